	.target	sm_80

	.elftype	@"ET_EXEC"


//--------------------- .note.nv.tkinfo           --------------------------
	.section	.note.nv.tkinfo,"",@"SHT_NOTE"
	.sectionflags	@"SHF_NOTE_NV_TKINFO"
	.tkinfo
        /*0018*/ 	.word	0x00000002
        /*0030*/ 	.string	""
        /*0030*/ 	.string	"ptxas"
        /*0030*/ 	.string	"Cuda compilation tools, release 13.0, V13.0.88"
        /*0030*/ 	.string	"Build cuda_13.0.r13.0/compiler.36424714_0"
        /*0030*/ 	.string	"-arch sm_80 -m 64 "



//--------------------- .note.nv.cuinfo           --------------------------
	.section	.note.nv.cuinfo,"",@"SHT_NOTE"
	.sectionflags	@"SHF_NOTE_NV_CUINFO"
        /*0018*/ 	.short	0x0002
        /*001a*/ 	.short	0x0050
        /*001c*/ 	.short	0x0082
	.zero		2


//--------------------- .nv.info                  --------------------------
	.section	.nv.info,"",@"SHT_CUDA_INFO"
	.align	4


	//----- nvinfo : EIATTR_REGCOUNT
	.align		4
        /*0000*/ 	.byte	0x04, 0x2f
        /*0002*/ 	.short	(.L_12 - .L_11)
	.align		4
.L_11:
        /*0004*/ 	.word	index@(_ZN7cutlass13device_kernelIN5flash19enable_sm80_to_sm89INS1_16FlashAttnFwdSm80INS1_25CollectiveMainloopFwdSm80ILi4ELi1ELb0EN4cute5tupleIJNS5_1CILi128EEENS7_ILi48EEENS7_ILi96EEEEEELi96ENS_6half_tEfNS_4arch4Sm80ELb1ELb0ELb1ELb1ELb0ELb1ELb1ELb1EEENS1_21CollectiveEpilogueFwdINS6_IJS8_SA_S9_EEENS6_IJNS7_ILi1EEESI_SI_EEESC_SE_Li128ELb1ELb1ELb1ELb0EEENS1_36VarlenDynamicPersistentTileSchedulerILi128ELi48ELi128ELi128ELb1ELb1ELb0ELb1ELb1ELb1EEEEEEEEEvNT_6ParamsE)
        /*0008*/ 	.word	0x000000ff


	//----- nvinfo : EIATTR_FRAME_SIZE
	.align		4
.L_12:
        /*000c*/ 	.byte	0x04, 0x11
        /*000e*/ 	.short	(.L_14 - .L_13)
	.align		4
.L_13:
        /*0010*/ 	.word	index@($__internal_25_$__cuda_sm70_votesync_ballot)
        /*0014*/ 	.word	0x00000000


	//----- nvinfo : EIATTR_FRAME_SIZE
	.align		4
.L_14:
        /*0018*/ 	.byte	0x04, 0x11
        /*001a*/ 	.short	(.L_16 - .L_15)
	.align		4
.L_15:
        /*001c*/ 	.word	index@($__internal_24_$__cuda_sm70_shflsync_up_p)
        /*0020*/ 	.word	0x00000000


	//----- nvinfo : EIATTR_FRAME_SIZE
	.align		4
.L_16:
        /*0024*/ 	.byte	0x04, 0x11
        /*0026*/ 	.short	(.L_18 - .L_17)
	.align		4
.L_17:
        /*0028*/ 	.word	index@($__internal_23_$__cuda_sm70_shflsync_idx_p)
        /*002c*/ 	.word	0x00000000


	//----- nvinfo : EIATTR_FRAME_SIZE
	.align		4
.L_18:
        /*0030*/ 	.byte	0x04, 0x11
        /*0032*/ 	.short	(.L_20 - .L_19)
	.align		4
.L_19:
        /*0034*/ 	.word	index@($__internal_22_$__cuda_sm70_shflsync_bfly_p)
        /*0038*/ 	.word	0x00000000


	//----- nvinfo : EIATTR_FRAME_SIZE
	.align		4
.L_20:
        /*003c*/ 	.byte	0x04, 0x11
        /*003e*/ 	.short	(.L_22 - .L_21)
	.align		4
.L_21:
        /*0040*/ 	.word	index@(_ZN7cutlass13device_kernelIN5flash19enable_sm80_to_sm89INS1_16FlashAttnFwdSm80INS1_25CollectiveMainloopFwdSm80ILi4ELi1ELb0EN4cute5tupleIJNS5_1CILi128EEENS7_ILi48EEENS7_ILi96EEEEEELi96ENS_6half_tEfNS_4arch4Sm80ELb1ELb0ELb1ELb1ELb0ELb1ELb1ELb1EEENS1_21CollectiveEpilogueFwdINS6_IJS8_SA_S9_EEENS6_IJNS7_ILi1EEESI_SI_EEESC_SE_Li128ELb1ELb1ELb1ELb0EEENS1_36VarlenDynamicPersistentTileSchedulerILi128ELi48ELi128ELi128ELb1ELb1ELb0ELb1ELb1ELb1EEEEEEEEEvNT_6ParamsE)
        /*0044*/ 	.word	0x000000c0


	//----- nvinfo : EIATTR_REGCOUNT
	.align		4
.L_22:
        /*0048*/ 	.byte	0x04, 0x2f
        /*004a*/ 	.short	(.L_24 - .L_23)
	.align		4
.L_23:
        /*004c*/ 	.word	index@(_ZN7cutlass13device_kernelIN5flash19enable_sm80_to_sm89INS1_16FlashAttnFwdSm80INS1_25CollectiveMainloopFwdSm80ILi4ELi1ELb0EN4cute5tupleIJNS5_1CILi128EEENS7_ILi48EEENS7_ILi96EEEEEELi96ENS_6half_tEfNS_4arch4Sm80ELb1ELb0ELb1ELb1ELb0ELb0ELb1ELb1EEENS1_21CollectiveEpilogueFwdINS6_IJS8_SA_S9_EEENS6_IJNS7_ILi1EEESI_SI_EEESC_SE_Li128ELb1ELb1ELb1ELb0EEENS1_36VarlenDynamicPersistentTileSchedulerILi128ELi48ELi128ELi128ELb1ELb1ELb0ELb1ELb1ELb1EEEEEEEEEvNT_6ParamsE)
        /*0050*/ 	.word	0x000000ff


	//----- nvinfo : EIATTR_FRAME_SIZE
	.align		4
.L_24:
        /*0054*/ 	.byte	0x04, 0x11
        /*0056*/ 	.short	(.L_26 - .L_25)
	.align		4
.L_25:
        /*0058*/ 	.word	index@($__internal_21_$__cuda_sm70_votesync_ballot)
        /*005c*/ 	.word	0x00000000


	//----- nvinfo : EIATTR_FRAME_SIZE
	.align		4
.L_26:
        /*0060*/ 	.byte	0x04, 0x11
        /*0062*/ 	.short	(.L_28 - .L_27)
	.align		4
.L_27:
        /*0064*/ 	.word	index@($__internal_20_$__cuda_sm70_shflsync_up_p)
        /*0068*/ 	.word	0x00000000


	//----- nvinfo : EIATTR_FRAME_SIZE
	.align		4
.L_28:
        /*006c*/ 	.byte	0x04, 0x11
        /*006e*/ 	.short	(.L_30 - .L_29)
	.align		4
.L_29:
        /*0070*/ 	.word	index@($__internal_19_$__cuda_sm70_shflsync_idx_p)
        /*0074*/ 	.word	0x00000000


	//----- nvinfo : EIATTR_FRAME_SIZE
	.align		4
.L_30:
        /*0078*/ 	.byte	0x04, 0x11
        /*007a*/ 	.short	(.L_32 - .L_31)
	.align		4
.L_31:
        /*007c*/ 	.word	index@($__internal_18_$__cuda_sm70_shflsync_bfly_p)
        /*0080*/ 	.word	0x00000000


	//----- nvinfo : EIATTR_FRAME_SIZE
	.align		4
.L_32:
        /*0084*/ 	.byte	0x04, 0x11
        /*0086*/ 	.short	(.L_34 - .L_33)
	.align		4
.L_33:
        /*0088*/ 	.word	index@(_ZN7cutlass13device_kernelIN5flash19enable_sm80_to_sm89INS1_16FlashAttnFwdSm80INS1_25CollectiveMainloopFwdSm80ILi4ELi1ELb0EN4cute5tupleIJNS5_1CILi128EEENS7_ILi48EEENS7_ILi96EEEEEELi96ENS_6half_tEfNS_4arch4Sm80ELb1ELb0ELb1ELb1ELb0ELb0ELb1ELb1EEENS1_21CollectiveEpilogueFwdINS6_IJS8_SA_S9_EEENS6_IJNS7_ILi1EEESI_SI_EEESC_SE_Li128ELb1ELb1ELb1ELb0EEENS1_36VarlenDynamicPersistentTileSchedulerILi128ELi48ELi128ELi128ELb1ELb1ELb0ELb1ELb1ELb1EEEEEEEEEvNT_6ParamsE)
        /*008c*/ 	.word	0x000000c8


	//----- nvinfo : EIATTR_REGCOUNT
	.align		4
.L_34:
        /*0090*/ 	.byte	0x04, 0x2f
        /*0092*/ 	.short	(.L_36 - .L_35)
	.align		4
.L_35:
        /*0094*/ 	.word	index@(_ZN7cutlass13device_kernelIN5flash19enable_sm80_to_sm89INS1_16FlashAttnFwdSm80INS1_25CollectiveMainloopFwdSm80ILi4ELi1ELb0EN4cute5tupleIJNS5_1CILi128EEENS7_ILi64EEENS7_ILi96EEEEEELi96ENS_6half_tEfNS_4arch4Sm80ELb1ELb0ELb1ELb0ELb0ELb0ELb1ELb1EEENS1_21CollectiveEpilogueFwdINS6_IJS8_SA_S9_EEENS6_IJNS7_ILi1EEESI_SI_EEESC_SE_Li128ELb0ELb1ELb1ELb0EEENS1_30DynamicPersistentTileSchedulerILi128ELi128ELb1ELb1ELb0EEEEEEEEEvNT_6ParamsE)
        /*0098*/ 	.word	0x000000ff


	//----- nvinfo : EIATTR_FRAME_SIZE
	.align		4
.L_36:
        /*009c*/ 	.byte	0x04, 0x11
        /*009e*/ 	.short	(.L_38 - .L_37)
	.align		4
.L_37:
        /*00a0*/ 	.word	index@($__internal_17_$__cuda_sm70_shflsync_idx_p)
        /*00a4*/ 	.word	0x00000000


	//----- nvinfo : EIATTR_FRAME_SIZE
	.align		4
.L_38:
        /*00a8*/ 	.byte	0x04, 0x11
        /*00aa*/ 	.short	(.L_40 - .L_39)
	.align		4
.L_39:
        /*00ac*/ 	.word	index@($__internal_16_$__cuda_sm70_shflsync_bfly_p)
        /*00b0*/ 	.word	0x00000000


	//----- nvinfo : EIATTR_FRAME_SIZE
	.align		4
.L_40:
        /*00b4*/ 	.byte	0x04, 0x11
        /*00b6*/ 	.short	(.L_42 - .L_41)
	.align		4
.L_41:
        /*00b8*/ 	.word	index@(_ZN7cutlass13device_kernelIN5flash19enable_sm80_to_sm89INS1_16FlashAttnFwdSm80INS1_25CollectiveMainloopFwdSm80ILi4ELi1ELb0EN4cute5tupleIJNS5_1CILi128EEENS7_ILi64EEENS7_ILi96EEEEEELi96ENS_6half_tEfNS_4arch4Sm80ELb1ELb0ELb1ELb0ELb0ELb0ELb1ELb1EEENS1_21CollectiveEpilogueFwdINS6_IJS8_SA_S9_EEENS6_IJNS7_ILi1EEESI_SI_EEESC_SE_Li128ELb0ELb1ELb1ELb0EEENS1_30DynamicPersistentTileSchedulerILi128ELi128ELb1ELb1ELb0EEEEEEEEEvNT_6ParamsE)
        /*00bc*/ 	.word	0x00000078


	//----- nvinfo : EIATTR_REGCOUNT
	.align		4
.L_42:
        /*00c0*/ 	.byte	0x04, 0x2f
        /*00c2*/ 	.short	(.L_44 - .L_43)
	.align		4
.L_43:
        /*00c4*/ 	.word	index@(_ZN7cutlass13device_kernelIN5flash19enable_sm80_to_sm89INS1_16FlashAttnFwdSm80INS1_25CollectiveMainloopFwdSm80ILi4ELi1ELb0EN4cute5tupleIJNS5_1CILi128EEENS7_ILi48EEENS7_ILi96EEEEEELi96ENS_6half_tEfNS_4arch4Sm80ELb0ELb1ELb1ELb1ELb0ELb1ELb1ELb1EEENS1_21CollectiveEpilogueFwdINS6_IJS8_SA_S9_EEENS6_IJNS7_ILi1EEESI_SI_EEESC_SE_Li128ELb1ELb1ELb1ELb0EEENS1_36VarlenDynamicPersistentTileSchedulerILi128ELi48ELi128ELi128ELb1ELb1ELb0ELb1ELb0ELb1EEEEEEEEEvNT_6ParamsE)
        /*00c8*/ 	.word	0x000000ff


	//----- nvinfo : EIATTR_FRAME_SIZE
	.align		4
.L_44:
        /*00cc*/ 	.byte	0x04, 0x11
        /*00ce*/ 	.short	(.L_46 - .L_45)
	.align		4
.L_45:
        /*00d0*/ 	.word	index@($__internal_15_$__cuda_sm70_votesync_ballot)
        /*00d4*/ 	.word	0x00000000


	//----- nvinfo : EIATTR_FRAME_SIZE
	.align		4
.L_46:
        /*00d8*/ 	.byte	0x04, 0x11
        /*00da*/ 	.short	(.L_48 - .L_47)
	.align		4
.L_47:
        /*00dc*/ 	.word	index@($__internal_14_$__cuda_sm70_shflsync_up_p)
        /*00e0*/ 	.word	0x00000000


	//----- nvinfo : EIATTR_FRAME_SIZE
	.align		4
.L_48:
        /*00e4*/ 	.byte	0x04, 0x11
        /*00e6*/ 	.short	(.L_50 - .L_49)
	.align		4
.L_49:
        /*00e8*/ 	.word	index@($__internal_13_$__cuda_sm70_shflsync_idx_p)
        /*00ec*/ 	.word	0x00000000


	//----- nvinfo : EIATTR_FRAME_SIZE
	.align		4
.L_50:
        /*00f0*/ 	.byte	0x04, 0x11
        /*00f2*/ 	.short	(.L_52 - .L_51)
	.align		4
.L_51:
        /*00f4*/ 	.word	index@($__internal_12_$__cuda_sm70_shflsync_bfly_p)
        /*00f8*/ 	.word	0x00000000


	//----- nvinfo : EIATTR_FRAME_SIZE
	.align		4
.L_52:
        /*00fc*/ 	.byte	0x04, 0x11
        /*00fe*/ 	.short	(.L_54 - .L_53)
	.align		4
.L_53:
        /*0100*/ 	.word	index@(_ZN7cutlass13device_kernelIN5flash19enable_sm80_to_sm89INS1_16FlashAttnFwdSm80INS1_25CollectiveMainloopFwdSm80ILi4ELi1ELb0EN4cute5tupleIJNS5_1CILi128EEENS7_ILi48EEENS7_ILi96EEEEEELi96ENS_6half_tEfNS_4arch4Sm80ELb0ELb1ELb1ELb1ELb0ELb1ELb1ELb1EEENS1_21CollectiveEpilogueFwdINS6_IJS8_SA_S9_EEENS6_IJNS7_ILi1EEESI_SI_EEESC_SE_Li128ELb1ELb1ELb1ELb0EEENS1_36VarlenDynamicPersistentTileSchedulerILi128ELi48ELi128ELi128ELb1ELb1ELb0ELb1ELb0ELb1EEEEEEEEEvNT_6ParamsE)
        /*0104*/ 	.word	0x000000b0


	//----- nvinfo : EIATTR_REGCOUNT
	.align		4
.L_54:
        /*0108*/ 	.byte	0x04, 0x2f
        /*010a*/ 	.short	(.L_56 - .L_55)
	.align		4
.L_55:
        /*010c*/ 	.word	index@(_ZN7cutlass13device_kernelIN5flash19enable_sm80_to_sm89INS1_16FlashAttnFwdSm80INS1_25CollectiveMainloopFwdSm80ILi4ELi1ELb0EN4cute5tupleIJNS5_1CILi128EEENS7_ILi48EEENS7_ILi96EEEEEELi96ENS_6half_tEfNS_4arch4Sm80ELb0ELb1ELb1ELb1ELb0ELb0ELb1ELb1EEENS1_21CollectiveEpilogueFwdINS6_IJS8_SA_S9_EEENS6_IJNS7_ILi1EEESI_SI_EEESC_SE_Li128ELb1ELb1ELb1ELb0EEENS1_36VarlenDynamicPersistentTileSchedulerILi128ELi48ELi128ELi128ELb1ELb1ELb0ELb1ELb0ELb1EEEEEEEEEvNT_6ParamsE)
        /*0110*/ 	.word	0x000000ff


	//----- nvinfo : EIATTR_FRAME_SIZE
	.align		4
.L_56:
        /*0114*/ 	.byte	0x04, 0x11
        /*0116*/ 	.short	(.L_58 - .L_57)
	.align		4
.L_57:
        /*0118*/ 	.word	index@($__internal_11_$__cuda_sm70_votesync_ballot)
        /*011c*/ 	.word	0x00000000


	//----- nvinfo : EIATTR_FRAME_SIZE
	.align		4
.L_58:
        /*0120*/ 	.byte	0x04, 0x11
        /*0122*/ 	.short	(.L_60 - .L_59)
	.align		4
.L_59:
        /*0124*/ 	.word	index@($__internal_10_$__cuda_sm70_shflsync_up_p)
        /*0128*/ 	.word	0x00000000


	//----- nvinfo : EIATTR_FRAME_SIZE
	.align		4
.L_60:
        /*012c*/ 	.byte	0x04, 0x11
        /*012e*/ 	.short	(.L_62 - .L_61)
	.align		4
.L_61:
        /*0130*/ 	.word	index@($__internal_9_$__cuda_sm70_shflsync_idx_p)
        /*0134*/ 	.word	0x00000000


	//----- nvinfo : EIATTR_FRAME_SIZE
	.align		4
.L_62:
        /*0138*/ 	.byte	0x04, 0x11
        /*013a*/ 	.short	(.L_64 - .L_63)
	.align		4
.L_63:
        /*013c*/ 	.word	index@($__internal_8_$__cuda_sm70_shflsync_bfly_p)
        /*0140*/ 	.word	0x00000000


	//----- nvinfo : EIATTR_FRAME_SIZE
	.align		4
.L_64:
        /*0144*/ 	.byte	0x04, 0x11
        /*0146*/ 	.short	(.L_66 - .L_65)
	.align		4
.L_65:
        /*0148*/ 	.word	index@(_ZN7cutlass13device_kernelIN5flash19enable_sm80_to_sm89INS1_16FlashAttnFwdSm80INS1_25CollectiveMainloopFwdSm80ILi4ELi1ELb0EN4cute5tupleIJNS5_1CILi128EEENS7_ILi48EEENS7_ILi96EEEEEELi96ENS_6half_tEfNS_4arch4Sm80ELb0ELb1ELb1ELb1ELb0ELb0ELb1ELb1EEENS1_21CollectiveEpilogueFwdINS6_IJS8_SA_S9_EEENS6_IJNS7_ILi1EEESI_SI_EEESC_SE_Li128ELb1ELb1ELb1ELb0EEENS1_36VarlenDynamicPersistentTileSchedulerILi128ELi48ELi128ELi128ELb1ELb1ELb0ELb1ELb0ELb1EEEEEEEEEvNT_6ParamsE)
        /*014c*/ 	.word	0x00000068


	//----- nvinfo : EIATTR_REGCOUNT
	.align		4
.L_66:
        /*0150*/ 	.byte	0x04, 0x2f
        /*0152*/ 	.short	(.L_68 - .L_67)
	.align		4
.L_67:
        /*0154*/ 	.word	index@(_ZN7cutlass13device_kernelIN5flash19enable_sm80_to_sm89INS1_16FlashAttnFwdSm80INS1_25CollectiveMainloopFwdSm80ILi4ELi1ELb0EN4cute5tupleIJNS5_1CILi128EEENS7_ILi48EEENS7_ILi96EEEEEELi96ENS_6half_tEfNS_4arch4Sm80ELb0ELb1ELb1ELb0ELb0ELb0ELb1ELb1EEENS1_21CollectiveEpilogueFwdINS6_IJS8_SA_S9_EEENS6_IJNS7_ILi1EEESI_SI_EEESC_SE_Li128ELb0ELb1ELb1ELb0EEENS1_19SingleTileSchedulerILb0ELb1ELb1ELi128EEEEEEEEEvNT_6ParamsE)
        /*0158*/ 	.word	0x000000ff


	//----- nvinfo : EIATTR_FRAME_SIZE
	.align		4
.L_68:
        /*015c*/ 	.byte	0x04, 0x11
        /*015e*/ 	.short	(.L_70 - .L_69)
	.align		4
.L_69:
        /*0160*/ 	.word	index@(_ZN7cutlass13device_kernelIN5flash19enable_sm80_to_sm89INS1_16FlashAttnFwdSm80INS1_25CollectiveMainloopFwdSm80ILi4ELi1ELb0EN4cute5tupleIJNS5_1CILi128EEENS7_ILi48EEENS7_ILi96EEEEEELi96ENS_6half_tEfNS_4arch4Sm80ELb0ELb1ELb1ELb0ELb0ELb0ELb1ELb1EEENS1_21CollectiveEpilogueFwdINS6_IJS8_SA_S9_EEENS6_IJNS7_ILi1EEESI_SI_EEESC_SE_Li128ELb0ELb1ELb1ELb0EEENS1_19SingleTileSchedulerILb0ELb1ELb1ELi128EEEEEEEEEvNT_6ParamsE)
        /*0164*/ 	.word	0x00000000


	//----- nvinfo : EIATTR_REGCOUNT
	.align		4
.L_70:
        /*0168*/ 	.byte	0x04, 0x2f
        /*016a*/ 	.short	(.L_72 - .L_71)
	.align		4
.L_71:
        /*016c*/ 	.word	index@(_ZN7cutlass13device_kernelIN5flash19enable_sm80_to_sm89INS1_16FlashAttnFwdSm80INS1_25CollectiveMainloopFwdSm80ILi4ELi1ELb0EN4cute5tupleIJNS5_1CILi128EEENS7_ILi48EEENS7_ILi96EEEEEELi96ENS_6half_tEfNS_4arch4Sm80ELb0ELb0ELb1ELb1ELb0ELb1ELb1ELb1EEENS1_21CollectiveEpilogueFwdINS6_IJS8_SA_S9_EEENS6_IJNS7_ILi1EEESI_SI_EEESC_SE_Li128ELb1ELb1ELb1ELb0EEENS1_36VarlenDynamicPersistentTileSchedulerILi128ELi48ELi128ELi128ELb1ELb1ELb0ELb0ELb1ELb1EEEEEEEEEvNT_6ParamsE)
        /*0170*/ 	.word	0x000000ff


	//----- nvinfo : EIATTR_FRAME_SIZE
	.align		4
.L_72:
        /*0174*/ 	.byte	0x04, 0x11
        /*0176*/ 	.short	(.L_74 - .L_73)
	.align		4
.L_73:
        /*0178*/ 	.word	index@($__internal_7_$__cuda_sm70_votesync_ballot)
        /*017c*/ 	.word	0x00000000


	//----- nvinfo : EIATTR_FRAME_SIZE
	.align		4
.L_74:
        /*0180*/ 	.byte	0x04, 0x11
        /*0182*/ 	.short	(.L_76 - .L_75)
	.align		4
.L_75:
        /*0184*/ 	.word	index@($__internal_6_$__cuda_sm70_shflsync_up_p)
        /*0188*/ 	.word	0x00000000


	//----- nvinfo : EIATTR_FRAME_SIZE
	.align		4
.L_76:
        /*018c*/ 	.byte	0x04, 0x11
        /*018e*/ 	.short	(.L_78 - .L_77)
	.align		4
.L_77:
        /*0190*/ 	.word	index@($__internal_5_$__cuda_sm70_shflsync_idx_p)
        /*0194*/ 	.word	0x00000000


	//----- nvinfo : EIATTR_FRAME_SIZE
	.align		4
.L_78:
        /*0198*/ 	.byte	0x04, 0x11
        /*019a*/ 	.short	(.L_80 - .L_79)
	.align		4
.L_79:
        /*019c*/ 	.word	index@($__internal_4_$__cuda_sm70_shflsync_bfly_p)
        /*01a0*/ 	.word	0x00000000


	//----- nvinfo : EIATTR_FRAME_SIZE
	.align		4
.L_80:
        /*01a4*/ 	.byte	0x04, 0x11
        /*01a6*/ 	.short	(.L_82 - .L_81)
	.align		4
.L_81:
        /*01a8*/ 	.word	index@(_ZN7cutlass13device_kernelIN5flash19enable_sm80_to_sm89INS1_16FlashAttnFwdSm80INS1_25CollectiveMainloopFwdSm80ILi4ELi1ELb0EN4cute5tupleIJNS5_1CILi128EEENS7_ILi48EEENS7_ILi96EEEEEELi96ENS_6half_tEfNS_4arch4Sm80ELb0ELb0ELb1ELb1ELb0ELb1ELb1ELb1EEENS1_21CollectiveEpilogueFwdINS6_IJS8_SA_S9_EEENS6_IJNS7_ILi1EEESI_SI_EEESC_SE_Li128ELb1ELb1ELb1ELb0EEENS1_36VarlenDynamicPersistentTileSchedulerILi128ELi48ELi128ELi128ELb1ELb1ELb0ELb0ELb1ELb1EEEEEEEEEvNT_6ParamsE)
        /*01ac*/ 	.word	0x000000a0


	//----- nvinfo : EIATTR_REGCOUNT
	.align		4
.L_82:
        /*01b0*/ 	.byte	0x04, 0x2f
        /*01b2*/ 	.short	(.L_84 - .L_83)
	.align		4
.L_83:
        /*01b4*/ 	.word	index@(_ZN7cutlass13device_kernelIN5flash19enable_sm80_to_sm89INS1_16FlashAttnFwdSm80INS1_25CollectiveMainloopFwdSm80ILi4ELi1ELb0EN4cute5tupleIJNS5_1CILi128EEENS7_ILi48EEENS7_ILi96EEEEEELi96ENS_6half_tEfNS_4arch4Sm80ELb0ELb0ELb1ELb1ELb0ELb0ELb1ELb1EEENS1_21CollectiveEpilogueFwdINS6_IJS8_SA_S9_EEENS6_IJNS7_ILi1EEESI_SI_EEESC_SE_Li128ELb1ELb1ELb1ELb0EEENS1_36VarlenDynamicPersistentTileSchedulerILi128ELi48ELi128ELi128ELb1ELb1ELb0ELb0ELb1ELb1EEEEEEEEEvNT_6ParamsE)
        /*01b8*/ 	.word	0x000000ff


	//----- nvinfo : EIATTR_FRAME_SIZE
	.align		4
.L_84:
        /*01bc*/ 	.byte	0x04, 0x11
        /*01be*/ 	.short	(.L_86 - .L_85)
	.align		4
.L_85:
        /*01c0*/ 	.word	index@($__internal_3_$__cuda_sm70_votesync_ballot)
        /*01c4*/ 	.word	0x00000000


	//----- nvinfo : EIATTR_FRAME_SIZE
	.align		4
.L_86:
        /*01c8*/ 	.byte	0x04, 0x11
        /*01ca*/ 	.short	(.L_88 - .L_87)
	.align		4
.L_87:
        /*01cc*/ 	.word	index@($__internal_2_$__cuda_sm70_shflsync_up_p)
        /*01d0*/ 	.word	0x00000000


	//----- nvinfo : EIATTR_FRAME_SIZE
	.align		4
.L_88:
        /*01d4*/ 	.byte	0x04, 0x11
        /*01d6*/ 	.short	(.L_90 - .L_89)
	.align		4
.L_89:
        /*01d8*/ 	.word	index@($__internal_1_$__cuda_sm70_shflsync_idx_p)
        /*01dc*/ 	.word	0x00000000


	//----- nvinfo : EIATTR_FRAME_SIZE
	.align		4
.L_90:
        /*01e0*/ 	.byte	0x04, 0x11
        /*01e2*/ 	.short	(.L_92 - .L_91)
	.align		4
.L_91:
        /*01e4*/ 	.word	index@($__internal_0_$__cuda_sm70_shflsync_bfly_p)
        /*01e8*/ 	.word	0x00000000


	//----- nvinfo : EIATTR_FRAME_SIZE
	.align		4
.L_92:
        /*01ec*/ 	.byte	0x04, 0x11
        /*01ee*/ 	.short	(.L_94 - .L_93)
	.align		4
.L_93:
        /*01f0*/ 	.word	index@(_ZN7cutlass13device_kernelIN5flash19enable_sm80_to_sm89INS1_16FlashAttnFwdSm80INS1_25CollectiveMainloopFwdSm80ILi4ELi1ELb0EN4cute5tupleIJNS5_1CILi128EEENS7_ILi48EEENS7_ILi96EEEEEELi96ENS_6half_tEfNS_4arch4Sm80ELb0ELb0ELb1ELb1ELb0ELb0ELb1ELb1EEENS1_21CollectiveEpilogueFwdINS6_IJS8_SA_S9_EEENS6_IJNS7_ILi1EEESI_SI_EEESC_SE_Li128ELb1ELb1ELb1ELb0EEENS1_36VarlenDynamicPersistentTileSchedulerILi128ELi48ELi128ELi128ELb1ELb1ELb0ELb0ELb1ELb1EEEEEEEEEvNT_6ParamsE)
        /*01f4*/ 	.word	0x000000b8


	//----- nvinfo : EIATTR_REGCOUNT
	.align		4
.L_94:
        /*01f8*/ 	.byte	0x04, 0x2f
        /*01fa*/ 	.short	(.L_96 - .L_95)
	.align		4
.L_95:
        /*01fc*/ 	.word	index@(_ZN7cutlass13device_kernelIN5flash19enable_sm80_to_sm89INS1_16FlashAttnFwdSm80INS1_25CollectiveMainloopFwdSm80ILi4ELi1ELb0EN4cute5tupleIJNS5_1CILi128EEENS7_ILi64EEENS7_ILi96EEEEEELi96ENS_6half_tEfNS_4arch4Sm80ELb0ELb0ELb1ELb0ELb0ELb0ELb1ELb1EEENS1_21CollectiveEpilogueFwdINS6_IJS8_SA_S9_EEENS6_IJNS7_ILi1EEESI_SI_EEESC_SE_Li128ELb0ELb1ELb1ELb0EEENS1_19SingleTileSchedulerILb0ELb1ELb1ELi128EEEEEEEEEvNT_6ParamsE)
        /*0200*/ 	.word	0x000000ff


	//----- nvinfo : EIATTR_FRAME_SIZE
	.align		4
.L_96:
        /*0204*/ 	.byte	0x04, 0x11
        /*0206*/ 	.short	(.L_98 - .L_97)
	.align		4
.L_97:
        /*0208*/ 	.word	index@(_ZN7cutlass13device_kernelIN5flash19enable_sm80_to_sm89INS1_16FlashAttnFwdSm80INS1_25CollectiveMainloopFwdSm80ILi4ELi1ELb0EN4cute5tupleIJNS5_1CILi128EEENS7_ILi64EEENS7_ILi96EEEEEELi96ENS_6half_tEfNS_4arch4Sm80ELb0ELb0ELb1ELb0ELb0ELb0ELb1ELb1EEENS1_21CollectiveEpilogueFwdINS6_IJS8_SA_S9_EEENS6_IJNS7_ILi1EEESI_SI_EEESC_SE_Li128ELb0ELb1ELb1ELb0EEENS1_19SingleTileSchedulerILb0ELb1ELb1ELi128EEEEEEEEEvNT_6ParamsE)
        /*020c*/ 	.word	0x00000060


	//----- nvinfo : EIATTR_MIN_STACK_SIZE
	.align		4
.L_98:
        /*0210*/ 	.byte	0x04, 0x12
        /*0212*/ 	.short	(.L_100 - .L_99)
	.align		4
.L_99:
        /*0214*/ 	.word	index@(_ZN7cutlass13device_kernelIN5flash19enable_sm80_to_sm89INS1_16FlashAttnFwdSm80INS1_25CollectiveMainloopFwdSm80ILi4ELi1ELb0EN4cute5tupleIJNS5_1CILi128EEENS7_ILi64EEENS7_ILi96EEEEEELi96ENS_6half_tEfNS_4arch4Sm80ELb0ELb0ELb1ELb0ELb0ELb0ELb1ELb1EEENS1_21CollectiveEpilogueFwdINS6_IJS8_SA_S9_EEENS6_IJNS7_ILi1EEESI_SI_EEESC_SE_Li128ELb0ELb1ELb1ELb0EEENS1_19SingleTileSchedulerILb0ELb1ELb1ELi128EEEEEEEEEvNT_6ParamsE)
        /*0218*/ 	.word	0x00000060


	//----- nvinfo : EIATTR_MIN_STACK_SIZE
	.align		4
.L_100:
        /*021c*/ 	.byte	0x04, 0x12
        /*021e*/ 	.short	(.L_102 - .L_101)
	.align		4
.L_101:
        /*0220*/ 	.word	index@(_ZN7cutlass13device_kernelIN5flash19enable_sm80_to_sm89INS1_16FlashAttnFwdSm80INS1_25CollectiveMainloopFwdSm80ILi4ELi1ELb0EN4cute5tupleIJNS5_1CILi128EEENS7_ILi48EEENS7_ILi96EEEEEELi96ENS_6half_tEfNS_4arch4Sm80ELb0ELb0ELb1ELb1ELb0ELb0ELb1ELb1EEENS1_21CollectiveEpilogueFwdINS6_IJS8_SA_S9_EEENS6_IJNS7_ILi1EEESI_SI_EEESC_SE_Li128ELb1ELb1ELb1ELb0EEENS1_36VarlenDynamicPersistentTileSchedulerILi128ELi48ELi128ELi128ELb1ELb1ELb0ELb0ELb1ELb1EEEEEEEEEvNT_6ParamsE)
        /*0224*/ 	.word	0x000000b8


	//----- nvinfo : EIATTR_MIN_STACK_SIZE
	.align		4
.L_102:
        /*0228*/ 	.byte	0x04, 0x12
        /*022a*/ 	.short	(.L_104 - .L_103)
	.align		4
.L_103:
        /*022c*/ 	.word	index@(_ZN7cutlass13device_kernelIN5flash19enable_sm80_to_sm89INS1_16FlashAttnFwdSm80INS1_25CollectiveMainloopFwdSm80ILi4ELi1ELb0EN4cute5tupleIJNS5_1CILi128EEENS7_ILi48EEENS7_ILi96EEEEEELi96ENS_6half_tEfNS_4arch4Sm80ELb0ELb0ELb1ELb1ELb0ELb1ELb1ELb1EEENS1_21CollectiveEpilogueFwdINS6_IJS8_SA_S9_EEENS6_IJNS7_ILi1EEESI_SI_EEESC_SE_Li128ELb1ELb1ELb1ELb0EEENS1_36VarlenDynamicPersistentTileSchedulerILi128ELi48ELi128ELi128ELb1ELb1ELb0ELb0ELb1ELb1EEEEEEEEEvNT_6ParamsE)
        /*0230*/ 	.word	0x000000a0


	//----- nvinfo : EIATTR_MIN_STACK_SIZE
	.align		4
.L_104:
        /*0234*/ 	.byte	0x04, 0x12
        /*0236*/ 	.short	(.L_106 - .L_105)
	.align		4
.L_105:
        /*0238*/ 	.word	index@(_ZN7cutlass13device_kernelIN5flash19enable_sm80_to_sm89INS1_16FlashAttnFwdSm80INS1_25CollectiveMainloopFwdSm80ILi4ELi1ELb0EN4cute5tupleIJNS5_1CILi128EEENS7_ILi48EEENS7_ILi96EEEEEELi96ENS_6half_tEfNS_4arch4Sm80ELb0ELb1ELb1ELb0ELb0ELb0ELb1ELb1EEENS1_21CollectiveEpilogueFwdINS6_IJS8_SA_S9_EEENS6_IJNS7_ILi1EEESI_SI_EEESC_SE_Li128ELb0ELb1ELb1ELb0EEENS1_19SingleTileSchedulerILb0ELb1ELb1ELi128EEEEEEEEEvNT_6ParamsE)
        /*023c*/ 	.word	0x00000000


	//----- nvinfo : EIATTR_MIN_STACK_SIZE
	.align		4
.L_106:
        /*0240*/ 	.byte	0x04, 0x12
        /*0242*/ 	.short	(.L_108 - .L_107)
	.align		4
.L_107:
        /*0244*/ 	.word	index@(_ZN7cutlass13device_kernelIN5flash19enable_sm80_to_sm89INS1_16FlashAttnFwdSm80INS1_25CollectiveMainloopFwdSm80ILi4ELi1ELb0EN4cute5tupleIJNS5_1CILi128EEENS7_ILi48EEENS7_ILi96EEEEEELi96ENS_6half_tEfNS_4arch4Sm80ELb0ELb1ELb1ELb1ELb0ELb0ELb1ELb1EEENS1_21CollectiveEpilogueFwdINS6_IJS8_SA_S9_EEENS6_IJNS7_ILi1EEESI_SI_EEESC_SE_Li128ELb1ELb1ELb1ELb0EEENS1_36VarlenDynamicPersistentTileSchedulerILi128ELi48ELi128ELi128ELb1ELb1ELb0ELb1ELb0ELb1EEEEEEEEEvNT_6ParamsE)
        /*0248*/ 	.word	0x00000068


	//----- nvinfo : EIATTR_MIN_STACK_SIZE
	.align		4
.L_108:
        /*024c*/ 	.byte	0x04, 0x12
        /*024e*/ 	.short	(.L_110 - .L_109)
	.align		4
.L_109:
        /*0250*/ 	.word	index@(_ZN7cutlass13device_kernelIN5flash19enable_sm80_to_sm89INS1_16FlashAttnFwdSm80INS1_25CollectiveMainloopFwdSm80ILi4ELi1ELb0EN4cute5tupleIJNS5_1CILi128EEENS7_ILi48EEENS7_ILi96EEEEEELi96ENS_6half_tEfNS_4arch4Sm80ELb0ELb1ELb1ELb1ELb0ELb1ELb1ELb1EEENS1_21CollectiveEpilogueFwdINS6_IJS8_SA_S9_EEENS6_IJNS7_ILi1EEESI_SI_EEESC_SE_Li128ELb1ELb1ELb1ELb0EEENS1_36VarlenDynamicPersistentTileSchedulerILi128ELi48ELi128ELi128ELb1ELb1ELb0ELb1ELb0ELb1EEEEEEEEEvNT_6ParamsE)
        /*0254*/ 	.word	0x000000b0


	//----- nvinfo : EIATTR_MIN_STACK_SIZE
	.align		4
.L_110:
        /*0258*/ 	.byte	0x04, 0x12
        /*025a*/ 	.short	(.L_112 - .L_111)
	.align		4
.L_111:
        /*025c*/ 	.word	index@(_ZN7cutlass13device_kernelIN5flash19enable_sm80_to_sm89INS1_16FlashAttnFwdSm80INS1_25CollectiveMainloopFwdSm80ILi4ELi1ELb0EN4cute5tupleIJNS5_1CILi128EEENS7_ILi64EEENS7_ILi96EEEEEELi96ENS_6half_tEfNS_4arch4Sm80ELb1ELb0ELb1ELb0ELb0ELb0ELb1ELb1EEENS1_21CollectiveEpilogueFwdINS6_IJS8_SA_S9_EEENS6_IJNS7_ILi1EEESI_SI_EEESC_SE_Li128ELb0ELb1ELb1ELb0EEENS1_30DynamicPersistentTileSchedulerILi128ELi128ELb1ELb1ELb0EEEEEEEEEvNT_6ParamsE)
        /*0260*/ 	.word	0x00000078


	//----- nvinfo : EIATTR_MIN_STACK_SIZE
	.align		4
.L_112:
        /*0264*/ 	.byte	0x04, 0x12
        /*0266*/ 	.short	(.L_114 - .L_113)
	.align		4
.L_113:
        /*0268*/ 	.word	index@(_ZN7cutlass13device_kernelIN5flash19enable_sm80_to_sm89INS1_16FlashAttnFwdSm80INS1_25CollectiveMainloopFwdSm80ILi4ELi1ELb0EN4cute5tupleIJNS5_1CILi128EEENS7_ILi48EEENS7_ILi96EEEEEELi96ENS_6half_tEfNS_4arch4Sm80ELb1ELb0ELb1ELb1ELb0ELb0ELb1ELb1EEENS1_21CollectiveEpilogueFwdINS6_IJS8_SA_S9_EEENS6_IJNS7_ILi1EEESI_SI_EEESC_SE_Li128ELb1ELb1ELb1ELb0EEENS1_36VarlenDynamicPersistentTileSchedulerILi128ELi48ELi128ELi128ELb1ELb1ELb0ELb1ELb1ELb1EEEEEEEEEvNT_6ParamsE)
        /*026c*/ 	.word	0x000000c8


	//----- nvinfo : EIATTR_MIN_STACK_SIZE
	.align		4
.L_114:
        /*0270*/ 	.byte	0x04, 0x12
        /*0272*/ 	.short	(.L_116 - .L_115)
	.align		4
.L_115:
        /*0274*/ 	.word	index@(_ZN7cutlass13device_kernelIN5flash19enable_sm80_to_sm89INS1_16FlashAttnFwdSm80INS1_25CollectiveMainloopFwdSm80ILi4ELi1ELb0EN4cute5tupleIJNS5_1CILi128EEENS7_ILi48EEENS7_ILi96EEEEEELi96ENS_6half_tEfNS_4arch4Sm80ELb1ELb0ELb1ELb1ELb0ELb1ELb1ELb1EEENS1_21CollectiveEpilogueFwdINS6_IJS8_SA_S9_EEENS6_IJNS7_ILi1EEESI_SI_EEESC_SE_Li128ELb1ELb1ELb1ELb0EEENS1_36VarlenDynamicPersistentTileSchedulerILi128ELi48ELi128ELi128ELb1ELb1ELb0ELb1ELb1ELb1EEEEEEEEEvNT_6ParamsE)
        /*0278*/ 	.word	0x000000c0
.L_116:


//--------------------- .nv.info._ZN7cutlass13device_kernelIN5flash19enable_sm80_to_sm89INS1_16FlashAttnFwdSm80INS1_25CollectiveMainloopFwdSm80ILi4ELi1ELb0EN4cute5tupleIJNS5_1CILi128EEENS7_ILi64EEENS7_ILi96EEEEEELi96ENS_6half_tEfNS_4arch4Sm80ELb0ELb0ELb1ELb0ELb0ELb0ELb1ELb1EEENS1_21CollectiveEpilogueFwdINS6_IJS8_SA_S9_EEENS6_IJNS7_ILi1EEESI_SI_EEESC_SE_Li128ELb0ELb1ELb1ELb0EEENS1_19SingleTileSchedulerILb0ELb1ELb1ELi128EEEEEEEEEvNT_6ParamsE --------------------------
	.section	.nv.info._ZN7cutlass13device_kernelIN5flash19enable_sm80_to_sm89INS1_16FlashAttnFwdSm80INS1_25CollectiveMainloopFwdSm80ILi4ELi1ELb0EN4cute5tupleIJNS5_1CILi128EEENS7_ILi64EEENS7_ILi96EEEEEELi96ENS_6half_tEfNS_4arch4Sm80ELb0ELb0ELb1ELb0ELb0ELb0ELb1ELb1EEENS1_21CollectiveEpilogueFwdINS6_IJS8_SA_S9_EEENS6_IJNS7_ILi1EEESI_SI_EEESC_SE_Li128ELb0ELb1ELb1ELb0EEENS1_19SingleTileSchedulerILb0ELb1ELb1ELi128EEEEEEEEEvNT_6ParamsE,"",@"SHT_CUDA_INFO"
	.sectionflags	@""
	.align	4


	//----- nvinfo : EIATTR_CUDA_API_VERSION
	.align		4
        /*0000*/ 	.byte	0x04, 0x37
        /*0002*/ 	.short	(.L_118 - .L_117)
.L_117:
        /*0004*/ 	.word	0x00000082


	//----- nvinfo : EIATTR_SW2861232_WAR
	.align		4
.L_118:
        /*0008*/ 	.byte	0x01, 0x35
	.zero		2


	//----- nvinfo : EIATTR_PARAM_CBANK
	.align		4
        /*000c*/ 	.byte	0x04, 0x0a
        /*000e*/ 	.short	(.L_120 - .L_119)
	.align		4
.L_119:
        /*0010*/ 	.word	index@(.nv.constant0._ZN7cutlass13device_kernelIN5flash19enable_sm80_to_sm89INS1_16FlashAttnFwdSm80INS1_25CollectiveMainloopFwdSm80ILi4ELi1ELb0EN4cute5tupleIJNS5_1CILi128EEENS7_ILi64EEENS7_ILi96EEEEEELi96ENS_6half_tEfNS_4arch4Sm80ELb0ELb0ELb1ELb0ELb0ELb0ELb1ELb1EEENS1_21CollectiveEpilogueFwdINS6_IJS8_SA_S9_EEENS6_IJNS7_ILi1EEESI_SI_EEESC_SE_Li128ELb0ELb1ELb1ELb0EEENS1_19SingleTileSchedulerILb0ELb1ELb1ELi128EEEEEEEEEvNT_6ParamsE)
        /*0014*/ 	.short	0x0160
        /*0016*/ 	.short	0x0418


	//----- nvinfo : EIATTR_CBANK_PARAM_SIZE
	.align		4
.L_120:
        /*0018*/ 	.byte	0x03, 0x19
        /*001a*/ 	.short	0x0418


	//----- nvinfo : EIATTR_KPARAM_INFO
	.align		4
        /*001c*/ 	.byte	0x04, 0x17
        /*001e*/ 	.short	(.L_122 - .L_121)
.L_121:
        /*0020*/ 	.word	0x00000000
        /*0024*/ 	.short	0x0000
        /*0026*/ 	.short	0x0000
        /*0028*/ 	.byte	0x00, 0xf0, 0x61, 0x10


	//----- nvinfo : EIATTR_MAXREG_COUNT
	.align		4
.L_122:
        /*002c*/ 	.byte	0x03, 0x1b
        /*002e*/ 	.short	0x00ff


	//----- nvinfo : EIATTR_NUM_BARRIERS
	.align		4
        /*0030*/ 	.byte	0x02, 0x4c
        /*0032*/ 	.byte	0x02
	.zero		1


	//----- nvinfo : EIATTR_ANNOTATIONS
	.align		4
        /*0034*/ 	.byte	0x04, 0x55
        /*0036*/ 	.short	(.L_124 - .L_123)


	//   ....[0]....
.L_123:
        /*0038*/ 	.word	0x00000001
        /*003c*/ 	.byte	0x90, 0x00, 0x00, 0x00, 0x01, 0x00, 0x00, 0x00, 0xf0, 0x00, 0x00, 0x00, 0x01, 0x00, 0x00, 0x00
        /* <DEDUP_REMOVED lines=27> */
        /*01fc*/ 	.byte	0x20, 0xb4, 0x00, 0x00


	//----- nvinfo : EIATTR_MERCURY_ISA_VERSION
	.align		4
.L_124:
        /*0200*/ 	.byte	0x03, 0x5f
        /*0202*/ 	.short	0x0000


	//----- nvinfo : EIATTR_COOP_GROUP_MASK_REGIDS
	.align		4
        /*0204*/ 	.byte	0x04, 0x29
        /*0206*/ 	.short	(.L_126 - .L_125)


	//   ....[0]....
.L_125:
        /*0208*/ 	.word	0xffffffff


	//   ....[1]....
        /*020c*/ 	.word	0xffffffff


	//   ....[2]....
        /*0210*/ 	.word	0xffffffff


	//   ....[3]....
        /*0214*/ 	.word	0xffffffff


	//   ....[4]....
        /*0218*/ 	.word	0xffffffff


	//   ....[5]....
        /*021c*/ 	.word	0xffffffff


	//   ....[6]....
        /*0220*/ 	.word	0xffffffff


	//   ....[7]....
        /*0224*/ 	.word	0xffffffff


	//   ....[8]....
        /*0228*/ 	.word	0xffffffff


	//   ....[9]....
        /*022c*/ 	.word	0xffffffff


	//   ....[10]....
        /*0230*/ 	.word	0xffffffff


	//   ....[11]....
        /*0234*/ 	.word	0xffffffff


	//   ....[12]....
        /*0238*/ 	.word	0xffffffff


	//   ....[13]....
        /*023c*/ 	.word	0xffffffff


	//   ....[14]....
        /*0240*/ 	.word	0xffffffff


	//   ....[15]....
        /*0244*/ 	.word	0xffffffff


	//   ....[16]....
        /*0248*/ 	.word	0xffffffff


	//   ....[17]....
        /*024c*/ 	.word	0xffffffff


	//   ....[18]....
        /*0250*/ 	.word	0xffffffff


	//   ....[19]....
        /*0254*/ 	.word	0xffffffff


	//   ....[20]....
        /*0258*/ 	.word	0xffffffff


	//   ....[21]....
        /*025c*/ 	.word	0xffffffff


	//   ....[22]....
        /*0260*/ 	.word	0xffffffff


	//   ....[23]....
        /*0264*/ 	.word	0xffffffff


	//   ....[24]....
        /*0268*/ 	.word	0xffffffff


	//   ....[25]....
        /*026c*/ 	.word	0xffffffff


	//   ....[26]....
        /*0270*/ 	.word	0xffffffff


	//   ....[27]....
        /*0274*/ 	.word	0xffffffff


	//   ....[28]....
        /*0278*/ 	.word	0xffffffff


	//   ....[29]....
        /*027c*/ 	.word	0xffffffff


	//   ....[30]....
        /*0280*/ 	.word	0xffffffff


	//   ....[31]....
        /*0284*/ 	.word	0xffffffff


	//   ....[32]....
        /*0288*/ 	.word	0xffffffff


	//   ....[33]....
        /*028c*/ 	.word	0xffffffff


	//   ....[34]....
        /*0290*/ 	.word	0xffffffff


	//   ....[35]....
        /*0294*/ 	.word	0xffffffff


	//   ....[36]....
        /*0298*/ 	.word	0xffffffff


	//   ....[37]....
        /*029c*/ 	.word	0xffffffff


	//   ....[38]....
        /*02a0*/ 	.word	0xffffffff


	//   ....[39]....
        /*02a4*/ 	.word	0xffffffff


	//   ....[40]....
        /*02a8*/ 	.word	0xffffffff


	//   ....[41]....
        /*02ac*/ 	.word	0xffffffff


	//   ....[42]....
        /*02b0*/ 	.word	0xffffffff


	//   ....[43]....
        /*02b4*/ 	.word	0xffffffff


	//   ....[44]....
        /*02b8*/ 	.word	0xffffffff


	//   ....[45]....
        /*02bc*/ 	.word	0xffffffff


	//   ....[46]....
        /*02c0*/ 	.word	0xffffffff


	//   ....[47]....
        /*02c4*/ 	.word	0xffffffff


	//   ....[48]....
        /*02c8*/ 	.word	0xffffffff


	//----- nvinfo : EIATTR_COOP_GROUP_INSTR_OFFSETS
	.align		4
.L_126:
        /*02cc*/ 	.byte	0x04, 0x28
        /*02ce*/ 	.short	(.L_128 - .L_127)


	//   ....[0]....
.L_127:
        /*02d0*/ 	.word	0x00000060


	//   ....[1]....
        /*02d4*/ 	.word	0x00000da0


	//   ....[2]....
        /*02d8*/ 	.word	0x00000dd0


	//   ....[3]....
        /*02dc*/ 	.word	0x00001100


	//   ....[4]....
        /*02e0*/ 	.word	0x00001130


	//   ....[5]....
        /*02e4*/ 	.word	0x00001270


	//   ....[6]....
        /*02e8*/ 	.word	0x000012a0


	//   ....[7]....
        /*02ec*/ 	.word	0x000013d0


	//   ....[8]....
        /*02f0*/ 	.word	0x00001410


	//   ....[9]....
        /*02f4*/ 	.word	0x00003400


	//   ....[10]....
        /*02f8*/ 	.word	0x00003580


	//   ....[11]....
        /*02fc*/ 	.word	0x00003600


	//   ....[12]....
        /*0300*/ 	.word	0x00003770


	//   ....[13]....
        /*0304*/ 	.word	0x000037b0


	//   ....[14]....
        /*0308*/ 	.word	0x00003870


	//   ....[15]....
        /*030c*/ 	.word	0x000038a0


	//   ....[16]....
        /*0310*/ 	.word	0x00003ac0


	//   ....[17]....
        /*0314*/ 	.word	0x000068b0


	//   ....[18]....
        /*0318*/ 	.word	0x000068e0


	//   ....[19]....
        /*031c*/ 	.word	0x00006940


	//   ....[20]....
        /*0320*/ 	.word	0x00006980


	//   ....[21]....
        /*0324*/ 	.word	0x000069b0


	//   ....[22]....
        /*0328*/ 	.word	0x00006ac0


	//   ....[23]....
        /*032c*/ 	.word	0x00006eb0


	//   ....[24]....
        /*0330*/ 	.word	0x00006fe0


	//   ....[25]....
        /*0334*/ 	.word	0x00009060


	//   ....[26]....
        /*0338*/ 	.word	0x00009070


	//   ....[27]....
        /*033c*/ 	.word	0x00009080


	//   ....[28]....
        /*0340*/ 	.word	0x00009090


	//   ....[29]....
        /*0344*/ 	.word	0x000090c0


	//   ....[30]....
        /*0348*/ 	.word	0x000090e0


	//   ....[31]....
        /*034c*/ 	.word	0x00009100


	//   ....[32]....
        /*0350*/ 	.word	0x00009110


	//   ....[33]....
        /*0354*/ 	.word	0x00009ef0


	//   ....[34]....
        /*0358*/ 	.word	0x00009f40


	//   ....[35]....
        /*035c*/ 	.word	0x00009f70


	//   ....[36]....
        /*0360*/ 	.word	0x00009fa0


	//   ....[37]....
        /*0364*/ 	.word	0x00009fd0


	//   ....[38]....
        /*0368*/ 	.word	0x0000a000


	//   ....[39]....
        /*036c*/ 	.word	0x0000a030


	//   ....[40]....
        /*0370*/ 	.word	0x0000a050


	//   ....[41]....
        /*0374*/ 	.word	0x0000a070


	//   ....[42]....
        /*0378*/ 	.word	0x0000a080


	//   ....[43]....
        /*037c*/ 	.word	0x0000a5b0


	//   ....[44]....
        /*0380*/ 	.word	0x0000a5d0


	//   ....[45]....
        /*0384*/ 	.word	0x0000aa50


	//   ....[46]....
        /*0388*/ 	.word	0x0000aa70


	//   ....[47]....
        /*038c*/ 	.word	0x0000aef0


	//   ....[48]....
        /*0390*/ 	.word	0x0000af00


	//----- nvinfo : EIATTR_EXIT_INSTR_OFFSETS
	.align		4
.L_128:
        /*0394*/ 	.byte	0x04, 0x1c
        /*0396*/ 	.short	(.L_130 - .L_129)


	//   ....[0]....
.L_129:
        /*0398*/ 	.word	0x000001b0


	//   ....[1]....
        /*039c*/ 	.word	0x0000af10


	//   ....[2]....
        /*03a0*/ 	.word	0x0000b330


	//   ....[3]....
        /*03a4*/ 	.word	0x0000b380


	//   ....[4]....
        /*03a8*/ 	.word	0x0000b3b0


	//   ....[5]....
        /*03ac*/ 	.word	0x0000b410


	//   ....[6]....
        /*03b0*/ 	.word	0x0000b670


	//----- nvinfo : EIATTR_CTAIDZ_USED
	.align		4
.L_130:
        /*03b4*/ 	.byte	0x01, 0x04
	.zero		2


	//----- nvinfo : EIATTR_MAX_THREADS
	.align		4
        /*03b8*/ 	.byte	0x04, 0x05
        /*03ba*/ 	.short	(.L_132 - .L_131)
.L_131:
        /*03bc*/ 	.word	0x00000080
        /*03c0*/ 	.word	0x00000001
        /*03c4*/ 	.word	0x00000001


	//----- nvinfo : EIATTR_CRS_STACK_SIZE
	.align		4
.L_132:
        /*03c8*/ 	.byte	0x04, 0x1e
        /*03ca*/ 	.short	(.L_134 - .L_133)
.L_133:
        /*03cc*/ 	.word	0x00000000
.L_134:


//--------------------- .nv.info._ZN7cutlass13device_kernelIN5flash19enable_sm80_to_sm89INS1_16FlashAttnFwdSm80INS1_25CollectiveMainloopFwdSm80ILi4ELi1ELb0EN4cute5tupleIJNS5_1CILi128EEENS7_ILi48EEENS7_ILi96EEEEEELi96ENS_6half_tEfNS_4arch4Sm80ELb0ELb0ELb1ELb1ELb0ELb0ELb1ELb1EEENS1_21CollectiveEpilogueFwdINS6_IJS8_SA_S9_EEENS6_IJNS7_ILi1EEESI_SI_EEESC_SE_Li128ELb1ELb1ELb1ELb0EEENS1_36VarlenDynamicPersistentTileSchedulerILi128ELi48ELi128ELi128ELb1ELb1ELb0ELb0ELb1ELb1EEEEEEEEEvNT_6ParamsE --------------------------
	.section	.nv.info._ZN7cutlass13device_kernelIN5flash19enable_sm80_to_sm89INS1_16FlashAttnFwdSm80INS1_25CollectiveMainloopFwdSm80ILi4ELi1ELb0EN4cute5tupleIJNS5_1CILi128EEENS7_ILi48EEENS7_ILi96EEEEEELi96ENS_6half_tEfNS_4arch4Sm80ELb0ELb0ELb1ELb1ELb0ELb0ELb1ELb1EEENS1_21CollectiveEpilogueFwdINS6_IJS8_SA_S9_EEENS6_IJNS7_ILi1EEESI_SI_EEESC_SE_Li128ELb1ELb1ELb1ELb0EEENS1_36VarlenDynamicPersistentTileSchedulerILi128ELi48ELi128ELi128ELb1ELb1ELb0ELb0ELb1ELb1EEEEEEEEEvNT_6ParamsE,"",@"SHT_CUDA_INFO"
	.sectionflags	@""
	.align	4


	//----- nvinfo : EIATTR_CUDA_API_VERSION
	.align		4
        /*0000*/ 	.byte	0x04, 0x37
        /*0002*/ 	.short	(.L_136 - .L_135)
.L_135:
        /*0004*/ 	.word	0x00000082


	//----- nvinfo : EIATTR_SW2861232_WAR
	.align		4
.L_136:
        /*0008*/ 	.byte	0x01, 0x35
	.zero		2


	//----- nvinfo : EIATTR_PARAM_CBANK
	.align		4
        /*000c*/ 	.byte	0x04, 0x0a
        /*000e*/ 	.short	(.L_138 - .L_137)
	.align		4
.L_137:
        /*0010*/ 	.word	index@(.nv.constant0._ZN7cutlass13device_kernelIN5flash19enable_sm80_to_sm89INS1_16FlashAttnFwdSm80INS1_25CollectiveMainloopFwdSm80ILi4ELi1ELb0EN4cute5tupleIJNS5_1CILi128EEENS7_ILi48EEENS7_ILi96EEEEEELi96ENS_6half_tEfNS_4arch4Sm80ELb0ELb0ELb1ELb1ELb0ELb0ELb1ELb1EEENS1_21CollectiveEpilogueFwdINS6_IJS8_SA_S9_EEENS6_IJNS7_ILi1EEESI_SI_EEESC_SE_Li128ELb1ELb1ELb1ELb0EEENS1_36VarlenDynamicPersistentTileSchedulerILi128ELi48ELi128ELi128ELb1ELb1ELb0ELb0ELb1ELb1EEEEEEEEEvNT_6ParamsE)
        /*0014*/ 	.short	0x0160
        /*0016*/ 	.short	0x0438


	//----- nvinfo : EIATTR_CBANK_PARAM_SIZE
	.align		4
.L_138:
        /*0018*/ 	.byte	0x03, 0x19
        /*001a*/ 	.short	0x0438


	//----- nvinfo : EIATTR_KPARAM_INFO
	.align		4
        /*001c*/ 	.byte	0x04, 0x17
        /*001e*/ 	.short	(.L_140 - .L_139)
.L_139:
        /*0020*/ 	.word	0x00000000
        /*0024*/ 	.short	0x0000
        /*0026*/ 	.short	0x0000
        /*0028*/ 	.byte	0x00, 0xf0, 0xe1, 0x10


	//----- nvinfo : EIATTR_MAXREG_COUNT
	.align		4
.L_140:
        /*002c*/ 	.byte	0x03, 0x1b
        /*002e*/ 	.short	0x00ff


	//----- nvinfo : EIATTR_NUM_BARRIERS
	.align		4
        /*0030*/ 	.byte	0x02, 0x4c
        /*0032*/ 	.byte	0x06
	.zero		1


	//----- nvinfo : EIATTR_ANNOTATIONS
	.align		4
        /*0034*/ 	.byte	0x04, 0x55
        /*0036*/ 	.short	(.L_142 - .L_141)


	//   ....[0]....
.L_141:
        /* <DEDUP_REMOVED lines=125> */


	//----- nvinfo : EIATTR_MERCURY_ISA_VERSION
	.align		4
.L_142:
        /*07f0*/ 	.byte	0x03, 0x5f
        /*07f2*/ 	.short	0x0000


	//----- nvinfo : EIATTR_INT_WARP_WIDE_INSTR_OFFSETS
	.align		4
        /*07f4*/ 	.byte	0x04, 0x31
        /*07f6*/ 	.short	(.L_144 - .L_143)


	//   ....[0]....
.L_143:
        /*07f8*/ 	.word	0x000092d0


	//   ....[1]....
        /*07fc*/ 	.word	0x00009350


	//----- nvinfo : EIATTR_COOP_GROUP_MASK_REGIDS
	.align		4
.L_144:
        /*0800*/ 	.byte	0x04, 0x29
        /*0802*/ 	.short	(.L_146 - .L_145)


	//   ....[0]....
.L_145:
        /*0804*/ 	.word	0xffffffff


	//   ....[1]....
        /*0808*/ 	.word	0xffffffff


	//   ....[2]....
        /*080c*/ 	.word	0xffffffff


	//   ....[3]....
        /*0810*/ 	.word	0xffffffff


	//   ....[4]....
        /*0814*/ 	.word	0xffffffff


	//   ....[5]....
        /*0818*/ 	.word	0xffffffff


	//   ....[6]....
        /*081c*/ 	.word	0xffffffff


	//   ....[7]....
        /*0820*/ 	.word	0xffffffff


	//   ....[8]....
        /*0824*/ 	.word	0xffffffff


	//   ....[9]....
        /*0828*/ 	.word	0xffffffff


	//   ....[10]....
        /*082c*/ 	.word	0xffffffff


	//   ....[11]....
        /*0830*/ 	.word	0xffffffff


	//   ....[12]....
        /*0834*/ 	.word	0xffffffff


	//   ....[13]....
        /*0838*/ 	.word	0xffffffff


	//   ....[14]....
        /*083c*/ 	.word	0xffffffff


	//   ....[15]....
        /*0840*/ 	.word	0xffffffff


	//   ....[16]....
        /*0844*/ 	.word	0xffffffff


	//   ....[17]....
        /*0848*/ 	.word	0xffffffff


	//   ....[18]....
        /*084c*/ 	.word	0xffffffff


	//   ....[19]....
        /*0850*/ 	.word	0xffffffff


	//   ....[20]....
        /*0854*/ 	.word	0xffffffff


	//   ....[21]....
        /*0858*/ 	.word	0xffffffff


	//   ....[22]....
        /*085c*/ 	.word	0xffffffff


	//   ....[23]....
        /*0860*/ 	.word	0xffffffff


	//   ....[24]....
        /*0864*/ 	.word	0xffffffff


	//   ....[25]....
        /*0868*/ 	.word	0xffffffff


	//   ....[26]....
        /*086c*/ 	.word	0xffffffff


	//   ....[27]....
        /*0870*/ 	.word	0xffffffff


	//   ....[28]....
        /*0874*/ 	.word	0xffffffff


	//   ....[29]....
        /*0878*/ 	.word	0xffffffff


	//   ....[30]....
        /*087c*/ 	.word	0xffffffff


	//   ....[31]....
        /*0880*/ 	.word	0xffffffff


	//   ....[32]....
        /*0884*/ 	.word	0xffffffff


	//   ....[33]....
        /*0888*/ 	.word	0xffffffff


	//   ....[34]....
        /*088c*/ 	.word	0xffffffff


	//   ....[35]....
        /*0890*/ 	.word	0xffffffff


	//   ....[36]....
        /*0894*/ 	.word	0xffffffff


	//   ....[37]....
        /*0898*/ 	.word	0xffffffff


	//   ....[38]....
        /*089c*/ 	.word	0xffffffff


	//   ....[39]....
        /*08a0*/ 	.word	0xffffffff


	//   ....[40]....
        /*08a4*/ 	.word	0xffffffff


	//   ....[41]....
        /*08a8*/ 	.word	0xffffffff


	//   ....[42]....
        /*08ac*/ 	.word	0xffffffff


	//   ....[43]....
        /*08b0*/ 	.word	0xffffffff


	//   ....[44]....
        /*08b4*/ 	.word	0xffffffff


	//   ....[45]....
        /*08b8*/ 	.word	0xffffffff


	//   ....[46]....
        /*08bc*/ 	.word	0xffffffff


	//   ....[47]....
        /*08c0*/ 	.word	0xffffffff


	//   ....[48]....
        /*08c4*/ 	.word	0xffffffff


	//   ....[49]....
        /*08c8*/ 	.word	0xffffffff


	//   ....[50]....
        /*08cc*/ 	.word	0xffffffff


	//   ....[51]....
        /*08d0*/ 	.word	0xffffffff


	//   ....[52]....
        /*08d4*/ 	.word	0xffffffff


	//   ....[53]....
        /*08d8*/ 	.word	0xffffffff


	//   ....[54]....
        /*08dc*/ 	.word	0xffffffff


	//   ....[55]....
        /*08e0*/ 	.word	0xffffffff


	//   ....[56]....
        /*08e4*/ 	.word	0xffffffff


	//   ....[57]....
        /*08e8*/ 	.word	0xffffffff


	//   ....[58]....
        /*08ec*/ 	.word	0xffffffff


	//   ....[59]....
        /*08f0*/ 	.word	0xffffffff


	//   ....[60]....
        /*08f4*/ 	.word	0xffffffff


	//   ....[61]....
        /*08f8*/ 	.word	0xffffffff


	//   ....[62]....
        /*08fc*/ 	.word	0xffffffff


	//   ....[63]....
        /*0900*/ 	.word	0xffffffff


	//   ....[64]....
        /*0904*/ 	.word	0xffffffff


	//   ....[65]....
        /*0908*/ 	.word	0xffffffff


	//   ....[66]....
        /*090c*/ 	.word	0xffffffff


	//   ....[67]....
        /*0910*/ 	.word	0xffffffff


	//   ....[68]....
        /*0914*/ 	.word	0xffffffff


	//   ....[69]....
        /*0918*/ 	.word	0xffffffff


	//   ....[70]....
        /*091c*/ 	.word	0xffffffff


	//   ....[71]....
        /*0920*/ 	.word	0xffffffff


	//   ....[72]....
        /*0924*/ 	.word	0xffffffff


	//   ....[73]....
        /*0928*/ 	.word	0xffffffff


	//   ....[74]....
        /*092c*/ 	.word	0xffffffff


	//   ....[75]....
        /*0930*/ 	.word	0xffffffff


	//   ....[76]....
        /*0934*/ 	.word	0xffffffff


	//   ....[77]....
        /*0938*/ 	.word	0xffffffff


	//   ....[78]....
        /*093c*/ 	.word	0xffffffff


	//   ....[79]....
        /*0940*/ 	.word	0xffffffff


	//   ....[80]....
        /*0944*/ 	.word	0xffffffff


	//   ....[81]....
        /*0948*/ 	.word	0xffffffff


	//   ....[82]....
        /*094c*/ 	.word	0xffffffff


	//   ....[83]....
        /*0950*/ 	.word	0xffffffff


	//   ....[84]....
        /*0954*/ 	.word	0xffffffff


	//   ....[85]....
        /*0958*/ 	.word	0xffffffff


	//   ....[86]....
        /*095c*/ 	.word	0xffffffff


	//   ....[87]....
        /*0960*/ 	.word	0xffffffff


	//   ....[88]....
        /*0964*/ 	.word	0xffffffff


	//   ....[89]....
        /*0968*/ 	.word	0xffffffff


	//   ....[90]....
        /*096c*/ 	.word	0xffffffff


	//   ....[91]....
        /*0970*/ 	.word	0xffffffff


	//   ....[92]....
        /*0974*/ 	.word	0xffffffff


	//   ....[93]....
        /*0978*/ 	.word	0xffffffff


	//   ....[94]....
        /*097c*/ 	.word	0xffffffff


	//   ....[95]....
        /*0980*/ 	.word	0xffffffff


	//   ....[96]....
        /*0984*/ 	.word	0xffffffff


	//   ....[97]....
        /*0988*/ 	.word	0xffffffff


	//   ....[98]....
        /*098c*/ 	.word	0xffffffff


	//   ....[99]....
        /*0990*/ 	.word	0xffffffff


	//   ....[100]....
        /*0994*/ 	.word	0xffffffff


	//   ....[101]....
        /*0998*/ 	.word	0xffffffff


	//   ....[102]....
        /*099c*/ 	.word	0xffffffff


	//   ....[103]....
        /*09a0*/ 	.word	0xffffffff


	//   ....[104]....
        /*09a4*/ 	.word	0xffffffff


	//   ....[105]....
        /*09a8*/ 	.word	0xffffffff


	//   ....[106]....
        /*09ac*/ 	.word	0xffffffff


	//   ....[107]....
        /*09b0*/ 	.word	0xffffffff


	//   ....[108]....
        /*09b4*/ 	.word	0xffffffff


	//   ....[109]....
        /*09b8*/ 	.word	0xffffffff


	//   ....[110]....
        /*09bc*/ 	.word	0xffffffff


	//   ....[111]....
        /*09c0*/ 	.word	0xffffffff


	//   ....[112]....
        /*09c4*/ 	.word	0xffffffff


	//   ....[113]....
        /*09c8*/ 	.word	0xffffffff


	//   ....[114]....
        /*09cc*/ 	.word	0xffffffff


	//   ....[115]....
        /*09d0*/ 	.word	0xffffffff


	//   ....[116]....
        /*09d4*/ 	.word	0xffffffff


	//   ....[117]....
        /*09d8*/ 	.word	0xffffffff


	//   ....[118]....
        /*09dc*/ 	.word	0xffffffff


	//   ....[119]....
        /*09e0*/ 	.word	0xffffffff


	//   ....[120]....
        /*09e4*/ 	.word	0xffffffff


	//   ....[121]....
        /*09e8*/ 	.word	0xffffffff


	//   ....[122]....
        /*09ec*/ 	.word	0xffffffff


	//   ....[123]....
        /*09f0*/ 	.word	0xffffffff


	//   ....[124]....
        /*09f4*/ 	.word	0xffffffff


	//   ....[125]....
        /*09f8*/ 	.word	0xffffffff


	//   ....[126]....
        /*09fc*/ 	.word	0xffffffff


	//   ....[127]....
        /*0a00*/ 	.word	0xffffffff


	//   ....[128]....
        /*0a04*/ 	.word	0xffffffff


	//   ....[129]....
        /*0a08*/ 	.word	0xffffffff


	//   ....[130]....
        /*0a0c*/ 	.word	0xffffffff


	//   ....[131]....
        /*0a10*/ 	.word	0xffffffff


	//   ....[132]....
        /*0a14*/ 	.word	0xffffffff


	//   ....[133]....
        /*0a18*/ 	.word	0xffffffff


	//   ....[134]....
        /*0a1c*/ 	.word	0xffffffff


	//   ....[135]....
        /*0a20*/ 	.word	0xffffffff


	//   ....[136]....
        /*0a24*/ 	.word	0xffffffff


	//   ....[137]....
        /*0a28*/ 	.word	0xffffffff


	//   ....[138]....
        /*0a2c*/ 	.word	0xffffffff


	//   ....[139]....
        /*0a30*/ 	.word	0xffffffff


	//   ....[140]....
        /*0a34*/ 	.word	0xffffffff


	//   ....[141]....
        /*0a38*/ 	.word	0xffffffff


	//   ....[142]....
        /*0a3c*/ 	.word	0xffffffff


	//   ....[143]....
        /*0a40*/ 	.word	0xffffffff


	//   ....[144]....
        /*0a44*/ 	.word	0xffffffff


	//   ....[145]....
        /*0a48*/ 	.word	0xffffffff


	//   ....[146]....
        /*0a4c*/ 	.word	0xffffffff


	//   ....[147]....
        /*0a50*/ 	.word	0xffffffff


	//   ....[148]....
        /*0a54*/ 	.word	0xffffffff


	//   ....[149]....
        /*0a58*/ 	.word	0xffffffff


	//   ....[150]....
        /*0a5c*/ 	.word	0xffffffff


	//   ....[151]....
        /*0a60*/ 	.word	0xffffffff


	//   ....[152]....
        /*0a64*/ 	.word	0xffffffff


	//   ....[153]....
        /*0a68*/ 	.word	0xffffffff


	//   ....[154]....
        /*0a6c*/ 	.word	0xffffffff


	//   ....[155]....
        /*0a70*/ 	.word	0xffffffff


	//   ....[156]....
        /*0a74*/ 	.word	0xffffffff


	//   ....[157]....
        /*0a78*/ 	.word	0xffffffff


	//   ....[158]....
        /*0a7c*/ 	.word	0xffffffff


	//   ....[159]....
        /*0a80*/ 	.word	0xffffffff


	//   ....[160]....
        /*0a84*/ 	.word	0xffffffff


	//   ....[161]....
        /*0a88*/ 	.word	0xffffffff


	//   ....[162]....
        /*0a8c*/ 	.word	0xffffffff


	//   ....[163]....
        /*0a90*/ 	.word	0xffffffff


	//   ....[164]....
        /*0a94*/ 	.word	0xffffffff


	//   ....[165]....
        /*0a98*/ 	.word	0xffffffff


	//   ....[166]....
        /*0a9c*/ 	.word	0xffffffff


	//----- nvinfo : EIATTR_COOP_GROUP_INSTR_OFFSETS
	.align		4
.L_146:
        /*0aa0*/ 	.byte	0x04, 0x28
        /*0aa2*/ 	.short	(.L_148 - .L_147)


	//   ....[0]....
.L_147:
        /*0aa4*/ 	.word	0x00000050


	//   ....[1]....
        /*0aa8*/ 	.word	0x00000200


	//   ....[2]....
        /*0aac*/ 	.word	0x00000230


	//   ....[3]....
        /*0ab0*/ 	.word	0x00000260


	//   ....[4]....
        /*0ab4*/ 	.word	0x00000290


	//   ....[5]....
        /*0ab8*/ 	.word	0x000002c0


	//   ....[6]....
        /*0abc*/ 	.word	0x000002f0


	//   ....[7]....
        /*0ac0*/ 	.word	0x00000460


	//   ....[8]....
        /*0ac4*/ 	.word	0x000004a0


	//   ....[9]....
        /*0ac8*/ 	.word	0x000004d0


	//   ....[10]....
        /*0acc*/ 	.word	0x00000500


	//   ....[11]....
        /*0ad0*/ 	.word	0x00000530


	//   ....[12]....
        /*0ad4*/ 	.word	0x00000560


	//   ....[13]....
        /*0ad8*/ 	.word	0x000005f0


	//   ....[14]....
        /*0adc*/ 	.word	0x00000620


	//   ....[15]....
        /*0ae0*/ 	.word	0x00000630


	//   ....[16]....
        /*0ae4*/ 	.word	0x000006a0


	//   ....[17]....
        /*0ae8*/ 	.word	0x000027f0


	//   ....[18]....
        /*0aec*/ 	.word	0x00002810


	//   ....[19]....
        /*0af0*/ 	.word	0x00002990


	//   ....[20]....
        /*0af4*/ 	.word	0x000029a0


	//   ....[21]....
        /*0af8*/ 	.word	0x00002b20


	//   ....[22]....
        /*0afc*/ 	.word	0x00002b40


	//   ....[23]....
        /*0b00*/ 	.word	0x00002cc0


	//   ....[24]....
        /*0b04*/ 	.word	0x00002cd0


	//   ....[25]....
        /*0b08*/ 	.word	0x000045d0


	//   ....[26]....
        /*0b0c*/ 	.word	0x000046f0


	//   ....[27]....
        /*0b10*/ 	.word	0x000048a0


	//   ....[28]....
        /*0b14*/ 	.word	0x000048c0


	//   ....[29]....
        /*0b18*/ 	.word	0x00004b70


	//   ....[30]....
        /*0b1c*/ 	.word	0x00004be0


	//   ....[31]....
        /*0b20*/ 	.word	0x00004e10


	//   ....[32]....
        /*0b24*/ 	.word	0x00004ee0


	//   ....[33]....
        /*0b28*/ 	.word	0x00006f70


	//   ....[34]....
        /*0b2c*/ 	.word	0x00006fb0


	//   ....[35]....
        /*0b30*/ 	.word	0x00007050


	//   ....[36]....
        /*0b34*/ 	.word	0x000070a0


	//   ....[37]....
        /*0b38*/ 	.word	0x000070e0


	//   ....[38]....
        /*0b3c*/ 	.word	0x000071e0


	//   ....[39]....
        /*0b40*/ 	.word	0x00007220


	//   ....[40]....
        /*0b44*/ 	.word	0x000076a0


	//   ....[41]....
        /*0b48*/ 	.word	0x00008920


	//   ....[42]....
        /*0b4c*/ 	.word	0x00008930


	//   ....[43]....
        /*0b50*/ 	.word	0x00008940


	//   ....[44]....
        /*0b54*/ 	.word	0x00008950


	//   ....[45]....
        /*0b58*/ 	.word	0x00008980


	//   ....[46]....
        /*0b5c*/ 	.word	0x000089a0


	//   ....[47]....
        /*0b60*/ 	.word	0x000089c0


	//   ....[48]....
        /*0b64*/ 	.word	0x000089d0


	//   ....[49]....
        /*0b68*/ 	.word	0x00009f70


	//   ....[50]....
        /*0b6c*/ 	.word	0x00009f80


	//   ....[51]....
        /*0b70*/ 	.word	0x00009f90


	//   ....[52]....
        /*0b74*/ 	.word	0x00009fa0


	//   ....[53]....
        /*0b78*/ 	.word	0x00009fb0


	//   ....[54]....
        /*0b7c*/ 	.word	0x00009fc0


	//   ....[55]....
        /*0b80*/ 	.word	0x00009ff0


	//   ....[56]....
        /*0b84*/ 	.word	0x0000a060


	//   ....[57]....
        /*0b88*/ 	.word	0x0000a4e0


	//   ....[58]....
        /*0b8c*/ 	.word	0x0000a500


	//   ....[59]....
        /*0b90*/ 	.word	0x0000a650


	//   ....[60]....
        /*0b94*/ 	.word	0x0000a660


	//   ....[61]....
        /*0b98*/ 	.word	0x0000a7c0


	//   ....[62]....
        /*0b9c*/ 	.word	0x0000a7e0


	//   ....[63]....
        /*0ba0*/ 	.word	0x0000a940


	//   ....[64]....
        /*0ba4*/ 	.word	0x0000a950


	//   ....[65]....
        /*0ba8*/ 	.word	0x0000acc0


	//   ....[66]....
        /*0bac*/ 	.word	0x0000ace0


	//   ....[67]....
        /*0bb0*/ 	.word	0x0000b1b0


	//   ....[68]....
        /*0bb4*/ 	.word	0x0000b1c0


	//   ....[69]....
        /*0bb8*/ 	.word	0x0000b690


	//   ....[70]....
        /*0bbc*/ 	.word	0x0000b6b0


	//   ....[71]....
        /*0bc0*/ 	.word	0x0000bba0


	//   ....[72]....
        /*0bc4*/ 	.word	0x0000bbb0


	//   ....[73]....
        /*0bc8*/ 	.word	0x0000c8b0


	//   ....[74]....
        /*0bcc*/ 	.word	0x0000c8d0


	//   ....[75]....
        /*0bd0*/ 	.word	0x0000ca30


	//   ....[76]....
        /*0bd4*/ 	.word	0x0000ca40


	//   ....[77]....
        /*0bd8*/ 	.word	0x0000cba0


	//   ....[78]....
        /*0bdc*/ 	.word	0x0000cbc0


	//   ....[79]....
        /*0be0*/ 	.word	0x0000cd20


	//   ....[80]....
        /*0be4*/ 	.word	0x0000cd30


	//   ....[81]....
        /*0be8*/ 	.word	0x0000cf50


	//   ....[82]....
        /*0bec*/ 	.word	0x0000cf70


	//   ....[83]....
        /*0bf0*/ 	.word	0x0000d0a0


	//   ....[84]....
        /*0bf4*/ 	.word	0x0000d0e0


	//   ....[85]....
        /*0bf8*/ 	.word	0x0000d110


	//   ....[86]....
        /*0bfc*/ 	.word	0x0000d140


	//   ....[87]....
        /*0c00*/ 	.word	0x0000d170


	//   ....[88]....
        /*0c04*/ 	.word	0x0000d1a0


	//   ....[89]....
        /*0c08*/ 	.word	0x0000d300


	//   ....[90]....
        /*0c0c*/ 	.word	0x0000d340


	//   ....[91]....
        /*0c10*/ 	.word	0x0000d370


	//   ....[92]....
        /*0c14*/ 	.word	0x0000d3a0


	//   ....[93]....
        /*0c18*/ 	.word	0x0000d3d0


	//   ....[94]....
        /*0c1c*/ 	.word	0x0000d400


	//   ....[95]....
        /*0c20*/ 	.word	0x0000d490


	//   ....[96]....
        /*0c24*/ 	.word	0x0000d4c0


	//   ....[97]....
        /*0c28*/ 	.word	0x0000d4d0


	//   ....[98]....
        /*0c2c*/ 	.word	0x0000d530


	//   ....[99]....
        /*0c30*/ 	.word	0x0000db10


	//   ....[100]....
        /*0c34*/ 	.word	0x0000db70


	//   ....[101]....
        /*0c38*/ 	.word	0x0000dbc0


	//   ....[102]....
        /*0c3c*/ 	.word	0x0000dc10


	//   ....[103]....
        /*0c40*/ 	.word	0x0000dc60


	//   ....[104]....
        /*0c44*/ 	.word	0x0000dcd0


	//   ....[105]....
        /*0c48*/ 	.word	0x0000dd10


	//   ....[106]....
        /*0c4c*/ 	.word	0x0000dd80


	//   ....[107]....
        /*0c50*/ 	.word	0x0000ddf0


	//   ....[108]....
        /*0c54*/ 	.word	0x0000de50


	//   ....[109]....
        /*0c58*/ 	.word	0x0000dec0


	//   ....[110]....
        /*0c5c*/ 	.word	0x0000df30


	//   ....[111]....
        /*0c60*/ 	.word	0x0000df90


	//   ....[112]....
        /*0c64*/ 	.word	0x0000dff0


	//   ....[113]....
        /*0c68*/ 	.word	0x0000e050


	//   ....[114]....
        /*0c6c*/ 	.word	0x0000e0c0


	//   ....[115]....
        /*0c70*/ 	.word	0x0000e120


	//   ....[116]....
        /*0c74*/ 	.word	0x0000e180


	//   ....[117]....
        /*0c78*/ 	.word	0x0000e1f0


	//   ....[118]....
        /*0c7c*/ 	.word	0x0000e230


	//   ....[119]....
        /*0c80*/ 	.word	0x0000e280


	//   ....[120]....
        /*0c84*/ 	.word	0x0000e2d0


	//   ....[121]....
        /*0c88*/ 	.word	0x0000e320


	//   ....[122]....
        /*0c8c*/ 	.word	0x0000e370


	//   ....[123]....
        /*0c90*/ 	.word	0x0000e3c0


	//   ....[124]....
        /*0c94*/ 	.word	0x0000e410


	//   ....[125]....
        /*0c98*/ 	.word	0x0000e470


	//   ....[126]....
        /*0c9c*/ 	.word	0x0000e4e0


	//   ....[127]....
        /*0ca0*/ 	.word	0x0000e540


	//   ....[128]....
        /*0ca4*/ 	.word	0x0000e5a0


	//   ....[129]....
        /*0ca8*/ 	.word	0x0000e600


	//   ....[130]....
        /*0cac*/ 	.word	0x0000e670


	//   ....[131]....
        /*0cb0*/ 	.word	0x0000e6d0


	//   ....[132]....
        /*0cb4*/ 	.word	0x0000e730


	//   ....[133]....
        /*0cb8*/ 	.word	0x0000e790


	//   ....[134]....
        /*0cbc*/ 	.word	0x0000e800


	//   ....[135]....
        /*0cc0*/ 	.word	0x0000e860


	//   ....[136]....
        /*0cc4*/ 	.word	0x0000e8c0


	//   ....[137]....
        /*0cc8*/ 	.word	0x0000e920


	//   ....[138]....
        /*0ccc*/ 	.word	0x0000e990


	//   ....[139]....
        /*0cd0*/ 	.word	0x0000e9f0


	//   ....[140]....
        /*0cd4*/ 	.word	0x0000ea50


	//   ....[141]....
        /*0cd8*/ 	.word	0x0000eab0


	//   ....[142]....
        /*0cdc*/ 	.word	0x0000eb20


	//   ....[143]....
        /*0ce0*/ 	.word	0x0000eb80


	//   ....[144]....
        /*0ce4*/ 	.word	0x0000ebe0


	//   ....[145]....
        /*0ce8*/ 	.word	0x0000ec40


	//   ....[146]....
        /*0cec*/ 	.word	0x0000ecb0


	//   ....[147]....
        /*0cf0*/ 	.word	0x0000ed10


	//   ....[148]....
        /*0cf4*/ 	.word	0x0000ed70


	//   ....[149]....
        /*0cf8*/ 	.word	0x0000edd0


	//   ....[150]....
        /*0cfc*/ 	.word	0x0000ee40


	//   ....[151]....
        /*0d00*/ 	.word	0x0000ee90


	//   ....[152]....
        /*0d04*/ 	.word	0x0000eed0


	//   ....[153]....
        /*0d08*/ 	.word	0x0000ef20


	//   ....[154]....
        /*0d0c*/ 	.word	0x0000ef70


	//   ....[155]....
        /*0d10*/ 	.word	0x0000efc0


	//   ....[156]....
        /*0d14*/ 	.word	0x0000f030


	//   ....[157]....
        /*0d18*/ 	.word	0x0000f070


	//   ....[158]....
        /*0d1c*/ 	.word	0x0000f0c0


	//   ....[159]....
        /*0d20*/ 	.word	0x0000f110


	//   ....[160]....
        /*0d24*/ 	.word	0x0000f160


	//   ....[161]....
        /*0d28*/ 	.word	0x0000f1b0


	//   ....[162]....
        /*0d2c*/ 	.word	0x0000f220


	//   ....[163]....
        /*0d30*/ 	.word	0x0000f260


	//   ....[164]....
        /*0d34*/ 	.word	0x0000f2d0


	//   ....[165]....
        /*0d38*/ 	.word	0x0000f330


	//   ....[166]....
        /*0d3c*/ 	.word	0x0000f390


	//----- nvinfo : EIATTR_EXIT_INSTR_OFFSETS
	.align		4
.L_148:
        /*0d40*/ 	.byte	0x04, 0x1c
        /*0d42*/ 	.short	(.L_150 - .L_149)


	//   ....[0]....
.L_149:
        /*0d44*/ 	.word	0x00000c10


	//   ....[1]....
        /*0d48*/ 	.word	0x0000dad0


	//----- nvinfo : EIATTR_MAX_THREADS
	.align		4
.L_150:
        /*0d4c*/ 	.byte	0x04, 0x05
        /*0d4e*/ 	.short	(.L_152 - .L_151)
.L_151:
        /*0d50*/ 	.word	0x00000080
        /*0d54*/ 	.word	0x00000001
        /*0d58*/ 	.word	0x00000001


	//----- nvinfo : EIATTR_CRS_STACK_SIZE
	.align		4
.L_152:
        /*0d5c*/ 	.byte	0x04, 0x1e
        /*0d5e*/ 	.short	(.L_154 - .L_153)
.L_153:
        /*0d60*/ 	.word	0x00000000
.L_154:


//--------------------- .nv.info._ZN7cutlass13device_kernelIN5flash19enable_sm80_to_sm89INS1_16FlashAttnFwdSm80INS1_25CollectiveMainloopFwdSm80ILi4ELi1ELb0EN4cute5tupleIJNS5_1CILi128EEENS7_ILi48EEENS7_ILi96EEEEEELi96ENS_6half_tEfNS_4arch4Sm80ELb0ELb0ELb1ELb1ELb0ELb1ELb1ELb1EEENS1_21CollectiveEpilogueFwdINS6_IJS8_SA_S9_EEENS6_IJNS7_ILi1EEESI_SI_EEESC_SE_Li128ELb1ELb1ELb1ELb0EEENS1_36VarlenDynamicPersistentTileSchedulerILi128ELi48ELi128ELi128ELb1ELb1ELb0ELb0ELb1ELb1EEEEEEEEEvNT_6ParamsE --------------------------
	.section	.nv.info._ZN7cutlass13device_kernelIN5flash19enable_sm80_to_sm89INS1_16FlashAttnFwdSm80INS1_25CollectiveMainloopFwdSm80ILi4ELi1ELb0EN4cute5tupleIJNS5_1CILi128EEENS7_ILi48EEENS7_ILi96EEEEEELi96ENS_6half_tEfNS_4arch4Sm80ELb0ELb0ELb1ELb1ELb0ELb1ELb1ELb1EEENS1_21CollectiveEpilogueFwdINS6_IJS8_SA_S9_EEENS6_IJNS7_ILi1EEESI_SI_EEESC_SE_Li128ELb1ELb1ELb1ELb0EEENS1_36VarlenDynamicPersistentTileSchedulerILi128ELi48ELi128ELi128ELb1ELb1ELb0ELb0ELb1ELb1EEEEEEEEEvNT_6ParamsE,"",@"SHT_CUDA_INFO"
	.sectionflags	@""
	.align	4


	//----- nvinfo : EIATTR_CUDA_API_VERSION
	.align		4
        /*0000*/ 	.byte	0x04, 0x37
        /*0002*/ 	.short	(.L_156 - .L_155)
.L_155:
        /*0004*/ 	.word	0x00000082


	//----- nvinfo : EIATTR_SW2861232_WAR
	.align		4
.L_156:
        /*0008*/ 	.byte	0x01, 0x35
	.zero		2


	//----- nvinfo : EIATTR_PARAM_CBANK
	.align		4
        /*000c*/ 	.byte	0x04, 0x0a
        /*000e*/ 	.short	(.L_158 - .L_157)
	.align		4
.L_157:
        /*0010*/ 	.word	index@(.nv.constant0._ZN7cutlass13device_kernelIN5flash19enable_sm80_to_sm89INS1_16FlashAttnFwdSm80INS1_25CollectiveMainloopFwdSm80ILi4ELi1ELb0EN4cute5tupleIJNS5_1CILi128EEENS7_ILi48EEENS7_ILi96EEEEEELi96ENS_6half_tEfNS_4arch4Sm80ELb0ELb0ELb1ELb1ELb0ELb1ELb1ELb1EEENS1_21CollectiveEpilogueFwdINS6_IJS8_SA_S9_EEENS6_IJNS7_ILi1EEESI_SI_EEESC_SE_Li128ELb1ELb1ELb1ELb0EEENS1_36VarlenDynamicPersistentTileSchedulerILi128ELi48ELi128ELi128ELb1ELb1ELb0ELb0ELb1ELb1EEEEEEEEEvNT_6ParamsE)
        /*0014*/ 	.short	0x0160
        /*0016*/ 	.short	0x0438


	//----- nvinfo : EIATTR_CBANK_PARAM_SIZE
	.align		4
.L_158:
        /*0018*/ 	.byte	0x03, 0x19
        /*001a*/ 	.short	0x0438


	//----- nvinfo : EIATTR_KPARAM_INFO
	.align		4
        /*001c*/ 	.byte	0x04, 0x17
        /*001e*/ 	.short	(.L_160 - .L_159)
.L_159:
        /*0020*/ 	.word	0x00000000
        /*0024*/ 	.short	0x0000
        /*0026*/ 	.short	0x0000
        /*0028*/ 	.byte	0x00, 0xf0, 0xe1, 0x10


	//----- nvinfo : EIATTR_MAXREG_COUNT
	.align		4
.L_160:
        /*002c*/ 	.byte	0x03, 0x1b
        /*002e*/ 	.short	0x00ff


	//----- nvinfo : EIATTR_NUM_BARRIERS
	.align		4
        /*0030*/ 	.byte	0x02, 0x4c
        /*0032*/ 	.byte	0x06
	.zero		1


	//----- nvinfo : EIATTR_ANNOTATIONS
	.align		4
        /*0034*/ 	.byte	0x04, 0x55
        /*0036*/ 	.short	(.L_162 - .L_161)


	//   ....[0]....
.L_161:
        /* <DEDUP_REMOVED lines=89> */
        /*05bc*/ 	.byte	0x90, 0x86, 0x01, 0x00, 0x01, 0x00, 0x00, 0x00, 0xf0, 0x86, 0x01, 0x00


	//----- nvinfo : EIATTR_MERCURY_ISA_VERSION
	.align		4
.L_162:
        /*05c8*/ 	.byte	0x03, 0x5f
        /*05ca*/ 	.short	0x0000


	//----- nvinfo : EIATTR_INT_WARP_WIDE_INSTR_OFFSETS
	.align		4
        /*05cc*/ 	.byte	0x04, 0x31
        /*05ce*/ 	.short	(.L_164 - .L_163)


	//   ....[0]....
.L_163:
        /*05d0*/ 	.word	0x00014400


	//   ....[1]....
        /*05d4*/ 	.word	0x00014480


	//----- nvinfo : EIATTR_COOP_GROUP_MASK_REGIDS
	.align		4
.L_164:
        /*05d8*/ 	.byte	0x04, 0x29
        /*05da*/ 	.short	(.L_166 - .L_165)


	//   ....[0]....
.L_165:
        /*05dc*/ 	.word	0xffffffff


	//   ....[1]....
        /*05e0*/ 	.word	0xffffffff


	//   ....[2]....
        /*05e4*/ 	.word	0xffffffff


	//   ....[3]....
        /*05e8*/ 	.word	0xffffffff


	//   ....[4]....
        /*05ec*/ 	.word	0xffffffff


	//   ....[5]....
        /*05f0*/ 	.word	0xffffffff


	//   ....[6]....
        /*05f4*/ 	.word	0xffffffff


	//   ....[7]....
        /*05f8*/ 	.word	0xffffffff


	//   ....[8]....
        /*05fc*/ 	.word	0xffffffff


	//   ....[9]....
        /*0600*/ 	.word	0xffffffff


	//   ....[10]....
        /*0604*/ 	.word	0xffffffff


	//   ....[11]....
        /*0608*/ 	.word	0xffffffff


	//   ....[12]....
        /*060c*/ 	.word	0xffffffff


	//   ....[13]....
        /*0610*/ 	.word	0xffffffff


	//   ....[14]....
        /*0614*/ 	.word	0xffffffff


	//   ....[15]....
        /*0618*/ 	.word	0xffffffff


	//   ....[16]....
        /*061c*/ 	.word	0xffffffff


	//   ....[17]....
        /*0620*/ 	.word	0xffffffff


	//   ....[18]....
        /*0624*/ 	.word	0xffffffff


	//   ....[19]....
        /*0628*/ 	.word	0xffffffff


	//   ....[20]....
        /*062c*/ 	.word	0xffffffff


	//   ....[21]....
        /*0630*/ 	.word	0xffffffff


	//   ....[22]....
        /*0634*/ 	.word	0xffffffff


	//   ....[23]....
        /*0638*/ 	.word	0xffffffff


	//   ....[24]....
        /*063c*/ 	.word	0xffffffff


	//   ....[25]....
        /*0640*/ 	.word	0xffffffff


	//   ....[26]....
        /*0644*/ 	.word	0xffffffff


	//   ....[27]....
        /*0648*/ 	.word	0xffffffff


	//   ....[28]....
        /*064c*/ 	.word	0xffffffff


	//   ....[29]....
        /*0650*/ 	.word	0xffffffff


	//   ....[30]....
        /*0654*/ 	.word	0xffffffff


	//   ....[31]....
        /*0658*/ 	.word	0xffffffff


	//   ....[32]....
        /*065c*/ 	.word	0xffffffff


	//   ....[33]....
        /*0660*/ 	.word	0xffffffff


	//   ....[34]....
        /*0664*/ 	.word	0xffffffff


	//   ....[35]....
        /*0668*/ 	.word	0xffffffff


	//   ....[36]....
        /*066c*/ 	.word	0xffffffff


	//   ....[37]....
        /*0670*/ 	.word	0xffffffff


	//   ....[38]....
        /*0674*/ 	.word	0xffffffff


	//   ....[39]....
        /*0678*/ 	.word	0xffffffff


	//   ....[40]....
        /*067c*/ 	.word	0xffffffff


	//   ....[41]....
        /*0680*/ 	.word	0xffffffff


	//   ....[42]....
        /*0684*/ 	.word	0xffffffff


	//   ....[43]....
        /*0688*/ 	.word	0xffffffff


	//   ....[44]....
        /*068c*/ 	.word	0xffffffff


	//   ....[45]....
        /*0690*/ 	.word	0xffffffff


	//   ....[46]....
        /*0694*/ 	.word	0xffffffff


	//   ....[47]....
        /*0698*/ 	.word	0xffffffff


	//   ....[48]....
        /*069c*/ 	.word	0xffffffff


	//   ....[49]....
        /*06a0*/ 	.word	0xffffffff


	//   ....[50]....
        /*06a4*/ 	.word	0xffffffff


	//   ....[51]....
        /*06a8*/ 	.word	0xffffffff


	//   ....[52]....
        /*06ac*/ 	.word	0xffffffff


	//   ....[53]....
        /*06b0*/ 	.word	0xffffffff


	//   ....[54]....
        /*06b4*/ 	.word	0xffffffff


	//   ....[55]....
        /*06b8*/ 	.word	0xffffffff


	//   ....[56]....
        /*06bc*/ 	.word	0xffffffff


	//   ....[57]....
        /*06c0*/ 	.word	0xffffffff


	//   ....[58]....
        /*06c4*/ 	.word	0xffffffff


	//   ....[59]....
        /*06c8*/ 	.word	0xffffffff


	//   ....[60]....
        /*06cc*/ 	.word	0xffffffff


	//   ....[61]....
        /*06d0*/ 	.word	0xffffffff


	//   ....[62]....
        /*06d4*/ 	.word	0xffffffff


	//   ....[63]....
        /*06d8*/ 	.word	0xffffffff


	//   ....[64]....
        /*06dc*/ 	.word	0xffffffff


	//   ....[65]....
        /*06e0*/ 	.word	0xffffffff


	//   ....[66]....
        /*06e4*/ 	.word	0xffffffff


	//   ....[67]....
        /*06e8*/ 	.word	0xffffffff


	//   ....[68]....
        /*06ec*/ 	.word	0xffffffff


	//   ....[69]....
        /*06f0*/ 	.word	0xffffffff


	//   ....[70]....
        /*06f4*/ 	.word	0xffffffff


	//   ....[71]....
        /*06f8*/ 	.word	0xffffffff


	//   ....[72]....
        /*06fc*/ 	.word	0xffffffff


	//   ....[73]....
        /*0700*/ 	.word	0xffffffff


	//   ....[74]....
        /*0704*/ 	.word	0xffffffff


	//   ....[75]....
        /*0708*/ 	.word	0xffffffff


	//   ....[76]....
        /*070c*/ 	.word	0xffffffff


	//   ....[77]....
        /*0710*/ 	.word	0xffffffff


	//   ....[78]....
        /*0714*/ 	.word	0xffffffff


	//   ....[79]....
        /*0718*/ 	.word	0xffffffff


	//   ....[80]....
        /*071c*/ 	.word	0xffffffff


	//   ....[81]....
        /*0720*/ 	.word	0xffffffff


	//   ....[82]....
        /*0724*/ 	.word	0xffffffff


	//   ....[83]....
        /*0728*/ 	.word	0xffffffff


	//   ....[84]....
        /*072c*/ 	.word	0xffffffff


	//   ....[85]....
        /*0730*/ 	.word	0xffffffff


	//   ....[86]....
        /*0734*/ 	.word	0xffffffff


	//   ....[87]....
        /*0738*/ 	.word	0xffffffff


	//   ....[88]....
        /*073c*/ 	.word	0xffffffff


	//   ....[89]....
        /*0740*/ 	.word	0xffffffff


	//   ....[90]....
        /*0744*/ 	.word	0xffffffff


	//   ....[91]....
        /*0748*/ 	.word	0xffffffff


	//   ....[92]....
        /*074c*/ 	.word	0xffffffff


	//   ....[93]....
        /*0750*/ 	.word	0xffffffff


	//   ....[94]....
        /*0754*/ 	.word	0xffffffff


	//   ....[95]....
        /*0758*/ 	.word	0xffffffff


	//   ....[96]....
        /*075c*/ 	.word	0xffffffff


	//   ....[97]....
        /*0760*/ 	.word	0xffffffff


	//   ....[98]....
        /*0764*/ 	.word	0xffffffff


	//   ....[99]....
        /*0768*/ 	.word	0xffffffff


	//   ....[100]....
        /*076c*/ 	.word	0xffffffff


	//   ....[101]....
        /*0770*/ 	.word	0xffffffff


	//   ....[102]....
        /*0774*/ 	.word	0xffffffff


	//   ....[103]....
        /*0778*/ 	.word	0xffffffff


	//   ....[104]....
        /*077c*/ 	.word	0xffffffff


	//   ....[105]....
        /*0780*/ 	.word	0xffffffff


	//   ....[106]....
        /*0784*/ 	.word	0xffffffff


	//   ....[107]....
        /*0788*/ 	.word	0xffffffff


	//   ....[108]....
        /*078c*/ 	.word	0xffffffff


	//   ....[109]....
        /*0790*/ 	.word	0xffffffff


	//   ....[110]....
        /*0794*/ 	.word	0xffffffff


	//   ....[111]....
        /*0798*/ 	.word	0xffffffff


	//   ....[112]....
        /*079c*/ 	.word	0xffffffff


	//   ....[113]....
        /*07a0*/ 	.word	0xffffffff


	//   ....[114]....
        /*07a4*/ 	.word	0xffffffff


	//   ....[115]....
        /*07a8*/ 	.word	0xffffffff


	//   ....[116]....
        /*07ac*/ 	.word	0xffffffff


	//   ....[117]....
        /*07b0*/ 	.word	0xffffffff


	//   ....[118]....
        /*07b4*/ 	.word	0xffffffff


	//   ....[119]....
        /*07b8*/ 	.word	0xffffffff


	//   ....[120]....
        /*07bc*/ 	.word	0xffffffff


	//   ....[121]....
        /*07c0*/ 	.word	0xffffffff


	//   ....[122]....
        /*07c4*/ 	.word	0xffffffff


	//   ....[123]....
        /*07c8*/ 	.word	0xffffffff


	//   ....[124]....
        /*07cc*/ 	.word	0xffffffff


	//   ....[125]....
        /*07d0*/ 	.word	0xffffffff


	//   ....[126]....
        /*07d4*/ 	.word	0xffffffff


	//   ....[127]....
        /*07d8*/ 	.word	0xffffffff


	//   ....[128]....
        /*07dc*/ 	.word	0xffffffff


	//   ....[129]....
        /*07e0*/ 	.word	0xffffffff


	//   ....[130]....
        /*07e4*/ 	.word	0xffffffff


	//   ....[131]....
        /*07e8*/ 	.word	0xffffffff


	//   ....[132]....
        /*07ec*/ 	.word	0xffffffff


	//   ....[133]....
        /*07f0*/ 	.word	0xffffffff


	//   ....[134]....
        /*07f4*/ 	.word	0xffffffff


	//   ....[135]....
        /*07f8*/ 	.word	0xffffffff


	//   ....[136]....
        /*07fc*/ 	.word	0xffffffff


	//   ....[137]....
        /*0800*/ 	.word	0xffffffff


	//   ....[138]....
        /*0804*/ 	.word	0xffffffff


	//   ....[139]....
        /*0808*/ 	.word	0xffffffff


	//   ....[140]....
        /*080c*/ 	.word	0xffffffff


	//   ....[141]....
        /*0810*/ 	.word	0xffffffff


	//   ....[142]....
        /*0814*/ 	.word	0xffffffff


	//   ....[143]....
        /*0818*/ 	.word	0xffffffff


	//   ....[144]....
        /*081c*/ 	.word	0xffffffff


	//   ....[145]....
        /*0820*/ 	.word	0xffffffff


	//   ....[146]....
        /*0824*/ 	.word	0xffffffff


	//   ....[147]....
        /*0828*/ 	.word	0xffffffff


	//   ....[148]....
        /*082c*/ 	.word	0xffffffff


	//   ....[149]....
        /*0830*/ 	.word	0xffffffff


	//   ....[150]....
        /*0834*/ 	.word	0xffffffff


	//   ....[151]....
        /*0838*/ 	.word	0xffffffff


	//   ....[152]....
        /*083c*/ 	.word	0xffffffff


	//   ....[153]....
        /*0840*/ 	.word	0xffffffff


	//   ....[154]....
        /*0844*/ 	.word	0xffffffff


	//   ....[155]....
        /*0848*/ 	.word	0xffffffff


	//   ....[156]....
        /*084c*/ 	.word	0xffffffff


	//   ....[157]....
        /*0850*/ 	.word	0xffffffff


	//   ....[158]....
        /*0854*/ 	.word	0xffffffff


	//   ....[159]....
        /*0858*/ 	.word	0xffffffff


	//   ....[160]....
        /*085c*/ 	.word	0xffffffff


	//   ....[161]....
        /*0860*/ 	.word	0xffffffff


	//   ....[162]....
        /*0864*/ 	.word	0xffffffff


	//   ....[163]....
        /*0868*/ 	.word	0xffffffff


	//   ....[164]....
        /*086c*/ 	.word	0xffffffff


	//   ....[165]....
        /*0870*/ 	.word	0xffffffff


	//   ....[166]....
        /*0874*/ 	.word	0xffffffff


	//   ....[167]....
        /*0878*/ 	.word	0xffffffff


	//   ....[168]....
        /*087c*/ 	.word	0xffffffff


	//   ....[169]....
        /*0880*/ 	.word	0xffffffff


	//   ....[170]....
        /*0884*/ 	.word	0xffffffff


	//   ....[171]....
        /*0888*/ 	.word	0xffffffff


	//   ....[172]....
        /*088c*/ 	.word	0xffffffff


	//   ....[173]....
        /*0890*/ 	.word	0xffffffff


	//   ....[174]....
        /*0894*/ 	.word	0xffffffff


	//----- nvinfo : EIATTR_COOP_GROUP_INSTR_OFFSETS
	.align		4
.L_166:
        /*0898*/ 	.byte	0x04, 0x28
        /*089a*/ 	.short	(.L_168 - .L_167)


	//   ....[0]....
.L_167:
        /*089c*/ 	.word	0x00000050


	//   ....[1]....
        /*08a0*/ 	.word	0x00000200


	//   ....[2]....
        /*08a4*/ 	.word	0x00000230


	//   ....[3]....
        /*08a8*/ 	.word	0x00000260


	//   ....[4]....
        /*08ac*/ 	.word	0x00000290


	//   ....[5]....
        /*08b0*/ 	.word	0x000002c0


	//   ....[6]....
        /*08b4*/ 	.word	0x000002f0


	//   ....[7]....
        /*08b8*/ 	.word	0x00000460


	//   ....[8]....
        /*08bc*/ 	.word	0x000004a0


	//   ....[9]....
        /*08c0*/ 	.word	0x000004d0


	//   ....[10]....
        /*08c4*/ 	.word	0x00000500


	//   ....[11]....
        /*08c8*/ 	.word	0x00000530


	//   ....[12]....
        /*08cc*/ 	.word	0x00000560


	//   ....[13]....
        /*08d0*/ 	.word	0x000005f0


	//   ....[14]....
        /*08d4*/ 	.word	0x00000620


	//   ....[15]....
        /*08d8*/ 	.word	0x00000630


	//   ....[16]....
        /*08dc*/ 	.word	0x000006a0


	//   ....[17]....
        /*08e0*/ 	.word	0x00008050


	//   ....[18]....
        /*08e4*/ 	.word	0x00008070


	//   ....[19]....
        /*08e8*/ 	.word	0x000081e0


	//   ....[20]....
        /*08ec*/ 	.word	0x000081f0


	//   ....[21]....
        /*08f0*/ 	.word	0x00008360


	//   ....[22]....
        /*08f4*/ 	.word	0x00008380


	//   ....[23]....
        /*08f8*/ 	.word	0x000084f0


	//   ....[24]....
        /*08fc*/ 	.word	0x00008500


	//   ....[25]....
        /*0900*/ 	.word	0x00008a50


	//   ....[26]....
        /*0904*/ 	.word	0x00008a90


	//   ....[27]....
        /*0908*/ 	.word	0x00008ad0


	//   ....[28]....
        /*090c*/ 	.word	0x00008b10


	//   ....[29]....
        /*0910*/ 	.word	0x0000b4b0


	//   ....[30]....
        /*0914*/ 	.word	0x0000b4f0


	//   ....[31]....
        /*0918*/ 	.word	0x0000b530


	//   ....[32]....
        /*091c*/ 	.word	0x0000b570


	//   ....[33]....
        /*0920*/ 	.word	0x0000f680


	//   ....[34]....
        /*0924*/ 	.word	0x0000f770


	//   ....[35]....
        /*0928*/ 	.word	0x0000f890


	//   ....[36]....
        /*092c*/ 	.word	0x0000f8b0


	//   ....[37]....
        /*0930*/ 	.word	0x0000ffc0


	//   ....[38]....
        /*0934*/ 	.word	0x0000fff0


	//   ....[39]....
        /*0938*/ 	.word	0x00010000


	//   ....[40]....
        /*093c*/ 	.word	0x00010050


	//   ....[41]....
        /*0940*/ 	.word	0x00012080


	//   ....[42]....
        /*0944*/ 	.word	0x000120e0


	//   ....[43]....
        /*0948*/ 	.word	0x00012190


	//   ....[44]....
        /*094c*/ 	.word	0x000121c0


	//   ....[45]....
        /*0950*/ 	.word	0x00012200


	//   ....[46]....
        /*0954*/ 	.word	0x00012330


	//   ....[47]....
        /*0958*/ 	.word	0x00012450


	//   ....[48]....
        /*095c*/ 	.word	0x00012520


	//   ....[49]....
        /*0960*/ 	.word	0x00013a50


	//   ....[50]....
        /*0964*/ 	.word	0x00013a60


	//   ....[51]....
        /*0968*/ 	.word	0x00013a70


	//   ....[52]....
        /*096c*/ 	.word	0x00013a80


	//   ....[53]....
        /*0970*/ 	.word	0x00013ab0


	//   ....[54]....
        /*0974*/ 	.word	0x00013ad0


	//   ....[55]....
        /*0978*/ 	.word	0x00013af0


	//   ....[56]....
        /*097c*/ 	.word	0x00013b00


	//   ....[57]....
        /*0980*/ 	.word	0x000150a0


	//   ....[58]....
        /*0984*/ 	.word	0x000150b0


	//   ....[59]....
        /*0988*/ 	.word	0x000150d0


	//   ....[60]....
        /*098c*/ 	.word	0x000150e0


	//   ....[61]....
        /*0990*/ 	.word	0x000150f0


	//   ....[62]....
        /*0994*/ 	.word	0x00015100


	//   ....[63]....
        /*0998*/ 	.word	0x00015120


	//   ....[64]....
        /*099c*/ 	.word	0x00015220


	//   ....[65]....
        /*09a0*/ 	.word	0x000155d0


	//   ....[66]....
        /*09a4*/ 	.word	0x000155f0


	//   ....[67]....
        /*09a8*/ 	.word	0x00015740


	//   ....[68]....
        /*09ac*/ 	.word	0x00015750


	//   ....[69]....
        /*09b0*/ 	.word	0x000158b0


	//   ....[70]....
        /*09b4*/ 	.word	0x000158d0


	//   ....[71]....
        /*09b8*/ 	.word	0x00015a30


	//   ....[72]....
        /*09bc*/ 	.word	0x00015a40


	//   ....[73]....
        /*09c0*/ 	.word	0x00015da0


	//   ....[74]....
        /*09c4*/ 	.word	0x00015dc0


	//   ....[75]....
        /*09c8*/ 	.word	0x00016290


	//   ....[76]....
        /*09cc*/ 	.word	0x000162a0


	//   ....[77]....
        /*09d0*/ 	.word	0x00016610


	//   ....[78]....
        /*09d4*/ 	.word	0x00016630


	//   ....[79]....
        /*09d8*/ 	.word	0x000169c0


	//   ....[80]....
        /*09dc*/ 	.word	0x000169d0


	//   ....[81]....
        /*09e0*/ 	.word	0x00017500


	//   ....[82]....
        /*09e4*/ 	.word	0x00017520


	//   ....[83]....
        /*09e8*/ 	.word	0x00017680


	//   ....[84]....
        /*09ec*/ 	.word	0x00017690


	//   ....[85]....
        /*09f0*/ 	.word	0x000177f0


	//   ....[86]....
        /*09f4*/ 	.word	0x00017810


	//   ....[87]....
        /*09f8*/ 	.word	0x00017970


	//   ....[88]....
        /*09fc*/ 	.word	0x00017980


	//   ....[89]....
        /*0a00*/ 	.word	0x00017ba0


	//   ....[90]....
        /*0a04*/ 	.word	0x00017bc0


	//   ....[91]....
        /*0a08*/ 	.word	0x00017cf0


	//   ....[92]....
        /*0a0c*/ 	.word	0x00017d30


	//   ....[93]....
        /*0a10*/ 	.word	0x00017d60


	//   ....[94]....
        /*0a14*/ 	.word	0x00017d90


	//   ....[95]....
        /*0a18*/ 	.word	0x00017dc0


	//   ....[96]....
        /*0a1c*/ 	.word	0x00017df0


	//   ....[97]....
        /*0a20*/ 	.word	0x00017f50


	//   ....[98]....
        /*0a24*/ 	.word	0x00017f90


	//   ....[99]....
        /*0a28*/ 	.word	0x00017fc0


	//   ....[100]....
        /*0a2c*/ 	.word	0x00017ff0


	//   ....[101]....
        /*0a30*/ 	.word	0x00018020


	//   ....[102]....
        /*0a34*/ 	.word	0x00018050


	//   ....[103]....
        /*0a38*/ 	.word	0x000180e0


	//   ....[104]....
        /*0a3c*/ 	.word	0x00018110


	//   ....[105]....
        /*0a40*/ 	.word	0x00018120


	//   ....[106]....
        /*0a44*/ 	.word	0x00018180


	//   ....[107]....
        /*0a48*/ 	.word	0x00018770


	//   ....[108]....
        /*0a4c*/ 	.word	0x000187d0


	//   ....[109]....
        /*0a50*/ 	.word	0x00018820


	//   ....[110]....
        /*0a54*/ 	.word	0x00018870


	//   ....[111]....
        /*0a58*/ 	.word	0x000188c0


	//   ....[112]....
        /*0a5c*/ 	.word	0x00018930


	//   ....[113]....
        /*0a60*/ 	.word	0x00018970


	//   ....[114]....
        /*0a64*/ 	.word	0x000189e0


	//   ....[115]....
        /*0a68*/ 	.word	0x00018a50


	//   ....[116]....
        /*0a6c*/ 	.word	0x00018ab0


	//   ....[117]....
        /*0a70*/ 	.word	0x00018b20


	//   ....[118]....
        /*0a74*/ 	.word	0x00018b90


	//   ....[119]....
        /*0a78*/ 	.word	0x00018bf0


	//   ....[120]....
        /*0a7c*/ 	.word	0x00018c50


	//   ....[121]....
        /*0a80*/ 	.word	0x00018cb0


	//   ....[122]....
        /*0a84*/ 	.word	0x00018d20


	//   ....[123]....
        /*0a88*/ 	.word	0x00018d80


	//   ....[124]....
        /*0a8c*/ 	.word	0x00018de0


	//   ....[125]....
        /*0a90*/ 	.word	0x00018e50


	//   ....[126]....
        /*0a94*/ 	.word	0x00018ea0


	//   ....[127]....
        /*0a98*/ 	.word	0x00018ef0


	//   ....[128]....
        /*0a9c*/ 	.word	0x00018f40


	//   ....[129]....
        /*0aa0*/ 	.word	0x00018f90


	//   ....[130]....
        /*0aa4*/ 	.word	0x00018fe0


	//   ....[131]....
        /*0aa8*/ 	.word	0x00019030


	//   ....[132]....
        /*0aac*/ 	.word	0x00019080


	//   ....[133]....
        /*0ab0*/ 	.word	0x000190f0


	//   ....[134]....
        /*0ab4*/ 	.word	0x00019160


	//   ....[135]....
        /*0ab8*/ 	.word	0x000191c0


	//   ....[136]....
        /*0abc*/ 	.word	0x00019220


	//   ....[137]....
        /*0ac0*/ 	.word	0x00019280


	//   ....[138]....
        /*0ac4*/ 	.word	0x000192f0


	//   ....[139]....
        /*0ac8*/ 	.word	0x00019350


	//   ....[140]....
        /*0acc*/ 	.word	0x000193b0


	//   ....[141]....
        /*0ad0*/ 	.word	0x00019410


	//   ....[142]....
        /*0ad4*/ 	.word	0x00019480


	//   ....[143]....
        /*0ad8*/ 	.word	0x000194e0


	//   ....[144]....
        /*0adc*/ 	.word	0x00019540


	//   ....[145]....
        /*0ae0*/ 	.word	0x000195a0


	//   ....[146]....
        /*0ae4*/ 	.word	0x00019610


	//   ....[147]....
        /*0ae8*/ 	.word	0x00019670


	//   ....[148]....
        /*0aec*/ 	.word	0x000196d0


	//   ....[149]....
        /*0af0*/ 	.word	0x00019730


	//   ....[150]....
        /*0af4*/ 	.word	0x000197a0


	//   ....[151]....
        /*0af8*/ 	.word	0x00019800


	//   ....[152]....
        /*0afc*/ 	.word	0x00019860


	//   ....[153]....
        /*0b00*/ 	.word	0x000198c0


	//   ....[154]....
        /*0b04*/ 	.word	0x00019930


	//   ....[155]....
        /*0b08*/ 	.word	0x00019990


	//   ....[156]....
        /*0b0c*/ 	.word	0x000199f0


	//   ....[157]....
        /*0b10*/ 	.word	0x00019a50


	//   ....[158]....
        /*0b14*/ 	.word	0x00019ac0


	//   ....[159]....
        /*0b18*/ 	.word	0x00019b10


	//   ....[160]....
        /*0b1c*/ 	.word	0x00019b50


	//   ....[161]....
        /*0b20*/ 	.word	0x00019ba0


	//   ....[162]....
        /*0b24*/ 	.word	0x00019bf0


	//   ....[163]....
        /*0b28*/ 	.word	0x00019c40


	//   ....[164]....
        /*0b2c*/ 	.word	0x00019cb0


	//   ....[165]....
        /*0b30*/ 	.word	0x00019cf0


	//   ....[166]....
        /*0b34*/ 	.word	0x00019d40


	//   ....[167]....
        /*0b38*/ 	.word	0x00019d90


	//   ....[168]....
        /*0b3c*/ 	.word	0x00019de0


	//   ....[169]....
        /*0b40*/ 	.word	0x00019e30


	//   ....[170]....
        /*0b44*/ 	.word	0x00019ea0


	//   ....[171]....
        /*0b48*/ 	.word	0x00019ee0


	//   ....[172]....
        /*0b4c*/ 	.word	0x00019f50


	//   ....[173]....
        /*0b50*/ 	.word	0x00019fb0


	//   ....[174]....
        /*0b54*/ 	.word	0x0001a010


	//----- nvinfo : EIATTR_EXIT_INSTR_OFFSETS
	.align		4
.L_168:
        /*0b58*/ 	.byte	0x04, 0x1c
        /*0b5a*/ 	.short	(.L_170 - .L_169)


	//   ....[0]....
.L_169:
        /*0b5c*/ 	.word	0x00000c10


	//   ....[1]....
        /*0b60*/ 	.word	0x00018730


	//----- nvinfo : EIATTR_MAX_THREADS
	.align		4
.L_170:
        /*0b64*/ 	.byte	0x04, 0x05
        /*0b66*/ 	.short	(.L_172 - .L_171)
.L_171:
        /*0b68*/ 	.word	0x00000080
        /*0b6c*/ 	.word	0x00000001
        /*0b70*/ 	.word	0x00000001


	//----- nvinfo : EIATTR_CRS_STACK_SIZE
	.align		4
.L_172:
        /*0b74*/ 	.byte	0x04, 0x1e
        /*0b76*/ 	.short	(.L_174 - .L_173)
.L_173:
        /*0b78*/ 	.word	0x00000000
.L_174:


//--------------------- .nv.info._ZN7cutlass13device_kernelIN5flash19enable_sm80_to_sm89INS1_16FlashAttnFwdSm80INS1_25CollectiveMainloopFwdSm80ILi4ELi1ELb0EN4cute5tupleIJNS5_1CILi128EEENS7_ILi48EEENS7_ILi96EEEEEELi96ENS_6half_tEfNS_4arch4Sm80ELb0ELb1ELb1ELb0ELb0ELb0ELb1ELb1EEENS1_21CollectiveEpilogueFwdINS6_IJS8_SA_S9_EEENS6_IJNS7_ILi1EEESI_SI_EEESC_SE_Li128ELb0ELb1ELb1ELb0EEENS1_19SingleTileSchedulerILb0ELb1ELb1ELi128EEEEEEEEEvNT_6ParamsE --------------------------
	.section	.nv.info._ZN7cutlass13device_kernelIN5flash19enable_sm80_to_sm89INS1_16FlashAttnFwdSm80INS1_25CollectiveMainloopFwdSm80ILi4ELi1ELb0EN4cute5tupleIJNS5_1CILi128EEENS7_ILi48EEENS7_ILi96EEEEEELi96ENS_6half_tEfNS_4arch4Sm80ELb0ELb1ELb1ELb0ELb0ELb0ELb1ELb1EEENS1_21CollectiveEpilogueFwdINS6_IJS8_SA_S9_EEENS6_IJNS7_ILi1EEESI_SI_EEESC_SE_Li128ELb0ELb1ELb1ELb0EEENS1_19SingleTileSchedulerILb0ELb1ELb1ELi128EEEEEEEEEvNT_6ParamsE,"",@"SHT_CUDA_INFO"
	.sectionflags	@""
	.align	4


	//----- nvinfo : EIATTR_CUDA_API_VERSION
	.align		4
        /*0000*/ 	.byte	0x04, 0x37
        /*0002*/ 	.short	(.L_176 - .L_175)
.L_175:
        /*0004*/ 	.word	0x00000082


	//----- nvinfo : EIATTR_SW2861232_WAR
	.align		4
.L_176:
        /*0008*/ 	.byte	0x01, 0x35
	.zero		2


	//----- nvinfo : EIATTR_PARAM_CBANK
	.align		4
        /*000c*/ 	.byte	0x04, 0x0a
        /*000e*/ 	.short	(.L_178 - .L_177)
	.align		4
.L_177:
        /*0010*/ 	.word	index@(.nv.constant0._ZN7cutlass13device_kernelIN5flash19enable_sm80_to_sm89INS1_16FlashAttnFwdSm80INS1_25CollectiveMainloopFwdSm80ILi4ELi1ELb0EN4cute5tupleIJNS5_1CILi128EEENS7_ILi48EEENS7_ILi96EEEEEELi96ENS_6half_tEfNS_4arch4Sm80ELb0ELb1ELb1ELb0ELb0ELb0ELb1ELb1EEENS1_21CollectiveEpilogueFwdINS6_IJS8_SA_S9_EEENS6_IJNS7_ILi1EEESI_SI_EEESC_SE_Li128ELb0ELb1ELb1ELb0EEENS1_19SingleTileSchedulerILb0ELb1ELb1ELi128EEEEEEEEEvNT_6ParamsE)
        /*0014*/ 	.short	0x0160
        /*0016*/ 	.short	0x0418


	//----- nvinfo : EIATTR_CBANK_PARAM_SIZE
	.align		4
.L_178:
        /*0018*/ 	.byte	0x03, 0x19
        /*001a*/ 	.short	0x0418


	//----- nvinfo : EIATTR_KPARAM_INFO
	.align		4
        /*001c*/ 	.byte	0x04, 0x17
        /*001e*/ 	.short	(.L_180 - .L_179)
.L_179:
        /*0020*/ 	.word	0x00000000
        /*0024*/ 	.short	0x0000
        /*0026*/ 	.short	0x0000
        /*0028*/ 	.byte	0x00, 0xf0, 0x61, 0x10


	//----- nvinfo : EIATTR_MAXREG_COUNT
	.align		4
.L_180:
        /*002c*/ 	.byte	0x03, 0x1b
        /*002e*/ 	.short	0x00ff


	//----- nvinfo : EIATTR_NUM_BARRIERS
	.align		4
        /*0030*/ 	.byte	0x02, 0x4c
        /*0032*/ 	.byte	0x02
	.zero		1


	//----- nvinfo : EIATTR_MERCURY_ISA_VERSION
	.align		4
        /*0034*/ 	.byte	0x03, 0x5f
        /*0036*/ 	.short	0x0000


	//----- nvinfo : EIATTR_COOP_GROUP_MASK_REGIDS
	.align		4
        /*0038*/ 	.byte	0x04, 0x29
        /*003a*/ 	.short	(.L_182 - .L_181)


	//   ....[0]....
.L_181:
        /*003c*/ 	.word	0xffffffff


	//   ....[1]....
        /*0040*/ 	.word	0xffffffff


	//   ....[2]....
        /*0044*/ 	.word	0xffffffff


	//   ....[3]....
        /*0048*/ 	.word	0xffffffff


	//   ....[4]....
        /*004c*/ 	.word	0xffffffff


	//   ....[5]....
        /*0050*/ 	.word	0xffffffff


	//   ....[6]....
        /*0054*/ 	.word	0xffffffff


	//   ....[7]....
        /*0058*/ 	.word	0xffffffff


	//   ....[8]....
        /*005c*/ 	.word	0xffffffff


	//   ....[9]....
        /*0060*/ 	.word	0xffffffff


	//   ....[10]....
        /*0064*/ 	.word	0xffffffff


	//   ....[11]....
        /*0068*/ 	.word	0xffffffff


	//   ....[12]....
        /*006c*/ 	.word	0xffffffff


	//   ....[13]....
        /*0070*/ 	.word	0xffffffff


	//   ....[14]....
        /*0074*/ 	.word	0xffffffff


	//   ....[15]....
        /*0078*/ 	.word	0xffffffff


	//   ....[16]....
        /*007c*/ 	.word	0xffffffff


	//   ....[17]....
        /*0080*/ 	.word	0xffffffff


	//   ....[18]....
        /*0084*/ 	.word	0xffffffff


	//   ....[19]....
        /*0088*/ 	.word	0xffffffff


	//   ....[20]....
        /*008c*/ 	.word	0xffffffff


	//   ....[21]....
        /*0090*/ 	.word	0xffffffff


	//   ....[22]....
        /*0094*/ 	.word	0xffffffff


	//   ....[23]....
        /*0098*/ 	.word	0xffffffff


	//   ....[24]....
        /*009c*/ 	.word	0xffffffff


	//   ....[25]....
        /*00a0*/ 	.word	0xffffffff


	//   ....[26]....
        /*00a4*/ 	.word	0xffffffff


	//   ....[27]....
        /*00a8*/ 	.word	0xffffffff


	//   ....[28]....
        /*00ac*/ 	.word	0xffffffff


	//   ....[29]....
        /*00b0*/ 	.word	0xffffffff


	//   ....[30]....
        /*00b4*/ 	.word	0xffffffff


	//   ....[31]....
        /*00b8*/ 	.word	0xffffffff


	//   ....[32]....
        /*00bc*/ 	.word	0xffffffff


	//   ....[33]....
        /*00c0*/ 	.word	0xffffffff


	//   ....[34]....
        /*00c4*/ 	.word	0xffffffff


	//   ....[35]....
        /*00c8*/ 	.word	0xffffffff


	//   ....[36]....
        /*00cc*/ 	.word	0xffffffff


	//   ....[37]....
        /*00d0*/ 	.word	0xffffffff


	//   ....[38]....
        /*00d4*/ 	.word	0xffffffff


	//   ....[39]....
        /*00d8*/ 	.word	0xffffffff


	//   ....[40]....
        /*00dc*/ 	.word	0xffffffff


	//   ....[41]....
        /*00e0*/ 	.word	0xffffffff


	//   ....[42]....
        /*00e4*/ 	.word	0xffffffff


	//   ....[43]....
        /*00e8*/ 	.word	0xffffffff


	//   ....[44]....
        /*00ec*/ 	.word	0xffffffff


	//   ....[45]....
        /*00f0*/ 	.word	0xffffffff


	//   ....[46]....
        /*00f4*/ 	.word	0xffffffff


	//   ....[47]....
        /*00f8*/ 	.word	0xffffffff


	//   ....[48]....
        /*00fc*/ 	.word	0xffffffff


	//   ....[49]....
        /*0100*/ 	.word	0xffffffff


	//   ....[50]....
        /*0104*/ 	.word	0xffffffff


	//   ....[51]....
        /*0108*/ 	.word	0xffffffff


	//   ....[52]....
        /*010c*/ 	.word	0xffffffff


	//   ....[53]....
        /*0110*/ 	.word	0xffffffff


	//   ....[54]....
        /*0114*/ 	.word	0xffffffff


	//   ....[55]....
        /*0118*/ 	.word	0xffffffff


	//   ....[56]....
        /*011c*/ 	.word	0xffffffff


	//   ....[57]....
        /*0120*/ 	.word	0xffffffff


	//   ....[58]....
        /*0124*/ 	.word	0xffffffff


	//   ....[59]....
        /*0128*/ 	.word	0xffffffff


	//   ....[60]....
        /*012c*/ 	.word	0xffffffff


	//   ....[61]....
        /*0130*/ 	.word	0xffffffff


	//   ....[62]....
        /*0134*/ 	.word	0xffffffff


	//   ....[63]....
        /*0138*/ 	.word	0xffffffff


	//   ....[64]....
        /*013c*/ 	.word	0xffffffff


	//   ....[65]....
        /*0140*/ 	.word	0xffffffff


	//   ....[66]....
        /*0144*/ 	.word	0xffffffff


	//   ....[67]....
        /*0148*/ 	.word	0xffffffff


	//   ....[68]....
        /*014c*/ 	.word	0xffffffff


	//   ....[69]....
        /*0150*/ 	.word	0xffffffff


	//   ....[70]....
        /*0154*/ 	.word	0xffffffff


	//   ....[71]....
        /*0158*/ 	.word	0xffffffff


	//   ....[72]....
        /*015c*/ 	.word	0xffffffff


	//   ....[73]....
        /*0160*/ 	.word	0xffffffff


	//   ....[74]....
        /*0164*/ 	.word	0xffffffff


	//   ....[75]....
        /*0168*/ 	.word	0xffffffff


	//   ....[76]....
        /*016c*/ 	.word	0xffffffff


	//----- nvinfo : EIATTR_COOP_GROUP_INSTR_OFFSETS
	.align		4
.L_182:
        /*0170*/ 	.byte	0x04, 0x28
        /*0172*/ 	.short	(.L_184 - .L_183)


	//   ....[0]....
.L_183:
        /*0174*/ 	.word	0x00000050


	//   ....[1]....
        /*0178*/ 	.word	0x00001350


	//   ....[2]....
        /*017c*/ 	.word	0x000013b0


	//   ....[3]....
        /*0180*/ 	.word	0x00001600


	//   ....[4]....
        /*0184*/ 	.word	0x00001630


	//   ....[5]....
        /*0188*/ 	.word	0x00001770


	//   ....[6]....
        /*018c*/ 	.word	0x000017a0


	//   ....[7]....
        /*0190*/ 	.word	0x000018d0


	//   ....[8]....
        /*0194*/ 	.word	0x00001910


	//   ....[9]....
        /*0198*/ 	.word	0x00002d80


	//   ....[10]....
        /*019c*/ 	.word	0x00003030


	//   ....[11]....
        /*01a0*/ 	.word	0x00003800


	//   ....[12]....
        /*01a4*/ 	.word	0x00004140


	//   ....[13]....
        /*01a8*/ 	.word	0x000048a0


	//   ....[14]....
        /*01ac*/ 	.word	0x00004910


	//   ....[15]....
        /*01b0*/ 	.word	0x00004930


	//   ....[16]....
        /*01b4*/ 	.word	0x00004950


	//   ....[17]....
        /*01b8*/ 	.word	0x000049f0


	//   ....[18]....
        /*01bc*/ 	.word	0x00004b00


	//   ....[19]....
        /*01c0*/ 	.word	0x00004dd0


	//   ....[20]....
        /*01c4*/ 	.word	0x00004f60


	//   ....[21]....
        /*01c8*/ 	.word	0x000070e0


	//   ....[22]....
        /*01cc*/ 	.word	0x00007650


	//   ....[23]....
        /*01d0*/ 	.word	0x00007b10


	//   ....[24]....
        /*01d4*/ 	.word	0x00007d20


	//   ....[25]....
        /*01d8*/ 	.word	0x000084d0


	//   ....[26]....
        /*01dc*/ 	.word	0x000085b0


	//   ....[27]....
        /*01e0*/ 	.word	0x000086b0


	//   ....[28]....
        /*01e4*/ 	.word	0x00008700


	//   ....[29]....
        /*01e8*/ 	.word	0x00008790


	//   ....[30]....
        /*01ec*/ 	.word	0x00008930


	//   ....[31]....
        /*01f0*/ 	.word	0x00008a20


	//   ....[32]....
        /*01f4*/ 	.word	0x00008bc0


	//   ....[33]....
        /*01f8*/ 	.word	0x0000ba60


	//   ....[34]....
        /*01fc*/ 	.word	0x0000bab0


	//   ....[35]....
        /*0200*/ 	.word	0x0000baf0


	//   ....[36]....
        /*0204*/ 	.word	0x0000bb30


	//   ....[37]....
        /*0208*/ 	.word	0x0000bb70


	//   ....[38]....
        /*020c*/ 	.word	0x0000bba0


	//   ....[39]....
        /*0210*/ 	.word	0x0000bd00


	//   ....[40]....
        /*0214*/ 	.word	0x0000be30


	//   ....[41]....
        /*0218*/ 	.word	0x0000e8e0


	//   ....[42]....
        /*021c*/ 	.word	0x0000ec90


	//   ....[43]....
        /*0220*/ 	.word	0x0000f110


	//   ....[44]....
        /*0224*/ 	.word	0x0000f7b0


	//   ....[45]....
        /*0228*/ 	.word	0x0000fc80


	//   ....[46]....
        /*022c*/ 	.word	0x0000fd70


	//   ....[47]....
        /*0230*/ 	.word	0x0000fe70


	//   ....[48]....
        /*0234*/ 	.word	0x0000fed0


	//   ....[49]....
        /*0238*/ 	.word	0x0000ff20


	//   ....[50]....
        /*023c*/ 	.word	0x00010080


	//   ....[51]....
        /*0240*/ 	.word	0x00010200


	//   ....[52]....
        /*0244*/ 	.word	0x00010370


	//   ....[53]....
        /*0248*/ 	.word	0x000119a0


	//   ....[54]....
        /*024c*/ 	.word	0x000119c0


	//   ....[55]....
        /*0250*/ 	.word	0x000119d0


	//   ....[56]....
        /*0254*/ 	.word	0x000119f0


	//   ....[57]....
        /*0258*/ 	.word	0x00011a10


	//   ....[58]....
        /*025c*/ 	.word	0x00011a30


	//   ....[59]....
        /*0260*/ 	.word	0x00011a40


	//   ....[60]....
        /*0264*/ 	.word	0x00011a80


	//   ....[61]....
        /*0268*/ 	.word	0x000128e0


	//   ....[62]....
        /*026c*/ 	.word	0x00012930


	//   ....[63]....
        /*0270*/ 	.word	0x00012970


	//   ....[64]....
        /*0274*/ 	.word	0x000129b0


	//   ....[65]....
        /*0278*/ 	.word	0x000129f0


	//   ....[66]....
        /*027c*/ 	.word	0x00012a30


	//   ....[67]....
        /*0280*/ 	.word	0x00012a60


	//   ....[68]....
        /*0284*/ 	.word	0x00012a90


	//   ....[69]....
        /*0288*/ 	.word	0x00012ac0


	//   ....[70]....
        /*028c*/ 	.word	0x00012ae0


	//   ....[71]....
        /*0290*/ 	.word	0x00012fa0


	//   ....[72]....
        /*0294*/ 	.word	0x00012fc0


	//   ....[73]....
        /*0298*/ 	.word	0x00013440


	//   ....[74]....
        /*029c*/ 	.word	0x00013460


	//   ....[75]....
        /*02a0*/ 	.word	0x000138e0


	//   ....[76]....
        /*02a4*/ 	.word	0x000138f0


	//----- nvinfo : EIATTR_EXIT_INSTR_OFFSETS
	.align		4
.L_184:
        /*02a8*/ 	.byte	0x04, 0x1c
        /*02aa*/ 	.short	(.L_186 - .L_185)


	//   ....[0]....
.L_185:
        /*02ac*/ 	.word	0x000001b0


	//   ....[1]....
        /*02b0*/ 	.word	0x00013900


	//   ....[2]....
        /*02b4*/ 	.word	0x00013d20


	//   ....[3]....
        /*02b8*/ 	.word	0x00013d70


	//   ....[4]....
        /*02bc*/ 	.word	0x00013da0


	//   ....[5]....
        /*02c0*/ 	.word	0x00013e00


	//   ....[6]....
        /*02c4*/ 	.word	0x00014090


	//----- nvinfo : EIATTR_CTAIDZ_USED
	.align		4
.L_186:
        /*02c8*/ 	.byte	0x01, 0x04
	.zero		2


	//----- nvinfo : EIATTR_MAX_THREADS
	.align		4
        /*02cc*/ 	.byte	0x04, 0x05
        /*02ce*/ 	.short	(.L_188 - .L_187)
.L_187:
        /*02d0*/ 	.word	0x00000080
        /*02d4*/ 	.word	0x00000001
        /*02d8*/ 	.word	0x00000001


	//----- nvinfo : EIATTR_CRS_STACK_SIZE
	.align		4
.L_188:
        /*02dc*/ 	.byte	0x04, 0x1e
        /*02de*/ 	.short	(.L_190 - .L_189)
.L_189:
        /*02e0*/ 	.word	0x00000000
.L_190:


//--------------------- .nv.info._ZN7cutlass13device_kernelIN5flash19enable_sm80_to_sm89INS1_16FlashAttnFwdSm80INS1_25CollectiveMainloopFwdSm80ILi4ELi1ELb0EN4cute5tupleIJNS5_1CILi128EEENS7_ILi48EEENS7_ILi96EEEEEELi96ENS_6half_tEfNS_4arch4Sm80ELb0ELb1ELb1ELb1ELb0ELb0ELb1ELb1EEENS1_21CollectiveEpilogueFwdINS6_IJS8_SA_S9_EEENS6_IJNS7_ILi1EEESI_SI_EEESC_SE_Li128ELb1ELb1ELb1ELb0EEENS1_36VarlenDynamicPersistentTileSchedulerILi128ELi48ELi128ELi128ELb1ELb1ELb0ELb1ELb0ELb1EEEEEEEEEvNT_6ParamsE --------------------------
	.section	.nv.info._ZN7cutlass13device_kernelIN5flash19enable_sm80_to_sm89INS1_16FlashAttnFwdSm80INS1_25CollectiveMainloopFwdSm80ILi4ELi1ELb0EN4cute5tupleIJNS5_1CILi128EEENS7_ILi48EEENS7_ILi96EEEEEELi96ENS_6half_tEfNS_4arch4Sm80ELb0ELb1ELb1ELb1ELb0ELb0ELb1ELb1EEENS1_21CollectiveEpilogueFwdINS6_IJS8_SA_S9_EEENS6_IJNS7_ILi1EEESI_SI_EEESC_SE_Li128ELb1ELb1ELb1ELb0EEENS1_36VarlenDynamicPersistentTileSchedulerILi128ELi48ELi128ELi128ELb1ELb1ELb0ELb1ELb0ELb1EEEEEEEEEvNT_6ParamsE,"",@"SHT_CUDA_INFO"
	.sectionflags	@""
	.align	4


	//----- nvinfo : EIATTR_CUDA_API_VERSION
	.align		4
        /*0000*/ 	.byte	0x04, 0x37
        /*0002*/ 	.short	(.L_192 - .L_191)
.L_191:
        /*0004*/ 	.word	0x00000082


	//----- nvinfo : EIATTR_SW2861232_WAR
	.align		4
.L_192:
        /*0008*/ 	.byte	0x01, 0x35
	.zero		2


	//----- nvinfo : EIATTR_PARAM_CBANK
	.align		4
        /*000c*/ 	.byte	0x04, 0x0a
        /*000e*/ 	.short	(.L_194 - .L_193)
	.align		4
.L_193:
        /*0010*/ 	.word	index@(.nv.constant0._ZN7cutlass13device_kernelIN5flash19enable_sm80_to_sm89INS1_16FlashAttnFwdSm80INS1_25CollectiveMainloopFwdSm80ILi4ELi1ELb0EN4cute5tupleIJNS5_1CILi128EEENS7_ILi48EEENS7_ILi96EEEEEELi96ENS_6half_tEfNS_4arch4Sm80ELb0ELb1ELb1ELb1ELb0ELb0ELb1ELb1EEENS1_21CollectiveEpilogueFwdINS6_IJS8_SA_S9_EEENS6_IJNS7_ILi1EEESI_SI_EEESC_SE_Li128ELb1ELb1ELb1ELb0EEENS1_36VarlenDynamicPersistentTileSchedulerILi128ELi48ELi128ELi128ELb1ELb1ELb0ELb1ELb0ELb1EEEEEEEEEvNT_6ParamsE)
        /*0014*/ 	.short	0x0160
        /*0016*/ 	.short	0x0438


	//----- nvinfo : EIATTR_CBANK_PARAM_SIZE
	.align		4
.L_194:
        /*0018*/ 	.byte	0x03, 0x19
        /*001a*/ 	.short	0x0438


	//----- nvinfo : EIATTR_KPARAM_INFO
	.align		4
        /*001c*/ 	.byte	0x04, 0x17
        /*001e*/ 	.short	(.L_196 - .L_195)
.L_195:
        /*0020*/ 	.word	0x00000000
        /*0024*/ 	.short	0x0000
        /*0026*/ 	.short	0x0000
        /*0028*/ 	.byte	0x00, 0xf0, 0xe1, 0x10


	//----- nvinfo : EIATTR_MAXREG_COUNT
	.align		4
.L_196:
        /*002c*/ 	.byte	0x03, 0x1b
        /*002e*/ 	.short	0x00ff


	//----- nvinfo : EIATTR_NUM_BARRIERS
	.align		4
        /*0030*/ 	.byte	0x02, 0x4c
        /*0032*/ 	.byte	0x06
	.zero		1


	//----- nvinfo : EIATTR_ANNOTATIONS
	.align		4
        /*0034*/ 	.byte	0x04, 0x55
        /*0036*/ 	.short	(.L_198 - .L_197)


	//   ....[0]....
.L_197:
        /* <DEDUP_REMOVED lines=104> */


	//----- nvinfo : EIATTR_MERCURY_ISA_VERSION
	.align		4
.L_198:
        /*06a0*/ 	.byte	0x03, 0x5f
        /*06a2*/ 	.short	0x0000


	//----- nvinfo : EIATTR_INT_WARP_WIDE_INSTR_OFFSETS
	.align		4
        /*06a4*/ 	.byte	0x04, 0x31
        /*06a6*/ 	.short	(.L_200 - .L_199)


	//   ....[0]....
.L_199:
        /*06a8*/ 	.word	0x00013810


	//   ....[1]....
        /*06ac*/ 	.word	0x00013890


	//----- nvinfo : EIATTR_COOP_GROUP_MASK_REGIDS
	.align		4
.L_200:
        /*06b0*/ 	.byte	0x04, 0x29
        /*06b2*/ 	.short	(.L_202 - .L_201)


	//   ....[0]....
.L_201:
        /*06b4*/ 	.word	0xffffffff


	//   ....[1]....
        /*06b8*/ 	.word	0xffffffff


	//   ....[2]....
        /*06bc*/ 	.word	0xffffffff


	//   ....[3]....
        /*06c0*/ 	.word	0xffffffff


	//   ....[4]....
        /*06c4*/ 	.word	0xffffffff


	//   ....[5]....
        /*06c8*/ 	.word	0xffffffff


	//   ....[6]....
        /*06cc*/ 	.word	0xffffffff


	//   ....[7]....
        /*06d0*/ 	.word	0xffffffff


	//   ....[8]....
        /*06d4*/ 	.word	0xffffffff


	//   ....[9]....
        /*06d8*/ 	.word	0xffffffff


	//   ....[10]....
        /*06dc*/ 	.word	0xffffffff


	//   ....[11]....
        /*06e0*/ 	.word	0xffffffff


	//   ....[12]....
        /*06e4*/ 	.word	0xffffffff


	//   ....[13]....
        /*06e8*/ 	.word	0xffffffff


	//   ....[14]....
        /*06ec*/ 	.word	0xffffffff


	//   ....[15]....
        /*06f0*/ 	.word	0xffffffff


	//   ....[16]....
        /*06f4*/ 	.word	0xffffffff


	//   ....[17]....
        /*06f8*/ 	.word	0xffffffff


	//   ....[18]....
        /*06fc*/ 	.word	0xffffffff


	//   ....[19]....
        /*0700*/ 	.word	0xffffffff


	//   ....[20]....
        /*0704*/ 	.word	0xffffffff


	//   ....[21]....
        /*0708*/ 	.word	0xffffffff


	//   ....[22]....
        /*070c*/ 	.word	0xffffffff


	//   ....[23]....
        /*0710*/ 	.word	0xffffffff


	//   ....[24]....
        /*0714*/ 	.word	0xffffffff


	//   ....[25]....
        /*0718*/ 	.word	0xffffffff


	//   ....[26]....
        /*071c*/ 	.word	0xffffffff


	//   ....[27]....
        /*0720*/ 	.word	0xffffffff


	//   ....[28]....
        /*0724*/ 	.word	0xffffffff


	//   ....[29]....
        /*0728*/ 	.word	0xffffffff


	//   ....[30]....
        /*072c*/ 	.word	0xffffffff


	//   ....[31]....
        /*0730*/ 	.word	0xffffffff


	//   ....[32]....
        /*0734*/ 	.word	0xffffffff


	//   ....[33]....
        /*0738*/ 	.word	0xffffffff


	//   ....[34]....
        /*073c*/ 	.word	0xffffffff


	//   ....[35]....
        /*0740*/ 	.word	0xffffffff


	//   ....[36]....
        /*0744*/ 	.word	0xffffffff


	//   ....[37]....
        /*0748*/ 	.word	0xffffffff


	//   ....[38]....
        /*074c*/ 	.word	0xffffffff


	//   ....[39]....
        /*0750*/ 	.word	0xffffffff


	//   ....[40]....
        /*0754*/ 	.word	0xffffffff


	//   ....[41]....
        /*0758*/ 	.word	0xffffffff


	//   ....[42]....
        /*075c*/ 	.word	0xffffffff


	//   ....[43]....
        /*0760*/ 	.word	0xffffffff


	//   ....[44]....
        /*0764*/ 	.word	0xffffffff


	//   ....[45]....
        /*0768*/ 	.word	0xffffffff


	//   ....[46]....
        /*076c*/ 	.word	0xffffffff


	//   ....[47]....
        /*0770*/ 	.word	0xffffffff


	//   ....[48]....
        /*0774*/ 	.word	0xffffffff


	//   ....[49]....
        /*0778*/ 	.word	0xffffffff


	//   ....[50]....
        /*077c*/ 	.word	0xffffffff


	//   ....[51]....
        /*0780*/ 	.word	0xffffffff


	//   ....[52]....
        /*0784*/ 	.word	0xffffffff


	//   ....[53]....
        /*0788*/ 	.word	0xffffffff


	//   ....[54]....
        /*078c*/ 	.word	0xffffffff


	//   ....[55]....
        /*0790*/ 	.word	0xffffffff


	//   ....[56]....
        /*0794*/ 	.word	0xffffffff


	//   ....[57]....
        /*0798*/ 	.word	0xffffffff


	//   ....[58]....
        /*079c*/ 	.word	0xffffffff


	//   ....[59]....
        /*07a0*/ 	.word	0xffffffff


	//   ....[60]....
        /*07a4*/ 	.word	0xffffffff


	//   ....[61]....
        /*07a8*/ 	.word	0xffffffff


	//   ....[62]....
        /*07ac*/ 	.word	0xffffffff


	//   ....[63]....
        /*07b0*/ 	.word	0xffffffff


	//   ....[64]....
        /*07b4*/ 	.word	0xffffffff


	//   ....[65]....
        /*07b8*/ 	.word	0xffffffff


	//   ....[66]....
        /*07bc*/ 	.word	0xffffffff


	//   ....[67]....
        /*07c0*/ 	.word	0xffffffff


	//   ....[68]....
        /*07c4*/ 	.word	0xffffffff


	//   ....[69]....
        /*07c8*/ 	.word	0xffffffff


	//   ....[70]....
        /*07cc*/ 	.word	0xffffffff


	//   ....[71]....
        /*07d0*/ 	.word	0xffffffff


	//   ....[72]....
        /*07d4*/ 	.word	0xffffffff


	//   ....[73]....
        /*07d8*/ 	.word	0xffffffff


	//   ....[74]....
        /*07dc*/ 	.word	0xffffffff


	//   ....[75]....
        /*07e0*/ 	.word	0xffffffff


	//   ....[76]....
        /*07e4*/ 	.word	0xffffffff


	//   ....[77]....
        /*07e8*/ 	.word	0xffffffff


	//   ....[78]....
        /*07ec*/ 	.word	0xffffffff


	//   ....[79]....
        /*07f0*/ 	.word	0xffffffff


	//   ....[80]....
        /*07f4*/ 	.word	0xffffffff


	//   ....[81]....
        /*07f8*/ 	.word	0xffffffff


	//   ....[82]....
        /*07fc*/ 	.word	0xffffffff


	//   ....[83]....
        /*0800*/ 	.word	0xffffffff


	//   ....[84]....
        /*0804*/ 	.word	0xffffffff


	//   ....[85]....
        /*0808*/ 	.word	0xffffffff


	//   ....[86]....
        /*080c*/ 	.word	0xffffffff


	//   ....[87]....
        /*0810*/ 	.word	0xffffffff


	//   ....[88]....
        /*0814*/ 	.word	0xffffffff


	//   ....[89]....
        /*0818*/ 	.word	0xffffffff


	//   ....[90]....
        /*081c*/ 	.word	0xffffffff


	//   ....[91]....
        /*0820*/ 	.word	0xffffffff


	//   ....[92]....
        /*0824*/ 	.word	0xffffffff


	//   ....[93]....
        /*0828*/ 	.word	0xffffffff


	//   ....[94]....
        /*082c*/ 	.word	0xffffffff


	//   ....[95]....
        /*0830*/ 	.word	0xffffffff


	//   ....[96]....
        /*0834*/ 	.word	0xffffffff


	//   ....[97]....
        /*0838*/ 	.word	0xffffffff


	//   ....[98]....
        /*083c*/ 	.word	0xffffffff


	//   ....[99]....
        /*0840*/ 	.word	0xffffffff


	//   ....[100]....
        /*0844*/ 	.word	0xffffffff


	//   ....[101]....
        /*0848*/ 	.word	0xffffffff


	//   ....[102]....
        /*084c*/ 	.word	0xffffffff


	//   ....[103]....
        /*0850*/ 	.word	0xffffffff


	//   ....[104]....
        /*0854*/ 	.word	0xffffffff


	//   ....[105]....
        /*0858*/ 	.word	0xffffffff


	//   ....[106]....
        /*085c*/ 	.word	0xffffffff


	//   ....[107]....
        /*0860*/ 	.word	0xffffffff


	//   ....[108]....
        /*0864*/ 	.word	0xffffffff


	//   ....[109]....
        /*0868*/ 	.word	0xffffffff


	//   ....[110]....
        /*086c*/ 	.word	0xffffffff


	//   ....[111]....
        /*0870*/ 	.word	0xffffffff


	//   ....[112]....
        /*0874*/ 	.word	0xffffffff


	//   ....[113]....
        /*0878*/ 	.word	0xffffffff


	//   ....[114]....
        /*087c*/ 	.word	0xffffffff


	//   ....[115]....
        /*0880*/ 	.word	0xffffffff


	//   ....[116]....
        /*0884*/ 	.word	0xffffffff


	//   ....[117]....
        /*0888*/ 	.word	0xffffffff


	//   ....[118]....
        /*088c*/ 	.word	0xffffffff


	//   ....[119]....
        /*0890*/ 	.word	0xffffffff


	//   ....[120]....
        /*0894*/ 	.word	0xffffffff


	//   ....[121]....
        /*0898*/ 	.word	0xffffffff


	//   ....[122]....
        /*089c*/ 	.word	0xffffffff


	//   ....[123]....
        /*08a0*/ 	.word	0xffffffff


	//   ....[124]....
        /*08a4*/ 	.word	0xffffffff


	//   ....[125]....
        /*08a8*/ 	.word	0xffffffff


	//   ....[126]....
        /*08ac*/ 	.word	0xffffffff


	//   ....[127]....
        /*08b0*/ 	.word	0xffffffff


	//   ....[128]....
        /*08b4*/ 	.word	0xffffffff


	//   ....[129]....
        /*08b8*/ 	.word	0xffffffff


	//   ....[130]....
        /*08bc*/ 	.word	0xffffffff


	//   ....[131]....
        /*08c0*/ 	.word	0xffffffff


	//   ....[132]....
        /*08c4*/ 	.word	0xffffffff


	//   ....[133]....
        /*08c8*/ 	.word	0xffffffff


	//   ....[134]....
        /*08cc*/ 	.word	0xffffffff


	//   ....[135]....
        /*08d0*/ 	.word	0xffffffff


	//   ....[136]....
        /*08d4*/ 	.word	0xffffffff


	//   ....[137]....
        /*08d8*/ 	.word	0xffffffff


	//   ....[138]....
        /*08dc*/ 	.word	0xffffffff


	//   ....[139]....
        /*08e0*/ 	.word	0xffffffff


	//   ....[140]....
        /*08e4*/ 	.word	0xffffffff


	//   ....[141]....
        /*08e8*/ 	.word	0xffffffff


	//   ....[142]....
        /*08ec*/ 	.word	0xffffffff


	//   ....[143]....
        /*08f0*/ 	.word	0xffffffff


	//   ....[144]....
        /*08f4*/ 	.word	0xffffffff


	//   ....[145]....
        /*08f8*/ 	.word	0xffffffff


	//   ....[146]....
        /*08fc*/ 	.word	0xffffffff


	//   ....[147]....
        /*0900*/ 	.word	0xffffffff


	//   ....[148]....
        /*0904*/ 	.word	0xffffffff


	//   ....[149]....
        /*0908*/ 	.word	0xffffffff


	//   ....[150]....
        /*090c*/ 	.word	0xffffffff


	//   ....[151]....
        /*0910*/ 	.word	0xffffffff


	//   ....[152]....
        /*0914*/ 	.word	0xffffffff


	//   ....[153]....
        /*0918*/ 	.word	0xffffffff


	//   ....[154]....
        /*091c*/ 	.word	0xffffffff


	//   ....[155]....
        /*0920*/ 	.word	0xffffffff


	//   ....[156]....
        /*0924*/ 	.word	0xffffffff


	//   ....[157]....
        /*0928*/ 	.word	0xffffffff


	//   ....[158]....
        /*092c*/ 	.word	0xffffffff


	//   ....[159]....
        /*0930*/ 	.word	0xffffffff


	//   ....[160]....
        /*0934*/ 	.word	0xffffffff


	//   ....[161]....
        /*0938*/ 	.word	0xffffffff


	//   ....[162]....
        /*093c*/ 	.word	0xffffffff


	//   ....[163]....
        /*0940*/ 	.word	0xffffffff


	//   ....[164]....
        /*0944*/ 	.word	0xffffffff


	//   ....[165]....
        /*0948*/ 	.word	0xffffffff


	//   ....[166]....
        /*094c*/ 	.word	0xffffffff


	//   ....[167]....
        /*0950*/ 	.word	0xffffffff


	//   ....[168]....
        /*0954*/ 	.word	0xffffffff


	//   ....[169]....
        /*0958*/ 	.word	0xffffffff


	//   ....[170]....
        /*095c*/ 	.word	0xffffffff


	//   ....[171]....
        /*0960*/ 	.word	0xffffffff


	//   ....[172]....
        /*0964*/ 	.word	0xffffffff


	//   ....[173]....
        /*0968*/ 	.word	0xffffffff


	//   ....[174]....
        /*096c*/ 	.word	0xffffffff


	//   ....[175]....
        /*0970*/ 	.word	0xffffffff


	//   ....[176]....
        /*0974*/ 	.word	0xffffffff


	//   ....[177]....
        /*0978*/ 	.word	0xffffffff


	//   ....[178]....
        /*097c*/ 	.word	0xffffffff


	//   ....[179]....
        /*0980*/ 	.word	0xffffffff


	//   ....[180]....
        /*0984*/ 	.word	0xffffffff


	//   ....[181]....
        /*0988*/ 	.word	0xffffffff


	//   ....[182]....
        /*098c*/ 	.word	0xffffffff


	//   ....[183]....
        /*0990*/ 	.word	0xffffffff


	//   ....[184]....
        /*0994*/ 	.word	0xffffffff


	//   ....[185]....
        /*0998*/ 	.word	0xffffffff


	//   ....[186]....
        /*099c*/ 	.word	0xffffffff


	//   ....[187]....
        /*09a0*/ 	.word	0xffffffff


	//   ....[188]....
        /*09a4*/ 	.word	0xffffffff


	//   ....[189]....
        /*09a8*/ 	.word	0xffffffff


	//   ....[190]....
        /*09ac*/ 	.word	0xffffffff


	//   ....[191]....
        /*09b0*/ 	.word	0xffffffff


	//   ....[192]....
        /*09b4*/ 	.word	0xffffffff


	//   ....[193]....
        /*09b8*/ 	.word	0xffffffff


	//   ....[194]....
        /*09bc*/ 	.word	0xffffffff


	//----- nvinfo : EIATTR_COOP_GROUP_INSTR_OFFSETS
	.align		4
.L_202:
        /*09c0*/ 	.byte	0x04, 0x28
        /*09c2*/ 	.short	(.L_204 - .L_203)


	//   ....[0]....
.L_203:
        /*09c4*/ 	.word	0x00000050


	//   ....[1]....
        /*09c8*/ 	.word	0x00000200


	//   ....[2]....
        /*09cc*/ 	.word	0x00000230


	//   ....[3]....
        /*09d0*/ 	.word	0x00000260


	//   ....[4]....
        /*09d4*/ 	.word	0x00000290


	//   ....[5]....
        /*09d8*/ 	.word	0x000002c0


	//   ....[6]....
        /*09dc*/ 	.word	0x000002f0


	//   ....[7]....
        /*09e0*/ 	.word	0x00000450


	//   ....[8]....
        /*09e4*/ 	.word	0x00000490


	//   ....[9]....
        /*09e8*/ 	.word	0x000004c0


	//   ....[10]....
        /*09ec*/ 	.word	0x000004f0


	//   ....[11]....
        /*09f0*/ 	.word	0x00000520


	//   ....[12]....
        /*09f4*/ 	.word	0x00000550


	//   ....[13]....
        /*09f8*/ 	.word	0x000005e0


	//   ....[14]....
        /*09fc*/ 	.word	0x00000630


	//   ....[15]....
        /*0a00*/ 	.word	0x00000650


	//   ....[16]....
        /*0a04*/ 	.word	0x000006b0


	//   ....[17]....
        /*0a08*/ 	.word	0x00002f40


	//   ....[18]....
        /*0a0c*/ 	.word	0x00002f60


	//   ....[19]....
        /*0a10*/ 	.word	0x00003100


	//   ....[20]....
        /*0a14*/ 	.word	0x00003110


	//   ....[21]....
        /*0a18*/ 	.word	0x000032b0


	//   ....[22]....
        /*0a1c*/ 	.word	0x000032d0


	//   ....[23]....
        /*0a20*/ 	.word	0x00003470


	//   ....[24]....
        /*0a24*/ 	.word	0x00003480


	//   ....[25]....
        /*0a28*/ 	.word	0x00004b50


	//   ....[26]....
        /*0a2c*/ 	.word	0x00005060


	//   ....[27]....
        /*0a30*/ 	.word	0x00005220


	//   ....[28]....
        /*0a34*/ 	.word	0x00005660


	//   ....[29]....
        /*0a38*/ 	.word	0x00005e20


	//   ....[30]....
        /*0a3c*/ 	.word	0x00005e50


	//   ....[31]....
        /*0a40*/ 	.word	0x00005fd0


	//   ....[32]....
        /*0a44*/ 	.word	0x00006020


	//   ....[33]....
        /*0a48*/ 	.word	0x00006290


	//   ....[34]....
        /*0a4c*/ 	.word	0x000062c0


	//   ....[35]....
        /*0a50*/ 	.word	0x000062f0


	//   ....[36]....
        /*0a54*/ 	.word	0x00006380


	//   ....[37]....
        /*0a58*/ 	.word	0x000086e0


	//   ....[38]....
        /*0a5c*/ 	.word	0x000088f0


	//   ....[39]....
        /*0a60*/ 	.word	0x00008ea0


	//   ....[40]....
        /*0a64*/ 	.word	0x00009320


	//   ....[41]....
        /*0a68*/ 	.word	0x000099a0


	//   ....[42]....
        /*0a6c*/ 	.word	0x00009ae0


	//   ....[43]....
        /*0a70*/ 	.word	0x00009b80


	//   ....[44]....
        /*0a74*/ 	.word	0x00009d30


	//   ....[45]....
        /*0a78*/ 	.word	0x00009d70


	//   ....[46]....
        /*0a7c*/ 	.word	0x00009e60


	//   ....[47]....
        /*0a80*/ 	.word	0x00009f90


	//   ....[48]....
        /*0a84*/ 	.word	0x0000a080


	//   ....[49]....
        /*0a88*/ 	.word	0x0000d070


	//   ....[50]....
        /*0a8c*/ 	.word	0x0000d0c0


	//   ....[51]....
        /*0a90*/ 	.word	0x0000d160


	//   ....[52]....
        /*0a94*/ 	.word	0x0000d1b0


	//   ....[53]....
        /*0a98*/ 	.word	0x0000d1e0


	//   ....[54]....
        /*0a9c*/ 	.word	0x0000d220


	//   ....[55]....
        /*0aa0*/ 	.word	0x0000d340


	//   ....[56]....
        /*0aa4*/ 	.word	0x0000d780


	//   ....[57]....
        /*0aa8*/ 	.word	0x0000fd60


	//   ....[58]....
        /*0aac*/ 	.word	0x0000ff70


	//   ....[59]....
        /*0ab0*/ 	.word	0x00010520


	//   ....[60]....
        /*0ab4*/ 	.word	0x000109a0


	//   ....[61]....
        /*0ab8*/ 	.word	0x00011020


	//   ....[62]....
        /*0abc*/ 	.word	0x00011160


	//   ....[63]....
        /*0ac0*/ 	.word	0x00011200


	//   ....[64]....
        /*0ac4*/ 	.word	0x000113b0


	//   ....[65]....
        /*0ac8*/ 	.word	0x000113f0


	//   ....[66]....
        /*0acc*/ 	.word	0x000114e0


	//   ....[67]....
        /*0ad0*/ 	.word	0x00011610


	//   ....[68]....
        /*0ad4*/ 	.word	0x00011700


	//   ....[69]....
        /*0ad8*/ 	.word	0x00012e10


	//   ....[70]....
        /*0adc*/ 	.word	0x00012e80


	//   ....[71]....
        /*0ae0*/ 	.word	0x00012e90


	//   ....[72]....
        /*0ae4*/ 	.word	0x00012ea0


	//   ....[73]....
        /*0ae8*/ 	.word	0x00012ed0


	//   ....[74]....
        /*0aec*/ 	.word	0x00012ef0


	//   ....[75]....
        /*0af0*/ 	.word	0x00012f00


	//   ....[76]....
        /*0af4*/ 	.word	0x00012f10


	//   ....[77]....
        /*0af8*/ 	.word	0x000144c0


	//   ....[78]....
        /*0afc*/ 	.word	0x000144d0


	//   ....[79]....
        /*0b00*/ 	.word	0x000144e0


	//   ....[80]....
        /*0b04*/ 	.word	0x000144f0


	//   ....[81]....
        /*0b08*/ 	.word	0x00014500


	//   ....[82]....
        /*0b0c*/ 	.word	0x00014510


	//   ....[83]....
        /*0b10*/ 	.word	0x00014530


	//   ....[84]....
        /*0b14*/ 	.word	0x00014540


	//   ....[85]....
        /*0b18*/ 	.word	0x000149f0


	//   ....[86]....
        /*0b1c*/ 	.word	0x00014a10


	//   ....[87]....
        /*0b20*/ 	.word	0x00014b80


	//   ....[88]....
        /*0b24*/ 	.word	0x00014b90


	//   ....[89]....
        /*0b28*/ 	.word	0x00014d10


	//   ....[90]....
        /*0b2c*/ 	.word	0x00014d30


	//   ....[91]....
        /*0b30*/ 	.word	0x00014eb0


	//   ....[92]....
        /*0b34*/ 	.word	0x00014ec0


	//   ....[93]....
        /*0b38*/ 	.word	0x00015250


	//   ....[94]....
        /*0b3c*/ 	.word	0x00015270


	//   ....[95]....
        /*0b40*/ 	.word	0x000157e0


	//   ....[96]....
        /*0b44*/ 	.word	0x000157f0


	//   ....[97]....
        /*0b48*/ 	.word	0x00015d60


	//   ....[98]....
        /*0b4c*/ 	.word	0x00015d80


	//   ....[99]....
        /*0b50*/ 	.word	0x00016300


	//   ....[100]....
        /*0b54*/ 	.word	0x00016310


	//   ....[101]....
        /*0b58*/ 	.word	0x00017090


	//   ....[102]....
        /*0b5c*/ 	.word	0x000170b0


	//   ....[103]....
        /*0b60*/ 	.word	0x00017230


	//   ....[104]....
        /*0b64*/ 	.word	0x00017240


	//   ....[105]....
        /*0b68*/ 	.word	0x000173c0


	//   ....[106]....
        /*0b6c*/ 	.word	0x000173e0


	//   ....[107]....
        /*0b70*/ 	.word	0x00017560


	//   ....[108]....
        /*0b74*/ 	.word	0x00017570


	//   ....[109]....
        /*0b78*/ 	.word	0x000177b0


	//   ....[110]....
        /*0b7c*/ 	.word	0x000177d0


	//   ....[111]....
        /*0b80*/ 	.word	0x00017900


	//   ....[112]....
        /*0b84*/ 	.word	0x00017940


	//   ....[113]....
        /*0b88*/ 	.word	0x00017970


	//   ....[114]....
        /*0b8c*/ 	.word	0x000179a0


	//   ....[115]....
        /*0b90*/ 	.word	0x000179d0


	//   ....[116]....
        /*0b94*/ 	.word	0x00017a00


	//   ....[117]....
        /*0b98*/ 	.word	0x00017b60


	//   ....[118]....
        /*0b9c*/ 	.word	0x00017ba0


	//   ....[119]....
        /*0ba0*/ 	.word	0x00017bd0


	//   ....[120]....
        /*0ba4*/ 	.word	0x00017c00


	//   ....[121]....
        /*0ba8*/ 	.word	0x00017c30


	//   ....[122]....
        /*0bac*/ 	.word	0x00017c60


	//   ....[123]....
        /*0bb0*/ 	.word	0x00017cf0


	//   ....[124]....
        /*0bb4*/ 	.word	0x00017d50


	//   ....[125]....
        /*0bb8*/ 	.word	0x00017d60


	//   ....[126]....
        /*0bbc*/ 	.word	0x00017dc0


	//   ....[127]....
        /*0bc0*/ 	.word	0x00018820


	//   ....[128]....
        /*0bc4*/ 	.word	0x00018880


	//   ....[129]....
        /*0bc8*/ 	.word	0x000188d0


	//   ....[130]....
        /*0bcc*/ 	.word	0x00018920


	//   ....[131]....
        /*0bd0*/ 	.word	0x00018970


	//   ....[132]....
        /*0bd4*/ 	.word	0x000189e0


	//   ....[133]....
        /*0bd8*/ 	.word	0x00018a20


	//   ....[134]....
        /*0bdc*/ 	.word	0x00018a90


	//   ....[135]....
        /*0be0*/ 	.word	0x00018b00


	//   ....[136]....
        /*0be4*/ 	.word	0x00018b60


	//   ....[137]....
        /*0be8*/ 	.word	0x00018bd0


	//   ....[138]....
        /*0bec*/ 	.word	0x00018c40


	//   ....[139]....
        /*0bf0*/ 	.word	0x00018ca0


	//   ....[140]....
        /*0bf4*/ 	.word	0x00018d00


	//   ....[141]....
        /*0bf8*/ 	.word	0x00018d60


	//   ....[142]....
        /*0bfc*/ 	.word	0x00018dd0


	//   ....[143]....
        /*0c00*/ 	.word	0x00018e30


	//   ....[144]....
        /*0c04*/ 	.word	0x00018e90


	//   ....[145]....
        /*0c08*/ 	.word	0x00018ee0


	//   ....[146]....
        /*0c0c*/ 	.word	0x00018f30


	//   ....[147]....
        /*0c10*/ 	.word	0x00018f80


	//   ....[148]....
        /*0c14*/ 	.word	0x00018fe0


	//   ....[149]....
        /*0c18*/ 	.word	0x00019030


	//   ....[150]....
        /*0c1c*/ 	.word	0x00019090


	//   ....[151]....
        /*0c20*/ 	.word	0x000190e0


	//   ....[152]....
        /*0c24*/ 	.word	0x00019140


	//   ....[153]....
        /*0c28*/ 	.word	0x000191b0


	//   ....[154]....
        /*0c2c*/ 	.word	0x00019220


	//   ....[155]....
        /*0c30*/ 	.word	0x00019280


	//   ....[156]....
        /*0c34*/ 	.word	0x000192e0


	//   ....[157]....
        /*0c38*/ 	.word	0x00019340


	//   ....[158]....
        /*0c3c*/ 	.word	0x000193b0


	//   ....[159]....
        /*0c40*/ 	.word	0x00019410


	//   ....[160]....
        /*0c44*/ 	.word	0x00019470


	//   ....[161]....
        /*0c48*/ 	.word	0x000194d0


	//   ....[162]....
        /*0c4c*/ 	.word	0x00019540


	//   ....[163]....
        /*0c50*/ 	.word	0x000195a0


	//   ....[164]....
        /*0c54*/ 	.word	0x00019600


	//   ....[165]....
        /*0c58*/ 	.word	0x00019660


	//   ....[166]....
        /*0c5c*/ 	.word	0x000196d0


	//   ....[167]....
        /*0c60*/ 	.word	0x00019730


	//   ....[168]....
        /*0c64*/ 	.word	0x00019790


	//   ....[169]....
        /*0c68*/ 	.word	0x000197f0


	//   ....[170]....
        /*0c6c*/ 	.word	0x00019860


	//   ....[171]....
        /*0c70*/ 	.word	0x000198c0


	//   ....[172]....
        /*0c74*/ 	.word	0x00019920


	//   ....[173]....
        /*0c78*/ 	.word	0x00019980


	//   ....[174]....
        /*0c7c*/ 	.word	0x000199f0


	//   ....[175]....
        /*0c80*/ 	.word	0x00019a50


	//   ....[176]....
        /*0c84*/ 	.word	0x00019ab0


	//   ....[177]....
        /*0c88*/ 	.word	0x00019b10


	//   ....[178]....
        /*0c8c*/ 	.word	0x00019b80


	//   ....[179]....
        /*0c90*/ 	.word	0x00019bd0


	//   ....[180]....
        /*0c94*/ 	.word	0x00019c10


	//   ....[181]....
        /*0c98*/ 	.word	0x00019c60


	//   ....[182]....
        /*0c9c*/ 	.word	0x00019cb0


	//   ....[183]....
        /*0ca0*/ 	.word	0x00019d00


	//   ....[184]....
        /*0ca4*/ 	.word	0x00019d70


	//   ....[185]....
        /*0ca8*/ 	.word	0x00019db0


	//   ....[186]....
        /*0cac*/ 	.word	0x00019e00


	//   ....[187]....
        /*0cb0*/ 	.word	0x00019e50


	//   ....[188]....
        /*0cb4*/ 	.word	0x00019ea0


	//   ....[189]....
        /*0cb8*/ 	.word	0x00019ef0


	//   ....[190]....
        /*0cbc*/ 	.word	0x00019f60


	//   ....[191]....
        /*0cc0*/ 	.word	0x00019fa0


	//   ....[192]....
        /*0cc4*/ 	.word	0x0001a010


	//   ....[193]....
        /*0cc8*/ 	.word	0x0001a070


	//   ....[194]....
        /*0ccc*/ 	.word	0x0001a0d0


	//----- nvinfo : EIATTR_EXIT_INSTR_OFFSETS
	.align		4
.L_204:
        /*0cd0*/ 	.byte	0x04, 0x1c
        /*0cd2*/ 	.short	(.L_206 - .L_205)


	//   ....[0]....
.L_205:
        /*0cd4*/ 	.word	0x000010d0


	//   ....[1]....
        /*0cd8*/ 	.word	0x000187e0


	//----- nvinfo : EIATTR_MAX_THREADS
	.align		4
.L_206:
        /*0cdc*/ 	.byte	0x04, 0x05
        /*0cde*/ 	.short	(.L_208 - .L_207)
.L_207:
        /*0ce0*/ 	.word	0x00000080
        /*0ce4*/ 	.word	0x00000001
        /*0ce8*/ 	.word	0x00000001


	//----- nvinfo : EIATTR_CRS_STACK_SIZE
	.align		4
.L_208:
        /*0cec*/ 	.byte	0x04, 0x1e
        /*0cee*/ 	.short	(.L_210 - .L_209)
.L_209:
        /*0cf0*/ 	.word	0x00000000
.L_210:


//--------------------- .nv.info._ZN7cutlass13device_kernelIN5flash19enable_sm80_to_sm89INS1_16FlashAttnFwdSm80INS1_25CollectiveMainloopFwdSm80ILi4ELi1ELb0EN4cute5tupleIJNS5_1CILi128EEENS7_ILi48EEENS7_ILi96EEEEEELi96ENS_6half_tEfNS_4arch4Sm80ELb0ELb1ELb1ELb1ELb0ELb1ELb1ELb1EEENS1_21CollectiveEpilogueFwdINS6_IJS8_SA_S9_EEENS6_IJNS7_ILi1EEESI_SI_EEESC_SE_Li128ELb1ELb1ELb1ELb0EEENS1_36VarlenDynamicPersistentTileSchedulerILi128ELi48ELi128ELi128ELb1ELb1ELb0ELb1ELb0ELb1EEEEEEEEEvNT_6ParamsE --------------------------
	.section	.nv.info._ZN7cutlass13device_kernelIN5flash19enable_sm80_to_sm89INS1_16FlashAttnFwdSm80INS1_25CollectiveMainloopFwdSm80ILi4ELi1ELb0EN4cute5tupleIJNS5_1CILi128EEENS7_ILi48EEENS7_ILi96EEEEEELi96ENS_6half_tEfNS_4arch4Sm80ELb0ELb1ELb1ELb1ELb0ELb1ELb1ELb1EEENS1_21CollectiveEpilogueFwdINS6_IJS8_SA_S9_EEENS6_IJNS7_ILi1EEESI_SI_EEESC_SE_Li128ELb1ELb1ELb1ELb0EEENS1_36VarlenDynamicPersistentTileSchedulerILi128ELi48ELi128ELi128ELb1ELb1ELb0ELb1ELb0ELb1EEEEEEEEEvNT_6ParamsE,"",@"SHT_CUDA_INFO"
	.sectionflags	@""
	.align	4


	//----- nvinfo : EIATTR_CUDA_API_VERSION
	.align		4
        /*0000*/ 	.byte	0x04, 0x37
        /*0002*/ 	.short	(.L_212 - .L_211)
.L_211:
        /*0004*/ 	.word	0x00000082


	//----- nvinfo : EIATTR_SW2861232_WAR
	.align		4
.L_212:
        /*0008*/ 	.byte	0x01, 0x35
	.zero		2


	//----- nvinfo : EIATTR_PARAM_CBANK
	.align		4
        /*000c*/ 	.byte	0x04, 0x0a
        /*000e*/ 	.short	(.L_214 - .L_213)
	.align		4
.L_213:
        /*0010*/ 	.word	index@(.nv.constant0._ZN7cutlass13device_kernelIN5flash19enable_sm80_to_sm89INS1_16FlashAttnFwdSm80INS1_25CollectiveMainloopFwdSm80ILi4ELi1ELb0EN4cute5tupleIJNS5_1CILi128EEENS7_ILi48EEENS7_ILi96EEEEEELi96ENS_6half_tEfNS_4arch4Sm80ELb0ELb1ELb1ELb1ELb0ELb1ELb1ELb1EEENS1_21CollectiveEpilogueFwdINS6_IJS8_SA_S9_EEENS6_IJNS7_ILi1EEESI_SI_EEESC_SE_Li128ELb1ELb1ELb1ELb0EEENS1_36VarlenDynamicPersistentTileSchedulerILi128ELi48ELi128ELi128ELb1ELb1ELb0ELb1ELb0ELb1EEEEEEEEEvNT_6ParamsE)
        /*0014*/ 	.short	0x0160
        /*0016*/ 	.short	0x0438


	//----- nvinfo : EIATTR_CBANK_PARAM_SIZE
	.align		4
.L_214:
        /*0018*/ 	.byte	0x03, 0x19
        /*001a*/ 	.short	0x0438


	//----- nvinfo : EIATTR_KPARAM_INFO
	.align		4
        /*001c*/ 	.byte	0x04, 0x17
        /*001e*/ 	.short	(.L_216 - .L_215)
.L_215:
        /*0020*/ 	.word	0x00000000
        /*0024*/ 	.short	0x0000
        /*0026*/ 	.short	0x0000
        /*0028*/ 	.byte	0x00, 0xf0, 0xe1, 0x10


	//----- nvinfo : EIATTR_MAXREG_COUNT
	.align		4
.L_216:
        /*002c*/ 	.byte	0x03, 0x1b
        /*002e*/ 	.short	0x00ff


	//----- nvinfo : EIATTR_NUM_BARRIERS
	.align		4
        /*0030*/ 	.byte	0x02, 0x4c
        /*0032*/ 	.byte	0x06
	.zero		1


	//----- nvinfo : EIATTR_ANNOTATIONS
	.align		4
        /*0034*/ 	.byte	0x04, 0x55
        /*0036*/ 	.short	(.L_218 - .L_217)


	//   ....[0]....
.L_217:
        /* <DEDUP_REMOVED lines=131> */


	//----- nvinfo : EIATTR_MERCURY_ISA_VERSION
	.align		4
.L_218:
        /*0850*/ 	.byte	0x03, 0x5f
        /*0852*/ 	.short	0x0000


	//----- nvinfo : EIATTR_INT_WARP_WIDE_INSTR_OFFSETS
	.align		4
        /*0854*/ 	.byte	0x04, 0x31
        /*0856*/ 	.short	(.L_220 - .L_219)


	//   ....[0]....
.L_219:
        /*0858*/ 	.word	0x00020000


	//   ....[1]....
        /*085c*/ 	.word	0x00020080


	//----- nvinfo : EIATTR_COOP_GROUP_MASK_REGIDS
	.align		4
.L_220:
        /*0860*/ 	.byte	0x04, 0x29
        /*0862*/ 	.short	(.L_222 - .L_221)


	//   ....[0]....
.L_221:
        /*0864*/ 	.word	0xffffffff


	//   ....[1]....
        /*0868*/ 	.word	0xffffffff


	//   ....[2]....
        /*086c*/ 	.word	0xffffffff


	//   ....[3]....
        /*0870*/ 	.word	0xffffffff


	//   ....[4]....
        /*0874*/ 	.word	0xffffffff


	//   ....[5]....
        /*0878*/ 	.word	0xffffffff


	//   ....[6]....
        /*087c*/ 	.word	0xffffffff


	//   ....[7]....
        /*0880*/ 	.word	0xffffffff


	//   ....[8]....
        /*0884*/ 	.word	0xffffffff


	//   ....[9]....
        /*0888*/ 	.word	0xffffffff


	//   ....[10]....
        /*088c*/ 	.word	0xffffffff


	//   ....[11]....
        /*0890*/ 	.word	0xffffffff


	//   ....[12]....
        /*0894*/ 	.word	0xffffffff


	//   ....[13]....
        /*0898*/ 	.word	0xffffffff


	//   ....[14]....
        /*089c*/ 	.word	0xffffffff


	//   ....[15]....
        /*08a0*/ 	.word	0xffffffff


	//   ....[16]....
        /*08a4*/ 	.word	0xffffffff


	//   ....[17]....
        /*08a8*/ 	.word	0xffffffff


	//   ....[18]....
        /*08ac*/ 	.word	0xffffffff


	//   ....[19]....
        /*08b0*/ 	.word	0xffffffff


	//   ....[20]....
        /*08b4*/ 	.word	0xffffffff


	//   ....[21]....
        /*08b8*/ 	.word	0xffffffff


	//   ....[22]....
        /*08bc*/ 	.word	0xffffffff


	//   ....[23]....
        /*08c0*/ 	.word	0xffffffff


	//   ....[24]....
        /*08c4*/ 	.word	0xffffffff


	//   ....[25]....
        /*08c8*/ 	.word	0xffffffff


	//   ....[26]....
        /*08cc*/ 	.word	0xffffffff


	//   ....[27]....
        /*08d0*/ 	.word	0xffffffff


	//   ....[28]....
        /*08d4*/ 	.word	0xffffffff


	//   ....[29]....
        /*08d8*/ 	.word	0xffffffff


	//   ....[30]....
        /*08dc*/ 	.word	0xffffffff


	//   ....[31]....
        /*08e0*/ 	.word	0xffffffff


	//   ....[32]....
        /*08e4*/ 	.word	0xffffffff


	//   ....[33]....
        /*08e8*/ 	.word	0xffffffff


	//   ....[34]....
        /*08ec*/ 	.word	0xffffffff


	//   ....[35]....
        /*08f0*/ 	.word	0xffffffff


	//   ....[36]....
        /*08f4*/ 	.word	0xffffffff


	//   ....[37]....
        /*08f8*/ 	.word	0xffffffff


	//   ....[38]....
        /*08fc*/ 	.word	0xffffffff


	//   ....[39]....
        /*0900*/ 	.word	0xffffffff


	//   ....[40]....
        /*0904*/ 	.word	0xffffffff


	//   ....[41]....
        /*0908*/ 	.word	0xffffffff


	//   ....[42]....
        /*090c*/ 	.word	0xffffffff


	//   ....[43]....
        /*0910*/ 	.word	0xffffffff


	//   ....[44]....
        /*0914*/ 	.word	0xffffffff


	//   ....[45]....
        /*0918*/ 	.word	0xffffffff


	//   ....[46]....
        /*091c*/ 	.word	0xffffffff


	//   ....[47]....
        /*0920*/ 	.word	0xffffffff


	//   ....[48]....
        /*0924*/ 	.word	0xffffffff


	//   ....[49]....
        /*0928*/ 	.word	0xffffffff


	//   ....[50]....
        /*092c*/ 	.word	0xffffffff


	//   ....[51]....
        /*0930*/ 	.word	0xffffffff


	//   ....[52]....
        /*0934*/ 	.word	0xffffffff


	//   ....[53]....
        /*0938*/ 	.word	0xffffffff


	//   ....[54]....
        /*093c*/ 	.word	0xffffffff


	//   ....[55]....
        /*0940*/ 	.word	0xffffffff


	//   ....[56]....
        /*0944*/ 	.word	0xffffffff


	//   ....[57]....
        /*0948*/ 	.word	0xffffffff


	//   ....[58]....
        /*094c*/ 	.word	0xffffffff


	//   ....[59]....
        /*0950*/ 	.word	0xffffffff


	//   ....[60]....
        /*0954*/ 	.word	0xffffffff


	//   ....[61]....
        /*0958*/ 	.word	0xffffffff


	//   ....[62]....
        /*095c*/ 	.word	0xffffffff


	//   ....[63]....
        /*0960*/ 	.word	0xffffffff


	//   ....[64]....
        /*0964*/ 	.word	0xffffffff


	//   ....[65]....
        /*0968*/ 	.word	0xffffffff


	//   ....[66]....
        /*096c*/ 	.word	0xffffffff


	//   ....[67]....
        /*0970*/ 	.word	0xffffffff


	//   ....[68]....
        /*0974*/ 	.word	0xffffffff


	//   ....[69]....
        /*0978*/ 	.word	0xffffffff


	//   ....[70]....
        /*097c*/ 	.word	0xffffffff


	//   ....[71]....
        /*0980*/ 	.word	0xffffffff


	//   ....[72]....
        /*0984*/ 	.word	0xffffffff


	//   ....[73]....
        /*0988*/ 	.word	0xffffffff


	//   ....[74]....
        /*098c*/ 	.word	0xffffffff


	//   ....[75]....
        /*0990*/ 	.word	0xffffffff


	//   ....[76]....
        /*0994*/ 	.word	0xffffffff


	//   ....[77]....
        /*0998*/ 	.word	0xffffffff


	//   ....[78]....
        /*099c*/ 	.word	0xffffffff


	//   ....[79]....
        /*09a0*/ 	.word	0xffffffff


	//   ....[80]....
        /*09a4*/ 	.word	0xffffffff


	//   ....[81]....
        /*09a8*/ 	.word	0xffffffff


	//   ....[82]....
        /*09ac*/ 	.word	0xffffffff


	//   ....[83]....
        /*09b0*/ 	.word	0xffffffff


	//   ....[84]....
        /*09b4*/ 	.word	0xffffffff


	//   ....[85]....
        /*09b8*/ 	.word	0xffffffff


	//   ....[86]....
        /*09bc*/ 	.word	0xffffffff


	//   ....[87]....
        /*09c0*/ 	.word	0xffffffff


	//   ....[88]....
        /*09c4*/ 	.word	0xffffffff


	//   ....[89]....
        /*09c8*/ 	.word	0xffffffff


	//   ....[90]....
        /*09cc*/ 	.word	0xffffffff


	//   ....[91]....
        /*09d0*/ 	.word	0xffffffff


	//   ....[92]....
        /*09d4*/ 	.word	0xffffffff


	//   ....[93]....
        /*09d8*/ 	.word	0xffffffff


	//   ....[94]....
        /*09dc*/ 	.word	0xffffffff


	//   ....[95]....
        /*09e0*/ 	.word	0xffffffff


	//   ....[96]....
        /*09e4*/ 	.word	0xffffffff


	//   ....[97]....
        /*09e8*/ 	.word	0xffffffff


	//   ....[98]....
        /*09ec*/ 	.word	0xffffffff


	//   ....[99]....
        /*09f0*/ 	.word	0xffffffff


	//   ....[100]....
        /*09f4*/ 	.word	0xffffffff


	//   ....[101]....
        /*09f8*/ 	.word	0xffffffff


	//   ....[102]....
        /*09fc*/ 	.word	0xffffffff


	//   ....[103]....
        /*0a00*/ 	.word	0xffffffff


	//   ....[104]....
        /*0a04*/ 	.word	0xffffffff


	//   ....[105]....
        /*0a08*/ 	.word	0xffffffff


	//   ....[106]....
        /*0a0c*/ 	.word	0xffffffff


	//   ....[107]....
        /*0a10*/ 	.word	0xffffffff


	//   ....[108]....
        /*0a14*/ 	.word	0xffffffff


	//   ....[109]....
        /*0a18*/ 	.word	0xffffffff


	//   ....[110]....
        /*0a1c*/ 	.word	0xffffffff


	//   ....[111]....
        /*0a20*/ 	.word	0xffffffff


	//   ....[112]....
        /*0a24*/ 	.word	0xffffffff


	//   ....[113]....
        /*0a28*/ 	.word	0xffffffff


	//   ....[114]....
        /*0a2c*/ 	.word	0xffffffff


	//   ....[115]....
        /*0a30*/ 	.word	0xffffffff


	//   ....[116]....
        /*0a34*/ 	.word	0xffffffff


	//   ....[117]....
        /*0a38*/ 	.word	0xffffffff


	//   ....[118]....
        /*0a3c*/ 	.word	0xffffffff


	//   ....[119]....
        /*0a40*/ 	.word	0xffffffff


	//   ....[120]....
        /*0a44*/ 	.word	0xffffffff


	//   ....[121]....
        /*0a48*/ 	.word	0xffffffff


	//   ....[122]....
        /*0a4c*/ 	.word	0xffffffff


	//   ....[123]....
        /*0a50*/ 	.word	0xffffffff


	//   ....[124]....
        /*0a54*/ 	.word	0xffffffff


	//   ....[125]....
        /*0a58*/ 	.word	0xffffffff


	//   ....[126]....
        /*0a5c*/ 	.word	0xffffffff


	//   ....[127]....
        /*0a60*/ 	.word	0xffffffff


	//   ....[128]....
        /*0a64*/ 	.word	0xffffffff


	//   ....[129]....
        /*0a68*/ 	.word	0xffffffff


	//   ....[130]....
        /*0a6c*/ 	.word	0xffffffff


	//   ....[131]....
        /*0a70*/ 	.word	0xffffffff


	//   ....[132]....
        /*0a74*/ 	.word	0xffffffff


	//   ....[133]....
        /*0a78*/ 	.word	0xffffffff


	//   ....[134]....
        /*0a7c*/ 	.word	0xffffffff


	//   ....[135]....
        /*0a80*/ 	.word	0xffffffff


	//   ....[136]....
        /*0a84*/ 	.word	0xffffffff


	//   ....[137]....
        /*0a88*/ 	.word	0xffffffff


	//   ....[138]....
        /*0a8c*/ 	.word	0xffffffff


	//   ....[139]....
        /*0a90*/ 	.word	0xffffffff


	//   ....[140]....
        /*0a94*/ 	.word	0xffffffff


	//   ....[141]....
        /*0a98*/ 	.word	0xffffffff


	//   ....[142]....
        /*0a9c*/ 	.word	0xffffffff


	//   ....[143]....
        /*0aa0*/ 	.word	0xffffffff


	//   ....[144]....
        /*0aa4*/ 	.word	0xffffffff


	//   ....[145]....
        /*0aa8*/ 	.word	0xffffffff


	//   ....[146]....
        /*0aac*/ 	.word	0xffffffff


	//   ....[147]....
        /*0ab0*/ 	.word	0xffffffff


	//   ....[148]....
        /*0ab4*/ 	.word	0xffffffff


	//   ....[149]....
        /*0ab8*/ 	.word	0xffffffff


	//   ....[150]....
        /*0abc*/ 	.word	0xffffffff


	//   ....[151]....
        /*0ac0*/ 	.word	0xffffffff


	//   ....[152]....
        /*0ac4*/ 	.word	0xffffffff


	//   ....[153]....
        /*0ac8*/ 	.word	0xffffffff


	//   ....[154]....
        /*0acc*/ 	.word	0xffffffff


	//   ....[155]....
        /*0ad0*/ 	.word	0xffffffff


	//   ....[156]....
        /*0ad4*/ 	.word	0xffffffff


	//   ....[157]....
        /*0ad8*/ 	.word	0xffffffff


	//   ....[158]....
        /*0adc*/ 	.word	0xffffffff


	//   ....[159]....
        /*0ae0*/ 	.word	0xffffffff


	//   ....[160]....
        /*0ae4*/ 	.word	0xffffffff


	//   ....[161]....
        /*0ae8*/ 	.word	0xffffffff


	//   ....[162]....
        /*0aec*/ 	.word	0xffffffff


	//   ....[163]....
        /*0af0*/ 	.word	0xffffffff


	//   ....[164]....
        /*0af4*/ 	.word	0xffffffff


	//   ....[165]....
        /*0af8*/ 	.word	0xffffffff


	//   ....[166]....
        /*0afc*/ 	.word	0xffffffff


	//   ....[167]....
        /*0b00*/ 	.word	0xffffffff


	//   ....[168]....
        /*0b04*/ 	.word	0xffffffff


	//   ....[169]....
        /*0b08*/ 	.word	0xffffffff


	//   ....[170]....
        /*0b0c*/ 	.word	0xffffffff


	//   ....[171]....
        /*0b10*/ 	.word	0xffffffff


	//   ....[172]....
        /*0b14*/ 	.word	0xffffffff


	//   ....[173]....
        /*0b18*/ 	.word	0xffffffff


	//   ....[174]....
        /*0b1c*/ 	.word	0xffffffff


	//   ....[175]....
        /*0b20*/ 	.word	0xffffffff


	//   ....[176]....
        /*0b24*/ 	.word	0xffffffff


	//   ....[177]....
        /*0b28*/ 	.word	0xffffffff


	//   ....[178]....
        /*0b2c*/ 	.word	0xffffffff


	//   ....[179]....
        /*0b30*/ 	.word	0xffffffff


	//   ....[180]....
        /*0b34*/ 	.word	0xffffffff


	//   ....[181]....
        /*0b38*/ 	.word	0xffffffff


	//   ....[182]....
        /*0b3c*/ 	.word	0xffffffff


	//   ....[183]....
        /*0b40*/ 	.word	0xffffffff


	//   ....[184]....
        /*0b44*/ 	.word	0xffffffff


	//   ....[185]....
        /*0b48*/ 	.word	0xffffffff


	//   ....[186]....
        /*0b4c*/ 	.word	0xffffffff


	//   ....[187]....
        /*0b50*/ 	.word	0xffffffff


	//   ....[188]....
        /*0b54*/ 	.word	0xffffffff


	//   ....[189]....
        /*0b58*/ 	.word	0xffffffff


	//   ....[190]....
        /*0b5c*/ 	.word	0xffffffff


	//   ....[191]....
        /*0b60*/ 	.word	0xffffffff


	//   ....[192]....
        /*0b64*/ 	.word	0xffffffff


	//   ....[193]....
        /*0b68*/ 	.word	0xffffffff


	//   ....[194]....
        /*0b6c*/ 	.word	0xffffffff


	//   ....[195]....
        /*0b70*/ 	.word	0xffffffff


	//   ....[196]....
        /*0b74*/ 	.word	0xffffffff


	//   ....[197]....
        /*0b78*/ 	.word	0xffffffff


	//   ....[198]....
        /*0b7c*/ 	.word	0xffffffff


	//   ....[199]....
        /*0b80*/ 	.word	0xffffffff


	//   ....[200]....
        /*0b84*/ 	.word	0xffffffff


	//   ....[201]....
        /*0b88*/ 	.word	0xffffffff


	//   ....[202]....
        /*0b8c*/ 	.word	0xffffffff


	//   ....[203]....
        /*0b90*/ 	.word	0xffffffff


	//   ....[204]....
        /*0b94*/ 	.word	0xffffffff


	//   ....[205]....
        /*0b98*/ 	.word	0xffffffff


	//   ....[206]....
        /*0b9c*/ 	.word	0xffffffff


	//   ....[207]....
        /*0ba0*/ 	.word	0xffffffff


	//   ....[208]....
        /*0ba4*/ 	.word	0xffffffff


	//   ....[209]....
        /*0ba8*/ 	.word	0xffffffff


	//   ....[210]....
        /*0bac*/ 	.word	0xffffffff


	//----- nvinfo : EIATTR_COOP_GROUP_INSTR_OFFSETS
	.align		4
.L_222:
        /*0bb0*/ 	.byte	0x04, 0x28
        /*0bb2*/ 	.short	(.L_224 - .L_223)


	//   ....[0]....
.L_223:
        /*0bb4*/ 	.word	0x00000050


	//   ....[1]....
        /*0bb8*/ 	.word	0x00000200


	//   ....[2]....
        /*0bbc*/ 	.word	0x00000230


	//   ....[3]....
        /*0bc0*/ 	.word	0x00000260


	//   ....[4]....
        /*0bc4*/ 	.word	0x00000290


	//   ....[5]....
        /*0bc8*/ 	.word	0x000002c0


	//   ....[6]....
        /*0bcc*/ 	.word	0x000002f0


	//   ....[7]....
        /*0bd0*/ 	.word	0x00000450


	//   ....[8]....
        /*0bd4*/ 	.word	0x00000490


	//   ....[9]....
        /*0bd8*/ 	.word	0x000004c0


	//   ....[10]....
        /*0bdc*/ 	.word	0x000004f0


	//   ....[11]....
        /*0be0*/ 	.word	0x00000520


	//   ....[12]....
        /*0be4*/ 	.word	0x00000550


	//   ....[13]....
        /*0be8*/ 	.word	0x000005e0


	//   ....[14]....
        /*0bec*/ 	.word	0x00000630


	//   ....[15]....
        /*0bf0*/ 	.word	0x00000650


	//   ....[16]....
        /*0bf4*/ 	.word	0x000006b0


	//   ....[17]....
        /*0bf8*/ 	.word	0x00008ee0


	//   ....[18]....
        /*0bfc*/ 	.word	0x00008f00


	//   ....[19]....
        /*0c00*/ 	.word	0x000090a0


	//   ....[20]....
        /*0c04*/ 	.word	0x000090b0


	//   ....[21]....
        /*0c08*/ 	.word	0x00009250


	//   ....[22]....
        /*0c0c*/ 	.word	0x00009270


	//   ....[23]....
        /*0c10*/ 	.word	0x00009410


	//   ....[24]....
        /*0c14*/ 	.word	0x00009420


	//   ....[25]....
        /*0c18*/ 	.word	0x00009c60


	//   ....[26]....
        /*0c1c*/ 	.word	0x00009ca0


	//   ....[27]....
        /*0c20*/ 	.word	0x00009ce0


	//   ....[28]....
        /*0c24*/ 	.word	0x00009cf0


	//   ....[29]....
        /*0c28*/ 	.word	0x0000a160


	//   ....[30]....
        /*0c2c*/ 	.word	0x0000a3d0


	//   ....[31]....
        /*0c30*/ 	.word	0x0000a410


	//   ....[32]....
        /*0c34*/ 	.word	0x0000a430


	//   ....[33]....
        /*0c38*/ 	.word	0x0000d020


	//   ....[34]....
        /*0c3c*/ 	.word	0x0000d0f0


	//   ....[35]....
        /*0c40*/ 	.word	0x0000d110


	//   ....[36]....
        /*0c44*/ 	.word	0x0000d120


	//   ....[37]....
        /*0c48*/ 	.word	0x0000d480


	//   ....[38]....
        /*0c4c*/ 	.word	0x0000d5e0


	//   ....[39]....
        /*0c50*/ 	.word	0x0000d630


	//   ....[40]....
        /*0c54*/ 	.word	0x0000d670


	//   ....[41]....
        /*0c58*/ 	.word	0x00011580


	//   ....[42]....
        /*0c5c*/ 	.word	0x00011750


	//   ....[43]....
        /*0c60*/ 	.word	0x00011c50


	//   ....[44]....
        /*0c64*/ 	.word	0x00012090


	//   ....[45]....
        /*0c68*/ 	.word	0x000126b0


	//   ....[46]....
        /*0c6c*/ 	.word	0x00012780


	//   ....[47]....
        /*0c70*/ 	.word	0x000129e0


	//   ....[48]....
        /*0c74*/ 	.word	0x00012a30


	//   ....[49]....
        /*0c78*/ 	.word	0x00012c40


	//   ....[50]....
        /*0c7c*/ 	.word	0x00012d60


	//   ....[51]....
        /*0c80*/ 	.word	0x00012de0


	//   ....[52]....
        /*0c84*/ 	.word	0x00012ea0


	//   ....[53]....
        /*0c88*/ 	.word	0x000150f0


	//   ....[54]....
        /*0c8c*/ 	.word	0x00015300


	//   ....[55]....
        /*0c90*/ 	.word	0x000158b0


	//   ....[56]....
        /*0c94*/ 	.word	0x00015d30


	//   ....[57]....
        /*0c98*/ 	.word	0x000163b0


	//   ....[58]....
        /*0c9c*/ 	.word	0x000164f0


	//   ....[59]....
        /*0ca0*/ 	.word	0x00016560


	//   ....[60]....
        /*0ca4*/ 	.word	0x00016790


	//   ....[61]....
        /*0ca8*/ 	.word	0x00016800


	//   ....[62]....
        /*0cac*/ 	.word	0x00016910


	//   ....[63]....
        /*0cb0*/ 	.word	0x00016ae0


	//   ....[64]....
        /*0cb4*/ 	.word	0x00016cb0


	//   ....[65]....
        /*0cb8*/ 	.word	0x00019980


	//   ....[66]....
        /*0cbc*/ 	.word	0x000199d0


	//   ....[67]....
        /*0cc0*/ 	.word	0x00019a70


	//   ....[68]....
        /*0cc4*/ 	.word	0x00019ac0


	//   ....[69]....
        /*0cc8*/ 	.word	0x00019b00


	//   ....[70]....
        /*0ccc*/ 	.word	0x00019be0


	//   ....[71]....
        /*0cd0*/ 	.word	0x00019c10


	//   ....[72]....
        /*0cd4*/ 	.word	0x0001a150


	//   ....[73]....
        /*0cd8*/ 	.word	0x0001c640


	//   ....[74]....
        /*0cdc*/ 	.word	0x0001c850


	//   ....[75]....
        /*0ce0*/ 	.word	0x0001ce00


	//   ....[76]....
        /*0ce4*/ 	.word	0x0001d280


	//   ....[77]....
        /*0ce8*/ 	.word	0x0001d900


	//   ....[78]....
        /*0cec*/ 	.word	0x0001da40


	//   ....[79]....
        /*0cf0*/ 	.word	0x0001dab0


	//   ....[80]....
        /*0cf4*/ 	.word	0x0001dd20


	//   ....[81]....
        /*0cf8*/ 	.word	0x0001dd60


	//   ....[82]....
        /*0cfc*/ 	.word	0x0001de70


	//   ....[83]....
        /*0d00*/ 	.word	0x0001e010


	//   ....[84]....
        /*0d04*/ 	.word	0x0001e140


	//   ....[85]....
        /*0d08*/ 	.word	0x0001f640


	//   ....[86]....
        /*0d0c*/ 	.word	0x0001f670


	//   ....[87]....
        /*0d10*/ 	.word	0x0001f680


	//   ....[88]....
        /*0d14*/ 	.word	0x0001f690


	//   ....[89]....
        /*0d18*/ 	.word	0x0001f6a0


	//   ....[90]....
        /*0d1c*/ 	.word	0x0001f6d0


	//   ....[91]....
        /*0d20*/ 	.word	0x0001f6f0


	//   ....[92]....
        /*0d24*/ 	.word	0x0001f710


	//   ....[93]....
        /*0d28*/ 	.word	0x00020ca0


	//   ....[94]....
        /*0d2c*/ 	.word	0x00020cb0


	//   ....[95]....
        /*0d30*/ 	.word	0x00020cd0


	//   ....[96]....
        /*0d34*/ 	.word	0x00020ce0


	//   ....[97]....
        /*0d38*/ 	.word	0x00020cf0


	//   ....[98]....
        /*0d3c*/ 	.word	0x00020d00


	//   ....[99]....
        /*0d40*/ 	.word	0x00020d20


	//   ....[100]....
        /*0d44*/ 	.word	0x00020d30


	//   ....[101]....
        /*0d48*/ 	.word	0x000211e0


	//   ....[102]....
        /*0d4c*/ 	.word	0x00021200


	//   ....[103]....
        /*0d50*/ 	.word	0x00021370


	//   ....[104]....
        /*0d54*/ 	.word	0x00021380


	//   ....[105]....
        /*0d58*/ 	.word	0x00021500


	//   ....[106]....
        /*0d5c*/ 	.word	0x00021520


	//   ....[107]....
        /*0d60*/ 	.word	0x000216a0


	//   ....[108]....
        /*0d64*/ 	.word	0x000216b0


	//   ....[109]....
        /*0d68*/ 	.word	0x00021a30


	//   ....[110]....
        /*0d6c*/ 	.word	0x00021a50


	//   ....[111]....
        /*0d70*/ 	.word	0x00021f20


	//   ....[112]....
        /*0d74*/ 	.word	0x00021f30


	//   ....[113]....
        /*0d78*/ 	.word	0x000222b0


	//   ....[114]....
        /*0d7c*/ 	.word	0x000222d0


	//   ....[115]....
        /*0d80*/ 	.word	0x00022660


	//   ....[116]....
        /*0d84*/ 	.word	0x00022670


	//   ....[117]....
        /*0d88*/ 	.word	0x000231c0


	//   ....[118]....
        /*0d8c*/ 	.word	0x000231e0


	//   ....[119]....
        /*0d90*/ 	.word	0x00023360


	//   ....[120]....
        /*0d94*/ 	.word	0x00023370


	//   ....[121]....
        /*0d98*/ 	.word	0x000234f0


	//   ....[122]....
        /*0d9c*/ 	.word	0x00023510


	//   ....[123]....
        /*0da0*/ 	.word	0x00023690


	//   ....[124]....
        /*0da4*/ 	.word	0x000236a0


	//   ....[125]....
        /*0da8*/ 	.word	0x000238e0


	//   ....[126]....
        /*0dac*/ 	.word	0x00023900


	//   ....[127]....
        /*0db0*/ 	.word	0x00023a30


	//   ....[128]....
        /*0db4*/ 	.word	0x00023a70


	//   ....[129]....
        /*0db8*/ 	.word	0x00023aa0


	//   ....[130]....
        /*0dbc*/ 	.word	0x00023ad0


	//   ....[131]....
        /*0dc0*/ 	.word	0x00023b00


	//   ....[132]....
        /*0dc4*/ 	.word	0x00023b30


	//   ....[133]....
        /*0dc8*/ 	.word	0x00023c90


	//   ....[134]....
        /*0dcc*/ 	.word	0x00023cd0


	//   ....[135]....
        /*0dd0*/ 	.word	0x00023d00


	//   ....[136]....
        /*0dd4*/ 	.word	0x00023d30


	//   ....[137]....
        /*0dd8*/ 	.word	0x00023d60


	//   ....[138]....
        /*0ddc*/ 	.word	0x00023d90


	//   ....[139]....
        /*0de0*/ 	.word	0x00023e20


	//   ....[140]....
        /*0de4*/ 	.word	0x00023e80


	//   ....[141]....
        /*0de8*/ 	.word	0x00023e90


	//   ....[142]....
        /*0dec*/ 	.word	0x00023ef0


	//   ....[143]....
        /*0df0*/ 	.word	0x00024950


	//   ....[144]....
        /*0df4*/ 	.word	0x000249b0


	//   ....[145]....
        /*0df8*/ 	.word	0x00024a00


	//   ....[146]....
        /*0dfc*/ 	.word	0x00024a50


	//   ....[147]....
        /*0e00*/ 	.word	0x00024aa0


	//   ....[148]....
        /*0e04*/ 	.word	0x00024b10


	//   ....[149]....
        /*0e08*/ 	.word	0x00024b50


	//   ....[150]....
        /*0e0c*/ 	.word	0x00024bc0


	//   ....[151]....
        /*0e10*/ 	.word	0x00024c30


	//   ....[152]....
        /*0e14*/ 	.word	0x00024c90


	//   ....[153]....
        /*0e18*/ 	.word	0x00024d00


	//   ....[154]....
        /*0e1c*/ 	.word	0x00024d70


	//   ....[155]....
        /*0e20*/ 	.word	0x00024dd0


	//   ....[156]....
        /*0e24*/ 	.word	0x00024e30


	//   ....[157]....
        /*0e28*/ 	.word	0x00024e90


	//   ....[158]....
        /*0e2c*/ 	.word	0x00024f00


	//   ....[159]....
        /*0e30*/ 	.word	0x00024f60


	//   ....[160]....
        /*0e34*/ 	.word	0x00024fc0


	//   ....[161]....
        /*0e38*/ 	.word	0x00025010


	//   ....[162]....
        /*0e3c*/ 	.word	0x00025060


	//   ....[163]....
        /*0e40*/ 	.word	0x000250b0


	//   ....[164]....
        /*0e44*/ 	.word	0x00025100


	//   ....[165]....
        /*0e48*/ 	.word	0x00025150


	//   ....[166]....
        /*0e4c*/ 	.word	0x000251a0


	//   ....[167]....
        /*0e50*/ 	.word	0x000251f0


	//   ....[168]....
        /*0e54*/ 	.word	0x00025240


	//   ....[169]....
        /*0e58*/ 	.word	0x000252b0


	//   ....[170]....
        /*0e5c*/ 	.word	0x00025320


	//   ....[171]....
        /*0e60*/ 	.word	0x00025380


	//   ....[172]....
        /*0e64*/ 	.word	0x000253e0


	//   ....[173]....
        /*0e68*/ 	.word	0x00025440


	//   ....[174]....
        /*0e6c*/ 	.word	0x000254b0


	//   ....[175]....
        /*0e70*/ 	.word	0x00025510


	//   ....[176]....
        /*0e74*/ 	.word	0x00025570


	//   ....[177]....
        /*0e78*/ 	.word	0x000255d0


	//   ....[178]....
        /*0e7c*/ 	.word	0x00025640


	//   ....[179]....
        /*0e80*/ 	.word	0x000256a0


	//   ....[180]....
        /*0e84*/ 	.word	0x00025700


	//   ....[181]....
        /*0e88*/ 	.word	0x00025760


	//   ....[182]....
        /*0e8c*/ 	.word	0x000257d0


	//   ....[183]....
        /*0e90*/ 	.word	0x00025830


	//   ....[184]....
        /*0e94*/ 	.word	0x00025890


	//   ....[185]....
        /*0e98*/ 	.word	0x000258f0


	//   ....[186]....
        /*0e9c*/ 	.word	0x00025960


	//   ....[187]....
        /*0ea0*/ 	.word	0x000259c0


	//   ....[188]....
        /*0ea4*/ 	.word	0x00025a20


	//   ....[189]....
        /*0ea8*/ 	.word	0x00025a80


	//   ....[190]....
        /*0eac*/ 	.word	0x00025af0


	//   ....[191]....
        /*0eb0*/ 	.word	0x00025b50


	//   ....[192]....
        /*0eb4*/ 	.word	0x00025bb0


	//   ....[193]....
        /*0eb8*/ 	.word	0x00025c10


	//   ....[194]....
        /*0ebc*/ 	.word	0x00025c80


	//   ....[195]....
        /*0ec0*/ 	.word	0x00025cd0


	//   ....[196]....
        /*0ec4*/ 	.word	0x00025d10


	//   ....[197]....
        /*0ec8*/ 	.word	0x00025d60


	//   ....[198]....
        /*0ecc*/ 	.word	0x00025db0


	//   ....[199]....
        /*0ed0*/ 	.word	0x00025e00


	//   ....[200]....
        /*0ed4*/ 	.word	0x00025e70


	//   ....[201]....
        /*0ed8*/ 	.word	0x00025eb0


	//   ....[202]....
        /*0edc*/ 	.word	0x00025f00


	//   ....[203]....
        /*0ee0*/ 	.word	0x00025f50


	//   ....[204]....
        /*0ee4*/ 	.word	0x00025fa0


	//   ....[205]....
        /*0ee8*/ 	.word	0x00025ff0


	//   ....[206]....
        /*0eec*/ 	.word	0x00026060


	//   ....[207]....
        /*0ef0*/ 	.word	0x000260a0


	//   ....[208]....
        /*0ef4*/ 	.word	0x00026110


	//   ....[209]....
        /*0ef8*/ 	.word	0x00026170


	//   ....[210]....
        /*0efc*/ 	.word	0x000261d0


	//----- nvinfo : EIATTR_EXIT_INSTR_OFFSETS
	.align		4
.L_224:
        /*0f00*/ 	.byte	0x04, 0x1c
        /*0f02*/ 	.short	(.L_226 - .L_225)


	//   ....[0]....
.L_225:
        /*0f04*/ 	.word	0x000010d0


	//   ....[1]....
        /*0f08*/ 	.word	0x00024910


	//----- nvinfo : EIATTR_MAX_THREADS
	.align		4
.L_226:
        /*0f0c*/ 	.byte	0x04, 0x05
        /*0f0e*/ 	.short	(.L_228 - .L_227)
.L_227:
        /*0f10*/ 	.word	0x00000080
        /*0f14*/ 	.word	0x00000001
        /*0f18*/ 	.word	0x00000001


	//----- nvinfo : EIATTR_CRS_STACK_SIZE
	.align		4
.L_228:
        /*0f1c*/ 	.byte	0x04, 0x1e
        /*0f1e*/ 	.short	(.L_230 - .L_229)
.L_229:
        /*0f20*/ 	.word	0x00000000
.L_230:


//--------------------- .nv.info._ZN7cutlass13device_kernelIN5flash19enable_sm80_to_sm89INS1_16FlashAttnFwdSm80INS1_25CollectiveMainloopFwdSm80ILi4ELi1ELb0EN4cute5tupleIJNS5_1CILi128EEENS7_ILi64EEENS7_ILi96EEEEEELi96ENS_6half_tEfNS_4arch4Sm80ELb1ELb0ELb1ELb0ELb0ELb0ELb1ELb1EEENS1_21CollectiveEpilogueFwdINS6_IJS8_SA_S9_EEENS6_IJNS7_ILi1EEESI_SI_EEESC_SE_Li128ELb0ELb1ELb1ELb0EEENS1_30DynamicPersistentTileSchedulerILi128ELi128ELb1ELb1ELb0EEEEEEEEEvNT_6ParamsE --------------------------
	.section	.nv.info._ZN7cutlass13device_kernelIN5flash19enable_sm80_to_sm89INS1_16FlashAttnFwdSm80INS1_25CollectiveMainloopFwdSm80ILi4ELi1ELb0EN4cute5tupleIJNS5_1CILi128EEENS7_ILi64EEENS7_ILi96EEEEEELi96ENS_6half_tEfNS_4arch4Sm80ELb1ELb0ELb1ELb0ELb0ELb0ELb1ELb1EEENS1_21CollectiveEpilogueFwdINS6_IJS8_SA_S9_EEENS6_IJNS7_ILi1EEESI_SI_EEESC_SE_Li128ELb0ELb1ELb1ELb0EEENS1_30DynamicPersistentTileSchedulerILi128ELi128ELb1ELb1ELb0EEEEEEEEEvNT_6ParamsE,"",@"SHT_CUDA_INFO"
	.sectionflags	@""
	.align	4


	//----- nvinfo : EIATTR_CUDA_API_VERSION
	.align		4
        /*0000*/ 	.byte	0x04, 0x37
        /*0002*/ 	.short	(.L_232 - .L_231)
.L_231:
        /*0004*/ 	.word	0x00000082


	//----- nvinfo : EIATTR_SW2861232_WAR
	.align		4
.L_232:
        /*0008*/ 	.byte	0x01, 0x35
	.zero		2


	//----- nvinfo : EIATTR_PARAM_CBANK
	.align		4
        /*000c*/ 	.byte	0x04, 0x0a
        /*000e*/ 	.short	(.L_234 - .L_233)
	.align		4
.L_233:
        /*0010*/ 	.word	index@(.nv.constant0._ZN7cutlass13device_kernelIN5flash19enable_sm80_to_sm89INS1_16FlashAttnFwdSm80INS1_25CollectiveMainloopFwdSm80ILi4ELi1ELb0EN4cute5tupleIJNS5_1CILi128EEENS7_ILi64EEENS7_ILi96EEEEEELi96ENS_6half_tEfNS_4arch4Sm80ELb1ELb0ELb1ELb0ELb0ELb0ELb1ELb1EEENS1_21CollectiveEpilogueFwdINS6_IJS8_SA_S9_EEENS6_IJNS7_ILi1EEESI_SI_EEESC_SE_Li128ELb0ELb1ELb1ELb0EEENS1_30DynamicPersistentTileSchedulerILi128ELi128ELb1ELb1ELb0EEEEEEEEEvNT_6ParamsE)
        /*0014*/ 	.short	0x0160
        /*0016*/ 	.short	0x0428


	//----- nvinfo : EIATTR_CBANK_PARAM_SIZE
	.align		4
.L_234:
        /*0018*/ 	.byte	0x03, 0x19
        /*001a*/ 	.short	0x0428


	//----- nvinfo : EIATTR_KPARAM_INFO
	.align		4
        /*001c*/ 	.byte	0x04, 0x17
        /*001e*/ 	.short	(.L_236 - .L_235)
.L_235:
        /*0020*/ 	.word	0x00000000
        /*0024*/ 	.short	0x0000
        /*0026*/ 	.short	0x0000
        /*0028*/ 	.byte	0x00, 0xf0, 0xa1, 0x10


	//----- nvinfo : EIATTR_MAXREG_COUNT
	.align		4
.L_236:
        /*002c*/ 	.byte	0x03, 0x1b
        /*002e*/ 	.short	0x00ff


	//----- nvinfo : EIATTR_NUM_BARRIERS
	.align		4
        /*0030*/ 	.byte	0x02, 0x4c
        /*0032*/ 	.byte	0x06
	.zero		1


	//----- nvinfo : EIATTR_ANNOTATIONS
	.align		4
        /*0034*/ 	.byte	0x04, 0x55
        /*0036*/ 	.short	(.L_238 - .L_237)


	//   ....[0]....
.L_237:
        /* <DEDUP_REMOVED lines=60> */


	//----- nvinfo : EIATTR_MERCURY_ISA_VERSION
	.align		4
.L_238:
        /*03e0*/ 	.byte	0x03, 0x5f
        /*03e2*/ 	.short	0x0000


	//----- nvinfo : EIATTR_INT_WARP_WIDE_INSTR_OFFSETS
	.align		4
        /*03e4*/ 	.byte	0x04, 0x31
        /*03e6*/ 	.short	(.L_240 - .L_239)


	//   ....[0]....
.L_239:
        /*03e8*/ 	.word	0x0000ebd0


	//   ....[1]....
        /*03ec*/ 	.word	0x0000ec50


	//----- nvinfo : EIATTR_COOP_GROUP_MASK_REGIDS
	.align		4
.L_240:
        /*03f0*/ 	.byte	0x04, 0x29
        /*03f2*/ 	.short	(.L_242 - .L_241)


	//   ....[0]....
.L_241:
        /*03f4*/ 	.word	0xffffffff


	//   ....[1]....
        /*03f8*/ 	.word	0xffffffff


	//   ....[2]....
        /*03fc*/ 	.word	0xffffffff


	//   ....[3]....
        /*0400*/ 	.word	0xffffffff


	//   ....[4]....
        /*0404*/ 	.word	0xffffffff


	//   ....[5]....
        /*0408*/ 	.word	0xffffffff


	//   ....[6]....
        /*040c*/ 	.word	0xffffffff


	//   ....[7]....
        /*0410*/ 	.word	0xffffffff


	//   ....[8]....
        /*0414*/ 	.word	0xffffffff


	//   ....[9]....
        /*0418*/ 	.word	0xffffffff


	//   ....[10]....
        /*041c*/ 	.word	0xffffffff


	//   ....[11]....
        /*0420*/ 	.word	0xffffffff


	//   ....[12]....
        /*0424*/ 	.word	0xffffffff


	//   ....[13]....
        /*0428*/ 	.word	0xffffffff


	//   ....[14]....
        /*042c*/ 	.word	0xffffffff


	//   ....[15]....
        /*0430*/ 	.word	0xffffffff


	//   ....[16]....
        /*0434*/ 	.word	0xffffffff


	//   ....[17]....
        /*0438*/ 	.word	0xffffffff


	//   ....[18]....
        /*043c*/ 	.word	0xffffffff


	//   ....[19]....
        /*0440*/ 	.word	0xffffffff


	//   ....[20]....
        /*0444*/ 	.word	0xffffffff


	//   ....[21]....
        /*0448*/ 	.word	0xffffffff


	//   ....[22]....
        /*044c*/ 	.word	0xffffffff


	//   ....[23]....
        /*0450*/ 	.word	0xffffffff


	//   ....[24]....
        /*0454*/ 	.word	0xffffffff


	//   ....[25]....
        /*0458*/ 	.word	0xffffffff


	//   ....[26]....
        /*045c*/ 	.word	0xffffffff


	//   ....[27]....
        /*0460*/ 	.word	0xffffffff


	//   ....[28]....
        /*0464*/ 	.word	0xffffffff


	//   ....[29]....
        /*0468*/ 	.word	0xffffffff


	//   ....[30]....
        /*046c*/ 	.word	0xffffffff


	//   ....[31]....
        /*0470*/ 	.word	0xffffffff


	//   ....[32]....
        /*0474*/ 	.word	0xffffffff


	//   ....[33]....
        /*0478*/ 	.word	0xffffffff


	//   ....[34]....
        /*047c*/ 	.word	0xffffffff


	//   ....[35]....
        /*0480*/ 	.word	0xffffffff


	//   ....[36]....
        /*0484*/ 	.word	0xffffffff


	//   ....[37]....
        /*0488*/ 	.word	0xffffffff


	//   ....[38]....
        /*048c*/ 	.word	0xffffffff


	//   ....[39]....
        /*0490*/ 	.word	0xffffffff


	//   ....[40]....
        /*0494*/ 	.word	0xffffffff


	//   ....[41]....
        /*0498*/ 	.word	0xffffffff


	//   ....[42]....
        /*049c*/ 	.word	0xffffffff


	//   ....[43]....
        /*04a0*/ 	.word	0xffffffff


	//   ....[44]....
        /*04a4*/ 	.word	0xffffffff


	//   ....[45]....
        /*04a8*/ 	.word	0xffffffff


	//   ....[46]....
        /*04ac*/ 	.word	0xffffffff


	//   ....[47]....
        /*04b0*/ 	.word	0xffffffff


	//   ....[48]....
        /*04b4*/ 	.word	0xffffffff


	//   ....[49]....
        /*04b8*/ 	.word	0xffffffff


	//   ....[50]....
        /*04bc*/ 	.word	0xffffffff


	//   ....[51]....
        /*04c0*/ 	.word	0xffffffff


	//   ....[52]....
        /*04c4*/ 	.word	0xffffffff


	//   ....[53]....
        /*04c8*/ 	.word	0xffffffff


	//   ....[54]....
        /*04cc*/ 	.word	0xffffffff


	//   ....[55]....
        /*04d0*/ 	.word	0xffffffff


	//   ....[56]....
        /*04d4*/ 	.word	0xffffffff


	//   ....[57]....
        /*04d8*/ 	.word	0xffffffff


	//   ....[58]....
        /*04dc*/ 	.word	0xffffffff


	//   ....[59]....
        /*04e0*/ 	.word	0xffffffff


	//   ....[60]....
        /*04e4*/ 	.word	0xffffffff


	//   ....[61]....
        /*04e8*/ 	.word	0xffffffff


	//   ....[62]....
        /*04ec*/ 	.word	0xffffffff


	//   ....[63]....
        /*04f0*/ 	.word	0xffffffff


	//   ....[64]....
        /*04f4*/ 	.word	0xffffffff


	//   ....[65]....
        /*04f8*/ 	.word	0xffffffff


	//   ....[66]....
        /*04fc*/ 	.word	0xffffffff


	//   ....[67]....
        /*0500*/ 	.word	0xffffffff


	//   ....[68]....
        /*0504*/ 	.word	0xffffffff


	//   ....[69]....
        /*0508*/ 	.word	0xffffffff


	//   ....[70]....
        /*050c*/ 	.word	0xffffffff


	//   ....[71]....
        /*0510*/ 	.word	0xffffffff


	//   ....[72]....
        /*0514*/ 	.word	0xffffffff


	//   ....[73]....
        /*0518*/ 	.word	0xffffffff


	//   ....[74]....
        /*051c*/ 	.word	0xffffffff


	//   ....[75]....
        /*0520*/ 	.word	0xffffffff


	//   ....[76]....
        /*0524*/ 	.word	0xffffffff


	//   ....[77]....
        /*0528*/ 	.word	0xffffffff


	//   ....[78]....
        /*052c*/ 	.word	0xffffffff


	//   ....[79]....
        /*0530*/ 	.word	0xffffffff


	//   ....[80]....
        /*0534*/ 	.word	0xffffffff


	//   ....[81]....
        /*0538*/ 	.word	0xffffffff


	//   ....[82]....
        /*053c*/ 	.word	0xffffffff


	//   ....[83]....
        /*0540*/ 	.word	0xffffffff


	//----- nvinfo : EIATTR_COOP_GROUP_INSTR_OFFSETS
	.align		4
.L_242:
        /*0544*/ 	.byte	0x04, 0x28
        /*0546*/ 	.short	(.L_244 - .L_243)


	//   ....[0]....
.L_243:
        /*0548*/ 	.word	0x00000050


	//   ....[1]....
        /*054c*/ 	.word	0x00001830


	//   ....[2]....
        /*0550*/ 	.word	0x00001850


	//   ....[3]....
        /*0554*/ 	.word	0x00001a10


	//   ....[4]....
        /*0558*/ 	.word	0x00001a20


	//   ....[5]....
        /*055c*/ 	.word	0x00001bd0


	//   ....[6]....
        /*0560*/ 	.word	0x00001bf0


	//   ....[7]....
        /*0564*/ 	.word	0x00001da0


	//   ....[8]....
        /*0568*/ 	.word	0x00001db0


	//   ....[9]....
        /*056c*/ 	.word	0x000037b0


	//   ....[10]....
        /*0570*/ 	.word	0x00003830


	//   ....[11]....
        /*0574*/ 	.word	0x00003af0


	//   ....[12]....
        /*0578*/ 	.word	0x00003dd0


	//   ....[13]....
        /*057c*/ 	.word	0x00003e80


	//   ....[14]....
        /*0580*/ 	.word	0x00003ea0


	//   ....[15]....
        /*0584*/ 	.word	0x00003eb0


	//   ....[16]....
        /*0588*/ 	.word	0x00003ee0


	//   ....[17]....
        /*058c*/ 	.word	0x000046a0


	//   ....[18]....
        /*0590*/ 	.word	0x00004730


	//   ....[19]....
        /*0594*/ 	.word	0x00004780


	//   ....[20]....
        /*0598*/ 	.word	0x000047a0


	//   ....[21]....
        /*059c*/ 	.word	0x00006bd0


	//   ....[22]....
        /*05a0*/ 	.word	0x00006c20


	//   ....[23]....
        /*05a4*/ 	.word	0x00006c80


	//   ....[24]....
        /*05a8*/ 	.word	0x00006cf0


	//   ....[25]....
        /*05ac*/ 	.word	0x00007bc0


	//   ....[26]....
        /*05b0*/ 	.word	0x00007db0


	//   ....[27]....
        /*05b4*/ 	.word	0x00008070


	//   ....[28]....
        /*05b8*/ 	.word	0x00008180


	//   ....[29]....
        /*05bc*/ 	.word	0x000081d0


	//   ....[30]....
        /*05c0*/ 	.word	0x00008260


	//   ....[31]....
        /*05c4*/ 	.word	0x00008290


	//   ....[32]....
        /*05c8*/ 	.word	0x000083a0


	//   ....[33]....
        /*05cc*/ 	.word	0x0000bb30


	//   ....[34]....
        /*05d0*/ 	.word	0x0000bbb0


	//   ....[35]....
        /*05d4*/ 	.word	0x0000bc30


	//   ....[36]....
        /*05d8*/ 	.word	0x0000bc80


	//   ....[37]....
        /*05dc*/ 	.word	0x0000bcd0


	//   ....[38]....
        /*05e0*/ 	.word	0x0000bd10


	//   ....[39]....
        /*05e4*/ 	.word	0x0000c210


	//   ....[40]....
        /*05e8*/ 	.word	0x0000c360


	//   ....[41]....
        /*05ec*/ 	.word	0x0000e1d0


	//   ....[42]....
        /*05f0*/ 	.word	0x0000e240


	//   ....[43]....
        /*05f4*/ 	.word	0x0000e250


	//   ....[44]....
        /*05f8*/ 	.word	0x0000e260


	//   ....[45]....
        /*05fc*/ 	.word	0x0000e290


	//   ....[46]....
        /*0600*/ 	.word	0x0000e2b0


	//   ....[47]....
        /*0604*/ 	.word	0x0000e2c0


	//   ....[48]....
        /*0608*/ 	.word	0x0000e2d0


	//   ....[49]....
        /*060c*/ 	.word	0x0000ed90


	//   ....[50]....
        /*0610*/ 	.word	0x0000f1f0


	//   ....[51]....
        /*0614*/ 	.word	0x0000f200


	//   ....[52]....
        /*0618*/ 	.word	0x0000f220


	//   ....[53]....
        /*061c*/ 	.word	0x0000f230


	//   ....[54]....
        /*0620*/ 	.word	0x0000f270


	//   ....[55]....
        /*0624*/ 	.word	0x0000f290


	//   ....[56]....
        /*0628*/ 	.word	0x0000f2b0


	//   ....[57]....
        /*062c*/ 	.word	0x0000f2d0


	//   ....[58]....
        /*0630*/ 	.word	0x0000f420


	//   ....[59]....
        /*0634*/ 	.word	0x0000f450


	//   ....[60]....
        /*0638*/ 	.word	0x0000f8e0


	//   ....[61]....
        /*063c*/ 	.word	0x0000f900


	//   ....[62]....
        /*0640*/ 	.word	0x0000fc30


	//   ....[63]....
        /*0644*/ 	.word	0x0000fc50


	//   ....[64]....
        /*0648*/ 	.word	0x0000ff80


	//   ....[65]....
        /*064c*/ 	.word	0x0000ff90


	//   ....[66]....
        /*0650*/ 	.word	0x00010630


	//   ....[67]....
        /*0654*/ 	.word	0x00010740


	//   ....[68]....
        /*0658*/ 	.word	0x000107b0


	//   ....[69]....
        /*065c*/ 	.word	0x00010820


	//   ....[70]....
        /*0660*/ 	.word	0x00010880


	//   ....[71]....
        /*0664*/ 	.word	0x000108f0


	//   ....[72]....
        /*0668*/ 	.word	0x00010960


	//   ....[73]....
        /*066c*/ 	.word	0x000109d0


	//   ....[74]....
        /*0670*/ 	.word	0x00010a30


	//   ....[75]....
        /*0674*/ 	.word	0x00010a90


	//   ....[76]....
        /*0678*/ 	.word	0x00010af0


	//   ....[77]....
        /*067c*/ 	.word	0x00010b40


	//   ....[78]....
        /*0680*/ 	.word	0x00010ba0


	//   ....[79]....
        /*0684*/ 	.word	0x00010bf0


	//   ....[80]....
        /*0688*/ 	.word	0x00010c50


	//   ....[81]....
        /*068c*/ 	.word	0x00010ca0


	//   ....[82]....
        /*0690*/ 	.word	0x00010d00


	//   ....[83]....
        /*0694*/ 	.word	0x00010d60


	//----- nvinfo : EIATTR_EXIT_INSTR_OFFSETS
	.align		4
.L_244:
        /*0698*/ 	.byte	0x04, 0x1c
        /*069a*/ 	.short	(.L_246 - .L_245)


	//   ....[0]....
.L_245:
        /*069c*/ 	.word	0x000000a0


	//   ....[1]....
        /*06a0*/ 	.word	0x000106f0


	//----- nvinfo : EIATTR_MAX_THREADS
	.align		4
.L_246:
        /*06a4*/ 	.byte	0x04, 0x05
        /*06a6*/ 	.short	(.L_248 - .L_247)
.L_247:
        /*06a8*/ 	.word	0x00000080
        /*06ac*/ 	.word	0x00000001
        /*06b0*/ 	.word	0x00000001


	//----- nvinfo : EIATTR_CRS_STACK_SIZE
	.align		4
.L_248:
        /*06b4*/ 	.byte	0x04, 0x1e
        /*06b6*/ 	.short	(.L_250 - .L_249)
.L_249:
        /*06b8*/ 	.word	0x00000000
.L_250:


//--------------------- .nv.info._ZN7cutlass13device_kernelIN5flash19enable_sm80_to_sm89INS1_16FlashAttnFwdSm80INS1_25CollectiveMainloopFwdSm80ILi4ELi1ELb0EN4cute5tupleIJNS5_1CILi128EEENS7_ILi48EEENS7_ILi96EEEEEELi96ENS_6half_tEfNS_4arch4Sm80ELb1ELb0ELb1ELb1ELb0ELb0ELb1ELb1EEENS1_21CollectiveEpilogueFwdINS6_IJS8_SA_S9_EEENS6_IJNS7_ILi1EEESI_SI_EEESC_SE_Li128ELb1ELb1ELb1ELb0EEENS1_36VarlenDynamicPersistentTileSchedulerILi128ELi48ELi128ELi128ELb1ELb1ELb0ELb1ELb1ELb1EEEEEEEEEvNT_6ParamsE --------------------------
	.section	.nv.info._ZN7cutlass13device_kernelIN5flash19enable_sm80_to_sm89INS1_16FlashAttnFwdSm80INS1_25CollectiveMainloopFwdSm80ILi4ELi1ELb0EN4cute5tupleIJNS5_1CILi128EEENS7_ILi48EEENS7_ILi96EEEEEELi96ENS_6half_tEfNS_4arch4Sm80ELb1ELb0ELb1ELb1ELb0ELb0ELb1ELb1EEENS1_21CollectiveEpilogueFwdINS6_IJS8_SA_S9_EEENS6_IJNS7_ILi1EEESI_SI_EEESC_SE_Li128ELb1ELb1ELb1ELb0EEENS1_36VarlenDynamicPersistentTileSchedulerILi128ELi48ELi128ELi128ELb1ELb1ELb0ELb1ELb1ELb1EEEEEEEEEvNT_6ParamsE,"",@"SHT_CUDA_INFO"
	.sectionflags	@""
	.align	4


	//----- nvinfo : EIATTR_CUDA_API_VERSION
	.align		4
        /*0000*/ 	.byte	0x04, 0x37
        /*0002*/ 	.short	(.L_252 - .L_251)
.L_251:
        /*0004*/ 	.word	0x00000082


	//----- nvinfo : EIATTR_SW2861232_WAR
	.align		4
.L_252:
        /*0008*/ 	.byte	0x01, 0x35
	.zero		2


	//----- nvinfo : EIATTR_PARAM_CBANK
	.align		4
        /*000c*/ 	.byte	0x04, 0x0a
        /*000e*/ 	.short	(.L_254 - .L_253)
	.align		4
.L_253:
        /*0010*/ 	.word	index@(.nv.constant0._ZN7cutlass13device_kernelIN5flash19enable_sm80_to_sm89INS1_16FlashAttnFwdSm80INS1_25CollectiveMainloopFwdSm80ILi4ELi1ELb0EN4cute5tupleIJNS5_1CILi128EEENS7_ILi48EEENS7_ILi96EEEEEELi96ENS_6half_tEfNS_4arch4Sm80ELb1ELb0ELb1ELb1ELb0ELb0ELb1ELb1EEENS1_21CollectiveEpilogueFwdINS6_IJS8_SA_S9_EEENS6_IJNS7_ILi1EEESI_SI_EEESC_SE_Li128ELb1ELb1ELb1ELb0EEENS1_36VarlenDynamicPersistentTileSchedulerILi128ELi48ELi128ELi128ELb1ELb1ELb0ELb1ELb1ELb1EEEEEEEEEvNT_6ParamsE)
        /*0014*/ 	.short	0x0160
        /*0016*/ 	.short	0x0438


	//----- nvinfo : EIATTR_CBANK_PARAM_SIZE
	.align		4
.L_254:
        /*0018*/ 	.byte	0x03, 0x19
        /*001a*/ 	.short	0x0438


	//----- nvinfo : EIATTR_KPARAM_INFO
	.align		4
        /*001c*/ 	.byte	0x04, 0x17
        /*001e*/ 	.short	(.L_256 - .L_255)
.L_255:
        /*0020*/ 	.word	0x00000000
        /*0024*/ 	.short	0x0000
        /*0026*/ 	.short	0x0000
        /*0028*/ 	.byte	0x00, 0xf0, 0xe1, 0x10


	//----- nvinfo : EIATTR_MAXREG_COUNT
	.align		4
.L_256:
        /*002c*/ 	.byte	0x03, 0x1b
        /*002e*/ 	.short	0x00ff


	//----- nvinfo : EIATTR_NUM_BARRIERS
	.align		4
        /*0030*/ 	.byte	0x02, 0x4c
        /*0032*/ 	.byte	0x06
	.zero		1


	//----- nvinfo : EIATTR_ANNOTATIONS
	.align		4
        /*0034*/ 	.byte	0x04, 0x55
        /*0036*/ 	.short	(.L_258 - .L_257)


	//   ....[0]....
.L_257:
        /* <DEDUP_REMOVED lines=148> */


	//----- nvinfo : EIATTR_MERCURY_ISA_VERSION
	.align		4
.L_258:
        /*0960*/ 	.byte	0x03, 0x5f
        /*0962*/ 	.short	0x0000


	//----- nvinfo : EIATTR_INT_WARP_WIDE_INSTR_OFFSETS
	.align		4
        /*0964*/ 	.byte	0x04, 0x31
        /*0966*/ 	.short	(.L_260 - .L_259)


	//   ....[0]....
.L_259:
        /*0968*/ 	.word	0x0000d560


	//   ....[1]....
        /*096c*/ 	.word	0x0000d5e0


	//----- nvinfo : EIATTR_COOP_GROUP_MASK_REGIDS
	.align		4
.L_260:
        /*0970*/ 	.byte	0x04, 0x29
        /*0972*/ 	.short	(.L_262 - .L_261)


	//   ....[0]....
.L_261:
        /*0974*/ 	.word	0xffffffff


	//   ....[1]....
        /*0978*/ 	.word	0xffffffff


	//   ....[2]....
        /*097c*/ 	.word	0xffffffff


	//   ....[3]....
        /*0980*/ 	.word	0xffffffff


	//   ....[4]....
        /*0984*/ 	.word	0xffffffff


	//   ....[5]....
        /*0988*/ 	.word	0xffffffff


	//   ....[6]....
        /*098c*/ 	.word	0xffffffff


	//   ....[7]....
        /*0990*/ 	.word	0xffffffff


	//   ....[8]....
        /*0994*/ 	.word	0xffffffff


	//   ....[9]....
        /*0998*/ 	.word	0xffffffff


	//   ....[10]....
        /*099c*/ 	.word	0xffffffff


	//   ....[11]....
        /*09a0*/ 	.word	0xffffffff


	//   ....[12]....
        /*09a4*/ 	.word	0xffffffff


	//   ....[13]....
        /*09a8*/ 	.word	0xffffffff


	//   ....[14]....
        /*09ac*/ 	.word	0xffffffff


	//   ....[15]....
        /*09b0*/ 	.word	0xffffffff


	//   ....[16]....
        /*09b4*/ 	.word	0xffffffff


	//   ....[17]....
        /*09b8*/ 	.word	0xffffffff


	//   ....[18]....
        /*09bc*/ 	.word	0xffffffff


	//   ....[19]....
        /*09c0*/ 	.word	0xffffffff


	//   ....[20]....
        /*09c4*/ 	.word	0xffffffff


	//   ....[21]....
        /*09c8*/ 	.word	0xffffffff


	//   ....[22]....
        /*09cc*/ 	.word	0xffffffff


	//   ....[23]....
        /*09d0*/ 	.word	0xffffffff


	//   ....[24]....
        /*09d4*/ 	.word	0xffffffff


	//   ....[25]....
        /*09d8*/ 	.word	0xffffffff


	//   ....[26]....
        /*09dc*/ 	.word	0xffffffff


	//   ....[27]....
        /*09e0*/ 	.word	0xffffffff


	//   ....[28]....
        /*09e4*/ 	.word	0xffffffff


	//   ....[29]....
        /*09e8*/ 	.word	0xffffffff


	//   ....[30]....
        /*09ec*/ 	.word	0xffffffff


	//   ....[31]....
        /*09f0*/ 	.word	0xffffffff


	//   ....[32]....
        /*09f4*/ 	.word	0xffffffff


	//   ....[33]....
        /*09f8*/ 	.word	0xffffffff


	//   ....[34]....
        /*09fc*/ 	.word	0xffffffff


	//   ....[35]....
        /*0a00*/ 	.word	0xffffffff


	//   ....[36]....
        /*0a04*/ 	.word	0xffffffff


	//   ....[37]....
        /*0a08*/ 	.word	0xffffffff


	//   ....[38]....
        /*0a0c*/ 	.word	0xffffffff


	//   ....[39]....
        /*0a10*/ 	.word	0xffffffff


	//   ....[40]....
        /*0a14*/ 	.word	0xffffffff


	//   ....[41]....
        /*0a18*/ 	.word	0xffffffff


	//   ....[42]....
        /*0a1c*/ 	.word	0xffffffff


	//   ....[43]....
        /*0a20*/ 	.word	0xffffffff


	//   ....[44]....
        /*0a24*/ 	.word	0xffffffff


	//   ....[45]....
        /*0a28*/ 	.word	0xffffffff


	//   ....[46]....
        /*0a2c*/ 	.word	0xffffffff


	//   ....[47]....
        /*0a30*/ 	.word	0xffffffff


	//   ....[48]....
        /*0a34*/ 	.word	0xffffffff


	//   ....[49]....
        /*0a38*/ 	.word	0xffffffff


	//   ....[50]....
        /*0a3c*/ 	.word	0xffffffff


	//   ....[51]....
        /*0a40*/ 	.word	0xffffffff


	//   ....[52]....
        /*0a44*/ 	.word	0xffffffff


	//   ....[53]....
        /*0a48*/ 	.word	0xffffffff


	//   ....[54]....
        /*0a4c*/ 	.word	0xffffffff


	//   ....[55]....
        /*0a50*/ 	.word	0xffffffff


	//   ....[56]....
        /*0a54*/ 	.word	0xffffffff


	//   ....[57]....
        /*0a58*/ 	.word	0xffffffff


	//   ....[58]....
        /*0a5c*/ 	.word	0xffffffff


	//   ....[59]....
        /*0a60*/ 	.word	0xffffffff


	//   ....[60]....
        /*0a64*/ 	.word	0xffffffff


	//   ....[61]....
        /*0a68*/ 	.word	0xffffffff


	//   ....[62]....
        /*0a6c*/ 	.word	0xffffffff


	//   ....[63]....
        /*0a70*/ 	.word	0xffffffff


	//   ....[64]....
        /*0a74*/ 	.word	0xffffffff


	//   ....[65]....
        /*0a78*/ 	.word	0xffffffff


	//   ....[66]....
        /*0a7c*/ 	.word	0xffffffff


	//   ....[67]....
        /*0a80*/ 	.word	0xffffffff


	//   ....[68]....
        /*0a84*/ 	.word	0xffffffff


	//   ....[69]....
        /*0a88*/ 	.word	0xffffffff


	//   ....[70]....
        /*0a8c*/ 	.word	0xffffffff


	//   ....[71]....
        /*0a90*/ 	.word	0xffffffff


	//   ....[72]....
        /*0a94*/ 	.word	0xffffffff


	//   ....[73]....
        /*0a98*/ 	.word	0xffffffff


	//   ....[74]....
        /*0a9c*/ 	.word	0xffffffff


	//   ....[75]....
        /*0aa0*/ 	.word	0xffffffff


	//   ....[76]....
        /*0aa4*/ 	.word	0xffffffff


	//   ....[77]....
        /*0aa8*/ 	.word	0xffffffff


	//   ....[78]....
        /*0aac*/ 	.word	0xffffffff


	//   ....[79]....
        /*0ab0*/ 	.word	0xffffffff


	//   ....[80]....
        /*0ab4*/ 	.word	0xffffffff


	//   ....[81]....
        /*0ab8*/ 	.word	0xffffffff


	//   ....[82]....
        /*0abc*/ 	.word	0xffffffff


	//   ....[83]....
        /*0ac0*/ 	.word	0xffffffff


	//   ....[84]....
        /*0ac4*/ 	.word	0xffffffff


	//   ....[85]....
        /*0ac8*/ 	.word	0xffffffff


	//   ....[86]....
        /*0acc*/ 	.word	0xffffffff


	//   ....[87]....
        /*0ad0*/ 	.word	0xffffffff


	//   ....[88]....
        /*0ad4*/ 	.word	0xffffffff


	//   ....[89]....
        /*0ad8*/ 	.word	0xffffffff


	//   ....[90]....
        /*0adc*/ 	.word	0xffffffff


	//   ....[91]....
        /*0ae0*/ 	.word	0xffffffff


	//   ....[92]....
        /*0ae4*/ 	.word	0xffffffff


	//   ....[93]....
        /*0ae8*/ 	.word	0xffffffff


	//   ....[94]....
        /*0aec*/ 	.word	0xffffffff


	//   ....[95]....
        /*0af0*/ 	.word	0xffffffff


	//   ....[96]....
        /*0af4*/ 	.word	0xffffffff


	//   ....[97]....
        /*0af8*/ 	.word	0xffffffff


	//   ....[98]....
        /*0afc*/ 	.word	0xffffffff


	//   ....[99]....
        /*0b00*/ 	.word	0xffffffff


	//   ....[100]....
        /*0b04*/ 	.word	0xffffffff


	//   ....[101]....
        /*0b08*/ 	.word	0xffffffff


	//   ....[102]....
        /*0b0c*/ 	.word	0xffffffff


	//   ....[103]....
        /*0b10*/ 	.word	0xffffffff


	//   ....[104]....
        /*0b14*/ 	.word	0xffffffff


	//   ....[105]....
        /*0b18*/ 	.word	0xffffffff


	//   ....[106]....
        /*0b1c*/ 	.word	0xffffffff


	//   ....[107]....
        /*0b20*/ 	.word	0xffffffff


	//   ....[108]....
        /*0b24*/ 	.word	0xffffffff


	//   ....[109]....
        /*0b28*/ 	.word	0xffffffff


	//   ....[110]....
        /*0b2c*/ 	.word	0xffffffff


	//   ....[111]....
        /*0b30*/ 	.word	0xffffffff


	//   ....[112]....
        /*0b34*/ 	.word	0xffffffff


	//   ....[113]....
        /*0b38*/ 	.word	0xffffffff


	//   ....[114]....
        /*0b3c*/ 	.word	0xffffffff


	//   ....[115]....
        /*0b40*/ 	.word	0xffffffff


	//   ....[116]....
        /*0b44*/ 	.word	0xffffffff


	//   ....[117]....
        /*0b48*/ 	.word	0xffffffff


	//   ....[118]....
        /*0b4c*/ 	.word	0xffffffff


	//   ....[119]....
        /*0b50*/ 	.word	0xffffffff


	//   ....[120]....
        /*0b54*/ 	.word	0xffffffff


	//   ....[121]....
        /*0b58*/ 	.word	0xffffffff


	//   ....[122]....
        /*0b5c*/ 	.word	0xffffffff


	//   ....[123]....
        /*0b60*/ 	.word	0xffffffff


	//   ....[124]....
        /*0b64*/ 	.word	0xffffffff


	//   ....[125]....
        /*0b68*/ 	.word	0xffffffff


	//   ....[126]....
        /*0b6c*/ 	.word	0xffffffff


	//   ....[127]....
        /*0b70*/ 	.word	0xffffffff


	//   ....[128]....
        /*0b74*/ 	.word	0xffffffff


	//   ....[129]....
        /*0b78*/ 	.word	0xffffffff


	//   ....[130]....
        /*0b7c*/ 	.word	0xffffffff


	//   ....[131]....
        /*0b80*/ 	.word	0xffffffff


	//   ....[132]....
        /*0b84*/ 	.word	0xffffffff


	//   ....[133]....
        /*0b88*/ 	.word	0xffffffff


	//   ....[134]....
        /*0b8c*/ 	.word	0xffffffff


	//   ....[135]....
        /*0b90*/ 	.word	0xffffffff


	//   ....[136]....
        /*0b94*/ 	.word	0xffffffff


	//   ....[137]....
        /*0b98*/ 	.word	0xffffffff


	//   ....[138]....
        /*0b9c*/ 	.word	0xffffffff


	//   ....[139]....
        /*0ba0*/ 	.word	0xffffffff


	//   ....[140]....
        /*0ba4*/ 	.word	0xffffffff


	//   ....[141]....
        /*0ba8*/ 	.word	0xffffffff


	//   ....[142]....
        /*0bac*/ 	.word	0xffffffff


	//   ....[143]....
        /*0bb0*/ 	.word	0xffffffff


	//   ....[144]....
        /*0bb4*/ 	.word	0xffffffff


	//   ....[145]....
        /*0bb8*/ 	.word	0xffffffff


	//   ....[146]....
        /*0bbc*/ 	.word	0xffffffff


	//   ....[147]....
        /*0bc0*/ 	.word	0xffffffff


	//   ....[148]....
        /*0bc4*/ 	.word	0xffffffff


	//   ....[149]....
        /*0bc8*/ 	.word	0xffffffff


	//   ....[150]....
        /*0bcc*/ 	.word	0xffffffff


	//   ....[151]....
        /*0bd0*/ 	.word	0xffffffff


	//   ....[152]....
        /*0bd4*/ 	.word	0xffffffff


	//   ....[153]....
        /*0bd8*/ 	.word	0xffffffff


	//   ....[154]....
        /*0bdc*/ 	.word	0xffffffff


	//   ....[155]....
        /*0be0*/ 	.word	0xffffffff


	//   ....[156]....
        /*0be4*/ 	.word	0xffffffff


	//   ....[157]....
        /*0be8*/ 	.word	0xffffffff


	//   ....[158]....
        /*0bec*/ 	.word	0xffffffff


	//   ....[159]....
        /*0bf0*/ 	.word	0xffffffff


	//   ....[160]....
        /*0bf4*/ 	.word	0xffffffff


	//   ....[161]....
        /*0bf8*/ 	.word	0xffffffff


	//   ....[162]....
        /*0bfc*/ 	.word	0xffffffff


	//   ....[163]....
        /*0c00*/ 	.word	0xffffffff


	//   ....[164]....
        /*0c04*/ 	.word	0xffffffff


	//   ....[165]....
        /*0c08*/ 	.word	0xffffffff


	//   ....[166]....
        /*0c0c*/ 	.word	0xffffffff


	//   ....[167]....
        /*0c10*/ 	.word	0xffffffff


	//   ....[168]....
        /*0c14*/ 	.word	0xffffffff


	//   ....[169]....
        /*0c18*/ 	.word	0xffffffff


	//   ....[170]....
        /*0c1c*/ 	.word	0xffffffff


	//   ....[171]....
        /*0c20*/ 	.word	0xffffffff


	//   ....[172]....
        /*0c24*/ 	.word	0xffffffff


	//   ....[173]....
        /*0c28*/ 	.word	0xffffffff


	//   ....[174]....
        /*0c2c*/ 	.word	0xffffffff


	//   ....[175]....
        /*0c30*/ 	.word	0xffffffff


	//   ....[176]....
        /*0c34*/ 	.word	0xffffffff


	//   ....[177]....
        /*0c38*/ 	.word	0xffffffff


	//   ....[178]....
        /*0c3c*/ 	.word	0xffffffff


	//   ....[179]....
        /*0c40*/ 	.word	0xffffffff


	//   ....[180]....
        /*0c44*/ 	.word	0xffffffff


	//   ....[181]....
        /*0c48*/ 	.word	0xffffffff


	//   ....[182]....
        /*0c4c*/ 	.word	0xffffffff


	//----- nvinfo : EIATTR_COOP_GROUP_INSTR_OFFSETS
	.align		4
.L_262:
        /*0c50*/ 	.byte	0x04, 0x28
        /*0c52*/ 	.short	(.L_264 - .L_263)


	//   ....[0]....
.L_263:
        /*0c54*/ 	.word	0x00000050


	//   ....[1]....
        /*0c58*/ 	.word	0x00000200


	//   ....[2]....
        /*0c5c*/ 	.word	0x00000230


	//   ....[3]....
        /*0c60*/ 	.word	0x00000260


	//   ....[4]....
        /*0c64*/ 	.word	0x00000290


	//   ....[5]....
        /*0c68*/ 	.word	0x000002c0


	//   ....[6]....
        /*0c6c*/ 	.word	0x000002f0


	//   ....[7]....
        /*0c70*/ 	.word	0x00000450


	//   ....[8]....
        /*0c74*/ 	.word	0x00000490


	//   ....[9]....
        /*0c78*/ 	.word	0x000004c0


	//   ....[10]....
        /*0c7c*/ 	.word	0x000004f0


	//   ....[11]....
        /*0c80*/ 	.word	0x00000520


	//   ....[12]....
        /*0c84*/ 	.word	0x00000550


	//   ....[13]....
        /*0c88*/ 	.word	0x000005e0


	//   ....[14]....
        /*0c8c*/ 	.word	0x00000630


	//   ....[15]....
        /*0c90*/ 	.word	0x00000650


	//   ....[16]....
        /*0c94*/ 	.word	0x000006b0


	//   ....[17]....
        /*0c98*/ 	.word	0x00002df0


	//   ....[18]....
        /*0c9c*/ 	.word	0x00002e10


	//   ....[19]....
        /*0ca0*/ 	.word	0x00002ff0


	//   ....[20]....
        /*0ca4*/ 	.word	0x00003000


	//   ....[21]....
        /*0ca8*/ 	.word	0x000031d0


	//   ....[22]....
        /*0cac*/ 	.word	0x000031f0


	//   ....[23]....
        /*0cb0*/ 	.word	0x000033c0


	//   ....[24]....
        /*0cb4*/ 	.word	0x000033d0


	//   ....[25]....
        /*0cb8*/ 	.word	0x00004a70


	//   ....[26]....
        /*0cbc*/ 	.word	0x00004a90


	//   ....[27]....
        /*0cc0*/ 	.word	0x00004f10


	//   ....[28]....
        /*0cc4*/ 	.word	0x00004f80


	//   ....[29]....
        /*0cc8*/ 	.word	0x00004fa0


	//   ....[30]....
        /*0ccc*/ 	.word	0x00004fc0


	//   ....[31]....
        /*0cd0*/ 	.word	0x00005050


	//   ....[32]....
        /*0cd4*/ 	.word	0x00005080


	//   ....[33]....
        /*0cd8*/ 	.word	0x000055d0


	//   ....[34]....
        /*0cdc*/ 	.word	0x000057b0


	//   ....[35]....
        /*0ce0*/ 	.word	0x00005880


	//   ....[36]....
        /*0ce4*/ 	.word	0x00005920


	//   ....[37]....
        /*0ce8*/ 	.word	0x000078b0


	//   ....[38]....
        /*0cec*/ 	.word	0x00007900


	//   ....[39]....
        /*0cf0*/ 	.word	0x00007a90


	//   ....[40]....
        /*0cf4*/ 	.word	0x00007af0


	//   ....[41]....
        /*0cf8*/ 	.word	0x00007bb0


	//   ....[42]....
        /*0cfc*/ 	.word	0x00007d90


	//   ....[43]....
        /*0d00*/ 	.word	0x00008140


	//   ....[44]....
        /*0d04*/ 	.word	0x00008260


	//   ....[45]....
        /*0d08*/ 	.word	0x00008320


	//   ....[46]....
        /*0d0c*/ 	.word	0x000083e0


	//   ....[47]....
        /*0d10*/ 	.word	0x00008410


	//   ....[48]....
        /*0d14*/ 	.word	0x000084e0


	//   ....[49]....
        /*0d18*/ 	.word	0x0000b1e0


	//   ....[50]....
        /*0d1c*/ 	.word	0x0000b260


	//   ....[51]....
        /*0d20*/ 	.word	0x0000b2b0


	//   ....[52]....
        /*0d24*/ 	.word	0x0000b2f0


	//   ....[53]....
        /*0d28*/ 	.word	0x0000b320


	//   ....[54]....
        /*0d2c*/ 	.word	0x0000b350


	//   ....[55]....
        /*0d30*/ 	.word	0x0000b4e0


	//   ....[56]....
        /*0d34*/ 	.word	0x0000b830


	//   ....[57]....
        /*0d38*/ 	.word	0x0000cba0


	//   ....[58]....
        /*0d3c*/ 	.word	0x0000cbd0


	//   ....[59]....
        /*0d40*/ 	.word	0x0000cbe0


	//   ....[60]....
        /*0d44*/ 	.word	0x0000cbf0


	//   ....[61]....
        /*0d48*/ 	.word	0x0000cc00


	//   ....[62]....
        /*0d4c*/ 	.word	0x0000cc30


	//   ....[63]....
        /*0d50*/ 	.word	0x0000cc50


	//   ....[64]....
        /*0d54*/ 	.word	0x0000cc70


	//   ....[65]....
        /*0d58*/ 	.word	0x0000e1f0


	//   ....[66]....
        /*0d5c*/ 	.word	0x0000e200


	//   ....[67]....
        /*0d60*/ 	.word	0x0000e210


	//   ....[68]....
        /*0d64*/ 	.word	0x0000e220


	//   ....[69]....
        /*0d68*/ 	.word	0x0000e230


	//   ....[70]....
        /*0d6c*/ 	.word	0x0000e240


	//   ....[71]....
        /*0d70*/ 	.word	0x0000e250


	//   ....[72]....
        /*0d74*/ 	.word	0x0000e270


	//   ....[73]....
        /*0d78*/ 	.word	0x0000e6e0


	//   ....[74]....
        /*0d7c*/ 	.word	0x0000e700


	//   ....[75]....
        /*0d80*/ 	.word	0x0000e870


	//   ....[76]....
        /*0d84*/ 	.word	0x0000e880


	//   ....[77]....
        /*0d88*/ 	.word	0x0000ea00


	//   ....[78]....
        /*0d8c*/ 	.word	0x0000ea20


	//   ....[79]....
        /*0d90*/ 	.word	0x0000eba0


	//   ....[80]....
        /*0d94*/ 	.word	0x0000ebb0


	//   ....[81]....
        /*0d98*/ 	.word	0x0000ef40


	//   ....[82]....
        /*0d9c*/ 	.word	0x0000ef60


	//   ....[83]....
        /*0da0*/ 	.word	0x0000f430


	//   ....[84]....
        /*0da4*/ 	.word	0x0000f440


	//   ....[85]....
        /*0da8*/ 	.word	0x0000f910


	//   ....[86]....
        /*0dac*/ 	.word	0x0000f930


	//   ....[87]....
        /*0db0*/ 	.word	0x0000fe00


	//   ....[88]....
        /*0db4*/ 	.word	0x0000fe10


	//   ....[89]....
        /*0db8*/ 	.word	0x00010a80


	//   ....[90]....
        /*0dbc*/ 	.word	0x00010aa0


	//   ....[91]....
        /*0dc0*/ 	.word	0x00010c20


	//   ....[92]....
        /*0dc4*/ 	.word	0x00010c30


	//   ....[93]....
        /*0dc8*/ 	.word	0x00010db0


	//   ....[94]....
        /*0dcc*/ 	.word	0x00010dd0


	//   ....[95]....
        /*0dd0*/ 	.word	0x00010f50


	//   ....[96]....
        /*0dd4*/ 	.word	0x00010f60


	//   ....[97]....
        /*0dd8*/ 	.word	0x000111a0


	//   ....[98]....
        /*0ddc*/ 	.word	0x000111c0


	//   ....[99]....
        /*0de0*/ 	.word	0x000112f0


	//   ....[100]....
        /*0de4*/ 	.word	0x00011330


	//   ....[101]....
        /*0de8*/ 	.word	0x00011360


	//   ....[102]....
        /*0dec*/ 	.word	0x00011390


	//   ....[103]....
        /*0df0*/ 	.word	0x000113c0


	//   ....[104]....
        /*0df4*/ 	.word	0x000113f0


	//   ....[105]....
        /*0df8*/ 	.word	0x00011550


	//   ....[106]....
        /*0dfc*/ 	.word	0x00011590


	//   ....[107]....
        /*0e00*/ 	.word	0x000115c0


	//   ....[108]....
        /*0e04*/ 	.word	0x000115f0


	//   ....[109]....
        /*0e08*/ 	.word	0x00011620


	//   ....[110]....
        /*0e0c*/ 	.word	0x00011650


	//   ....[111]....
        /*0e10*/ 	.word	0x000116e0


	//   ....[112]....
        /*0e14*/ 	.word	0x00011740


	//   ....[113]....
        /*0e18*/ 	.word	0x00011750


	//   ....[114]....
        /*0e1c*/ 	.word	0x000117b0


	//   ....[115]....
        /*0e20*/ 	.word	0x00012210


	//   ....[116]....
        /*0e24*/ 	.word	0x00012270


	//   ....[117]....
        /*0e28*/ 	.word	0x000122c0


	//   ....[118]....
        /*0e2c*/ 	.word	0x00012310


	//   ....[119]....
        /*0e30*/ 	.word	0x00012360


	//   ....[120]....
        /*0e34*/ 	.word	0x000123d0


	//   ....[121]....
        /*0e38*/ 	.word	0x00012410


	//   ....[122]....
        /*0e3c*/ 	.word	0x00012480


	//   ....[123]....
        /*0e40*/ 	.word	0x000124f0


	//   ....[124]....
        /*0e44*/ 	.word	0x00012550


	//   ....[125]....
        /*0e48*/ 	.word	0x000125c0


	//   ....[126]....
        /*0e4c*/ 	.word	0x00012630


	//   ....[127]....
        /*0e50*/ 	.word	0x00012690


	//   ....[128]....
        /*0e54*/ 	.word	0x000126f0


	//   ....[129]....
        /*0e58*/ 	.word	0x00012750


	//   ....[130]....
        /*0e5c*/ 	.word	0x000127c0


	//   ....[131]....
        /*0e60*/ 	.word	0x00012820


	//   ....[132]....
        /*0e64*/ 	.word	0x00012880


	//   ....[133]....
        /*0e68*/ 	.word	0x000128d0


	//   ....[134]....
        /*0e6c*/ 	.word	0x00012920


	//   ....[135]....
        /*0e70*/ 	.word	0x00012970


	//   ....[136]....
        /*0e74*/ 	.word	0x000129c0


	//   ....[137]....
        /*0e78*/ 	.word	0x00012a10


	//   ....[138]....
        /*0e7c*/ 	.word	0x00012a60


	//   ....[139]....
        /*0e80*/ 	.word	0x00012ab0


	//   ....[140]....
        /*0e84*/ 	.word	0x00012b00


	//   ....[141]....
        /*0e88*/ 	.word	0x00012b70


	//   ....[142]....
        /*0e8c*/ 	.word	0x00012be0


	//   ....[143]....
        /*0e90*/ 	.word	0x00012c40


	//   ....[144]....
        /*0e94*/ 	.word	0x00012ca0


	//   ....[145]....
        /*0e98*/ 	.word	0x00012d00


	//   ....[146]....
        /*0e9c*/ 	.word	0x00012d70


	//   ....[147]....
        /*0ea0*/ 	.word	0x00012dd0


	//   ....[148]....
        /*0ea4*/ 	.word	0x00012e30


	//   ....[149]....
        /*0ea8*/ 	.word	0x00012e90


	//   ....[150]....
        /*0eac*/ 	.word	0x00012f00


	//   ....[151]....
        /*0eb0*/ 	.word	0x00012f60


	//   ....[152]....
        /*0eb4*/ 	.word	0x00012fc0


	//   ....[153]....
        /*0eb8*/ 	.word	0x00013020


	//   ....[154]....
        /*0ebc*/ 	.word	0x00013090


	//   ....[155]....
        /*0ec0*/ 	.word	0x000130f0


	//   ....[156]....
        /*0ec4*/ 	.word	0x00013150


	//   ....[157]....
        /*0ec8*/ 	.word	0x000131b0


	//   ....[158]....
        /*0ecc*/ 	.word	0x00013220


	//   ....[159]....
        /*0ed0*/ 	.word	0x00013280


	//   ....[160]....
        /*0ed4*/ 	.word	0x000132e0


	//   ....[161]....
        /*0ed8*/ 	.word	0x00013340


	//   ....[162]....
        /*0edc*/ 	.word	0x000133b0


	//   ....[163]....
        /*0ee0*/ 	.word	0x00013410


	//   ....[164]....
        /*0ee4*/ 	.word	0x00013470


	//   ....[165]....
        /*0ee8*/ 	.word	0x000134d0


	//   ....[166]....
        /*0eec*/ 	.word	0x00013540


	//   ....[167]....
        /*0ef0*/ 	.word	0x00013590


	//   ....[168]....
        /*0ef4*/ 	.word	0x000135d0


	//   ....[169]....
        /*0ef8*/ 	.word	0x00013620


	//   ....[170]....
        /*0efc*/ 	.word	0x00013670


	//   ....[171]....
        /*0f00*/ 	.word	0x000136c0


	//   ....[172]....
        /*0f04*/ 	.word	0x00013730


	//   ....[173]....
        /*0f08*/ 	.word	0x00013770


	//   ....[174]....
        /*0f0c*/ 	.word	0x000137c0


	//   ....[175]....
        /*0f10*/ 	.word	0x00013810


	//   ....[176]....
        /*0f14*/ 	.word	0x00013860


	//   ....[177]....
        /*0f18*/ 	.word	0x000138b0


	//   ....[178]....
        /*0f1c*/ 	.word	0x00013920


	//   ....[179]....
        /*0f20*/ 	.word	0x00013960


	//   ....[180]....
        /*0f24*/ 	.word	0x000139d0


	//   ....[181]....
        /*0f28*/ 	.word	0x00013a30


	//   ....[182]....
        /*0f2c*/ 	.word	0x00013a90


	//----- nvinfo : EIATTR_EXIT_INSTR_OFFSETS
	.align		4
.L_264:
        /*0f30*/ 	.byte	0x04, 0x1c
        /*0f32*/ 	.short	(.L_266 - .L_265)


	//   ....[0]....
.L_265:
        /*0f34*/ 	.word	0x000010d0


	//   ....[1]....
        /*0f38*/ 	.word	0x000121d0


	//----- nvinfo : EIATTR_MAX_THREADS
	.align		4
.L_266:
        /*0f3c*/ 	.byte	0x04, 0x05
        /*0f3e*/ 	.short	(.L_268 - .L_267)
.L_267:
        /*0f40*/ 	.word	0x00000080
        /*0f44*/ 	.word	0x00000001
        /*0f48*/ 	.word	0x00000001


	//----- nvinfo : EIATTR_CRS_STACK_SIZE
	.align		4
.L_268:
        /*0f4c*/ 	.byte	0x04, 0x1e
        /*0f4e*/ 	.short	(.L_270 - .L_269)
.L_269:
        /*0f50*/ 	.word	0x00000000
.L_270:


//--------------------- .nv.info._ZN7cutlass13device_kernelIN5flash19enable_sm80_to_sm89INS1_16FlashAttnFwdSm80INS1_25CollectiveMainloopFwdSm80ILi4ELi1ELb0EN4cute5tupleIJNS5_1CILi128EEENS7_ILi48EEENS7_ILi96EEEEEELi96ENS_6half_tEfNS_4arch4Sm80ELb1ELb0ELb1ELb1ELb0ELb1ELb1ELb1EEENS1_21CollectiveEpilogueFwdINS6_IJS8_SA_S9_EEENS6_IJNS7_ILi1EEESI_SI_EEESC_SE_Li128ELb1ELb1ELb1ELb0EEENS1_36VarlenDynamicPersistentTileSchedulerILi128ELi48ELi128ELi128ELb1ELb1ELb0ELb1ELb1ELb1EEEEEEEEEvNT_6ParamsE --------------------------
	.section	.nv.info._ZN7cutlass13device_kernelIN5flash19enable_sm80_to_sm89INS1_16FlashAttnFwdSm80INS1_25CollectiveMainloopFwdSm80ILi4ELi1ELb0EN4cute5tupleIJNS5_1CILi128EEENS7_ILi48EEENS7_ILi96EEEEEELi96ENS_6half_tEfNS_4arch4Sm80ELb1ELb0ELb1ELb1ELb0ELb1ELb1ELb1EEENS1_21CollectiveEpilogueFwdINS6_IJS8_SA_S9_EEENS6_IJNS7_ILi1EEESI_SI_EEESC_SE_Li128ELb1ELb1ELb1ELb0EEENS1_36VarlenDynamicPersistentTileSchedulerILi128ELi48ELi128ELi128ELb1ELb1ELb0ELb1ELb1ELb1EEEEEEEEEvNT_6ParamsE,"",@"SHT_CUDA_INFO"
	.sectionflags	@""
	.align	4


	//----- nvinfo : EIATTR_CUDA_API_VERSION
	.align		4
        /*0000*/ 	.byte	0x04, 0x37
        /*0002*/ 	.short	(.L_272 - .L_271)
.L_271:
        /*0004*/ 	.word	0x00000082


	//----- nvinfo : EIATTR_SW2861232_WAR
	.align		4
.L_272:
        /*0008*/ 	.byte	0x01, 0x35
	.zero		2


	//----- nvinfo : EIATTR_PARAM_CBANK
	.align		4
        /*000c*/ 	.byte	0x04, 0x0a
        /*000e*/ 	.short	(.L_274 - .L_273)
	.align		4
.L_273:
        /*0010*/ 	.word	index@(.nv.constant0._ZN7cutlass13device_kernelIN5flash19enable_sm80_to_sm89INS1_16FlashAttnFwdSm80INS1_25CollectiveMainloopFwdSm80ILi4ELi1ELb0EN4cute5tupleIJNS5_1CILi128EEENS7_ILi48EEENS7_ILi96EEEEEELi96ENS_6half_tEfNS_4arch4Sm80ELb1ELb0ELb1ELb1ELb0ELb1ELb1ELb1EEENS1_21CollectiveEpilogueFwdINS6_IJS8_SA_S9_EEENS6_IJNS7_ILi1EEESI_SI_EEESC_SE_Li128ELb1ELb1ELb1ELb0EEENS1_36VarlenDynamicPersistentTileSchedulerILi128ELi48ELi128ELi128ELb1ELb1ELb0ELb1ELb1ELb1EEEEEEEEEvNT_6ParamsE)
        /*0014*/ 	.short	0x0160
        /*0016*/ 	.short	0x0438


	//----- nvinfo : EIATTR_CBANK_PARAM_SIZE
	.align		4
.L_274:
        /*0018*/ 	.byte	0x03, 0x19
        /*001a*/ 	.short	0x0438


	//----- nvinfo : EIATTR_KPARAM_INFO
	.align		4
        /*001c*/ 	.byte	0x04, 0x17
        /*001e*/ 	.short	(.L_276 - .L_275)
.L_275:
        /*0020*/ 	.word	0x00000000
        /*0024*/ 	.short	0x0000
        /*0026*/ 	.short	0x0000
        /*0028*/ 	.byte	0x00, 0xf0, 0xe1, 0x10


	//----- nvinfo : EIATTR_MAXREG_COUNT
	.align		4
.L_276:
        /*002c*/ 	.byte	0x03, 0x1b
        /*002e*/ 	.short	0x00ff


	//----- nvinfo : EIATTR_NUM_BARRIERS
	.align		4
        /*0030*/ 	.byte	0x02, 0x4c
        /*0032*/ 	.byte	0x06
	.zero		1


	//----- nvinfo : EIATTR_ANNOTATIONS
	.align		4
        /*0034*/ 	.byte	0x04, 0x55
        /*0036*/ 	.short	(.L_278 - .L_277)


	//   ....[0]....
.L_277:
        /* <DEDUP_REMOVED lines=130> */


	//----- nvinfo : EIATTR_MERCURY_ISA_VERSION
	.align		4
.L_278:
        /*0840*/ 	.byte	0x03, 0x5f
        /*0842*/ 	.short	0x0000


	//----- nvinfo : EIATTR_INT_WARP_WIDE_INSTR_OFFSETS
	.align		4
        /*0844*/ 	.byte	0x04, 0x31
        /*0846*/ 	.short	(.L_280 - .L_279)


	//   ....[0]....
.L_279:
        /*0848*/ 	.word	0x00019c00


	//   ....[1]....
        /*084c*/ 	.word	0x00019c80


	//----- nvinfo : EIATTR_COOP_GROUP_MASK_REGIDS
	.align		4
.L_280:
        /*0850*/ 	.byte	0x04, 0x29
        /*0852*/ 	.short	(.L_282 - .L_281)


	//   ....[0]....
.L_281:
        /*0854*/ 	.word	0xffffffff


	//   ....[1]....
        /*0858*/ 	.word	0xffffffff


	//   ....[2]....
        /*085c*/ 	.word	0xffffffff


	//   ....[3]....
        /*0860*/ 	.word	0xffffffff


	//   ....[4]....
        /*0864*/ 	.word	0xffffffff


	//   ....[5]....
        /*0868*/ 	.word	0xffffffff


	//   ....[6]....
        /*086c*/ 	.word	0xffffffff


	//   ....[7]....
        /*0870*/ 	.word	0xffffffff


	//   ....[8]....
        /*0874*/ 	.word	0xffffffff


	//   ....[9]....
        /*0878*/ 	.word	0xffffffff


	//   ....[10]....
        /*087c*/ 	.word	0xffffffff


	//   ....[11]....
        /*0880*/ 	.word	0xffffffff


	//   ....[12]....
        /*0884*/ 	.word	0xffffffff


	//   ....[13]....
        /*0888*/ 	.word	0xffffffff


	//   ....[14]....
        /*088c*/ 	.word	0xffffffff


	//   ....[15]....
        /*0890*/ 	.word	0xffffffff


	//   ....[16]....
        /*0894*/ 	.word	0xffffffff


	//   ....[17]....
        /*0898*/ 	.word	0xffffffff


	//   ....[18]....
        /*089c*/ 	.word	0xffffffff


	//   ....[19]....
        /*08a0*/ 	.word	0xffffffff


	//   ....[20]....
        /*08a4*/ 	.word	0xffffffff


	//   ....[21]....
        /*08a8*/ 	.word	0xffffffff


	//   ....[22]....
        /*08ac*/ 	.word	0xffffffff


	//   ....[23]....
        /*08b0*/ 	.word	0xffffffff


	//   ....[24]....
        /*08b4*/ 	.word	0xffffffff


	//   ....[25]....
        /*08b8*/ 	.word	0xffffffff


	//   ....[26]....
        /*08bc*/ 	.word	0xffffffff


	//   ....[27]....
        /*08c0*/ 	.word	0xffffffff


	//   ....[28]....
        /*08c4*/ 	.word	0xffffffff


	//   ....[29]....
        /*08c8*/ 	.word	0xffffffff


	//   ....[30]....
        /*08cc*/ 	.word	0xffffffff


	//   ....[31]....
        /*08d0*/ 	.word	0xffffffff


	//   ....[32]....
        /*08d4*/ 	.word	0xffffffff


	//   ....[33]....
        /*08d8*/ 	.word	0xffffffff


	//   ....[34]....
        /*08dc*/ 	.word	0xffffffff


	//   ....[35]....
        /*08e0*/ 	.word	0xffffffff


	//   ....[36]....
        /*08e4*/ 	.word	0xffffffff


	//   ....[37]....
        /*08e8*/ 	.word	0xffffffff


	//   ....[38]....
        /*08ec*/ 	.word	0xffffffff


	//   ....[39]....
        /*08f0*/ 	.word	0xffffffff


	//   ....[40]....
        /*08f4*/ 	.word	0xffffffff


	//   ....[41]....
        /*08f8*/ 	.word	0xffffffff


	//   ....[42]....
        /*08fc*/ 	.word	0xffffffff


	//   ....[43]....
        /*0900*/ 	.word	0xffffffff


	//   ....[44]....
        /*0904*/ 	.word	0xffffffff


	//   ....[45]....
        /*0908*/ 	.word	0xffffffff


	//   ....[46]....
        /*090c*/ 	.word	0xffffffff


	//   ....[47]....
        /*0910*/ 	.word	0xffffffff


	//   ....[48]....
        /*0914*/ 	.word	0xffffffff


	//   ....[49]....
        /*0918*/ 	.word	0xffffffff


	//   ....[50]....
        /*091c*/ 	.word	0xffffffff


	//   ....[51]....
        /*0920*/ 	.word	0xffffffff


	//   ....[52]....
        /*0924*/ 	.word	0xffffffff


	//   ....[53]....
        /*0928*/ 	.word	0xffffffff


	//   ....[54]....
        /*092c*/ 	.word	0xffffffff


	//   ....[55]....
        /*0930*/ 	.word	0xffffffff


	//   ....[56]....
        /*0934*/ 	.word	0xffffffff


	//   ....[57]....
        /*0938*/ 	.word	0xffffffff


	//   ....[58]....
        /*093c*/ 	.word	0xffffffff


	//   ....[59]....
        /*0940*/ 	.word	0xffffffff


	//   ....[60]....
        /*0944*/ 	.word	0xffffffff


	//   ....[61]....
        /*0948*/ 	.word	0xffffffff


	//   ....[62]....
        /*094c*/ 	.word	0xffffffff


	//   ....[63]....
        /*0950*/ 	.word	0xffffffff


	//   ....[64]....
        /*0954*/ 	.word	0xffffffff


	//   ....[65]....
        /*0958*/ 	.word	0xffffffff


	//   ....[66]....
        /*095c*/ 	.word	0xffffffff


	//   ....[67]....
        /*0960*/ 	.word	0xffffffff


	//   ....[68]....
        /*0964*/ 	.word	0xffffffff


	//   ....[69]....
        /*0968*/ 	.word	0xffffffff


	//   ....[70]....
        /*096c*/ 	.word	0xffffffff


	//   ....[71]....
        /*0970*/ 	.word	0xffffffff


	//   ....[72]....
        /*0974*/ 	.word	0xffffffff


	//   ....[73]....
        /*0978*/ 	.word	0xffffffff


	//   ....[74]....
        /*097c*/ 	.word	0xffffffff


	//   ....[75]....
        /*0980*/ 	.word	0xffffffff


	//   ....[76]....
        /*0984*/ 	.word	0xffffffff


	//   ....[77]....
        /*0988*/ 	.word	0xffffffff


	//   ....[78]....
        /*098c*/ 	.word	0xffffffff


	//   ....[79]....
        /*0990*/ 	.word	0xffffffff


	//   ....[80]....
        /*0994*/ 	.word	0xffffffff


	//   ....[81]....
        /*0998*/ 	.word	0xffffffff


	//   ....[82]....
        /*099c*/ 	.word	0xffffffff


	//   ....[83]....
        /*09a0*/ 	.word	0xffffffff


	//   ....[84]....
        /*09a4*/ 	.word	0xffffffff


	//   ....[85]....
        /*09a8*/ 	.word	0xffffffff


	//   ....[86]....
        /*09ac*/ 	.word	0xffffffff


	//   ....[87]....
        /*09b0*/ 	.word	0xffffffff


	//   ....[88]....
        /*09b4*/ 	.word	0xffffffff


	//   ....[89]....
        /*09b8*/ 	.word	0xffffffff


	//   ....[90]....
        /*09bc*/ 	.word	0xffffffff


	//   ....[91]....
        /*09c0*/ 	.word	0xffffffff


	//   ....[92]....
        /*09c4*/ 	.word	0xffffffff


	//   ....[93]....
        /*09c8*/ 	.word	0xffffffff


	//   ....[94]....
        /*09cc*/ 	.word	0xffffffff


	//   ....[95]....
        /*09d0*/ 	.word	0xffffffff


	//   ....[96]....
        /*09d4*/ 	.word	0xffffffff


	//   ....[97]....
        /*09d8*/ 	.word	0xffffffff


	//   ....[98]....
        /*09dc*/ 	.word	0xffffffff


	//   ....[99]....
        /*09e0*/ 	.word	0xffffffff


	//   ....[100]....
        /*09e4*/ 	.word	0xffffffff


	//   ....[101]....
        /*09e8*/ 	.word	0xffffffff


	//   ....[102]....
        /*09ec*/ 	.word	0xffffffff


	//   ....[103]....
        /*09f0*/ 	.word	0xffffffff


	//   ....[104]....
        /*09f4*/ 	.word	0xffffffff


	//   ....[105]....
        /*09f8*/ 	.word	0xffffffff


	//   ....[106]....
        /*09fc*/ 	.word	0xffffffff


	//   ....[107]....
        /*0a00*/ 	.word	0xffffffff


	//   ....[108]....
        /*0a04*/ 	.word	0xffffffff


	//   ....[109]....
        /*0a08*/ 	.word	0xffffffff


	//   ....[110]....
        /*0a0c*/ 	.word	0xffffffff


	//   ....[111]....
        /*0a10*/ 	.word	0xffffffff


	//   ....[112]....
        /*0a14*/ 	.word	0xffffffff


	//   ....[113]....
        /*0a18*/ 	.word	0xffffffff


	//   ....[114]....
        /*0a1c*/ 	.word	0xffffffff


	//   ....[115]....
        /*0a20*/ 	.word	0xffffffff


	//   ....[116]....
        /*0a24*/ 	.word	0xffffffff


	//   ....[117]....
        /*0a28*/ 	.word	0xffffffff


	//   ....[118]....
        /*0a2c*/ 	.word	0xffffffff


	//   ....[119]....
        /*0a30*/ 	.word	0xffffffff


	//   ....[120]....
        /*0a34*/ 	.word	0xffffffff


	//   ....[121]....
        /*0a38*/ 	.word	0xffffffff


	//   ....[122]....
        /*0a3c*/ 	.word	0xffffffff


	//   ....[123]....
        /*0a40*/ 	.word	0xffffffff


	//   ....[124]....
        /*0a44*/ 	.word	0xffffffff


	//   ....[125]....
        /*0a48*/ 	.word	0xffffffff


	//   ....[126]....
        /*0a4c*/ 	.word	0xffffffff


	//   ....[127]....
        /*0a50*/ 	.word	0xffffffff


	//   ....[128]....
        /*0a54*/ 	.word	0xffffffff


	//   ....[129]....
        /*0a58*/ 	.word	0xffffffff


	//   ....[130]....
        /*0a5c*/ 	.word	0xffffffff


	//   ....[131]....
        /*0a60*/ 	.word	0xffffffff


	//   ....[132]....
        /*0a64*/ 	.word	0xffffffff


	//   ....[133]....
        /*0a68*/ 	.word	0xffffffff


	//   ....[134]....
        /*0a6c*/ 	.word	0xffffffff


	//   ....[135]....
        /*0a70*/ 	.word	0xffffffff


	//   ....[136]....
        /*0a74*/ 	.word	0xffffffff


	//   ....[137]....
        /*0a78*/ 	.word	0xffffffff


	//   ....[138]....
        /*0a7c*/ 	.word	0xffffffff


	//   ....[139]....
        /*0a80*/ 	.word	0xffffffff


	//   ....[140]....
        /*0a84*/ 	.word	0xffffffff


	//   ....[141]....
        /*0a88*/ 	.word	0xffffffff


	//   ....[142]....
        /*0a8c*/ 	.word	0xffffffff


	//   ....[143]....
        /*0a90*/ 	.word	0xffffffff


	//   ....[144]....
        /*0a94*/ 	.word	0xffffffff


	//   ....[145]....
        /*0a98*/ 	.word	0xffffffff


	//   ....[146]....
        /*0a9c*/ 	.word	0xffffffff


	//   ....[147]....
        /*0aa0*/ 	.word	0xffffffff


	//   ....[148]....
        /*0aa4*/ 	.word	0xffffffff


	//   ....[149]....
        /*0aa8*/ 	.word	0xffffffff


	//   ....[150]....
        /*0aac*/ 	.word	0xffffffff


	//   ....[151]....
        /*0ab0*/ 	.word	0xffffffff


	//   ....[152]....
        /*0ab4*/ 	.word	0xffffffff


	//   ....[153]....
        /*0ab8*/ 	.word	0xffffffff


	//   ....[154]....
        /*0abc*/ 	.word	0xffffffff


	//   ....[155]....
        /*0ac0*/ 	.word	0xffffffff


	//   ....[156]....
        /*0ac4*/ 	.word	0xffffffff


	//   ....[157]....
        /*0ac8*/ 	.word	0xffffffff


	//   ....[158]....
        /*0acc*/ 	.word	0xffffffff


	//   ....[159]....
        /*0ad0*/ 	.word	0xffffffff


	//   ....[160]....
        /*0ad4*/ 	.word	0xffffffff


	//   ....[161]....
        /*0ad8*/ 	.word	0xffffffff


	//   ....[162]....
        /*0adc*/ 	.word	0xffffffff


	//   ....[163]....
        /*0ae0*/ 	.word	0xffffffff


	//   ....[164]....
        /*0ae4*/ 	.word	0xffffffff


	//   ....[165]....
        /*0ae8*/ 	.word	0xffffffff


	//   ....[166]....
        /*0aec*/ 	.word	0xffffffff


	//   ....[167]....
        /*0af0*/ 	.word	0xffffffff


	//   ....[168]....
        /*0af4*/ 	.word	0xffffffff


	//   ....[169]....
        /*0af8*/ 	.word	0xffffffff


	//   ....[170]....
        /*0afc*/ 	.word	0xffffffff


	//   ....[171]....
        /*0b00*/ 	.word	0xffffffff


	//   ....[172]....
        /*0b04*/ 	.word	0xffffffff


	//   ....[173]....
        /*0b08*/ 	.word	0xffffffff


	//   ....[174]....
        /*0b0c*/ 	.word	0xffffffff


	//   ....[175]....
        /*0b10*/ 	.word	0xffffffff


	//   ....[176]....
        /*0b14*/ 	.word	0xffffffff


	//   ....[177]....
        /*0b18*/ 	.word	0xffffffff


	//   ....[178]....
        /*0b1c*/ 	.word	0xffffffff


	//   ....[179]....
        /*0b20*/ 	.word	0xffffffff


	//   ....[180]....
        /*0b24*/ 	.word	0xffffffff


	//   ....[181]....
        /*0b28*/ 	.word	0xffffffff


	//   ....[182]....
        /*0b2c*/ 	.word	0xffffffff


	//   ....[183]....
        /*0b30*/ 	.word	0xffffffff


	//   ....[184]....
        /*0b34*/ 	.word	0xffffffff


	//   ....[185]....
        /*0b38*/ 	.word	0xffffffff


	//   ....[186]....
        /*0b3c*/ 	.word	0xffffffff


	//   ....[187]....
        /*0b40*/ 	.word	0xffffffff


	//   ....[188]....
        /*0b44*/ 	.word	0xffffffff


	//   ....[189]....
        /*0b48*/ 	.word	0xffffffff


	//   ....[190]....
        /*0b4c*/ 	.word	0xffffffff


	//   ....[191]....
        /*0b50*/ 	.word	0xffffffff


	//   ....[192]....
        /*0b54*/ 	.word	0xffffffff


	//   ....[193]....
        /*0b58*/ 	.word	0xffffffff


	//   ....[194]....
        /*0b5c*/ 	.word	0xffffffff


	//   ....[195]....
        /*0b60*/ 	.word	0xffffffff


	//   ....[196]....
        /*0b64*/ 	.word	0xffffffff


	//   ....[197]....
        /*0b68*/ 	.word	0xffffffff


	//   ....[198]....
        /*0b6c*/ 	.word	0xffffffff


	//----- nvinfo : EIATTR_COOP_GROUP_INSTR_OFFSETS
	.align		4
.L_282:
        /*0b70*/ 	.byte	0x04, 0x28
        /*0b72*/ 	.short	(.L_284 - .L_283)


	//   ....[0]....
.L_283:
        /*0b74*/ 	.word	0x00000050


	//   ....[1]....
        /*0b78*/ 	.word	0x00000200


	//   ....[2]....
        /*0b7c*/ 	.word	0x00000230


	//   ....[3]....
        /*0b80*/ 	.word	0x00000260


	//   ....[4]....
        /*0b84*/ 	.word	0x00000290


	//   ....[5]....
        /*0b88*/ 	.word	0x000002c0


	//   ....[6]....
        /*0b8c*/ 	.word	0x000002f0


	//   ....[7]....
        /*0b90*/ 	.word	0x00000450


	//   ....[8]....
        /*0b94*/ 	.word	0x00000490


	//   ....[9]....
        /*0b98*/ 	.word	0x000004c0


	//   ....[10]....
        /*0b9c*/ 	.word	0x000004f0


	//   ....[11]....
        /*0ba0*/ 	.word	0x00000520


	//   ....[12]....
        /*0ba4*/ 	.word	0x00000550


	//   ....[13]....
        /*0ba8*/ 	.word	0x000005e0


	//   ....[14]....
        /*0bac*/ 	.word	0x00000630


	//   ....[15]....
        /*0bb0*/ 	.word	0x00000650


	//   ....[16]....
        /*0bb4*/ 	.word	0x000006b0


	//   ....[17]....
        /*0bb8*/ 	.word	0x000088e0


	//   ....[18]....
        /*0bbc*/ 	.word	0x00008900


	//   ....[19]....
        /*0bc0*/ 	.word	0x00008ab0


	//   ....[20]....
        /*0bc4*/ 	.word	0x00008ac0


	//   ....[21]....
        /*0bc8*/ 	.word	0x00008c60


	//   ....[22]....
        /*0bcc*/ 	.word	0x00008c80


	//   ....[23]....
        /*0bd0*/ 	.word	0x00008e20


	//   ....[24]....
        /*0bd4*/ 	.word	0x00008e30


	//   ....[25]....
        /*0bd8*/ 	.word	0x000096c0


	//   ....[26]....
        /*0bdc*/ 	.word	0x000096e0


	//   ....[27]....
        /*0be0*/ 	.word	0x000096f0


	//   ....[28]....
        /*0be4*/ 	.word	0x00009700


	//   ....[29]....
        /*0be8*/ 	.word	0x00009b70


	//   ....[30]....
        /*0bec*/ 	.word	0x00009de0


	//   ....[31]....
        /*0bf0*/ 	.word	0x00009e20


	//   ....[32]....
        /*0bf4*/ 	.word	0x00009e40


	//   ....[33]....
        /*0bf8*/ 	.word	0x0000ca00


	//   ....[34]....
        /*0bfc*/ 	.word	0x0000cab0


	//   ....[35]....
        /*0c00*/ 	.word	0x0000cad0


	//   ....[36]....
        /*0c04*/ 	.word	0x0000cae0


	//   ....[37]....
        /*0c08*/ 	.word	0x0000ce40


	//   ....[38]....
        /*0c0c*/ 	.word	0x0000cfa0


	//   ....[39]....
        /*0c10*/ 	.word	0x0000cff0


	//   ....[40]....
        /*0c14*/ 	.word	0x0000d030


	//   ....[41]....
        /*0c18*/ 	.word	0x00010f20


	//   ....[42]....
        /*0c1c*/ 	.word	0x00010f40


	//   ....[43]....
        /*0c20*/ 	.word	0x00011380


	//   ....[44]....
        /*0c24*/ 	.word	0x00011430


	//   ....[45]....
        /*0c28*/ 	.word	0x00011450


	//   ....[46]....
        /*0c2c*/ 	.word	0x00011470


	//   ....[47]....
        /*0c30*/ 	.word	0x00011540


	//   ....[48]....
        /*0c34*/ 	.word	0x000115b0


	//   ....[49]....
        /*0c38*/ 	.word	0x00011b90


	//   ....[50]....
        /*0c3c*/ 	.word	0x00011d60


	//   ....[51]....
        /*0c40*/ 	.word	0x00011d80


	//   ....[52]....
        /*0c44*/ 	.word	0x00011e80


	//   ....[53]....
        /*0c48*/ 	.word	0x00013ed0


	//   ....[54]....
        /*0c4c*/ 	.word	0x00013f00


	//   ....[55]....
        /*0c50*/ 	.word	0x000140a0


	//   ....[56]....
        /*0c54*/ 	.word	0x000140f0


	//   ....[57]....
        /*0c58*/ 	.word	0x000141b0


	//   ....[58]....
        /*0c5c*/ 	.word	0x00014390


	//   ....[59]....
        /*0c60*/ 	.word	0x00014710


	//   ....[60]....
        /*0c64*/ 	.word	0x00014830


	//   ....[61]....
        /*0c68*/ 	.word	0x00014900


	//   ....[62]....
        /*0c6c*/ 	.word	0x000149e0


	//   ....[63]....
        /*0c70*/ 	.word	0x00014a00


	//   ....[64]....
        /*0c74*/ 	.word	0x00014ae0


	//   ....[65]....
        /*0c78*/ 	.word	0x00017870


	//   ....[66]....
        /*0c7c*/ 	.word	0x000178b0


	//   ....[67]....
        /*0c80*/ 	.word	0x00017950


	//   ....[68]....
        /*0c84*/ 	.word	0x000179a0


	//   ....[69]....
        /*0c88*/ 	.word	0x000179e0


	//   ....[70]....
        /*0c8c*/ 	.word	0x00017af0


	//   ....[71]....
        /*0c90*/ 	.word	0x00017b20


	//   ....[72]....
        /*0c94*/ 	.word	0x00017f80


	//   ....[73]....
        /*0c98*/ 	.word	0x00019240


	//   ....[74]....
        /*0c9c*/ 	.word	0x00019270


	//   ....[75]....
        /*0ca0*/ 	.word	0x00019280


	//   ....[76]....
        /*0ca4*/ 	.word	0x00019290


	//   ....[77]....
        /*0ca8*/ 	.word	0x000192a0


	//   ....[78]....
        /*0cac*/ 	.word	0x000192d0


	//   ....[79]....
        /*0cb0*/ 	.word	0x000192f0


	//   ....[80]....
        /*0cb4*/ 	.word	0x00019310


	//   ....[81]....
        /*0cb8*/ 	.word	0x0001a8a0


	//   ....[82]....
        /*0cbc*/ 	.word	0x0001a8b0


	//   ....[83]....
        /*0cc0*/ 	.word	0x0001a8d0


	//   ....[84]....
        /*0cc4*/ 	.word	0x0001a8e0


	//   ....[85]....
        /*0cc8*/ 	.word	0x0001a8f0


	//   ....[86]....
        /*0ccc*/ 	.word	0x0001a900


	//   ....[87]....
        /*0cd0*/ 	.word	0x0001a920


	//   ....[88]....
        /*0cd4*/ 	.word	0x0001aa20


	//   ....[89]....
        /*0cd8*/ 	.word	0x0001ae10


	//   ....[90]....
        /*0cdc*/ 	.word	0x0001ae30


	//   ....[91]....
        /*0ce0*/ 	.word	0x0001afa0


	//   ....[92]....
        /*0ce4*/ 	.word	0x0001afb0


	//   ....[93]....
        /*0ce8*/ 	.word	0x0001b130


	//   ....[94]....
        /*0cec*/ 	.word	0x0001b150


	//   ....[95]....
        /*0cf0*/ 	.word	0x0001b2d0


	//   ....[96]....
        /*0cf4*/ 	.word	0x0001b2e0


	//   ....[97]....
        /*0cf8*/ 	.word	0x0001b660


	//   ....[98]....
        /*0cfc*/ 	.word	0x0001b680


	//   ....[99]....
        /*0d00*/ 	.word	0x0001bb50


	//   ....[100]....
        /*0d04*/ 	.word	0x0001bb60


	//   ....[101]....
        /*0d08*/ 	.word	0x0001bec0


	//   ....[102]....
        /*0d0c*/ 	.word	0x0001bee0


	//   ....[103]....
        /*0d10*/ 	.word	0x0001c260


	//   ....[104]....
        /*0d14*/ 	.word	0x0001c270


	//   ....[105]....
        /*0d18*/ 	.word	0x0001cdc0


	//   ....[106]....
        /*0d1c*/ 	.word	0x0001cde0


	//   ....[107]....
        /*0d20*/ 	.word	0x0001cf60


	//   ....[108]....
        /*0d24*/ 	.word	0x0001cf70


	//   ....[109]....
        /*0d28*/ 	.word	0x0001d0f0


	//   ....[110]....
        /*0d2c*/ 	.word	0x0001d110


	//   ....[111]....
        /*0d30*/ 	.word	0x0001d290


	//   ....[112]....
        /*0d34*/ 	.word	0x0001d2a0


	//   ....[113]....
        /*0d38*/ 	.word	0x0001d4e0


	//   ....[114]....
        /*0d3c*/ 	.word	0x0001d500


	//   ....[115]....
        /*0d40*/ 	.word	0x0001d630


	//   ....[116]....
        /*0d44*/ 	.word	0x0001d670


	//   ....[117]....
        /*0d48*/ 	.word	0x0001d6a0


	//   ....[118]....
        /*0d4c*/ 	.word	0x0001d6d0


	//   ....[119]....
        /*0d50*/ 	.word	0x0001d700


	//   ....[120]....
        /*0d54*/ 	.word	0x0001d730


	//   ....[121]....
        /*0d58*/ 	.word	0x0001d890


	//   ....[122]....
        /*0d5c*/ 	.word	0x0001d8d0


	//   ....[123]....
        /*0d60*/ 	.word	0x0001d900


	//   ....[124]....
        /*0d64*/ 	.word	0x0001d930


	//   ....[125]....
        /*0d68*/ 	.word	0x0001d960


	//   ....[126]....
        /*0d6c*/ 	.word	0x0001d990


	//   ....[127]....
        /*0d70*/ 	.word	0x0001da20


	//   ....[128]....
        /*0d74*/ 	.word	0x0001da80


	//   ....[129]....
        /*0d78*/ 	.word	0x0001da90


	//   ....[130]....
        /*0d7c*/ 	.word	0x0001daf0


	//   ....[131]....
        /*0d80*/ 	.word	0x0001e550


	//   ....[132]....
        /*0d84*/ 	.word	0x0001e5b0


	//   ....[133]....
        /*0d88*/ 	.word	0x0001e600


	//   ....[134]....
        /*0d8c*/ 	.word	0x0001e650


	//   ....[135]....
        /*0d90*/ 	.word	0x0001e6a0


	//   ....[136]....
        /*0d94*/ 	.word	0x0001e710


	//   ....[137]....
        /*0d98*/ 	.word	0x0001e750


	//   ....[138]....
        /*0d9c*/ 	.word	0x0001e7c0


	//   ....[139]....
        /*0da0*/ 	.word	0x0001e830


	//   ....[140]....
        /*0da4*/ 	.word	0x0001e890


	//   ....[141]....
        /*0da8*/ 	.word	0x0001e900


	//   ....[142]....
        /*0dac*/ 	.word	0x0001e970


	//   ....[143]....
        /*0db0*/ 	.word	0x0001e9d0


	//   ....[144]....
        /*0db4*/ 	.word	0x0001ea30


	//   ....[145]....
        /*0db8*/ 	.word	0x0001ea90


	//   ....[146]....
        /*0dbc*/ 	.word	0x0001eb00


	//   ....[147]....
        /*0dc0*/ 	.word	0x0001eb60


	//   ....[148]....
        /*0dc4*/ 	.word	0x0001ebc0


	//   ....[149]....
        /*0dc8*/ 	.word	0x0001ec10


	//   ....[150]....
        /*0dcc*/ 	.word	0x0001ec60


	//   ....[151]....
        /*0dd0*/ 	.word	0x0001ecb0


	//   ....[152]....
        /*0dd4*/ 	.word	0x0001ed00


	//   ....[153]....
        /*0dd8*/ 	.word	0x0001ed50


	//   ....[154]....
        /*0ddc*/ 	.word	0x0001eda0


	//   ....[155]....
        /*0de0*/ 	.word	0x0001edf0


	//   ....[156]....
        /*0de4*/ 	.word	0x0001ee40


	//   ....[157]....
        /*0de8*/ 	.word	0x0001eeb0


	//   ....[158]....
        /*0dec*/ 	.word	0x0001ef20


	//   ....[159]....
        /*0df0*/ 	.word	0x0001ef80


	//   ....[160]....
        /*0df4*/ 	.word	0x0001efe0


	//   ....[161]....
        /*0df8*/ 	.word	0x0001f040


	//   ....[162]....
        /*0dfc*/ 	.word	0x0001f0b0


	//   ....[163]....
        /*0e00*/ 	.word	0x0001f110


	//   ....[164]....
        /*0e04*/ 	.word	0x0001f170


	//   ....[165]....
        /*0e08*/ 	.word	0x0001f1d0


	//   ....[166]....
        /*0e0c*/ 	.word	0x0001f240


	//   ....[167]....
        /*0e10*/ 	.word	0x0001f2a0


	//   ....[168]....
        /*0e14*/ 	.word	0x0001f300


	//   ....[169]....
        /*0e18*/ 	.word	0x0001f360


	//   ....[170]....
        /*0e1c*/ 	.word	0x0001f3d0


	//   ....[171]....
        /*0e20*/ 	.word	0x0001f430


	//   ....[172]....
        /*0e24*/ 	.word	0x0001f490


	//   ....[173]....
        /*0e28*/ 	.word	0x0001f4f0


	//   ....[174]....
        /*0e2c*/ 	.word	0x0001f560


	//   ....[175]....
        /*0e30*/ 	.word	0x0001f5c0


	//   ....[176]....
        /*0e34*/ 	.word	0x0001f620


	//   ....[177]....
        /*0e38*/ 	.word	0x0001f680


	//   ....[178]....
        /*0e3c*/ 	.word	0x0001f6f0


	//   ....[179]....
        /*0e40*/ 	.word	0x0001f750


	//   ....[180]....
        /*0e44*/ 	.word	0x0001f7b0


	//   ....[181]....
        /*0e48*/ 	.word	0x0001f810


	//   ....[182]....
        /*0e4c*/ 	.word	0x0001f880


	//   ....[183]....
        /*0e50*/ 	.word	0x0001f8d0


	//   ....[184]....
        /*0e54*/ 	.word	0x0001f910


	//   ....[185]....
        /*0e58*/ 	.word	0x0001f960


	//   ....[186]....
        /*0e5c*/ 	.word	0x0001f9b0


	//   ....[187]....
        /*0e60*/ 	.word	0x0001fa00


	//   ....[188]....
        /*0e64*/ 	.word	0x0001fa70


	//   ....[189]....
        /*0e68*/ 	.word	0x0001fab0


	//   ....[190]....
        /*0e6c*/ 	.word	0x0001fb00


	//   ....[191]....
        /*0e70*/ 	.word	0x0001fb50


	//   ....[192]....
        /*0e74*/ 	.word	0x0001fba0


	//   ....[193]....
        /*0e78*/ 	.word	0x0001fbf0


	//   ....[194]....
        /*0e7c*/ 	.word	0x0001fc60


	//   ....[195]....
        /*0e80*/ 	.word	0x0001fca0


	//   ....[196]....
        /*0e84*/ 	.word	0x0001fd10


	//   ....[197]....
        /*0e88*/ 	.word	0x0001fd70


	//   ....[198]....
        /*0e8c*/ 	.word	0x0001fdd0


	//----- nvinfo : EIATTR_EXIT_INSTR_OFFSETS
	.align		4
.L_284:
        /*0e90*/ 	.byte	0x04, 0x1c
        /*0e92*/ 	.short	(.L_286 - .L_285)


	//   ....[0]....
.L_285:
        /*0e94*/ 	.word	0x000010d0


	//   ....[1]....
        /*0e98*/ 	.word	0x0001e510


	//----- nvinfo : EIATTR_MAX_THREADS
	.align		4
.L_286:
        /*0e9c*/ 	.byte	0x04, 0x05
        /*0e9e*/ 	.short	(.L_288 - .L_287)
.L_287:
        /*0ea0*/ 	.word	0x00000080
        /*0ea4*/ 	.word	0x00000001
        /*0ea8*/ 	.word	0x00000001


	//----- nvinfo : EIATTR_CRS_STACK_SIZE
	.align		4
.L_288:
        /*0eac*/ 	.byte	0x04, 0x1e
        /*0eae*/ 	.short	(.L_290 - .L_289)
.L_289:
        /*0eb0*/ 	.word	0x00000000
.L_290:


//--------------------- .nv.callgraph             --------------------------
	.section	.nv.callgraph,"",@"SHT_CUDA_CALLGRAPH"
	.align	4
	.sectionentsize	8
	.align		4
        /*0000*/ 	.word	0x00000000
	.align		4
        /*0004*/ 	.word	0xffffffff
	.align		4
        /*0008*/ 	.word	0x00000000
	.align		4
        /*000c*/ 	.word	0xfffffffe
	.align		4
        /*0010*/ 	.word	0x00000000
	.align		4
        /*0014*/ 	.word	0xfffffffd
	.align		4
        /*0018*/ 	.word	0x00000000
	.align		4
        /*001c*/ 	.word	0xfffffffc


//--------------------- .nv.rel.action            --------------------------
	.section	.nv.rel.action,"",@"SHT_CUDA_RELOCINFO"
	.align	8
	.sectionentsize	8
        /*0000*/ 	.byte	0x73, 0x00, 0x00, 0x00, 0x00, 0x00, 0x00, 0x00, 0x00, 0x00, 0x00, 0x11, 0x25, 0x00, 0x05, 0x36


//--------------------- .nv.constant4             --------------------------
	.section	.nv.constant4,"a",@progbits
	.align	8
	.align		8
.nv.constant4:
        /*0000*/ 	.dword	_ZN79_INTERNAL_f7b72895_43_flash_fwd_hdim96_fp16_split_softcap_sm80_cu_93b96ec2_36994cuda3std3__45__cpo5beginE
	.align		8
        /*0008*/ 	.dword	_ZN79_INTERNAL_f7b72895_43_flash_fwd_hdim96_fp16_split_softcap_sm80_cu_93b96ec2_36994cuda3std3__45__cpo3endE
	.align		8
        /*0010*/ 	.dword	_ZN79_INTERNAL_f7b72895_43_flash_fwd_hdim96_fp16_split_softcap_sm80_cu_93b96ec2_36994cuda3std3__45__cpo6cbeginE
	.align		8
        /*0018*/ 	.dword	_ZN79_INTERNAL_f7b72895_43_flash_fwd_hdim96_fp16_split_softcap_sm80_cu_93b96ec2_36994cuda3std3__45__cpo4cendE
	.align		8
        /*0020*/ 	.dword	_ZN79_INTERNAL_f7b72895_43_flash_fwd_hdim96_fp16_split_softcap_sm80_cu_93b96ec2_36994cuda3std3__481_GLOBAL__N__f7b72895_43_flash_fwd_hdim96_fp16_split_softcap_sm80_cu_93b96ec2_36996ignoreE
	.align		8
        /*0028*/ 	.dword	_ZN79_INTERNAL_f7b72895_43_flash_fwd_hdim96_fp16_split_softcap_sm80_cu_93b96ec2_36994cuda3std3__419piecewise_constructE
	.align		8
        /*0030*/ 	.dword	_ZN79_INTERNAL_f7b72895_43_flash_fwd_hdim96_fp16_split_softcap_sm80_cu_93b96ec2_36994cuda3std3__48in_placeE
	.align		8
        /*0038*/ 	.dword	_ZN79_INTERNAL_f7b72895_43_flash_fwd_hdim96_fp16_split_softcap_sm80_cu_93b96ec2_36994cuda3std6ranges3__45__cpo4swapE
	.align		8
        /*0040*/ 	.dword	_ZN79_INTERNAL_f7b72895_43_flash_fwd_hdim96_fp16_split_softcap_sm80_cu_93b96ec2_36994cuda3std6ranges3__45__cpo9iter_moveE
	.align		8
        /*0048*/ 	.dword	_ZN79_INTERNAL_f7b72895_43_flash_fwd_hdim96_fp16_split_softcap_sm80_cu_93b96ec2_36994cute7productE
	.align		8
        /*0050*/ 	.dword	_ZN79_INTERNAL_f7b72895_43_flash_fwd_hdim96_fp16_split_softcap_sm80_cu_93b96ec2_36994cute1_E


//--------------------- .nv.constant0._ZN7cutlass13device_kernelIN5flash19enable_sm80_to_sm89INS1_16FlashAttnFwdSm80INS1_25CollectiveMainloopFwdSm80ILi4ELi1ELb0EN4cute5tupleIJNS5_1CILi128EEENS7_ILi64EEENS7_ILi96EEEEEELi96ENS_6half_tEfNS_4arch4Sm80ELb0ELb0ELb1ELb0ELb0ELb0ELb1ELb1EEENS1_21CollectiveEpilogueFwdINS6_IJS8_SA_S9_EEENS6_IJNS7_ILi1EEESI_SI_EEESC_SE_Li128ELb0ELb1ELb1ELb0EEENS1_19SingleTileSchedulerILb0ELb1ELb1ELi128EEEEEEEEEvNT_6ParamsE --------------------------
	.section	.nv.constant0._ZN7cutlass13device_kernelIN5flash19enable_sm80_to_sm89INS1_16FlashAttnFwdSm80INS1_25CollectiveMainloopFwdSm80ILi4ELi1ELb0EN4cute5tupleIJNS5_1CILi128EEENS7_ILi64EEENS7_ILi96EEEEEELi96ENS_6half_tEfNS_4arch4Sm80ELb0ELb0ELb1ELb0ELb0ELb0ELb1ELb1EEENS1_21CollectiveEpilogueFwdINS6_IJS8_SA_S9_EEENS6_IJNS7_ILi1EEESI_SI_EEESC_SE_Li128ELb0ELb1ELb1ELb0EEENS1_19SingleTileSchedulerILb0ELb1ELb1ELi128EEEEEEEEEvNT_6ParamsE,"a",@progbits
	.sectionflags	@""
	.align	4
.nv.constant0._ZN7cutlass13device_kernelIN5flash19enable_sm80_to_sm89INS1_16FlashAttnFwdSm80INS1_25CollectiveMainloopFwdSm80ILi4ELi1ELb0EN4cute5tupleIJNS5_1CILi128EEENS7_ILi64EEENS7_ILi96EEEEEELi96ENS_6half_tEfNS_4arch4Sm80ELb0ELb0ELb1ELb0ELb0ELb0ELb1ELb1EEENS1_21CollectiveEpilogueFwdINS6_IJS8_SA_S9_EEENS6_IJNS7_ILi1EEESI_SI_EEESC_SE_Li128ELb0ELb1ELb1ELb0EEENS1_19SingleTileSchedulerILb0ELb1ELb1ELi128EEEEEEEEEvNT_6ParamsE:
	.zero		1400


//--------------------- .nv.constant0._ZN7cutlass13device_kernelIN5flash19enable_sm80_to_sm89INS1_16FlashAttnFwdSm80INS1_25CollectiveMainloopFwdSm80ILi4ELi1ELb0EN4cute5tupleIJNS5_1CILi128EEENS7_ILi48EEENS7_ILi96EEEEEELi96ENS_6half_tEfNS_4arch4Sm80ELb0ELb0ELb1ELb1ELb0ELb0ELb1ELb1EEENS1_21CollectiveEpilogueFwdINS6_IJS8_SA_S9_EEENS6_IJNS7_ILi1EEESI_SI_EEESC_SE_Li128ELb1ELb1ELb1ELb0EEENS1_36VarlenDynamicPersistentTileSchedulerILi128ELi48ELi128ELi128ELb1ELb1ELb0ELb0ELb1ELb1EEEEEEEEEvNT_6ParamsE --------------------------
	.section	.nv.constant0._ZN7cutlass13device_kernelIN5flash19enable_sm80_to_sm89INS1_16FlashAttnFwdSm80INS1_25CollectiveMainloopFwdSm80ILi4ELi1ELb0EN4cute5tupleIJNS5_1CILi128EEENS7_ILi48EEENS7_ILi96EEEEEELi96ENS_6half_tEfNS_4arch4Sm80ELb0ELb0ELb1ELb1ELb0ELb0ELb1ELb1EEENS1_21CollectiveEpilogueFwdINS6_IJS8_SA_S9_EEENS6_IJNS7_ILi1EEESI_SI_EEESC_SE_Li128ELb1ELb1ELb1ELb0EEENS1_36VarlenDynamicPersistentTileSchedulerILi128ELi48ELi128ELi128ELb1ELb1ELb0ELb0ELb1ELb1EEEEEEEEEvNT_6ParamsE,"a",@progbits
	.sectionflags	@""
	.align	4
.nv.constant0._ZN7cutlass13device_kernelIN5flash19enable_sm80_to_sm89INS1_16FlashAttnFwdSm80INS1_25CollectiveMainloopFwdSm80ILi4ELi1ELb0EN4cute5tupleIJNS5_1CILi128EEENS7_ILi48EEENS7_ILi96EEEEEELi96ENS_6half_tEfNS_4arch4Sm80ELb0ELb0ELb1ELb1ELb0ELb0ELb1ELb1EEENS1_21CollectiveEpilogueFwdINS6_IJS8_SA_S9_EEENS6_IJNS7_ILi1EEESI_SI_EEESC_SE_Li128ELb1ELb1ELb1ELb0EEENS1_36VarlenDynamicPersistentTileSchedulerILi128ELi48ELi128ELi128ELb1ELb1ELb0ELb0ELb1ELb1EEEEEEEEEvNT_6ParamsE:
	.zero		1432


//--------------------- .nv.constant0._ZN7cutlass13device_kernelIN5flash19enable_sm80_to_sm89INS1_16FlashAttnFwdSm80INS1_25CollectiveMainloopFwdSm80ILi4ELi1ELb0EN4cute5tupleIJNS5_1CILi128EEENS7_ILi48EEENS7_ILi96EEEEEELi96ENS_6half_tEfNS_4arch4Sm80ELb0ELb0ELb1ELb1ELb0ELb1ELb1ELb1EEENS1_21CollectiveEpilogueFwdINS6_IJS8_SA_S9_EEENS6_IJNS7_ILi1EEESI_SI_EEESC_SE_Li128ELb1ELb1ELb1ELb0EEENS1_36VarlenDynamicPersistentTileSchedulerILi128ELi48ELi128ELi128ELb1ELb1ELb0ELb0ELb1ELb1EEEEEEEEEvNT_6ParamsE --------------------------
	.section	.nv.constant0._ZN7cutlass13device_kernelIN5flash19enable_sm80_to_sm89INS1_16FlashAttnFwdSm80INS1_25CollectiveMainloopFwdSm80ILi4ELi1ELb0EN4cute5tupleIJNS5_1CILi128EEENS7_ILi48EEENS7_ILi96EEEEEELi96ENS_6half_tEfNS_4arch4Sm80ELb0ELb0ELb1ELb1ELb0ELb1ELb1ELb1EEENS1_21CollectiveEpilogueFwdINS6_IJS8_SA_S9_EEENS6_IJNS7_ILi1EEESI_SI_EEESC_SE_Li128ELb1ELb1ELb1ELb0EEENS1_36VarlenDynamicPersistentTileSchedulerILi128ELi48ELi128ELi128ELb1ELb1ELb0ELb0ELb1ELb1EEEEEEEEEvNT_6ParamsE,"a",@progbits
	.sectionflags	@""
	.align	4
.nv.constant0._ZN7cutlass13device_kernelIN5flash19enable_sm80_to_sm89INS1_16FlashAttnFwdSm80INS1_25CollectiveMainloopFwdSm80ILi4ELi1ELb0EN4cute5tupleIJNS5_1CILi128EEENS7_ILi48EEENS7_ILi96EEEEEELi96ENS_6half_tEfNS_4arch4Sm80ELb0ELb0ELb1ELb1ELb0ELb1ELb1ELb1EEENS1_21CollectiveEpilogueFwdINS6_IJS8_SA_S9_EEENS6_IJNS7_ILi1EEESI_SI_EEESC_SE_Li128ELb1ELb1ELb1ELb0EEENS1_36VarlenDynamicPersistentTileSchedulerILi128ELi48ELi128ELi128ELb1ELb1ELb0ELb0ELb1ELb1EEEEEEEEEvNT_6ParamsE:
	.zero		1432


//--------------------- .nv.constant0._ZN7cutlass13device_kernelIN5flash19enable_sm80_to_sm89INS1_16FlashAttnFwdSm80INS1_25CollectiveMainloopFwdSm80ILi4ELi1ELb0EN4cute5tupleIJNS5_1CILi128EEENS7_ILi48EEENS7_ILi96EEEEEELi96ENS_6half_tEfNS_4arch4Sm80ELb0ELb1ELb1ELb0ELb0ELb0ELb1ELb1EEENS1_21CollectiveEpilogueFwdINS6_IJS8_SA_S9_EEENS6_IJNS7_ILi1EEESI_SI_EEESC_SE_Li128ELb0ELb1ELb1ELb0EEENS1_19SingleTileSchedulerILb0ELb1ELb1ELi128EEEEEEEEEvNT_6ParamsE --------------------------
	.section	.nv.constant0._ZN7cutlass13device_kernelIN5flash19enable_sm80_to_sm89INS1_16FlashAttnFwdSm80INS1_25CollectiveMainloopFwdSm80ILi4ELi1ELb0EN4cute5tupleIJNS5_1CILi128EEENS7_ILi48EEENS7_ILi96EEEEEELi96ENS_6half_tEfNS_4arch4Sm80ELb0ELb1ELb1ELb0ELb0ELb0ELb1ELb1EEENS1_21CollectiveEpilogueFwdINS6_IJS8_SA_S9_EEENS6_IJNS7_ILi1EEESI_SI_EEESC_SE_Li128ELb0ELb1ELb1ELb0EEENS1_19SingleTileSchedulerILb0ELb1ELb1ELi128EEEEEEEEEvNT_6ParamsE,"a",@progbits
	.sectionflags	@""
	.align	4
.nv.constant0._ZN7cutlass13device_kernelIN5flash19enable_sm80_to_sm89INS1_16FlashAttnFwdSm80INS1_25CollectiveMainloopFwdSm80ILi4ELi1ELb0EN4cute5tupleIJNS5_1CILi128EEENS7_ILi48EEENS7_ILi96EEEEEELi96ENS_6half_tEfNS_4arch4Sm80ELb0ELb1ELb1ELb0ELb0ELb0ELb1ELb1EEENS1_21CollectiveEpilogueFwdINS6_IJS8_SA_S9_EEENS6_IJNS7_ILi1EEESI_SI_EEESC_SE_Li128ELb0ELb1ELb1ELb0EEENS1_19SingleTileSchedulerILb0ELb1ELb1ELi128EEEEEEEEEvNT_6ParamsE:
	.zero		1400


//--------------------- .nv.constant0._ZN7cutlass13device_kernelIN5flash19enable_sm80_to_sm89INS1_16FlashAttnFwdSm80INS1_25CollectiveMainloopFwdSm80ILi4ELi1ELb0EN4cute5tupleIJNS5_1CILi128EEENS7_ILi48EEENS7_ILi96EEEEEELi96ENS_6half_tEfNS_4arch4Sm80ELb0ELb1ELb1ELb1ELb0ELb0ELb1ELb1EEENS1_21CollectiveEpilogueFwdINS6_IJS8_SA_S9_EEENS6_IJNS7_ILi1EEESI_SI_EEESC_SE_Li128ELb1ELb1ELb1ELb0EEENS1_36VarlenDynamicPersistentTileSchedulerILi128ELi48ELi128ELi128ELb1ELb1ELb0ELb1ELb0ELb1EEEEEEEEEvNT_6ParamsE --------------------------
	.section	.nv.constant0._ZN7cutlass13device_kernelIN5flash19enable_sm80_to_sm89INS1_16FlashAttnFwdSm80INS1_25CollectiveMainloopFwdSm80ILi4ELi1ELb0EN4cute5tupleIJNS5_1CILi128EEENS7_ILi48EEENS7_ILi96EEEEEELi96ENS_6half_tEfNS_4arch4Sm80ELb0ELb1ELb1ELb1ELb0ELb0ELb1ELb1EEENS1_21CollectiveEpilogueFwdINS6_IJS8_SA_S9_EEENS6_IJNS7_ILi1EEESI_SI_EEESC_SE_Li128ELb1ELb1ELb1ELb0EEENS1_36VarlenDynamicPersistentTileSchedulerILi128ELi48ELi128ELi128ELb1ELb1ELb0ELb1ELb0ELb1EEEEEEEEEvNT_6ParamsE,"a",@progbits
	.sectionflags	@""
	.align	4
.nv.constant0._ZN7cutlass13device_kernelIN5flash19enable_sm80_to_sm89INS1_16FlashAttnFwdSm80INS1_25CollectiveMainloopFwdSm80ILi4ELi1ELb0EN4cute5tupleIJNS5_1CILi128EEENS7_ILi48EEENS7_ILi96EEEEEELi96ENS_6half_tEfNS_4arch4Sm80ELb0ELb1ELb1ELb1ELb0ELb0ELb1ELb1EEENS1_21CollectiveEpilogueFwdINS6_IJS8_SA_S9_EEENS6_IJNS7_ILi1EEESI_SI_EEESC_SE_Li128ELb1ELb1ELb1ELb0EEENS1_36VarlenDynamicPersistentTileSchedulerILi128ELi48ELi128ELi128ELb1ELb1ELb0ELb1ELb0ELb1EEEEEEEEEvNT_6ParamsE:
	.zero		1432


//--------------------- .nv.constant0._ZN7cutlass13device_kernelIN5flash19enable_sm80_to_sm89INS1_16FlashAttnFwdSm80INS1_25CollectiveMainloopFwdSm80ILi4ELi1ELb0EN4cute5tupleIJNS5_1CILi128EEENS7_ILi48EEENS7_ILi96EEEEEELi96ENS_6half_tEfNS_4arch4Sm80ELb0ELb1ELb1ELb1ELb0ELb1ELb1ELb1EEENS1_21CollectiveEpilogueFwdINS6_IJS8_SA_S9_EEENS6_IJNS7_ILi1EEESI_SI_EEESC_SE_Li128ELb1ELb1ELb1ELb0EEENS1_36VarlenDynamicPersistentTileSchedulerILi128ELi48ELi128ELi128ELb1ELb1ELb0ELb1ELb0ELb1EEEEEEEEEvNT_6ParamsE --------------------------
	.section	.nv.constant0._ZN7cutlass13device_kernelIN5flash19enable_sm80_to_sm89INS1_16FlashAttnFwdSm80INS1_25CollectiveMainloopFwdSm80ILi4ELi1ELb0EN4cute5tupleIJNS5_1CILi128EEENS7_ILi48EEENS7_ILi96EEEEEELi96ENS_6half_tEfNS_4arch4Sm80ELb0ELb1ELb1ELb1ELb0ELb1ELb1ELb1EEENS1_21CollectiveEpilogueFwdINS6_IJS8_SA_S9_EEENS6_IJNS7_ILi1EEESI_SI_EEESC_SE_Li128ELb1ELb1ELb1ELb0EEENS1_36VarlenDynamicPersistentTileSchedulerILi128ELi48ELi128ELi128ELb1ELb1ELb0ELb1ELb0ELb1EEEEEEEEEvNT_6ParamsE,"a",@progbits
	.sectionflags	@""
	.align	4
.nv.constant0._ZN7cutlass13device_kernelIN5flash19enable_sm80_to_sm89INS1_16FlashAttnFwdSm80INS1_25CollectiveMainloopFwdSm80ILi4ELi1ELb0EN4cute5tupleIJNS5_1CILi128EEENS7_ILi48EEENS7_ILi96EEEEEELi96ENS_6half_tEfNS_4arch4Sm80ELb0ELb1ELb1ELb1ELb0ELb1ELb1ELb1EEENS1_21CollectiveEpilogueFwdINS6_IJS8_SA_S9_EEENS6_IJNS7_ILi1EEESI_SI_EEESC_SE_Li128ELb1ELb1ELb1ELb0EEENS1_36VarlenDynamicPersistentTileSchedulerILi128ELi48ELi128ELi128ELb1ELb1ELb0ELb1ELb0ELb1EEEEEEEEEvNT_6ParamsE:
	.zero		1432


//--------------------- .nv.constant0._ZN7cutlass13device_kernelIN5flash19enable_sm80_to_sm89INS1_16FlashAttnFwdSm80INS1_25CollectiveMainloopFwdSm80ILi4ELi1ELb0EN4cute5tupleIJNS5_1CILi128EEENS7_ILi64EEENS7_ILi96EEEEEELi96ENS_6half_tEfNS_4arch4Sm80ELb1ELb0ELb1ELb0ELb0ELb0ELb1ELb1EEENS1_21CollectiveEpilogueFwdINS6_IJS8_SA_S9_EEENS6_IJNS7_ILi1EEESI_SI_EEESC_SE_Li128ELb0ELb1ELb1ELb0EEENS1_30DynamicPersistentTileSchedulerILi128ELi128ELb1ELb1ELb0EEEEEEEEEvNT_6ParamsE --------------------------
	.section	.nv.constant0._ZN7cutlass13device_kernelIN5flash19enable_sm80_to_sm89INS1_16FlashAttnFwdSm80INS1_25CollectiveMainloopFwdSm80ILi4ELi1ELb0EN4cute5tupleIJNS5_1CILi128EEENS7_ILi64EEENS7_ILi96EEEEEELi96ENS_6half_tEfNS_4arch4Sm80ELb1ELb0ELb1ELb0ELb0ELb0ELb1ELb1EEENS1_21CollectiveEpilogueFwdINS6_IJS8_SA_S9_EEENS6_IJNS7_ILi1EEESI_SI_EEESC_SE_Li128ELb0ELb1ELb1ELb0EEENS1_30DynamicPersistentTileSchedulerILi128ELi128ELb1ELb1ELb0EEEEEEEEEvNT_6ParamsE,"a",@progbits
	.sectionflags	@""
	.align	4
.nv.constant0._ZN7cutlass13device_kernelIN5flash19enable_sm80_to_sm89INS1_16FlashAttnFwdSm80INS1_25CollectiveMainloopFwdSm80ILi4ELi1ELb0EN4cute5tupleIJNS5_1CILi128EEENS7_ILi64EEENS7_ILi96EEEEEELi96ENS_6half_tEfNS_4arch4Sm80ELb1ELb0ELb1ELb0ELb0ELb0ELb1ELb1EEENS1_21CollectiveEpilogueFwdINS6_IJS8_SA_S9_EEENS6_IJNS7_ILi1EEESI_SI_EEESC_SE_Li128ELb0ELb1ELb1ELb0EEENS1_30DynamicPersistentTileSchedulerILi128ELi128ELb1ELb1ELb0EEEEEEEEEvNT_6ParamsE:
	.zero		1416


//--------------------- .nv.constant0._ZN7cutlass13device_kernelIN5flash19enable_sm80_to_sm89INS1_16FlashAttnFwdSm80INS1_25CollectiveMainloopFwdSm80ILi4ELi1ELb0EN4cute5tupleIJNS5_1CILi128EEENS7_ILi48EEENS7_ILi96EEEEEELi96ENS_6half_tEfNS_4arch4Sm80ELb1ELb0ELb1ELb1ELb0ELb0ELb1ELb1EEENS1_21CollectiveEpilogueFwdINS6_IJS8_SA_S9_EEENS6_IJNS7_ILi1EEESI_SI_EEESC_SE_Li128ELb1ELb1ELb1ELb0EEENS1_36VarlenDynamicPersistentTileSchedulerILi128ELi48ELi128ELi128ELb1ELb1ELb0ELb1ELb1ELb1EEEEEEEEEvNT_6ParamsE --------------------------
	.section	.nv.constant0._ZN7cutlass13device_kernelIN5flash19enable_sm80_to_sm89INS1_16FlashAttnFwdSm80INS1_25CollectiveMainloopFwdSm80ILi4ELi1ELb0EN4cute5tupleIJNS5_1CILi128EEENS7_ILi48EEENS7_ILi96EEEEEELi96ENS_6half_tEfNS_4arch4Sm80ELb1ELb0ELb1ELb1ELb0ELb0ELb1ELb1EEENS1_21CollectiveEpilogueFwdINS6_IJS8_SA_S9_EEENS6_IJNS7_ILi1EEESI_SI_EEESC_SE_Li128ELb1ELb1ELb1ELb0EEENS1_36VarlenDynamicPersistentTileSchedulerILi128ELi48ELi128ELi128ELb1ELb1ELb0ELb1ELb1ELb1EEEEEEEEEvNT_6ParamsE,"a",@progbits
	.sectionflags	@""
	.align	4
.nv.constant0._ZN7cutlass13device_kernelIN5flash19enable_sm80_to_sm89INS1_16FlashAttnFwdSm80INS1_25CollectiveMainloopFwdSm80ILi4ELi1ELb0EN4cute5tupleIJNS5_1CILi128EEENS7_ILi48EEENS7_ILi96EEEEEELi96ENS_6half_tEfNS_4arch4Sm80ELb1ELb0ELb1ELb1ELb0ELb0ELb1ELb1EEENS1_21CollectiveEpilogueFwdINS6_IJS8_SA_S9_EEENS6_IJNS7_ILi1EEESI_SI_EEESC_SE_Li128ELb1ELb1ELb1ELb0EEENS1_36VarlenDynamicPersistentTileSchedulerILi128ELi48ELi128ELi128ELb1ELb1ELb0ELb1ELb1ELb1EEEEEEEEEvNT_6ParamsE:
	.zero		1432


//--------------------- .nv.constant0._ZN7cutlass13device_kernelIN5flash19enable_sm80_to_sm89INS1_16FlashAttnFwdSm80INS1_25CollectiveMainloopFwdSm80ILi4ELi1ELb0EN4cute5tupleIJNS5_1CILi128EEENS7_ILi48EEENS7_ILi96EEEEEELi96ENS_6half_tEfNS_4arch4Sm80ELb1ELb0ELb1ELb1ELb0ELb1ELb1ELb1EEENS1_21CollectiveEpilogueFwdINS6_IJS8_SA_S9_EEENS6_IJNS7_ILi1EEESI_SI_EEESC_SE_Li128ELb1ELb1ELb1ELb0EEENS1_36VarlenDynamicPersistentTileSchedulerILi128ELi48ELi128ELi128ELb1ELb1ELb0ELb1ELb1ELb1EEEEEEEEEvNT_6ParamsE --------------------------
	.section	.nv.constant0._ZN7cutlass13device_kernelIN5flash19enable_sm80_to_sm89INS1_16FlashAttnFwdSm80INS1_25CollectiveMainloopFwdSm80ILi4ELi1ELb0EN4cute5tupleIJNS5_1CILi128EEENS7_ILi48EEENS7_ILi96EEEEEELi96ENS_6half_tEfNS_4arch4Sm80ELb1ELb0ELb1ELb1ELb0ELb1ELb1ELb1EEENS1_21CollectiveEpilogueFwdINS6_IJS8_SA_S9_EEENS6_IJNS7_ILi1EEESI_SI_EEESC_SE_Li128ELb1ELb1ELb1ELb0EEENS1_36VarlenDynamicPersistentTileSchedulerILi128ELi48ELi128ELi128ELb1ELb1ELb0ELb1ELb1ELb1EEEEEEEEEvNT_6ParamsE,"a",@progbits
	.sectionflags	@""
	.align	4
.nv.constant0._ZN7cutlass13device_kernelIN5flash19enable_sm80_to_sm89INS1_16FlashAttnFwdSm80INS1_25CollectiveMainloopFwdSm80ILi4ELi1ELb0EN4cute5tupleIJNS5_1CILi128EEENS7_ILi48EEENS7_ILi96EEEEEELi96ENS_6half_tEfNS_4arch4Sm80ELb1ELb0ELb1ELb1ELb0ELb1ELb1ELb1EEENS1_21CollectiveEpilogueFwdINS6_IJS8_SA_S9_EEENS6_IJNS7_ILi1EEESI_SI_EEESC_SE_Li128ELb1ELb1ELb1ELb0EEENS1_36VarlenDynamicPersistentTileSchedulerILi128ELi48ELi128ELi128ELb1ELb1ELb0ELb1ELb1ELb1EEEEEEEEEvNT_6ParamsE:
	.zero		1432


//--------------------- .text._ZN7cutlass13device_kernelIN5flash19enable_sm80_to_sm89INS1_16FlashAttnFwdSm80INS1_25CollectiveMainloopFwdSm80ILi4ELi1ELb0EN4cute5tupleIJNS5_1CILi128EEENS7_ILi64EEENS7_ILi96EEEEEELi96ENS_6half_tEfNS_4arch4Sm80ELb0ELb0ELb1ELb0ELb0ELb0ELb1ELb1EEENS1_21CollectiveEpilogueFwdINS6_IJS8_SA_S9_EEENS6_IJNS7_ILi1EEESI_SI_EEESC_SE_Li128ELb0ELb1ELb1ELb0EEENS1_19SingleTileSchedulerILb0ELb1ELb1ELi128EEEEEEEEEvNT_6ParamsE --------------------------
	.section	.text._ZN7cutlass13device_kernelIN5flash19enable_sm80_to_sm89INS1_16FlashAttnFwdSm80INS1_25CollectiveMainloopFwdSm80ILi4ELi1ELb0EN4cute5tupleIJNS5_1CILi128EEENS7_ILi64EEENS7_ILi96EEEEEELi96ENS_6half_tEfNS_4arch4Sm80ELb0ELb0ELb1ELb0ELb0ELb0ELb1ELb1EEENS1_21CollectiveEpilogueFwdINS6_IJS8_SA_S9_EEENS6_IJNS7_ILi1EEESI_SI_EEESC_SE_Li128ELb0ELb1ELb1ELb0EEENS1_19SingleTileSchedulerILb0ELb1ELb1ELi128EEEEEEEEEvNT_6ParamsE,"ax",@progbits
	.sectioninfo	@"SHI_REGISTERS=255"
	.align	128
.text._ZN7cutlass13device_kernelIN5flash19enable_sm80_to_sm89INS1_16FlashAttnFwdSm80INS1_25CollectiveMainloopFwdSm80ILi4ELi1ELb0EN4cute5tupleIJNS5_1CILi128EEENS7_ILi64EEENS7_ILi96EEEEEELi96ENS_6half_tEfNS_4arch4Sm80ELb0ELb0ELb1ELb0ELb0ELb0ELb1ELb1EEENS1_21CollectiveEpilogueFwdINS6_IJS8_SA_S9_EEENS6_IJNS7_ILi1EEESI_SI_EEESC_SE_Li128ELb0ELb1ELb1ELb0EEENS1_19SingleTileSchedulerILb0ELb1ELb1ELi128EEEEEEEEEvNT_6ParamsE:
        .type           _ZN7cutlass13device_kernelIN5flash19enable_sm80_to_sm89INS1_16FlashAttnFwdSm80INS1_25CollectiveMainloopFwdSm80ILi4ELi1ELb0EN4cute5tupleIJNS5_1CILi128EEENS7_ILi64EEENS7_ILi96EEEEEELi96ENS_6half_tEfNS_4arch4Sm80ELb0ELb0ELb1ELb0ELb0ELb0ELb1ELb1EEENS1_21CollectiveEpilogueFwdINS6_IJS8_SA_S9_EEENS6_IJNS7_ILi1EEESI_SI_EEESC_SE_Li128ELb0ELb1ELb1ELb0EEENS1_19SingleTileSchedulerILb0ELb1ELb1ELi128EEEEEEEEEvNT_6ParamsE,@function
        .size           _ZN7cutlass13device_kernelIN5flash19enable_sm80_to_sm89INS1_16FlashAttnFwdSm80INS1_25CollectiveMainloopFwdSm80ILi4ELi1ELb0EN4cute5tupleIJNS5_1CILi128EEENS7_ILi64EEENS7_ILi96EEEEEELi96ENS_6half_tEfNS_4arch4Sm80ELb0ELb0ELb1ELb0ELb0ELb0ELb1ELb1EEENS1_21CollectiveEpilogueFwdINS6_IJS8_SA_S9_EEENS6_IJNS7_ILi1EEESI_SI_EEESC_SE_Li128ELb0ELb1ELb1ELb0EEENS1_19SingleTileSchedulerILb0ELb1ELb1ELi128EEEEEEEEEvNT_6ParamsE,(.L_x_1424 - _ZN7cutlass13device_kernelIN5flash19enable_sm80_to_sm89INS1_16FlashAttnFwdSm80INS1_25CollectiveMainloopFwdSm80ILi4ELi1ELb0EN4cute5tupleIJNS5_1CILi128EEENS7_ILi64EEENS7_ILi96EEEEEELi96ENS_6half_tEfNS_4arch4Sm80ELb0ELb0ELb1ELb0ELb0ELb0ELb1ELb1EEENS1_21CollectiveEpilogueFwdINS6_IJS8_SA_S9_EEENS6_IJNS7_ILi1EEESI_SI_EEESC_SE_Li128ELb0ELb1ELb1ELb0EEENS1_19SingleTileSchedulerILb0ELb1ELb1ELi128EEEEEEEEEvNT_6ParamsE)
        .other          _ZN7cutlass13device_kernelIN5flash19enable_sm80_to_sm89INS1_16FlashAttnFwdSm80INS1_25CollectiveMainloopFwdSm80ILi4ELi1ELb0EN4cute5tupleIJNS5_1CILi128EEENS7_ILi64EEENS7_ILi96EEEEEELi96ENS_6half_tEfNS_4arch4Sm80ELb0ELb0ELb1ELb0ELb0ELb0ELb1ELb1EEENS1_21CollectiveEpilogueFwdINS6_IJS8_SA_S9_EEENS6_IJNS7_ILi1EEESI_SI_EEESC_SE_Li128ELb0ELb1ELb1ELb0EEENS1_19SingleTileSchedulerILb0ELb1ELb1ELi128EEEEEEEEEvNT_6ParamsE,@"STO_CUDA_ENTRY STV_DEFAULT"
_ZN7cutlass13device_kernelIN5flash19enable_sm80_to_sm89INS1_16FlashAttnFwdSm80INS1_25CollectiveMainloopFwdSm80ILi4ELi1ELb0EN4cute5tupleIJNS5_1CILi128EEENS7_ILi64EEENS7_ILi96EEEEEELi96ENS_6half_tEfNS_4arch4Sm80ELb0ELb0ELb1ELb0ELb0ELb0ELb1ELb1EEENS1_21CollectiveEpilogueFwdINS6_IJS8_SA_S9_EEENS6_IJNS7_ILi1EEESI_SI_EEESC_SE_Li128ELb0ELb1ELb1ELb0EEENS1_19SingleTileSchedulerILb0ELb1ELb1ELi128EEEEEEEEEvNT_6ParamsE:
[----:B------:R-:W-:-:S03]  /*0000*/  MOV R1, c[0x0][0x28] ;  /* 0x00000a0000017a02 */ /* 0x000fc60000000f00 */
[----:B------:R-:W1:Y:S01]  /*0010*/  S2R R174, SR_TID.X ;  /* 0x0000000000ae7919 */ /* 0x000e620000002100 */
[----:B------:R-:W-:-:S03]  /*0020*/  IADD3 R1, R1, -0x60, RZ ;  /* 0xffffffa001017810 */ /* 0x000fc60007ffe0ff */
[----:B------:R-:W2:Y:S04]  /*0030*/  S2R R2, SR_CTAID.Y ;  /* 0x0000000000027919 */ /* 0x000ea80000002600 */
[----:B------:R-:W3:Y:S01]  /*0040*/  S2R R28, SR_CTAID.Z ;  /* 0x00000000001c7919 */ /* 0x000ee20000002700 */
[----:B-1----:R-:W-:-:S06]  /*0050*/  SHF.R.U32.HI R0, RZ, 0x5, R174 ;  /* 0x00000005ff007819 */ /* 0x002fcc00000116ae */
[----:B------:R-:W1:Y:S02]  /*0060*/  SHFL.IDX PT, R0, R0, RZ, 0x1f ;  /* 0x00001fff00007589 */ /* 0x000e6400000e0000 */
[----:B-1----:R-:W-:-:S13]  /*0070*/  ISETP.NE.AND P0, PT, R0, RZ, PT ;  /* 0x000000ff0000720c */ /* 0x002fda0003f05270 */
[----:B------:R-:W-:Y:S05]  /*0080*/  @!P0 BRA `(.L_x_0) ;  /* 0x0000008000008947 */ /* 0x000fea0003800000 */
[----:B--23--:R1:W-:Y:S01]  /*0090*/  STL [R1+0x50], R2 ;  /* 0x0000500201007387 */ /* 0x00c3e20000100800 */
[----:B------:R-:W-:-:S04]  /*00a0*/  MOV R0, c[0x0][0x550] ;  /* 0x0001540000007a02 */ /* 0x000fc80000000f00 */
[----:B------:R-:W-:-:S13]  /*00b0*/  ISETP.NE.AND P0, PT, R0, 0x1, PT ;  /* 0x000000010000780c */ /* 0x000fda0003f05270 */
[----:B------:R-:W-:Y:S05]  /*00c0*/  @!P0 BRA `(.L_x_1) ;  /* 0x000000a000008947 */ /* 0x000fea0003800000 */
[----:B------:R-:W-:-:S05]  /*00d0*/  IMAD.HI.U32 R0, R2, c[0x0][0x554], RZ ;  /* 0x0001550002007a27 */ /* 0x000fca00078e00ff */
[----:B------:R-:W-:-:S05]  /*00e0*/  SHF.R.U32.HI R0, RZ, c[0x0][0x558], R0 ;  /* 0x00015600ff007a19 */ /* 0x000fca0000011600 */
[----:B------:R2:W-:Y:S01]  /*00f0*/  STL [R1+0x50], R0 ;  /* 0x0000500001007387 */ /* 0x0005e20000100800 */
[----:B------:R-:W-:Y:S05]  /*0100*/  BRA `(.L_x_1) ;  /* 0x0000006000007947 */ /* 0x000fea0003800000 */
.L_x_0:
[----:B--23--:R-:W-:Y:S01]  /*0110*/  IMAD.MOV.U32 R0, RZ, RZ, c[0x0][0x550] ;  /* 0x00015400ff007624 */ /* 0x00cfe200078e00ff */
[----:B------:R-:W-:-:S04]  /*0120*/  MOV R3, R2 ;  /* 0x0000000200037202 */ /* 0x000fc80000000f00 */
[----:B------:R-:W-:-:S13]  /*0130*/  ISETP.NE.AND P0, PT, R0, 0x1, PT ;  /* 0x000000010000780c */ /* 0x000fda0003f05270 */
[----:B------:R-:W-:-:S05]  /*0140*/  @P0 IMAD.HI.U32 R0, R2, c[0x0][0x554], RZ ;  /* 0x0001550002000a27 */ /* 0x000fca00078e00ff */
[----:B------:R-:W-:-:S05]  /*0150*/  @P0 SHF.R.U32.HI R3, RZ, c[0x0][0x558], R0 ;  /* 0x00015600ff030a19 */ /* 0x000fca0000011600 */
[----:B------:R1:W-:Y:S02]  /*0160*/  STL [R1+0x50], R3 ;  /* 0x0000500301007387 */ /* 0x0003e40000100800 */
.L_x_1:
[----:B------:R-:W3:Y:S01]  /*0170*/  LDL R22, [R1+0x50] ;  /* 0x0000500001167983 */ /* 0x000ee20000100800 */
[----:B------:R-:W-:Y:S02]  /*0180*/  ISETP.GE.AND P0, PT, R28, RZ, PT ;  /* 0x000000ff1c00720c */ /* 0x000fe40003f06270 */
[----:B--23--:R-:W-:-:S05]  /*0190*/  IADD3 R0, -R22, RZ, RZ ;  /* 0x000000ff16007210 */ /* 0x00cfca0007ffe1ff */
[----:B------:R-:W-:-:S06]  /*01a0*/  IMAD R10, R0, c[0x0][0x550], R2 ;  /* 0x00015400000a7a24 */ /* 0x000fcc00078e0202 */
[----:B------:R-:W-:Y:S05]  /*01b0*/  @!P0 EXIT ;  /* 0x000000000000894d */ /* 0x000fea0003800000 */
[----:B-1----:R-:W-:-:S05]  /*01c0*/  IMAD.MOV.U32 R3, RZ, RZ, c[0x0][0x1d0] ;  /* 0x00007400ff037624 */ /* 0x002fca00078e00ff */
[C---:B------:R-:W-:Y:S02]  /*01d0*/  ISETP.GE.AND P0, PT, R3.reuse, 0x1, PT ;  /* 0x000000010300780c */ /* 0x040fe40003f06270 */
[----:B------:R-:W-:-:S04]  /*01e0*/  IADD3 R2, R3, 0x3f, RZ ;  /* 0x0000003f03027810 */ /* 0x000fc80007ffe0ff */
[----:B------:R-:W-:-:S04]  /*01f0*/  SHF.R.S32.HI R0, RZ, 0x1f, R2 ;  /* 0x0000001fff007819 */ /* 0x000fc80000011402 */
[----:B------:R-:W-:Y:S01]  /*0200*/  LEA.HI R2, R0, R2, RZ, 0x6 ;  /* 0x0000000200027211 */ /* 0x000fe200078f30ff */
[----:B------:R-:W-:-:S03]  /*0210*/  IMAD.MOV.U32 R0, RZ, RZ, RZ ;  /* 0x000000ffff007224 */ /* 0x000fc600078e00ff */
[----:B------:R-:W-:Y:S01]  /*0220*/  SHF.R.S32.HI R11, RZ, 0x6, R2 ;  /* 0x00000006ff0b7819 */ /* 0x000fe20000011402 */
[----:B------:R-:W-:Y:S05]  /*0230*/  @!P0 BRA `(.L_x_2) ;  /* 0x0000020000008947 */ /* 0x000fea0003800000 */
[----:B------:R-:W-:-:S04]  /*0240*/  SHF.R.U32.HI R0, RZ, 0x10, R10 ;  /* 0x00000010ff007819 */ /* 0x000fc8000001160a */
[----:B------:R-:W-:-:S04]  /*0250*/  ISETP.NE.AND P0, PT, R0, RZ, PT ;  /* 0x000000ff0000720c */ /* 0x000fc80003f05270 */
[----:B------:R-:W-:-:S04]  /*0260*/  SEL R5, R0, c[0x0][0x338], P0 ;  /* 0x0000ce0000057a07 */ /* 0x000fc80000000000 */
[----:B------:R-:W-:Y:S02]  /*0270*/  IABS R0, R5 ;  /* 0x0000000500007213 */ /* 0x000fe40000000000 */
[----:B------:R-:W-:-:S03]  /*0280*/  IADD3 R7, R11, -0x1, R5 ;  /* 0xffffffff0b077810 */ /* 0x000fc60007ffe005 */
[----:B------:R-:W-:Y:S01]  /*0290*/  IMAD.MOV.U32 R4, RZ, RZ, R0 ;  /* 0x000000ffff047224 */ /* 0x000fe200078e0000 */
[----:B------:R-:W-:-:S03]  /*02a0*/  IABS R9, R7 ;  /* 0x0000000700097213 */ /* 0x000fc60000000000 */
[----:B------:R-:W1:Y:S08]  /*02b0*/  I2F.RP R2, R4 ;  /* 0x0000000400027306 */ /* 0x000e700000209400 */
[----:B-1----:R-:W1:Y:S02]  /*02c0*/  MUFU.RCP R2, R2 ;  /* 0x0000000200027308 */ /* 0x002e640000001000 */
[----:B-1----:R-:W-:-:S06]  /*02d0*/  IADD3 R2, R2, 0xffffffe, RZ ;  /* 0x0ffffffe02027810 */ /* 0x002fcc0007ffe0ff */
[----:B------:R-:W1:Y:S02]  /*02e0*/  F2I.FTZ.U32.TRUNC.NTZ R3, R2 ;  /* 0x0000000200037305 */ /* 0x000e64000021f000 */
[----:B-1----:R-:W-:Y:S02]  /*02f0*/  IMAD.MOV R0, RZ, RZ, -R3 ;  /* 0x000000ffff007224 */ /* 0x002fe400078e0a03 */
[----:B------:R-:W-:Y:S02]  /*0300*/  IMAD.MOV.U32 R2, RZ, RZ, RZ ;  /* 0x000000ffff027224 */ /* 0x000fe400078e00ff */
[----:B------:R-:W-:Y:S01]  /*0310*/  IMAD.MOV.U32 R6, RZ, RZ, R0 ;  /* 0x000000ffff067224 */ /* 0x000fe200078e0000 */
[----:B------:R-:W-:-:S03]  /*0320*/  IABS R0, R5 ;  /* 0x0000000500007213 */ /* 0x000fc60000000000 */
[----:B------:R-:W-:Y:S02]  /*0330*/  IMAD R6, R6, R4, RZ ;  /* 0x0000000406067224 */ /* 0x000fe400078e02ff */
[----:B------:R-:W-:Y:S02]  /*0340*/  IMAD.MOV R8, RZ, RZ, -R0 ;  /* 0x000000ffff087224 */ /* 0x000fe400078e0a00 */
[----:B------:R-:W-:-:S04]  /*0350*/  IMAD.HI.U32 R0, R3, R6, R2 ;  /* 0x0000000603007227 */ /* 0x000fc800078e0002 */
[----:B------:R-:W-:Y:S02]  /*0360*/  IMAD.MOV.U32 R2, RZ, RZ, R9 ;  /* 0x000000ffff027224 */ /* 0x000fe400078e0009 */
[----:B------:R-:W-:Y:S02]  /*0370*/  IMAD.MOV.U32 R3, RZ, RZ, R8 ;  /* 0x000000ffff037224 */ /* 0x000fe400078e0008 */
[----:B------:R-:W-:-:S04]  /*0380*/  IMAD.HI.U32 R0, R0, R2, RZ ;  /* 0x0000000200007227 */ /* 0x000fc800078e00ff */
[----:B------:R-:W-:-:S05]  /*0390*/  IMAD R2, R0, R3, R2 ;  /* 0x0000000300027224 */ /* 0x000fca00078e0202 */
[----:B------:R-:W-:-:S13]  /*03a0*/  ISETP.GT.U32.AND P1, PT, R4, R2, PT ;  /* 0x000000020400720c */ /* 0x000fda0003f24070 */
[----:B------:R-:W-:Y:S01]  /*03b0*/  @!P1 IMAD.IADD R2, R2, 0x1, -R4 ;  /* 0x0000000102029824 */ /* 0x000fe200078e0a04 */
[----:B------:R-:W-:Y:S02]  /*03c0*/  @!P1 IADD3 R0, R0, 0x1, RZ ;  /* 0x0000000100009810 */ /* 0x000fe40007ffe0ff */
[----:B------:R-:W-:Y:S02]  /*03d0*/  ISETP.NE.AND P1, PT, R5, RZ, PT ;  /* 0x000000ff0500720c */ /* 0x000fe40003f25270 */
[----:B------:R-:W-:Y:S02]  /*03e0*/  ISETP.GE.U32.AND P2, PT, R2, R4, PT ;  /* 0x000000040200720c */ /* 0x000fe40003f46070 */
[----:B------:R-:W-:-:S04]  /*03f0*/  LOP3.LUT R2, R7, R5, RZ, 0x3c, !PT ;  /* 0x0000000507027212 */ /* 0x000fc800078e3cff */
[----:B------:R-:W-:-:S07]  /*0400*/  ISETP.GE.AND P0, PT, R2, RZ, PT ;  /* 0x000000ff0200720c */ /* 0x000fce0003f06270 */
[----:B------:R-:W-:-:S06]  /*0410*/  @P2 IADD3 R0, R0, 0x1, RZ ;  /* 0x0000000100002810 */ /* 0x000fcc0007ffe0ff */
[----:B------:R-:W-:Y:S01]  /*0420*/  @!P0 IMAD.MOV R0, RZ, RZ, -R0 ;  /* 0x000000ffff008224 */ /* 0x000fe200078e0a00 */
[----:B------:R-:W-:Y:S02]  /*0430*/  @!P1 LOP3.LUT R0, RZ, R5, RZ, 0x33, !PT ;  /* 0x00000005ff009212 */ /* 0x000fe400078e33ff */
.L_x_2:
[----:B------:R-:W-:Y:S01]  /*0440*/  LOP3.LUT R2, R10, 0xffff, RZ, 0xc0, !PT ;  /* 0x0000ffff0a027812 */ /* 0x000fe200078ec0ff */
[----:B------:R-:W-:Y:S01]  /*0450*/  ULDC.64 UR6, c[0x0][0x118] ;  /* 0x0000460000067ab9 */ /* 0x000fe20000000a00 */
[----:B------:R-:W-:Y:S01]  /*0460*/  PLOP3.LUT P4, PT, PT, PT, PT, 0x80, 0x0 ;  /* 0x000000000000781c */ /* 0x000fe20003f8f070 */
[----:B------:R-:W-:Y:S01]  /*0470*/  CS2R R20, SRZ ;  /* 0x0000000000147805 */ /* 0x000fe2000001ff00 */
[----:B------:R-:W-:Y:S01]  /*0480*/  CS2R R18, SRZ ;  /* 0x0000000000127805 */ /* 0x000fe2000001ff00 */
[----:B------:R-:W-:Y:S01]  /*0490*/  IMAD R181, R2, R0, RZ ;  /* 0x0000000002b57224 */ /* 0x000fe200078e02ff */
[----:B------:R-:W-:Y:S01]  /*04a0*/  CS2R R94, SRZ ;  /* 0x00000000005e7805 */ /* 0x000fe2000001ff00 */
[----:B------:R-:W-:Y:S01]  /*04b0*/  CS2R R92, SRZ ;  /* 0x00000000005c7805 */ /* 0x000fe2000001ff00 */
[----:B------:R-:W-:Y:S01]  /*04c0*/  CS2R R98, SRZ ;  /* 0x0000000000627805 */ /* 0x000fe2000001ff00 */
[----:B------:R-:W-:Y:S01]  /*04d0*/  IMAD.IADD R0, R181, 0x1, R0 ;  /* 0x00000001b5007824 */ /* 0x000fe200078e0200 */
[----:B------:R1:W-:Y:S01]  /*04e0*/  STL [R1+0x54], R181 ;  /* 0x000054b501007387 */ /* 0x0003e20000100800 */
[----:B------:R-:W-:Y:S01]  /*04f0*/  CS2R R96, SRZ ;  /* 0x0000000000607805 */ /* 0x000fe2000001ff00 */
[----:B------:R-:W-:Y:S01]  /*0500*/  CS2R R90, SRZ ;  /* 0x00000000005a7805 */ /* 0x000fe2000001ff00 */
[----:B------:R-:W-:Y:S01]  /*0510*/  CS2R R88, SRZ ;  /* 0x0000000000587805 */ /* 0x000fe2000001ff00 */
[----:B------:R-:W-:Y:S01]  /*0520*/  IMNMX R173, R11, R0, PT ;  /* 0x000000000bad7217 */ /* 0x000fe20003800200 */
[----:B------:R-:W-:Y:S01]  /*0530*/  CS2R R86, SRZ ;  /* 0x0000000000567805 */ /* 0x000fe2000001ff00 */
[----:B------:R-:W-:Y:S01]  /*0540*/  CS2R R84, SRZ ;  /* 0x0000000000547805 */ /* 0x000fe2000001ff00 */
[----:B------:R-:W-:Y:S01]  /*0550*/  CS2R R78, SRZ ;  /* 0x00000000004e7805 */ /* 0x000fe2000001ff00 */
[----:B------:R-:W-:Y:S01]  /*0560*/  ISETP.GT.AND P0, PT, R173, R181, PT ;  /* 0x000000b5ad00720c */ /* 0x000fe20003f04270 */
[----:B------:R-:W-:Y:S01]  /*0570*/  CS2R R76, SRZ ;  /* 0x00000000004c7805 */ /* 0x000fe2000001ff00 */
        /* <DEDUP_REMOVED lines=38> */
[----:B------:R-:W-:Y:S05]  /*07e0*/  @!P0 BRA `(.L_x_3) ;  /* 0x0000917000008947 */ /* 0x000fea0003800000 */
[----:B-1----:R-:W-:-:S04]  /*07f0*/  ISETP.NE.U32.AND P1, PT, RZ, c[0x0][0x340], PT ;  /* 0x0000d000ff007a0c */ /* 0x002fc80003f25070 */
[----:B------:R-:W-:-:S13]  /*0800*/  ISETP.NE.AND.EX P1, PT, RZ, c[0x0][0x344], PT, P1 ;  /* 0x0000d100ff007a0c */ /* 0x000fda0003f25310 */
[----:B------:R-:W-:-:S04]  /*0810*/  @P1 IMAD.MOV.U32 R2, RZ, RZ, 0x4 ;  /* 0x00000004ff021424 */ /* 0x000fc800078e00ff */
[----:B------:R-:W-:-:S05]  /*0820*/  @P1 IMAD.WIDE R2, R28, R2, c[0x0][0x340] ;  /* 0x0000d0001c021625 */ /* 0x000fca00078e0202 */
[----:B------:R1:W2:Y:S01]  /*0830*/  @P1 LDG.E R17, [R2.64] ;  /* 0x0000000602111981 */ /* 0x0002a2000c1e1900 */
[----:B------:R-:W-:Y:S01]  /*0840*/  SHF.R.S32.HI R23, RZ, 0x1f, R174 ;  /* 0x0000001fff177819 */ /* 0x000fe200000114ae */
[----:B------:R-:W-:Y:S01]  /*0850*/  IMAD.MOV.U32 R4, RZ, RZ, c[0x0][0x2c4] ;  /* 0x0000b100ff047624 */ /* 0x000fe200078e00ff */
[----:B------:R-:W-:Y:S01]  /*0860*/  SHF.R.S32.HI R16, RZ, 0x1f, R22 ;  /* 0x0000001fff107819 */ /* 0x000fe20000011416 */
[----:B------:R-:W3:Y:S01]  /*0870*/  S2R R29, SR_CTAID.X ;  /* 0x00000000001d7919 */ /* 0x000ee20000002500 */
[CC--:B------:R-:W-:Y:S01]  /*0880*/  LEA.HI R20, R23.reuse, R174.reuse, RZ, 0x2 ;  /* 0x000000ae17147211 */ /* 0x0c0fe200078f10ff */
[----:B------:R-:W-:Y:S01]  /*0890*/  ULDC UR5, c[0x0][0x2c4] ;  /* 0x0000b10000057ab9 */ /* 0x000fe20000000800 */
[----:B------:R-:W-:Y:S01]  /*08a0*/  ISETP.NE.AND P0, PT, R4, 0x1, PT ;  /* 0x000000010400780c */ /* 0x000fe20003f05270 */
[----:B------:R-:W-:Y:S01]  /*08b0*/  IMAD R0, R16, c[0x0][0x1b8], RZ ;  /* 0x00006e0010007a24 */ /* 0x000fe200078e02ff */
[----:B------:R-:W-:Y:S01]  /*08c0*/  LOP3.LUT R4, R20, 0xfffffffc, RZ, 0xc0, !PT ;  /* 0xfffffffc14047812 */ /* 0x000fe200078ec0ff */
[----:B------:R-:W-:Y:S01]  /*08d0*/  ULDC UR4, c[0x0][0x168] ;  /* 0x00005a0000047ab9 */ /* 0x000fe20000000800 */
[-C--:B------:R-:W-:Y:S01]  /*08e0*/  LEA.HI R26, R23, R174.reuse, RZ, 0x3 ;  /* 0x000000ae171a7211 */ /* 0x080fe200078f18ff */
[----:B------:R-:W-:Y:S01]  /*08f0*/  IMAD R0, R22, c[0x0][0x1bc], R0 ;  /* 0x00006f0016007a24 */ /* 0x000fe200078e0200 */
[----:B------:R-:W-:Y:S01]  /*0900*/  SHF.R.S32.HI R19, RZ, 0x2, R20 ;  /* 0x00000002ff137819 */ /* 0x000fe20000011414 */
[----:B------:R-:W-:Y:S01]  /*0910*/  UIMAD UR4, UR5, UR4, URZ ;  /* 0x00000004050472a4 */ /* 0x000fe2000f8e023f */
[----:B------:R-:W-:Y:S01]  /*0920*/  IADD3 R4, -R4, R174, RZ ;  /* 0x000000ae04047210 */ /* 0x000fe20007ffe1ff */
[----:B------:R-:W-:Y:S01]  /*0930*/  BSSY B0, `(.L_x_4) ;  /* 0x000007b000007945 */ /* 0x000fe20003800000 */
[----:B------:R-:W-:-:S02]  /*0940*/  SHF.R.S32.HI R24, RZ, 0x3, R26 ;  /* 0x00000003ff187819 */ /* 0x000fc4000001141a */
[----:B------:R-:W-:Y:S01]  /*0950*/  SHF.R.S32.HI R27, RZ, 0x1f, R28 ;  /* 0x0000001fff1b7819 */ /* 0x000fe2000001141c */
[C-C-:B------:R-:W-:Y:S01]  /*0960*/  IMAD R5, R4.reuse, 0x20, R19.reuse ;  /* 0x0000002004057824 */ /* 0x140fe200078e0213 */
[-C--:B------:R-:W-:Y:S01]  /*0970*/  LEA.HI R25, R23, R174.reuse, RZ, 0x4 ;  /* 0x000000ae17197211 */ /* 0x080fe200078f20ff */
[----:B------:R-:W-:Y:S01]  /*0980*/  IMAD.SHL.U32 R4, R4, 0x8, RZ ;  /* 0x0000000804047824 */ /* 0x000fe200078e00ff */
[----:B------:R-:W-:Y:S01]  /*0990*/  SHF.R.S32.HI R9, RZ, 0x1f, R19 ;  /* 0x0000001fff097819 */ /* 0x000fe20000011413 */
[----:B------:R-:W-:Y:S01]  /*09a0*/  IMAD R8, R27, c[0x0][0x1c0], RZ ;  /* 0x000070001b087a24 */ /* 0x000fe200078e02ff */
[----:B------:R-:W-:Y:S01]  /*09b0*/  LOP3.LUT R12, R25, 0xfffffff0, RZ, 0xc0, !PT ;  /* 0xfffffff0190c7812 */ /* 0x000fe200078ec0ff */
[----:B-1----:R-:W-:Y:S01]  /*09c0*/  IMAD.WIDE.U32 R2, R22, c[0x0][0x1b8], RZ ;  /* 0x00006e0016027a25 */ /* 0x002fe200078e00ff */
[----:B------:R-:W-:Y:S02]  /*09d0*/  LEA.HI R160, R23, R174, RZ, 0x5 ;  /* 0x000000ae17a07211 */ /* 0x000fe400078f28ff */
[----:B---3--:R-:W-:Y:S01]  /*09e0*/  LEA R11, R29, R5, 0x7 ;  /* 0x000000051d0b7211 */ /* 0x008fe200078e38ff */
[----:B------:R-:W-:Y:S01]  /*09f0*/  IMAD.IADD R3, R3, 0x1, R0 ;  /* 0x0000000103037824 */ /* 0x000fe200078e0200 */
[----:B------:R-:W-:Y:S01]  /*0a00*/  ISETP.GE.AND P3, PT, R4, c[0x0][0x1d4], PT ;  /* 0x0000750004007a0c */ /* 0x000fe20003f66270 */
[----:B------:R-:W-:-:S02]  /*0a10*/  IMAD.SHL.U32 R0, R24, 0x40, RZ ;  /* 0x0000004018007824 */ /* 0x000fc400078e00ff */
[----:B------:R-:W-:Y:S01]  /*0a20*/  @P0 IMAD.HI.U32 R5, R11, c[0x0][0x2c8], RZ ;  /* 0x0000b2000b050a27 */ /* 0x000fe200078e00ff */
[----:B------:R-:W-:Y:S02]  /*0a30*/  P2R R31, PR, RZ, 0x8 ;  /* 0x00000008ff1f7803 */ /* 0x000fe40000000000 */
[----:B------:R-:W-:Y:S01]  /*0a40*/  LOP3.LUT R0, R0, 0xc0, RZ, 0xc0, !PT ;  /* 0x000000c000007812 */ /* 0x000fe200078ec0ff */
[C---:B------:R-:W-:Y:S02]  /*0a50*/  IMAD R8, R28.reuse, c[0x0][0x1c4], R8 ;  /* 0x000071001c087a24 */ /* 0x040fe400078e0208 */
[----:B------:R-:W-:Y:S01]  /*0a60*/  IMAD.WIDE.U32 R2, R28, c[0x0][0x1c0], R2 ;  /* 0x000070001c027a25 */ /* 0x000fe200078e0002 */
[----:B------:R-:W-:Y:S01]  /*0a70*/  LOP3.LUT R7, R0, 0x18, R4, 0xf8, !PT ;  /* 0x0000001800077812 */ /* 0x000fe200078ef804 */
[----:B------:R1:W-:Y:S01]  /*0a80*/  STL [R1+0x5c], R31 ;  /* 0x00005c1f01007387 */ /* 0x0003e20000100800 */
[----:B------:R-:W-:Y:S01]  /*0a90*/  SHF.R.U32.HI R6, RZ, 0x3, R0 ;  /* 0x00000003ff067819 */ /* 0x000fe20000011600 */
[----:B------:R-:W-:Y:S01]  /*0aa0*/  IMAD.MOV.U32 R0, RZ, RZ, R11 ;  /* 0x000000ffff007224 */ /* 0x000fe200078e000b */
[----:B------:R-:W-:Y:S01]  /*0ab0*/  @P0 SHF.R.U32.HI R0, RZ, c[0x0][0x2cc], R5 ;  /* 0x0000b300ff000a19 */ /* 0x000fe20000011605 */
[----:B------:R-:W-:Y:S01]  /*0ac0*/  IMAD.IADD R3, R3, 0x1, R8 ;  /* 0x0000000103037824 */ /* 0x000fe200078e0208 */
[----:B------:R-:W-:Y:S01]  /*0ad0*/  LOP3.LUT R233, R7, R6, RZ, 0x3c, !PT ;  /* 0x0000000607e97212 */ /* 0x000fe200078e3cff */
[----:B------:R-:W-:Y:S01]  /*0ae0*/  IMAD R7, R9, c[0x0][0x1e0], RZ ;  /* 0x0000780009077a24 */ /* 0x000fe200078e02ff */
[--C-:B------:R-:W-:Y:S01]  /*0af0*/  SHF.R.S32.HI R10, RZ, 0x1f, R0.reuse ;  /* 0x0000001fff0a7819 */ /* 0x100fe20000011400 */
[----:B------:R-:W-:Y:S01]  /*0b00*/  IMAD.MOV R13, RZ, RZ, -R0 ;  /* 0x000000ffff0d7224 */ /* 0x000fe200078e0a00 */
[----:B------:R-:W-:Y:S01]  /*0b10*/  SHF.R.S32.HI R5, RZ, 0x1f, R4 ;  /* 0x0000001fff057819 */ /* 0x000fe20000011404 */
[----:B------:R-:W-:-:S04]  /*0b20*/  IMAD.WIDE.U32 R2, R0, c[0x0][0x1b0], R2 ;  /* 0x00006c0000027a25 */ /* 0x000fc800078e0002 */
[----:B------:R-:W-:Y:S02]  /*0b30*/  IMAD R10, R10, c[0x0][0x1b0], RZ ;  /* 0x00006c000a0a7a24 */ /* 0x000fe400078e02ff */
[----:B------:R-:W-:Y:S02]  /*0b40*/  IMAD R6, R9, c[0x0][0x208], RZ ;  /* 0x0000820009067a24 */ /* 0x000fe400078e02ff */
[----:B------:R-:W-:Y:S02]  /*0b50*/  IMAD R0, R0, c[0x0][0x1b4], R10 ;  /* 0x00006d0000007a24 */ /* 0x000fe400078e020a */
[----:B------:R-:W-:Y:S02]  /*0b60*/  IMAD R10, R13, c[0x0][0x2c4], R11 ;  /* 0x0000b1000d0a7a24 */ /* 0x000fe400078e020b */
[----:B------:R-:W-:Y:S01]  /*0b70*/  IMAD.IADD R18, R174, 0x1, -R12 ;  /* 0x00000001ae127824 */ /* 0x000fe200078e0a0c */
[----:B------:R-:W-:Y:S01]  /*0b80*/  IADD3 R3, R3, R0, RZ ;  /* 0x0000000003037210 */ /* 0x000fe20007ffe0ff */
[C---:B------:R-:W-:Y:S01]  /*0b90*/  IMAD R14, R19.reuse, c[0x0][0x1e4], R7 ;  /* 0x00007900130e7a24 */ /* 0x040fe200078e0207 */
[----:B------:R-:W-:Y:S01]  /*0ba0*/  SHF.R.S32.HI R0, RZ, 0x1f, R10 ;  /* 0x0000001fff007819 */ /* 0x000fe2000001140a */
[C---:B------:R-:W-:Y:S01]  /*0bb0*/  IMAD R15, R19.reuse, c[0x0][0x20c], R6 ;  /* 0x00008300130f7a24 */ /* 0x040fe200078e0206 */
[----:B------:R-:W-:Y:S01]  /*0bc0*/  LEA.HI R21, R18, R18, RZ, 0x1 ;  /* 0x0000001212157211 */ /* 0x000fe200078f08ff */
[----:B------:R-:W-:-:S03]  /*0bd0*/  IMAD.WIDE.U32 R8, R19, c[0x0][0x1e0], R4 ;  /* 0x0000780013087a25 */ /* 0x000fc600078e0004 */
[----:B------:R-:W-:Y:S01]  /*0be0*/  SHF.R.S32.HI R12, RZ, 0x1, R21 ;  /* 0x00000001ff0c7819 */ /* 0x000fe20000011415 */
[----:B------:R-:W-:Y:S01]  /*0bf0*/  IMAD.WIDE.U32 R6, R19, c[0x0][0x208], R4 ;  /* 0x0000820013067a25 */ /* 0x000fe200078e0004 */
[----:B------:R-:W-:Y:S02]  /*0c00*/  IADD3 R9, R9, R14, RZ ;  /* 0x0000000e09097210 */ /* 0x000fe40007ffe0ff */
[----:B------:R-:W-:Y:S01]  /*0c10*/  SHF.R.S32.HI R13, RZ, 0x1f, R21 ;  /* 0x0000001fff0d7819 */ /* 0x000fe20000011415 */
[----:B------:R-:W-:Y:S02]  /*0c20*/  IMAD R0, R0, c[0x0][0x1a8], RZ ;  /* 0x00006a0000007a24 */ /* 0x000fe400078e02ff */
[----:B------:R-:W-:Y:S02]  /*0c30*/  IMAD.IADD R7, R7, 0x1, R15 ;  /* 0x0000000107077824 */ /* 0x000fe400078e020f */
[C---:B------:R-:W-:Y:S02]  /*0c40*/  IMAD R14, R16.reuse, c[0x0][0x1e8], RZ ;  /* 0x00007a00100e7a24 */ /* 0x040fe400078e02ff */
[----:B------:R-:W-:-:S02]  /*0c50*/  IMAD R15, R16, c[0x0][0x210], RZ ;  /* 0x00008400100f7a24 */ /* 0x000fc400078e02ff */
[----:B------:R-:W-:Y:S01]  /*0c60*/  IMAD R16, R10, c[0x0][0x1ac], R0 ;  /* 0x00006b000a107a24 */ /* 0x000fe200078e0200 */
[----:B------:R-:W-:Y:S01]  /*0c70*/  IADD3 R0, R4, 0x40, RZ ;  /* 0x0000004004007810 */ /* 0x000fe20007ffe0ff */
[----:B------:R-:W-:Y:S01]  /*0c80*/  IMAD.WIDE.U32 R10, R10, c[0x0][0x1a8], R2 ;  /* 0x00006a000a0a7a25 */ /* 0x000fe200078e0002 */
[----:B------:R-:W-:Y:S02]  /*0c90*/  LEA.HI R2, R13, R12, RZ, 0x2 ;  /* 0x0000000c0d027211 */ /* 0x000fe400078f10ff */
[----:B------:R-:W-:Y:S01]  /*0ca0*/  ISETP.GE.AND P6, PT, R0, c[0x0][0x1d4], PT ;  /* 0x0000750000007a0c */ /* 0x000fe20003fc6270 */
[----:B------:R-:W-:Y:S01]  /*0cb0*/  IMAD R14, R22, c[0x0][0x1ec], R14 ;  /* 0x00007b00160e7a24 */ /* 0x000fe200078e020e */
[----:B------:R-:W-:Y:S01]  /*0cc0*/  LOP3.LUT R13, R2, 0xfffffffc, RZ, 0xc0, !PT ;  /* 0xfffffffc020d7812 */ /* 0x000fe200078ec0ff */
[----:B------:R-:W-:Y:S01]  /*0cd0*/  IMAD R15, R22, c[0x0][0x214], R15 ;  /* 0x00008500160f7a24 */ /* 0x000fe200078e020f */
[----:B------:R-:W-:Y:S01]  /*0ce0*/  ISETP.GE.AND P5, PT, R0, c[0x0][0x198], PT ;  /* 0x0000660000007a0c */ /* 0x000fe20003fa6270 */
[----:B------:R-:W-:-:S04]  /*0cf0*/  IMAD.WIDE.U32 R8, R22, c[0x0][0x1e8], R8 ;  /* 0x00007a0016087a25 */ /* 0x000fc800078e0008 */
[----:B------:R-:W-:-:S04]  /*0d00*/  IMAD.WIDE.U32 R2, R22, c[0x0][0x210], R6 ;  /* 0x0000840016027a25 */ /* 0x000fc800078e0006 */
[----:B------:R-:W-:Y:S01]  /*0d10*/  IMAD.IADD R0, R11, 0x1, R16 ;  /* 0x000000010b007824 */ /* 0x000fe200078e0210 */
[----:B------:R-:W-:Y:S01]  /*0d20*/  LEA R16, P0, R10, c[0x0][0x160], 0x1 ;  /* 0x000058000a107a11 */ /* 0x000fe200078008ff */
[----:B------:R-:W-:Y:S02]  /*0d30*/  IMAD.IADD R22, R12, 0x1, -R13 ;  /* 0x000000010c167824 */ /* 0x000fe400078e0a0d */
[----:B------:R-:W-:Y:S01]  /*0d40*/  IMAD.IADD R13, R9, 0x1, R14 ;  /* 0x00000001090d7824 */ /* 0x000fe200078e020e */
[----:B------:R-:W-:Y:S01]  /*0d50*/  IADD3 R9, R3, R15, RZ ;  /* 0x0000000f03097210 */ /* 0x000fe20007ffe0ff */
[----:B------:R-:W-:Y:S01]  /*0d60*/  IMAD.MOV.U32 R12, RZ, RZ, R8 ;  /* 0x000000ffff0c7224 */ /* 0x000fe200078e0008 */
[----:B------:R-:W-:Y:S01]  /*0d70*/  LEA.HI.X R15, R10, c[0x0][0x164], R0, 0x1, P0 ;  /* 0x000059000a0f7a11 */ /* 0x000fe200000f0c00 */
[----:B------:R-:W-:Y:S01]  /*0d80*/  IMAD.MOV.U32 R23, RZ, RZ, 0x10 ;  /* 0x00000010ff177424 */ /* 0x000fe200078e00ff */
[----:B------:R-:W-:Y:S01]  /*0d90*/  LEA.HI R0, R20, R19, RZ, 0x1 ;  /* 0x0000001314007211 */ /* 0x000fe200078f08ff */
[----:B------:R1:W3:Y:S01]  /*0da0*/  SHFL.IDX PT, R6, R16, RZ, 0x1c1f ;  /* 0x001c1fff10067589 */ /* 0x0002e200000e0000 */
[----:B------:R-:W-:-:S02]  /*0db0*/  SHF.R.S32.HI R20, RZ, 0x5, R160 ;  /* 0x00000005ff147819 */ /* 0x000fc400000114a0 */
[----:B------:R-:W-:Y:S01]  /*0dc0*/  LOP3.LUT R0, R0, 0x7fffffe, RZ, 0xc0, !PT ;  /* 0x07fffffe00007812 */ /* 0x000fe200078ec0ff */
[----:B------:R1:W4:Y:S01]  /*0dd0*/  SHFL.IDX PT, R7, R15, RZ, 0x1c1f ;  /* 0x001c1fff0f077589 */ /* 0x00032200000e0000 */
[----:B------:R-:W-:Y:S02]  /*0de0*/  IADD3 R14, R4, 0x20, RZ ;  /* 0x00000020040e7810 */ /* 0x000fe40007ffe0ff */
[----:B------:R-:W-:Y:S02]  /*0df0*/  IADD3 R0, R19, -R0, RZ ;  /* 0x8000000013007210 */ /* 0x000fe40007ffe0ff */
[----:B------:R-:W-:Y:S02]  /*0e00*/  MOV R8, R2 ;  /* 0x0000000200087202 */ /* 0x000fe40000000f00 */
[----:B------:R-:W-:Y:S01]  /*0e10*/  ISETP.GE.AND P4, PT, R14, c[0x0][0x1d4], PT ;  /* 0x000075000e007a0c */ /* 0x000fe20003f86270 */
[----:B------:R-:W-:Y:S01]  /*0e20*/  IMAD R11, R20, 0x8, R0 ;  /* 0x00000008140b7824 */ /* 0x000fe200078e0200 */
[----:B------:R-:W-:-:S02]  /*0e30*/  LOP3.LUT P2, RZ, R22, 0x2, RZ, 0xc0, !PT ;  /* 0x0000000216ff7812 */ /* 0x000fc4000784c0ff */
[----:B------:R-:W-:Y:S01]  /*0e40*/  P2R R34, PR, RZ, 0x10 ;  /* 0x00000010ff227803 */ /* 0x000fe20000000000 */
[----:B------:R-:W-:Y:S01]  /*0e50*/  IMAD.U32 R233, R11, 0x20, R233 ;  /* 0x000000200be97824 */ /* 0x000fe200078e00e9 */
[----:B------:R-:W-:-:S03]  /*0e60*/  ISETP.GE.AND P4, PT, R14, c[0x0][0x198], PT ;  /* 0x000066000e007a0c */ /* 0x000fc60003f86270 */
[----:B------:R1:W-:Y:S01]  /*0e70*/  STL [R1+0x58], R34 ;  /* 0x0000582201007387 */ /* 0x0003e20000100800 */
[--C-:B--2---:R-:W-:Y:S01]  /*0e80*/  @P1 SHF.R.S32.HI R3, RZ, 0x1f, R17.reuse ;  /* 0x0000001fff031819 */ /* 0x104fe20000011411 */
[----:B------:R-:W-:Y:S01]  /*0e90*/  @P1 IMAD.MOV.U32 R2, RZ, RZ, R17 ;  /* 0x000000ffff021224 */ /* 0x000fe200078e0011 */
[----:B------:R-:W-:Y:S01]  /*0ea0*/  @!P1 MOV R3, R27 ;  /* 0x0000001b00039202 */ /* 0x000fe20000000f00 */
[----:B------:R-:W-:Y:S01]  /*0eb0*/  @!P1 IMAD.MOV.U32 R2, RZ, RZ, R28 ;  /* 0x000000ffff029224 */ /* 0x000fe200078e001c */
[----:B------:R-:W-:Y:S01]  /*0ec0*/  ISETP.GE.AND P1, PT, R4, c[0x0][0x198], PT ;  /* 0x0000660004007a0c */ /* 0x000fe20003f26270 */
[----:B------:R-:W-:Y:S02]  /*0ed0*/  IMAD R17, R29, 0x80, R19 ;  /* 0x000000801d117824 */ /* 0x000fe400078e0213 */
[C---:B------:R-:W-:Y:S02]  /*0ee0*/  IMAD R10, R3.reuse, c[0x0][0x1f0], RZ ;  /* 0x00007c00030a7a24 */ /* 0x040fe400078e02ff */
[----:B------:R-:W-:Y:S01]  /*0ef0*/  IMAD R0, R3, c[0x0][0x218], RZ ;  /* 0x0000860003007a24 */ /* 0x000fe200078e02ff */
[----:B------:R-:W-:Y:S01]  /*0f00*/  ISETP.GE.AND P0, PT, R17, UR4, PT ;  /* 0x0000000411007c0c */ /* 0x000fe2000bf06270 */
[C---:B------:R-:W-:Y:S01]  /*0f10*/  IMAD R10, R2.reuse, c[0x0][0x1f4], R10 ;  /* 0x00007d00020a7a24 */ /* 0x040fe200078e020a */
[----:B------:R-:W-:Y:S01]  /*0f20*/  SEL R3, R23, 0xfffffff0, !P2 ;  /* 0xfffffff017037807 */ /* 0x000fe20005000000 */
[----:B------:R-:W-:-:S02]  /*0f30*/  IMAD R0, R2, c[0x0][0x21c], R0 ;  /* 0x0000870002007a24 */ /* 0x000fc400078e0200 */
[----:B------:R-:W-:Y:S01]  /*0f40*/  IMAD.WIDE.U32 R36, R2, c[0x0][0x1f0], R12 ;  /* 0x00007c0002247a25 */ /* 0x000fe200078e000c */
[----:B------:R-:W-:-:S03]  /*0f50*/  SEL R12, RZ, 0x1, P3 ;  /* 0x00000001ff0c7807 */ /* 0x000fc60001800000 */
[----:B------:R-:W-:Y:S01]  /*0f60*/  IMAD.WIDE.U32 R32, R2, c[0x0][0x218], R8 ;  /* 0x0000860002207a25 */ /* 0x000fe200078e0008 */
[----:B------:R-:W-:Y:S01]  /*0f70*/  IADD3 R39, R37, R10, RZ ;  /* 0x0000000a25277210 */ /* 0x000fe20007ffe0ff */
[----:B------:R1:W-:Y:S02]  /*0f80*/  STL.64 [R1+0x48], R36 ;  /* 0x0000482401007387 */ /* 0x0003e40000100a00 */
[----:B------:R-:W-:Y:S02]  /*0f90*/  IMAD.IADD R30, R33, 0x1, R0 ;  /* 0x00000001211e7824 */ /* 0x000fe400078e0200 */
[----:B------:R1:W-:Y:S04]  /*0fa0*/  STL.64 [R1+0x40], R32 ;  /* 0x0000402001007387 */ /* 0x0003e80000100a00 */
[----:B------:R1:W-:Y:S04]  /*0fb0*/  STL [R1+0x30], R30 ;  /* 0x0000301e01007387 */ /* 0x0003e80000100800 */
[----:B------:R1:W-:Y:S01]  /*0fc0*/  STL [R1+0x3c], R39 ;  /* 0x00003c2701007387 */ /* 0x0003e20000100800 */
[----:B------:R-:W-:Y:S05]  /*0fd0*/  @P0 BRA `(.L_x_5) ;  /* 0x0000010000000947 */ /* 0x000fea0003800000 */
[----:B---34-:R-:W-:Y:S02]  /*0fe0*/  IADD3 R0, R4, 0x40, RZ ;  /* 0x0000004004007810 */ /* 0x018fe40007ffe0ff */
[----:B------:R-:W-:-:S02]  /*0ff0*/  SHF.R.S32.HI R8, RZ, 0x1f, R14 ;  /* 0x0000001fff087819 */ /* 0x000fc4000001140e */
[----:B------:R-:W-:Y:S02]  /*1000*/  SHF.R.S32.HI R2, RZ, 0x1f, R0 ;  /* 0x0000001fff027819 */ /* 0x000fe40000011400 */
[----:B------:R-:W-:Y:S02]  /*1010*/  LEA.HI R10, R8, R14, RZ, 0x3 ;  /* 0x0000000e080a7211 */ /* 0x000fe400078f18ff */
[----:B------:R-:W-:Y:S01]  /*1020*/  LEA.HI R2, R2, R0, RZ, 0x3 ;  /* 0x0000000002027211 */ /* 0x000fe200078f18ff */
[----:B------:R-:W-:Y:S01]  /*1030*/  IMAD.SHL.U32 R0, R233, 0x2, RZ ;  /* 0x00000002e9007824 */ /* 0x000fe200078e00ff */
[----:B------:R-:W-:Y:S02]  /*1040*/  LEA R8, P0, R4, R6, 0x1 ;  /* 0x0000000604087211 */ /* 0x000fe400078008ff */
[----:B------:R-:W-:Y:S02]  /*1050*/  LOP3.LUT R10, R10, 0xfffffff8, RZ, 0xc0, !PT ;  /* 0xfffffff80a0a7812 */ /* 0x000fe400078ec0ff */
[----:B------:R-:W-:-:S02]  /*1060*/  LOP3.LUT R2, R2, 0xfffffff8, RZ, 0xc0, !PT ;  /* 0xfffffff802027812 */ /* 0x000fc400078ec0ff */
[----:B------:R-:W-:Y:S01]  /*1070*/  LEA.HI.X R9, R4, R7, R5, 0x1, P0 ;  /* 0x0000000704097211 */ /* 0x000fe200000f0c05 */
[----:B------:R-:W-:-:S04]  /*1080*/  IMAD.WIDE R10, R10, 0x2, R6 ;  /* 0x000000020a0a7825 */ /* 0x000fc800078e0206 */
[----:B------:R-:W-:Y:S01]  /*1090*/  IMAD.WIDE R6, R2, 0x2, R6 ;  /* 0x0000000202067825 */ /* 0x000fe200078e0206 */
[----:B------:R-:W-:Y:S01]  /*10a0*/  @!PT LDS RZ, [RZ] ;  /* 0x00000000fffff984 */ /* 0x000fe20000000800 */
[----:B------:R2:W-:Y:S04]  /*10b0*/  LDGSTS.E.BYPASS.LTC128B.128 [R0+0x6100], [R8.64], !P1 ;  /* 0x0610000008007fae */ /* 0x0005e8000c901d46 */
[----:B------:R2:W-:Y:S04]  /*10c0*/  LDGSTS.E.BYPASS.LTC128B.128 [R0+0x8100], [R10.64], !P4 ;  /* 0x081000000a007fae */ /* 0x0005e8000e101d46 */
[----:B------:R2:W-:Y:S02]  /*10d0*/  LDGSTS.E.BYPASS.LTC128B.128 [R0+0xa100], [R6.64], !P5 ;  /* 0x0a10000006007fae */ /* 0x0005e4000e901d46 */
.L_x_5:
[----:B---34-:R-:W-:Y:S05]  /*10e0*/  BSYNC B0 ;  /* 0x0000000000007941 */ /* 0x018fea0003800000 */
.L_x_4:
[----:B--2---:R-:W-:Y:S01]  /*10f0*/  IADD3 R0, R17, 0x20, RZ ;  /* 0x0000002011007810 */ /* 0x004fe20007ffe0ff */
[----:B------:R2:W3:Y:S01]  /*1100*/  SHFL.IDX PT, R7, R15, 0x1, 0x1c1f ;  /* 0x003c1f000f077f89 */ /* 0x0004e200000e0000 */
[----:B------:R-:W-:Y:S02]  /*1110*/  BSSY B0, `(.L_x_6) ;  /* 0x0000014000007945 */ /* 0x000fe40003800000 */
[----:B------:R-:W-:Y:S01]  /*1120*/  ISETP.GE.AND P0, PT, R0, UR4, PT ;  /* 0x0000000400007c0c */ /* 0x000fe2000bf06270 */
[----:B------:R2:W4:-:S12]  /*1130*/  SHFL.IDX PT, R6, R16, 0x1, 0x1c1f ;  /* 0x003c1f0010067f89 */ /* 0x00051800000e0000 */
[----:B------:R-:W-:Y:S05]  /*1140*/  @P0 BRA `(.L_x_7) ;  /* 0x0000010000000947 */ /* 0x000fea0003800000 */
[----:B------:R-:W-:Y:S02]  /*1150*/  IADD3 R0, R4, 0x40, RZ ;  /* 0x0000004004007810 */ /* 0x000fe40007ffe0ff */
[----:B------:R-:W-:Y:S02]  /*1160*/  SHF.R.S32.HI R8, RZ, 0x1f, R14 ;  /* 0x0000001fff087819 */ /* 0x000fe4000001140e */
[----:B------:R-:W-:Y:S02]  /*1170*/  SHF.R.S32.HI R2, RZ, 0x1f, R0 ;  /* 0x0000001fff027819 */ /* 0x000fe40000011400 */
[----:B------:R-:W-:Y:S02]  /*1180*/  LEA.HI R10, R8, R14, RZ, 0x3 ;  /* 0x0000000e080a7211 */ /* 0x000fe400078f18ff */
[----:B------:R-:W-:Y:S01]  /*1190*/  LEA.HI R2, R2, R0, RZ, 0x3 ;  /* 0x0000000002027211 */ /* 0x000fe200078f18ff */
[----:B------:R-:W-:Y:S01]  /*11a0*/  IMAD.SHL.U32 R0, R233, 0x2, RZ ;  /* 0x00000002e9007824 */ /* 0x000fe200078e00ff */
[----:B----4-:R-:W-:-:S02]  /*11b0*/  LEA R8, P0, R4, R6, 0x1 ;  /* 0x0000000604087211 */ /* 0x010fc400078008ff */
[----:B------:R-:W-:Y:S02]  /*11c0*/  LOP3.LUT R10, R10, 0xfffffff8, RZ, 0xc0, !PT ;  /* 0xfffffff80a0a7812 */ /* 0x000fe400078ec0ff */
[----:B------:R-:W-:Y:S02]  /*11d0*/  LOP3.LUT R2, R2, 0xfffffff8, RZ, 0xc0, !PT ;  /* 0xfffffff802027812 */ /* 0x000fe400078ec0ff */
[----:B---3--:R-:W-:Y:S01]  /*11e0*/  LEA.HI.X R9, R4, R7, R5, 0x1, P0 ;  /* 0x0000000704097211 */ /* 0x008fe200000f0c05 */
[----:B------:R-:W-:-:S04]  /*11f0*/  IMAD.WIDE R10, R10, 0x2, R6 ;  /* 0x000000020a0a7825 */ /* 0x000fc800078e0206 */
[----:B------:R-:W-:Y:S01]  /*1200*/  IMAD.WIDE R6, R2, 0x2, R6 ;  /* 0x0000000202067825 */ /* 0x000fe200078e0206 */
[----:B------:R-:W-:Y:S01]  /*1210*/  @!PT LDS RZ, [RZ] ;  /* 0x00000000fffff984 */ /* 0x000fe20000000800 */
[----:B------:R3:W-:Y:S04]  /*1220*/  LDGSTS.E.BYPASS.LTC128B.128 [R0+0x6900], [R8.64], !P1 ;  /* 0x0690000008007fae */ /* 0x0007e8000c901d46 */
[----:B------:R3:W-:Y:S04]  /*1230*/  LDGSTS.E.BYPASS.LTC128B.128 [R0+0x8900], [R10.64], !P4 ;  /* 0x089000000a007fae */ /* 0x0007e8000e101d46 */
[----:B------:R3:W-:Y:S02]  /*1240*/  LDGSTS.E.BYPASS.LTC128B.128 [R0+0xa900], [R6.64], !P5 ;  /* 0x0a90000006007fae */ /* 0x0007e4000e901d46 */
.L_x_7:
[----:B------:R-:W-:Y:S05]  /*1250*/  BSYNC B0 ;  /* 0x0000000000007941 */ /* 0x000fea0003800000 */
.L_x_6:
[----:B---3--:R-:W-:Y:S01]  /*1260*/  IADD3 R0, R17, 0x40, RZ ;  /* 0x0000004011007810 */ /* 0x008fe20007ffe0ff */
[----:B------:R3:W1:Y:S01]  /*1270*/  SHFL.IDX PT, R7, R15, 0x2, 0x1c1f ;  /* 0x005c1f000f077f89 */ /* 0x00066200000e0000 */
[----:B------:R-:W-:Y:S02]  /*1280*/  BSSY B0, `(.L_x_8) ;  /* 0x0000014000007945 */ /* 0x000fe40003800000 */
[----:B------:R-:W-:Y:S01]  /*1290*/  ISETP.GE.AND P0, PT, R0, UR4, PT ;  /* 0x0000000400007c0c */ /* 0x000fe2000bf06270 */
[----:B----4-:R3:W4:-:S12]  /*12a0*/  SHFL.IDX PT, R6, R16, 0x2, 0x1c1f ;  /* 0x005c1f0010067f89 */ /* 0x01071800000e0000 */
        /* <DEDUP_REMOVED lines=10> */
[----:B-1----:R-:W-:Y:S01]  /*1350*/  LEA.HI.X R9, R4, R7, R5, 0x1, P0 ;  /* 0x0000000704097211 */ /* 0x002fe200000f0c05 */
[----:B------:R-:W-:-:S04]  /*1360*/  IMAD.WIDE R10, R10, 0x2, R6 ;  /* 0x000000020a0a7825 */ /* 0x000fc800078e0206 */
[----:B------:R-:W-:Y:S01]  /*1370*/  IMAD.WIDE R6, R2, 0x2, R6 ;  /* 0x0000000202067825 */ /* 0x000fe200078e0206 */
[----:B------:R-:W-:Y:S01]  /*1380*/  @!PT LDS RZ, [RZ] ;  /* 0x00000000fffff984 */ /* 0x000fe20000000800 */
[----:B------:R1:W-:Y:S04]  /*1390*/  LDGSTS.E.BYPASS.LTC128B.128 [R0+0x7100], [R8.64], !P1 ;  /* 0x0710000008007fae */ /* 0x0003e8000c901d46 */
[----:B------:R1:W-:Y:S04]  /*13a0*/  LDGSTS.E.BYPASS.LTC128B.128 [R0+0x9100], [R10.64], !P4 ;  /* 0x091000000a007fae */ /* 0x0003e8000e101d46 */
[----:B------:R1:W-:Y:S02]  /*13b0*/  LDGSTS.E.BYPASS.LTC128B.128 [R0+0xb100], [R6.64], !P5 ;  /* 0x0b10000006007fae */ /* 0x0003e4000e901d46 */
.L_x_9:
[----:B------:R-:W-:Y:S05]  /*13c0*/  BSYNC B0 ;  /* 0x0000000000007941 */ /* 0x000fea0003800000 */
.L_x_8:
[----:B-1--4-:R-:W1:Y:S01]  /*13d0*/  SHFL.IDX PT, R6, R16, 0x3, 0x1c1f ;  /* 0x007c1f0010067f89 */ /* 0x012e6200000e0000 */
[----:B------:R-:W-:Y:S01]  /*13e0*/  IADD3 R0, R17, 0x60, RZ ;  /* 0x0000006011007810 */ /* 0x000fe20007ffe0ff */
[----:B------:R-:W-:Y:S01]  /*13f0*/  IMAD.MOV.U32 R161, RZ, RZ, 0x6 ;  /* 0x00000006ffa17424 */ /* 0x000fe200078e00ff */
[----:B------:R-:W-:Y:S01]  /*1400*/  IADD3 R148, R173, -0x1, RZ ;  /* 0xffffffffad947810 */ /* 0x000fe20007ffe0ff */
[----:B------:R4:W5:Y:S01]  /*1410*/  SHFL.IDX PT, R7, R15, 0x3, 0x1c1f ;  /* 0x007c1f000f077f89 */ /* 0x00096200000e0000 */
[----:B------:R-:W-:Y:S01]  /*1420*/  ISETP.GE.AND P3, PT, R0, UR4, PT ;  /* 0x0000000400007c0c */ /* 0x000fe2000bf66270 */
[----:B------:R-:W-:Y:S01]  /*1430*/  IMAD.SHL.U32 R233, R233, 0x2, RZ ;  /* 0x00000002e9e97824 */ /* 0x000fe200078e00ff */
[----:B------:R-:W-:Y:S01]  /*1440*/  IADD3 R2, -R19, c[0x0][0x1d0], RZ ;  /* 0x0000740013027a10 */ /* 0x000fe20007ffe1ff */
[----:B------:R-:W-:Y:S01]  /*1450*/  IMAD.MOV.U32 R166, RZ, RZ, R38 ;  /* 0x000000ffffa67224 */ /* 0x000fe200078e0026 */
[----:B------:R-:W-:Y:S01]  /*1460*/  SHF.R.S32.HI R13, RZ, 0x1f, R18 ;  /* 0x0000001fff0d7819 */ /* 0x000fe20000011412 */
[----:B------:R-:W-:Y:S01]  /*1470*/  IMAD.MOV.U32 R167, RZ, RZ, R39 ;  /* 0x000000ffffa77224 */ /* 0x000fe200078e0027 */
[----:B------:R-:W-:Y:S01]  /*1480*/  IADD3 R163, R173, -0x2, RZ ;  /* 0xfffffffeada37810 */ /* 0x000fe20007ffe0ff */
[----:B------:R-:W-:Y:S01]  /*1490*/  IMAD R2, R148, -0x40, R2 ;  /* 0xffffffc094027824 */ /* 0x000fe200078e0202 */
[----:B------:R-:W-:Y:S01]  /*14a0*/  LEA.HI R13, R13, R18, RZ, 0x3 ;  /* 0x000000120d0d7211 */ /* 0x000fe200078f18ff */
[----:B------:R-:W-:-:S02]  /*14b0*/  IMAD.MOV.U32 R166, RZ, RZ, R36 ;  /* 0x000000ffffa67224 */ /* 0x000fc400078e0024 */
[----:B------:R-:W-:Y:S01]  /*14c0*/  IMAD.MOV.U32 R159, RZ, RZ, -0x40 ;  /* 0xffffffc0ff9f7424 */ /* 0x000fe200078e00ff */
[----:B------:R-:W-:Y:S01]  /*14d0*/  ISETP.GE.AND P2, PT, R2, 0x1, PT ;  /* 0x000000010200780c */ /* 0x000fe20003f46270 */
[----:B------:R-:W-:Y:S01]  /*14e0*/  IMAD.MOV.U32 R17, RZ, RZ, c[0x0][0x20c] ;  /* 0x00008300ff117624 */ /* 0x000fe200078e00ff */
[----:B------:R-:W-:Y:S01]  /*14f0*/  STL.64 [R1+0x38], R166 ;  /* 0x000038a601007387 */ /* 0x000fe20000100a00 */
[----:B------:R-:W-:Y:S01]  /*1500*/  IMAD R159, R148, R159, c[0x0][0x1d0] ;  /* 0x00007400949f7624 */ /* 0x000fe200078e029f */
[C---:B-1----:R-:W-:Y:S02]  /*1510*/  @!P3 LEA R8, P0, R4.reuse, R6, 0x1 ;  /* 0x000000060408b211 */ /* 0x042fe400078008ff */
[----:B--234-:R-:W-:Y:S02]  /*1520*/  SHF.R.S32.HI R15, RZ, 0x1f, R148 ;  /* 0x0000001fff0f7819 */ /* 0x01cfe40000011494 */
[C---:B-----5:R-:W-:Y:S01]  /*1530*/  @!P3 LEA.HI.X R9, R4.reuse, R7, R5, 0x1, P0 ;  /* 0x000000070409b211 */ /* 0x060fe200000f0c05 */
[----:B------:R-:W-:Y:S01]  /*1540*/  IMAD.MOV.U32 R5, RZ, RZ, c[0x0][0x1e0] ;  /* 0x00007800ff057624 */ /* 0x000fe200078e00ff */
[----:B------:R-:W-:-:S03]  /*1550*/  @!P3 IADD3 R4, R4, 0x40, RZ ;  /* 0x000000400404b810 */ /* 0x000fc60007ffe0ff */
[----:B------:R-:W-:Y:S01]  /*1560*/  @!PT LDS RZ, [RZ] ;  /* 0x00000000fffff984 */ /* 0x000fe20000000800 */
[----:B------:R1:W-:Y:S01]  /*1570*/  @!P3 LDGSTS.E.BYPASS.LTC128B.128 [R233+0x7900], [R8.64], !P1 ;  /* 0x0790000008e9bfae */ /* 0x0003e2000c901d46 */
[C---:B------:R-:W-:Y:S01]  /*1580*/  SHF.L.U64.HI R161, R5.reuse, R161, c[0x0][0x1e4] ;  /* 0x0000790005a17619 */ /* 0x040fe200000102a1 */
[C---:B------:R-:W-:Y:S01]  /*1590*/  IMAD.SHL.U32 R162, R5.reuse, 0x40, RZ ;  /* 0x0000004005a27824 */ /* 0x040fe200078e00ff */
[----:B------:R-:W-:Y:S01]  /*15a0*/  ISETP.GE.AND P1, PT, R2, 0x21, PT ;  /* 0x000000210200780c */ /* 0x000fe20003f26270 */
[----:B------:R-:W-:Y:S02]  /*15b0*/  IMAD.SHL.U32 R164, R5, 0x20, RZ ;  /* 0x0000002005a47824 */ /* 0x000fe400078e00ff */
[----:B------:R-:W-:-:S04]  /*15c0*/  IMAD R0, R161, R148, RZ ;  /* 0x00000094a1007224 */ /* 0x000fc800078e02ff */
[-C--:B------:R-:W-:Y:S02]  /*15d0*/  IMAD R0, R15, R162.reuse, R0 ;  /* 0x000000a20f007224 */ /* 0x080fe400078e0200 */
[----:B-1----:R-:W-:-:S04]  /*15e0*/  IMAD.WIDE.U32 R8, R148, R162, R166 ;  /* 0x000000a294087225 */ /* 0x002fc800078e00a6 */
[----:B------:R-:W-:Y:S01]  /*15f0*/  IMAD.IADD R0, R9, 0x1, R0 ;  /* 0x0000000109007824 */ /* 0x000fe200078e0200 */
[----:B------:R-:W-:Y:S01]  /*1600*/  @P2 LEA R10, P0, R8, c[0x0][0x1c8], 0x1 ;  /* 0x00007200080a2a11 */ /* 0x000fe200078008ff */
[----:B------:R-:W-:-:S03]  /*1610*/  IMAD.MOV.U32 R9, RZ, RZ, 0x5 ;  /* 0x00000005ff097424 */ /* 0x000fc600078e00ff */
[----:B------:R-:W-:Y:S02]  /*1620*/  @P2 LEA.HI.X R11, R8, c[0x0][0x1cc], R0, 0x1, P0 ;  /* 0x00007300080b2a11 */ /* 0x000fe400000f0c00 */
[----:B------:R-:W-:Y:S02]  /*1630*/  @P1 IADD3 R2, P0, R164, R8, RZ ;  /* 0x00000008a4021210 */ /* 0x000fe40007f1e0ff */
[----:B------:R-:W-:Y:S02]  /*1640*/  @!P3 SHF.R.S32.HI R8, RZ, 0x1f, R14 ;  /* 0x0000001fff08b819 */ /* 0x000fe4000001140e */
[----:B------:R-:W-:Y:S02]  /*1650*/  SHF.L.U64.HI R165, R5, R9, c[0x0][0x1e4] ;  /* 0x0000790005a57619 */ /* 0x000fe40000010209 */
[----:B------:R-:W-:Y:S02]  /*1660*/  @!P3 LEA.HI R8, R8, R14, RZ, 0x3 ;  /* 0x0000000e0808b211 */ /* 0x000fe400078f18ff */
[----:B------:R-:W-:Y:S01]  /*1670*/  SHF.R.S32.HI R14, RZ, 0x4, R25 ;  /* 0x00000004ff0e7819 */ /* 0x000fe20000011419 */
[----:B------:R-:W-:Y:S01]  /*1680*/  @P1 IMAD.X R0, R165, 0x1, R0, P0 ;  /* 0x00000001a5001824 */ /* 0x000fe200000e0600 */
[----:B------:R-:W-:-:S05]  /*1690*/  @!P3 LOP3.LUT R8, R8, 0xfffffff8, RZ, 0xc0, !PT ;  /* 0xfffffff80808b812 */ /* 0x000fca00078ec0ff */
[----:B------:R-:W-:-:S05]  /*16a0*/  @!P3 IMAD.WIDE R8, R8, 0x2, R6 ;  /* 0x000000020808b825 */ /* 0x000fca00078e0206 */
[----:B------:R1:W-:Y:S01]  /*16b0*/  @!P3 LDGSTS.E.BYPASS.LTC128B.128 [R233+0x9900], [R8.64], !P4 ;  /* 0x0990000008e9bfae */ /* 0x0003e2000e101d46 */
[----:B------:R-:W-:-:S04]  /*16c0*/  ISETP.NE.AND P4, PT, R34, RZ, PT ;  /* 0x000000ff2200720c */ /* 0x000fc80003f85270 */
[----:B------:R-:W-:Y:S02]  /*16d0*/  SEL R5, RZ, 0x2, P4 ;  /* 0x00000002ff057807 */ /* 0x000fe40002000000 */
[----:B-1----:R-:W-:-:S04]  /*16e0*/  @P1 LEA R8, P0, R2, c[0x0][0x1c8], 0x1 ;  /* 0x0000720002081a11 */ /* 0x002fc800078008ff */
[----:B------:R-:W-:Y:S02]  /*16f0*/  @P1 LEA.HI.X R9, R2, c[0x0][0x1cc], R0, 0x1, P0 ;  /* 0x0000730002091a11 */ /* 0x000fe400000f0c00 */
[----:B------:R-:W-:Y:S02]  /*1700*/  @!P3 SHF.R.S32.HI R0, RZ, 0x1f, R4 ;  /* 0x0000001fff00b819 */ /* 0x000fe40000011404 */
[----:B------:R-:W-:Y:S02]  /*1710*/  SEL R2, RZ, 0x4, P6 ;  /* 0x00000004ff027807 */ /* 0x000fe40003000000 */
[----:B------:R-:W-:Y:S02]  /*1720*/  @!P3 LEA.HI R4, R0, R4, RZ, 0x3 ;  /* 0x000000040004b211 */ /* 0x000fe400078f18ff */
[----:B------:R-:W-:Y:S02]  /*1730*/  LOP3.LUT R0, R26, 0xfffffff8, RZ, 0xc0, !PT ;  /* 0xfffffff81a007812 */ /* 0x000fe400078ec0ff */
[----:B------:R-:W-:-:S02]  /*1740*/  @!P3 LOP3.LUT R4, R4, 0xfffffff8, RZ, 0xc0, !PT ;  /* 0xfffffff80404b812 */ /* 0x000fc400078ec0ff */
[----:B------:R-:W-:Y:S01]  /*1750*/  IADD3 R16, R2, R5, R12 ;  /* 0x0000000502107210 */ /* 0x000fe20007ffe00c */
[----:B------:R-:W-:Y:S01]  /*1760*/  IMAD.IADD R0, R174, 0x1, -R0 ;  /* 0x00000001ae007824 */ /* 0x000fe200078e0a00 */
[----:B------:R-:W-:Y:S01]  /*1770*/  LEA.HI R5, R25, R14, RZ, 0x1 ;  /* 0x0000000e19057211 */ /* 0x000fe200078f08ff */
[----:B------:R-:W-:Y:S01]  /*1780*/  @!P3 IMAD.WIDE R6, R4, 0x2, R6 ;  /* 0x000000020406b825 */ /* 0x000fe200078e0206 */
[----:B------:R-:W-:Y:S02]  /*1790*/  LOP3.LUT R4, R21, 0x7fffffe, RZ, 0xc0, !PT ;  /* 0x07fffffe15047812 */ /* 0x000fe400078ec0ff */
[----:B------:R-:W-:Y:S02]  /*17a0*/  LEA.HI R2, R0, R0, RZ, 0x1 ;  /* 0x0000000000027211 */ /* 0x000fe400078f08ff */
[----:B------:R1:W-:Y:S01]  /*17b0*/  @!P3 LDGSTS.E.BYPASS.LTC128B.128 [R233+0xb900], [R6.64], !P5 ;  /* 0x0b90000006e9bfae */ /* 0x0003e2000e901d46 */
[----:B------:R-:W-:Y:S01]  /*17c0*/  ISETP.NE.AND P5, PT, R31, RZ, PT ;  /* 0x000000ff1f00720c */ /* 0x000fe20003fa5270 */
[----:B------:R-:W-:Y:S01]  /*17d0*/  IMAD.IADD R151, R18, 0x1, -R4 ;  /* 0x0000000112977824 */ /* 0x000fe200078e0a04 */
[----:B------:R-:W-:Y:S01]  /*17e0*/  LOP3.LUT R5, R5, 0xfffffffe, RZ, 0xc0, !PT ;  /* 0xfffffffe05057812 */ /* 0x000fe200078ec0ff */
[----:B------:R-:W0:Y:S01]  /*17f0*/  LDGDEPBAR ;  /* 0x00000000000079af */ /* 0x000e220000000000 */
[----:B------:R-:W-:-:S03]  /*1800*/  LOP3.LUT R12, R2, 0x3fffffe, RZ, 0xc0, !PT ;  /* 0x03fffffe020c7812 */ /* 0x000fc600078ec0ff */
[----:B------:R-:W-:Y:S01]  /*1810*/  BAR.SYNC.DEFER_BLOCKING 0x0 ;  /* 0x0000000000007b1d */ /* 0x000fe20000010000 */
[----:B------:R-:W-:Y:S02]  /*1820*/  IMAD.IADD R4, R14, 0x1, -R5 ;  /* 0x000000010e047824 */ /* 0x000fe400078e0a05 */
[----:B------:R-:W-:Y:S02]  /*1830*/  IMAD.IADD R5, R0, 0x1, -R12 ;  /* 0x0000000100057824 */ /* 0x000fe400078e0a0c */
[----:B------:R-:W-:Y:S02]  /*1840*/  IMAD.SHL.U32 R0, R22, 0x40, RZ ;  /* 0x0000004016007824 */ /* 0x000fe400078e00ff */
[----:B------:R-:W-:-:S03]  /*1850*/  IMAD.SHL.U32 R12, R24, 0x8, RZ ;  /* 0x00000008180c7824 */ /* 0x000fc600078e00ff */
[----:B------:R-:W-:Y:S02]  /*1860*/  LOP3.LUT R0, R0, 0xc0, RZ, 0xc0, !PT ;  /* 0x000000c000007812 */ /* 0x000fe400078ec0ff */
[----:B-1----:R-:W-:Y:S01]  /*1870*/  SHF.R.S32.HI R7, RZ, 0x1, R2 ;  /* 0x00000001ff077819 */ /* 0x002fe20000011402 */
[----:B------:R-:W-:Y:S01]  /*1880*/  IMAD.SHL.U32 R2, R4, 0x8, RZ ;  /* 0x0000000804027824 */ /* 0x000fe200078e00ff */
[----:B------:R-:W-:Y:S01]  /*1890*/  @!PT LDS RZ, [RZ] ;  /* 0x00000000fffff984 */ /* 0x000fe20000000800 */
[----:B------:R-:W-:Y:S01]  /*18a0*/  @!PT LDS RZ, [RZ] ;  /* 0x00000000fffff984 */ /* 0x000fe20000000800 */
[----:B------:R-:W-:Y:S01]  /*18b0*/  @!PT LDS RZ, [RZ] ;  /* 0x00000000fffff984 */ /* 0x000fe20000000800 */
[----:B------:R1:W-:Y:S04]  /*18c0*/  @P2 LDGSTS.E.BYPASS.LTC128B.128 [R233+0x3100], [R10.64], !P5 ;  /* 0x031000000ae92fae */ /* 0x0003e8000e901d46 */
[----:B------:R-:W-:Y:S01]  /*18d0*/  LOP3.LUT R6, R0, 0x8, R2, 0xf8, !PT ;  /* 0x0000000800067812 */ /* 0x000fe200078ef802 */
[----:B------:R-:W-:Y:S01]  /*18e0*/  IMAD.SHL.U32 R2, R13, 0x20, RZ ;  /* 0x000000200d027824 */ /* 0x000fe200078e00ff */
[----:B------:R1:W-:Y:S04]  /*18f0*/  @P2 LDGSTS.E.BYPASS.LTC128B.128 [R233+0x4100], [R10.64+0x40], !P4 ;  /* 0x041000400ae92fae */ /* 0x0003e8000e101d46 */
[----:B------:R-:W-:Y:S01]  /*1900*/  LOP3.LUT R149, R2, 0xffffff00, RZ, 0xc0, !PT ;  /* 0xffffff0002957812 */ /* 0x000fe200078ec0ff */
[----:B------:R1:W-:Y:S01]  /*1910*/  @P2 LDGSTS.E.BYPASS.LTC128B.128 [R233+0x5100], [R10.64+0x80], !P6 ;  /* 0x051000800ae92fae */ /* 0x0003e2000f101d46 */
[----:B------:R-:W-:-:S03]  /*1920*/  LOP3.LUT P2, RZ, R7, 0x2, RZ, 0xc0, !PT ;  /* 0x0000000207ff7812 */ /* 0x000fc6000784c0ff */
[----:B------:R2:W-:Y:S04]  /*1930*/  @P1 LDGSTS.E.BYPASS.LTC128B.128 [R233+0x3900], [R8.64], !P5 ;  /* 0x0390000008e91fae */ /* 0x0005e8000e901d46 */
[----:B------:R2:W-:Y:S04]  /*1940*/  @P1 LDGSTS.E.BYPASS.LTC128B.128 [R233+0x4900], [R8.64+0x40], !P4 ;  /* 0x0490004008e91fae */ /* 0x0005e8000e101d46 */
[----:B------:R2:W-:Y:S01]  /*1950*/  @P1 LDGSTS.E.BYPASS.LTC128B.128 [R233+0x5900], [R8.64+0x80], !P6 ;  /* 0x0590008008e91fae */ /* 0x0005e2000f101d46 */
[----:B------:R-:W-:-:S03]  /*1960*/  LOP3.LUT P1, RZ, R16, 0x2, RZ, 0xc0, !PT ;  /* 0x0000000210ff7812 */ /* 0x000fc6000782c0ff */
[----:B------:R-:W0:Y:S01]  /*1970*/  LDGDEPBAR ;  /* 0x00000000000079af */ /* 0x000e220000000000 */
[----:B-1----:R-:W-:-:S04]  /*1980*/  IMAD.WIDE.U32 R10, R148, c[0x0][0x208], RZ ;  /* 0x00008200940a7a25 */ /* 0x002fc800078e00ff */
[----:B--2---:R-:W-:Y:S01]  /*1990*/  IMAD R9, R4, 0x8, R5 ;  /* 0x0000000804097824 */ /* 0x004fe200078e0205 */
[----:B------:R-:W-:Y:S01]  /*19a0*/  SHF.R.U32.HI R5, RZ, 0x3, R0 ;  /* 0x00000003ff057819 */ /* 0x000fe20000011600 */
[----:B------:R-:W-:Y:S01]  /*19b0*/  IMAD.SHL.U32 R4, R7, 0x40, RZ ;  /* 0x0000004007047824 */ /* 0x000fe200078e00ff */
[----:B------:R-:W-:-:S04]  /*19c0*/  DEPBAR.LE SB0, 0x1 ;  /* 0x000080400000791a */ /* 0x000fc80000000000 */
[----:B------:R-:W-:Y:S01]  /*19d0*/  LOP3.LUT R0, R4, 0xc0, RZ, 0xc0, !PT ;  /* 0x000000c004007812 */ /* 0x000fe200078ec0ff */
[----:B------:R-:W-:-:S04]  /*19e0*/  DEPBAR.LE SB0, 0x0 ;  /* 0x000080000000791a */ /* 0x000fc80000000000 */
[----:B------:R-:W-:Y:S01]  /*19f0*/  IMAD R8, R15, c[0x0][0x208], RZ ;  /* 0x000082000f087a24 */ /* 0x000fe200078e02ff */
[----:B------:R-:W-:Y:S01]  /*1a00*/  LOP3.LUT R2, R0, 0x8, R12, 0xf8, !PT ;  /* 0x0000000800027812 */ /* 0x000fe200078ef80c */
[----:B------:R-:W-:Y:S01]  /*1a10*/  IMAD.MOV.U32 R15, RZ, RZ, c[0x0][0x208] ;  /* 0x00008200ff0f7624 */ /* 0x000fe200078e00ff */
[----:B------:R-:W-:Y:S01]  /*1a20*/  SHF.R.U32.HI R0, RZ, 0x3, R0 ;  /* 0x00000003ff007819 */ /* 0x000fe20000011600 */
[----:B------:R-:W-:Y:S01]  /*1a30*/  IMAD R8, R148, c[0x0][0x20c], R8 ;  /* 0x0000830094087a24 */ /* 0x000fe200078e0208 */
[----:B------:R-:W-:Y:S01]  /*1a40*/  LOP3.LUT R150, R6, R5, RZ, 0x3c, !PT ;  /* 0x0000000506967212 */ /* 0x000fe200078e3cff */
[----:B------:R-:W-:Y:S01]  /*1a50*/  IMAD R5, R20, 0x200, R149 ;  /* 0x0000020014057824 */ /* 0x000fe200078e0295 */
[----:B------:R-:W-:Y:S01]  /*1a60*/  LOP3.LUT R4, R2, R0, RZ, 0x3c, !PT ;  /* 0x0000000002047212 */ /* 0x000fe200078e3cff */
[----:B------:R-:W-:Y:S01]  /*1a70*/  IMAD.IADD R0, R11, 0x1, R8 ;  /* 0x000000010b007824 */ /* 0x000fe200078e0208 */
[----:B------:R-:W-:Y:S01]  /*1a80*/  BAR.SYNC.DEFER_BLOCKING 0x0 ;  /* 0x0000000000007b1d */ /* 0x000fe20000010000 */
[----:B------:R-:W-:Y:S01]  /*1a90*/  LEA R6, P0, R10, R32, 0x6 ;  /* 0x000000200a067211 */ /* 0x000fe200078030ff */
[----:B------:R-:W-:-:S03]  /*1aa0*/  IMAD R2, R151, 0x20, R5 ;  /* 0x0000002097027824 */ /* 0x000fc600078e0205 */
[----:B------:R-:W-:Y:S01]  /*1ab0*/  LEA.HI.X R5, R10, R30, R0, 0x6, P0 ;  /* 0x0000001e0a057211 */ /* 0x000fe200000f3400 */
[----:B------:R-:W-:Y:S01]  /*1ac0*/  IMAD.IADD R2, R150, 0x1, R2 ;  /* 0x0000000196027824 */ /* 0x000fe200078e0202 */
[----:B------:R-:W-:Y:S01]  /*1ad0*/  LEA R12, P0, R6, c[0x0][0x1f8], 0x1 ;  /* 0x00007e00060c7a11 */ /* 0x000fe200078008ff */
[----:B------:R-:W-:Y:S02]  /*1ae0*/  IMAD.U32 R0, R9, 0x20, R4 ;  /* 0x0000002009007824 */ /* 0x000fe400078e0004 */
[----:B------:R-:W-:Y:S01]  /*1af0*/  IMAD.SHL.U32 R219, R2, 0x2, RZ ;  /* 0x0000000202db7824 */ /* 0x000fe200078e00ff */
[----:B------:R-:W-:Y:S01]  /*1b00*/  LEA.HI.X R13, R6, c[0x0][0x1fc], R5, 0x1, P0 ;  /* 0x00007f00060d7a11 */ /* 0x000fe200000f0c05 */
[----:B------:R-:W-:Y:S01]  /*1b10*/  IMAD.SHL.U32 R216, R0, 0x2, RZ ;  /* 0x0000000200d87824 */ /* 0x000fe200078e00ff */
[----:B------:R-:W-:Y:S01]  /*1b20*/  LEA R14, P0, R15, R12, 0x6 ;  /* 0x0000000c0f0e7211 */ /* 0x000fe200078030ff */
[----:B------:R-:W-:Y:S02]  /*1b30*/  IMAD R220, R3, 0x2, R219 ;  /* 0x0000000203dc7824 */ /* 0x000fe400078e02db */
[----:B------:R-:W-:Y:S01]  /*1b40*/  IMAD.IADD R0, R159, 0x1, -R19 ;  /* 0x000000019f007824 */ /* 0x000fe200078e0a13 */
[----:B------:R-:W-:-:S02]  /*1b50*/  IADD3 R2, R216, 0x3100, RZ ;  /* 0x00003100d8027810 */ /* 0x000fc40007ffe0ff */
[----:B------:R-:W-:Y:S02]  /*1b60*/  IADD3 R221, R216, 0x3120, RZ ;  /* 0x00003120d8dd7810 */ /* 0x000fe40007ffe0ff */
[----:B------:R-:W-:Y:S02]  /*1b70*/  @P2 IADD3 R221, R2, -0x20, RZ ;  /* 0xffffffe002dd2810 */ /* 0x000fe40007ffe0ff */
[C---:B------:R-:W-:Y:S01]  /*1b80*/  ISETP.LT.OR P3, PT, R0.reuse, 0x1, P5 ;  /* 0x000000010000780c */ /* 0x040fe20002f61670 */
[----:B------:R-:W-:Y:S01]  /*1b90*/  LDSM.16.M88.4 R8, [R219+0x6100] ;  /* 0x00610000db08783b */ /* 0x000fe20000000200 */
[----:B------:R-:W-:Y:S02]  /*1ba0*/  ISETP.LT.OR P2, PT, R0, 0x1, !P1 ;  /* 0x000000010000780c */ /* 0x000fe40004f41670 */
[----:B------:R-:W-:Y:S01]  /*1bb0*/  LEA.HI.X R15, R15, R13, R17, 0x6, P0 ;  /* 0x0000000d0f0f7211 */ /* 0x000fe200000f3411 */
[----:B------:R-:W1:Y:S01]  /*1bc0*/  LDSM.16.M88.4 R20, [R216+0x3100] ;  /* 0x00310000d814783b */ /* 0x000e620000000200 */
[----:B------:R-:W-:-:S02]  /*1bd0*/  LOP3.LUT P0, RZ, R16, 0x4, RZ, 0xc0, !PT ;  /* 0x0000000410ff7812 */ /* 0x000fc4000780c0ff */
[C---:B------:R-:W-:Y:S01]  /*1be0*/  ISETP.LT.OR P1, PT, R0.reuse, 0x21, !P1 ;  /* 0x000000210000780c */ /* 0x040fe20004f21670 */
[----:B------:R-:W2:Y:S04]  /*1bf0*/  LDSM.16.M88.4 R4, [R219+0x7100] ;  /* 0x00710000db04783b */ /* 0x000ea80000000200 */
[----:B------:R-:W3:Y:S04]  /*1c00*/  LDSM.16.M88.4 R32, [R216+0x3500] ;  /* 0x00350000d820783b */ /* 0x000ee80000000200 */
[----:B------:R-:W4:Y:S04]  /*1c10*/  LDSM.16.M88.4 R44, [R216+0x3900] ;  /* 0x00390000d82c783b */ /* 0x000f280000000200 */
[----:B------:R-:W5:Y:S04]  /*1c20*/  LDSM.16.M88.4 R40, [R216+0x3d00] ;  /* 0x003d0000d828783b */ /* 0x000f680000000200 */
[----:B------:R-:W-:Y:S04]  /*1c30*/  LDSM.16.M88.4 R36, [R220+0x6100] ;  /* 0x00610000dc24783b */ /* 0x000fe80000000200 */
[----:B------:R-:W4:Y:S04]  /*1c40*/  LDSM.16.M88.4 R48, [R221] ;  /* 0x00000000dd30783b */ /* 0x000f280000000200 */
[----:B------:R-:W5:Y:S04]  /*1c50*/  LDSM.16.M88.4 R16, [R220+0x7100] ;  /* 0x00710000dc10783b */ /* 0x000f680000000200 */
[----:B------:R-:W-:Y:S04]  /*1c60*/  LDSM.16.M88.4 R60, [R221+0x400] ;  /* 0x00040000dd3c783b */ /* 0x000fe80000000200 */
[----:B------:R-:W-:Y:S04]  /*1c70*/  LDSM.16.M88.4 R72, [R221+0x800] ;  /* 0x00080000dd48783b */ /* 0x000fe80000000200 */
[----:B------:R-:W-:Y:S01]  /*1c80*/  LDSM.16.M88.4 R84, [R221+0xc00] ;  /* 0x000c0000dd54783b */ /* 0x000fe20000000200 */
[----:B-1----:R-:W-:Y:S03]  /*1c90*/  HMMA.16816.F32 R24, R8, R20, RZ ;  /* 0x000000140818723c */ /* 0x002fe600000018ff */
[----:B------:R-:W-:Y:S01]  /*1ca0*/  @!PT LDS RZ, [RZ] ;  /* 0x00000000fffff984 */ /* 0x000fe20000000800 */
[----:B------:R-:W-:Y:S01]  /*1cb0*/  @!PT LDS RZ, [RZ] ;  /* 0x00000000fffff984 */ /* 0x000fe20000000800 */
[----:B------:R-:W-:Y:S01]  /*1cc0*/  @!PT LDS RZ, [RZ] ;  /* 0x00000000fffff984 */ /* 0x000fe20000000800 */
[----:B------:R1:W-:Y:S01]  /*1cd0*/  LDGSTS.E.BYPASS.LTC128B.128 [R233+0x100], [R12.64], !P3 ;  /* 0x001000000ce97fae */ /* 0x0003e2000d901d46 */
[----:B------:R-:W-:-:S02]  /*1ce0*/  ISETP.LT.OR P3, PT, R0, 0x1, !P0 ;  /* 0x000000010000780c */ /* 0x000fc40004761670 */
[C---:B------:R-:W-:Y:S01]  /*1cf0*/  ISETP.LT.OR P0, PT, R0.reuse, 0x21, !P0 ;  /* 0x000000210000780c */ /* 0x040fe20004701670 */
[----:B------:R1:W-:Y:S01]  /*1d00*/  LDGSTS.E.BYPASS.LTC128B.128 [R233+0x1100], [R12.64+0x40], !P2 ;  /* 0x011000400ce97fae */ /* 0x0003e2000d101d46 */
[----:B------:R-:W-:Y:S01]  /*1d10*/  ISETP.LT.OR P2, PT, R0, 0x21, P5 ;  /* 0x000000210000780c */ /* 0x000fe20002f41670 */
[C---:B--2---:R-:W-:Y:S08]  /*1d20*/  HMMA.16816.F32 R52, R4.reuse, R20, RZ ;  /* 0x000000140434723c */ /* 0x044ff000000018ff */
[----:B------:R1:W-:Y:S01]  /*1d30*/  LDGSTS.E.BYPASS.LTC128B.128 [R233+0x2100], [R12.64+0x80], !P3 ;  /* 0x021000800ce97fae */ /* 0x0003e2000d901d46 */
[C---:B---3--:R-:W-:Y:S03]  /*1d40*/  HMMA.16816.F32 R68, R4.reuse, R32, RZ ;  /* 0x000000200444723c */ /* 0x048fe600000018ff */
[----:B------:R1:W-:Y:S04]  /*1d50*/  LDGSTS.E.BYPASS.LTC128B.128 [R233+0x900], [R14.64], !P2 ;  /* 0x009000000ee97fae */ /* 0x0003e8000d101d46 */
[----:B------:R1:W-:Y:S01]  /*1d60*/  LDGSTS.E.BYPASS.LTC128B.128 [R233+0x1900], [R14.64+0x40], !P1 ;  /* 0x019000400ee97fae */ /* 0x0003e2000c901d46 */
[----:B----4-:R-:W-:Y:S01]  /*1d70*/  HMMA.16816.F32 R56, R4, R44, RZ ;  /* 0x0000002c0438723c */ /* 0x010fe200000018ff */
[----:B------:R-:W-:-:S02]  /*1d80*/  ISETP.GT.AND P1, PT, R148, R181, PT ;  /* 0x000000b59400720c */ /* 0x000fc40003f24270 */
[----:B------:R1:W-:Y:S04]  /*1d90*/  LDGSTS.E.BYPASS.LTC128B.128 [R233+0x2900], [R14.64+0x80], !P0 ;  /* 0x029000800ee97fae */ /* 0x0003e8000c101d46 */
[----:B------:R-:W-:Y:S01]  /*1da0*/  LDSM.16.M88.4 R64, [R216+0x4100] ;  /* 0x00410000d840783b */ /* 0x000fe20000000200 */
[C---:B-----5:R-:W-:Y:S03]  /*1db0*/  HMMA.16816.F32 R76, R4.reuse, R40, RZ ;  /* 0x00000028044c723c */ /* 0x060fe600000018ff */
[----:B------:R-:W2:Y:S04]  /*1dc0*/  LDSM.16.M88.4 R28, [R219+0x8100] ;  /* 0x00810000db1c783b */ /* 0x000ea80000000200 */
[----:B------:R-:W-:Y:S01]  /*1dd0*/  LDSM.16.M88.4 R80, [R221+0x1000] ;  /* 0x00100000dd50783b */ /* 0x000fe20000000200 */
[C---:B------:R-:W-:Y:S03]  /*1de0*/  HMMA.16816.F32 R112, R4.reuse, R22, RZ ;  /* 0x000000160470723c */ /* 0x040fe600000018ff */
[----:B------:R-:W0:Y:S05]  /*1df0*/  LDGDEPBAR ;  /* 0x00000000000079af */ /* 0x000e2a0000000000 */
[C---:B------:R-:W-:Y:S01]  /*1e00*/  HMMA.16816.F32 R108, R4.reuse, R34, RZ ;  /* 0x00000022046c723c */ /* 0x040fe200000018ff */
[----:B-1----:R-:W-:Y:S07]  /*1e10*/  LDSM.16.M88.4 R12, [R220+0x9100] ;  /* 0x00910000dc0c783b */ /* 0x002fee0000000200 */
[C---:B------:R-:W-:Y:S08]  /*1e20*/  HMMA.16816.F32 R104, R4.reuse, R46, RZ ;  /* 0x0000002e0468723c */ /* 0x040ff000000018ff */
[----:B------:R-:W-:Y:S08]  /*1e30*/  HMMA.16816.F32 R96, R4, R42, RZ ;  /* 0x0000002a0460723c */ /* 0x000ff000000018ff */
[----:B------:R-:W-:Y:S01]  /*1e40*/  HMMA.16816.F32 R4, R36, R48, R24 ;  /* 0x000000302404723c */ /* 0x000fe20000001818 */
[----:B------:R-:W1:Y:S07]  /*1e50*/  LDSM.16.M88.4 R24, [R219+0x9100] ;  /* 0x00910000db18783b */ /* 0x000e6e0000000200 */
[C---:B------:R-:W-:Y:S01]  /*1e60*/  HMMA.16816.F32 R92, R8.reuse, R22, RZ ;  /* 0x00000016085c723c */ /* 0x040fe200000018ff */
[----:B------:R-:W3:Y:S07]  /*1e70*/  LDSM.16.M88.4 R20, [R220+0x8100] ;  /* 0x00810000dc14783b */ /* 0x000eee0000000200 */
[C---:B------:R-:W-:Y:S08]  /*1e80*/  HMMA.16816.F32 R88, R8.reuse, R32, RZ ;  /* 0x000000200858723c */ /* 0x040ff000000018ff */
[----:B------:R-:W-:Y:S08]  /*1e90*/  HMMA.16816.F32 R120, R8, R34, RZ ;  /* 0x000000220878723c */ /* 0x000ff000000018ff */
[----:B------:R-:W-:Y:S08]  /*1ea0*/  HMMA.16816.F32 R32, R16, R48, R52 ;  /* 0x000000301020723c */ /* 0x000ff00000001834 */
[----:B--2---:R-:W-:Y:S08]  /*1eb0*/  HMMA.16816.F32 R4, R28, R64, R4 ;  /* 0x000000401c04723c */ /* 0x004ff00000001804 */
[C---:B------:R-:W-:Y:S08]  /*1ec0*/  HMMA.16816.F32 R100, R8.reuse, R44, RZ ;  /* 0x0000002c0864723c */ /* 0x040ff000000018ff */
[C---:B------:R-:W-:Y:S08]  /*1ed0*/  HMMA.16816.F32 R128, R8.reuse, R46, RZ ;  /* 0x0000002e0880723c */ /* 0x040ff000000018ff */
[C---:B------:R-:W-:Y:S08]  /*1ee0*/  HMMA.16816.F32 R116, R8.reuse, R40, RZ ;  /* 0x000000280874723c */ /* 0x040ff000000018ff */
[----:B------:R-:W-:Y:S01]  /*1ef0*/  HMMA.16816.F32 R124, R8, R42, RZ ;  /* 0x0000002a087c723c */ /* 0x000fe200000018ff */
[----:B------:R-:W-:Y:S04]  /*1f00*/  LDSM.16.M88.4 R8, [R219+0xa100] ;  /* 0x00a10000db08783b */ /* 0x000fe80000000200 */
[----:B------:R-:W-:Y:S03]  /*1f10*/  LDSM.16.M88.4 R40, [R216+0x4500] ;  /* 0x00450000d828783b */ /* 0x000fe60000000200 */
[----:B------:R-:W-:Y:S01]  /*1f20*/  HMMA.16816.F32 R136, R16, R72, R56 ;  /* 0x000000481088723c */ /* 0x000fe20000001838 */
[----:B------:R-:W2:Y:S07]  /*1f30*/  LDSM.16.M88.4 R56, [R216+0x5100] ;  /* 0x00510000d838783b */ /* 0x000eae0000000200 */
[----:B-1----:R-:W-:Y:S01]  /*1f40*/  HMMA.16816.F32 R44, R24, R64, R32 ;  /* 0x00000040182c723c */ /* 0x002fe20000001820 */
[----:B------:R-:W-:Y:S07]  /*1f50*/  LDSM.16.M88.4 R32, [R220+0xa100] ;  /* 0x00a10000dc20783b */ /* 0x000fee0000000200 */
[----:B------:R-:W-:Y:S08]  /*1f60*/  HMMA.16816.F32 R52, R36, R50, R92 ;  /* 0x000000322434723c */ /* 0x000ff0000000185c */
[C---:B------:R-:W-:Y:S08]  /*1f70*/  HMMA.16816.F32 R144, R16.reuse, R84, R76 ;  /* 0x000000541090723c */ /* 0x040ff0000000184c */
[C---:B------:R-:W-:Y:S01]  /*1f80*/  HMMA.16816.F32 R76, R16.reuse, R50, R112 ;  /* 0x00000032104c723c */ /* 0x040fe20000001870 */
[----:B------:R-:W-:Y:S07]  /*1f90*/  LDSM.16.M88.4 R48, [R221+0x2000] ;  /* 0x00200000dd30783b */ /* 0x000fee0000000200 */
[C---:B------:R-:W-:Y:S08]  /*1fa0*/  HMMA.16816.F32 R132, R16.reuse, R60, R68 ;  /* 0x0000003c1084723c */ /* 0x040ff00000001844 */
[C---:B------:R-:W-:Y:S08]  /*1fb0*/  HMMA.16816.F32 R108, R16.reuse, R62, R108 ;  /* 0x0000003e106c723c */ /* 0x040ff0000000186c */
[C---:B------:R-:W-:Y:S08]  /*1fc0*/  HMMA.16816.F32 R112, R16.reuse, R74, R104 ;  /* 0x0000004a1070723c */ /* 0x040ff00000001868 */
[----:B------:R-:W-:Y:S08]  /*1fd0*/  HMMA.16816.F32 R140, R16, R86, R96 ;  /* 0x00000056108c723c */ /* 0x000ff00000001860 */
[----:B---3--:R-:W-:Y:S01]  /*1fe0*/  HMMA.16816.F32 R16, R20, R80, R4 ;  /* 0x000000501410723c */ /* 0x008fe20000001804 */
[----:B------:R-:W1:Y:S07]  /*1ff0*/  LDSM.16.M88.4 R4, [R219+0xb100] ;  /* 0x00b10000db04783b */ /* 0x000e6e0000000200 */
[C---:B------:R-:W-:Y:S08]  /*2000*/  HMMA.16816.F32 R68, R36.reuse, R60, R88 ;  /* 0x0000003c2444723c */ /* 0x040ff00000001858 */
[----:B------:R-:W-:Y:S08]  /*2010*/  HMMA.16816.F32 R88, R36, R62, R120 ;  /* 0x0000003e2458723c */ /* 0x000ff00000001878 */
[----:B------:R-:W-:Y:S08]  /*2020*/  HMMA.16816.F32 R60, R12, R80, R44 ;  /* 0x000000500c3c723c */ /* 0x000ff0000000182c */
[----:B------:R-:W-:Y:S08]  /*2030*/  HMMA.16816.F32 R44, R28, R66, R52 ;  /* 0x000000421c2c723c */ /* 0x000ff00000001834 */
[----:B--2---:R-:W-:Y:S01]  /*2040*/  HMMA.16816.F32 R52, R8, R56, R16 ;  /* 0x000000380834723c */ /* 0x004fe20000001810 */
[----:B------:R-:W2:Y:S07]  /*2050*/  LDSM.16.M88.4 R16, [R220+0xb100] ;  /* 0x00b10000dc10783b */ /* 0x000eae0000000200 */
[----:B------:R-:W-:Y:S08]  /*2060*/  HMMA.16816.F32 R76, R24, R66, R76 ;  /* 0x00000042184c723c */ /* 0x000ff0000000184c */
[C---:B------:R-:W-:Y:S08]  /*2070*/  HMMA.16816.F32 R100, R36.reuse, R72, R100 ;  /* 0x000000482464723c */ /* 0x040ff00000001864 */
[C---:B------:R-:W-:Y:S08]  /*2080*/  HMMA.16816.F32 R116, R36.reuse, R84, R116 ;  /* 0x000000542474723c */ /* 0x040ff00000001874 */
[C---:B------:R-:W-:Y:S08]  /*2090*/  HMMA.16816.F32 R128, R36.reuse, R74, R128 ;  /* 0x0000004a2480723c */ /* 0x040ff00000001880 */
[----:B------:R-:W-:Y:S01]  /*20a0*/  HMMA.16816.F32 R124, R36, R86, R124 ;  /* 0x00000056247c723c */ /* 0x000fe2000000187c */
[----:B------:R-:W3:Y:S07]  /*20b0*/  LDSM.16.M88.4 R36, [R221+0x1400] ;  /* 0x00140000dd24783b */ /* 0x000eee0000000200 */
[----:B------:R-:W-:Y:S08]  /*20c0*/  HMMA.16816.F32 R44, R20, R82, R44 ;  /* 0x00000052142c723c */ /* 0x000ff0000000182c */
[----:B-1----:R-:W-:Y:S08]  /*20d0*/  HMMA.16816.F32 R72, R4, R56, R60 ;  /* 0x000000380448723c */ /* 0x002ff0000000183c */
[----:B------:R-:W-:Y:S01]  /*20e0*/  HMMA.16816.F32 R84, R32, R48, R52 ;  /* 0x000000302054723c */ /* 0x000fe20000001834 */
[----:B------:R-:W-:Y:S07]  /*20f0*/  LDSM.16.M88.4 R52, [R216+0x4900] ;  /* 0x00490000d834783b */ /* 0x000fee0000000200 */
[----:B------:R-:W-:Y:S08]  /*2100*/  HMMA.16816.F32 R60, R12, R82, R76 ;  /* 0x000000520c3c723c */ /* 0x000ff0000000184c */
[-C--:B------:R-:W-:Y:S08]  /*2110*/  HMMA.16816.F32 R64, R28, R40.reuse, R68 ;  /* 0x000000281c40723c */ /* 0x080ff00000001844 */
[----:B------:R-:W-:Y:S01]  /*2120*/  HMMA.16816.F32 R68, R24, R40, R132 ;  /* 0x000000281844723c */ /* 0x000fe20000001884 */
[----:B------:R-:W-:-:S04]  /*2130*/  FMUL.FTZ R0, R84, c[0x0][0x320] ;  /* 0x0000c80054007a20 */ /* 0x000fc80000410000 */
[----:B------:R1:W-:Y:S03]  /*2140*/  MUFU.TANH R158, R0 ;  /* 0x00000000009e7308 */ /* 0x0003e60000002400 */
[-C--:B------:R-:W-:Y:S08]  /*2150*/  HMMA.16816.F32 R96, R24, R42.reuse, R108 ;  /* 0x0000002a1860723c */ /* 0x080ff0000000186c */
[----:B------:R-:W-:Y:S01]  /*2160*/  HMMA.16816.F32 R92, R28, R42, R88 ;  /* 0x0000002a1c5c723c */ /* 0x000fe20000001858 */
[----:B-1----:R-:W-:-:S07]  /*2170*/  FMUL.FTZ R0, R85, c[0x0][0x320] ;  /* 0x0000c80055007a20 */ /* 0x002fce0000410000 */
[----:B------:R-:W-:Y:S01]  /*2180*/  HMMA.16816.F32 R40, R8, R58, R44 ;  /* 0x0000003a0828723c */ /* 0x000fe2000000182c */
[----:B------:R-:W1:Y:S01]  /*2190*/  LDSM.16.M88.4 R44, [R216+0x5500] ;  /* 0x00550000d82c783b */ /* 0x000e620000000200 */
[----:B------:R4:W-:Y:S06]  /*21a0*/  MUFU.TANH R157, R0 ;  /* 0x00000000009d7308 */ /* 0x0009ec0000002400 */
[----:B--2---:R-:W-:Y:S08]  /*21b0*/  HMMA.16816.F32 R76, R16, R48, R72 ;  /* 0x00000030104c723c */ /* 0x004ff00000001848 */
[----:B------:R-:W-:Y:S01]  /*21c0*/  HMMA.16816.F32 R56, R4, R58, R60 ;  /* 0x0000003a0438723c */ /* 0x000fe2000000183c */
[----:B----4-:R-:W-:-:S04]  /*21d0*/  FMUL.FTZ R0, R86, c[0x0][0x320] ;  /* 0x0000c80056007a20 */ /* 0x010fc80000410000 */
[----:B------:R2:W-:Y:S03]  /*21e0*/  MUFU.TANH R156, R0 ;  /* 0x00000000009c7308 */ /* 0x0005e60000002400 */
[----:B---3--:R-:W-:Y:S08]  /*21f0*/  HMMA.16816.F32 R64, R20, R36, R64 ;  /* 0x000000241440723c */ /* 0x008ff00000001840 */
[----:B------:R-:W-:Y:S01]  /*2200*/  HMMA.16816.F32 R60, R32, R50, R40 ;  /* 0x00000032203c723c */ /* 0x000fe20000001828 */
[----:B------:R-:W3:Y:S01]  /*2210*/  LDSM.16.M88.4 R40, [R221+0x2400] ;  /* 0x00240000dd28783b */ /* 0x000ee20000000200 */
[----:B--2---:R-:W-:-:S06]  /*2220*/  FMUL.FTZ R0, R87, c[0x0][0x320] ;  /* 0x0000c80057007a20 */ /* 0x004fcc0000410000 */
[----:B------:R-:W-:Y:S01]  /*2230*/  HMMA.16816.F32 R72, R16, R50, R56 ;  /* 0x000000321048723c */ /* 0x000fe20000001838 */
[----:B------:R2:W-:Y:S07]  /*2240*/  MUFU.TANH R155, R0 ;  /* 0x00000000009b7308 */ /* 0x0005ee0000002400 */
[----:B-1----:R-:W-:Y:S08]  /*2250*/  HMMA.16816.F32 R48, R8, R44, R64 ;  /* 0x0000002c0830723c */ /* 0x002ff00000001840 */
[----:B------:R-:W-:Y:S01]  /*2260*/  HMMA.16816.F32 R68, R12, R36, R68 ;  /* 0x000000240c44723c */ /* 0x000fe20000001844 */
[----:B--2---:R-:W-:-:S04]  /*2270*/  FMUL.FTZ R0, R76, c[0x0][0x320] ;  /* 0x0000c8004c007a20 */ /* 0x004fc80000410000 */
[----:B------:R1:W2:Y:S03]  /*2280*/  MUFU.TANH R154, R0 ;  /* 0x00000000009a7308 */ /* 0x0002a60000002400 */
[-C--:B------:R-:W-:Y:S08]  /*2290*/  HMMA.16816.F32 R88, R28, R52.reuse, R100 ;  /* 0x000000341c58723c */ /* 0x080ff00000001864 */
[----:B------:R-:W-:Y:S01]  /*22a0*/  HMMA.16816.F32 R100, R24, R52, R136 ;  /* 0x000000341864723c */ /* 0x000fe20000001888 */
[----:B-1----:R-:W-:-:S07]  /*22b0*/  FMUL.FTZ R0, R77, c[0x0][0x320] ;  /* 0x0000c8004d007a20 */ /* 0x002fce0000410000 */
[----:B------:R-:W-:Y:S01]  /*22c0*/  HMMA.16816.F32 R56, R20, R38, R92 ;  /* 0x000000261438723c */ /* 0x000fe2000000185c */
[----:B------:R1:W4:Y:S07]  /*22d0*/  MUFU.TANH R153, R0 ;  /* 0x0000000000997308 */ /* 0x00032e0000002400 */
[----:B---3--:R-:W-:Y:S01]  /*22e0*/  HMMA.16816.F32 R64, R32, R40, R48 ;  /* 0x000000282040723c */ /* 0x008fe20000001830 */
[----:B------:R-:W-:Y:S07]  /*22f0*/  LDSM.16.M88.4 R48, [R221+0x1800] ;  /* 0x00180000dd30783b */ /* 0x000fee0000000200 */
[----:B------:R-:W-:Y:S01]  /*2300*/  HMMA.16816.F32 R68, R4, R44, R68 ;  /* 0x0000002c0444723c */ /* 0x000fe20000001844 */
[----:B-1----:R-:W-:-:S04]  /*2310*/  FMUL.FTZ R0, R78, c[0x0][0x320] ;  /* 0x0000c8004e007a20 */ /* 0x002fc80000410000 */
[----:B------:R1:W3:Y:S03]  /*2320*/  MUFU.TANH R152, R0 ;  /* 0x0000000000987308 */ /* 0x0002e60000002400 */
[----:B------:R-:W-:Y:S01]  /*2330*/  HMMA.16816.F32 R80, R12, R38, R96 ;  /* 0x000000260c50723c */ /* 0x000fe20000001860 */
[----:B------:R-:W-:Y:S07]  /*2340*/  LDSM.16.M88.4 R36, [R216+0x5900] ;  /* 0x00590000d824783b */ /* 0x000fee0000000200 */
[----:B------:R-:W-:Y:S01]  /*2350*/  HMMA.16816.F32 R56, R8, R46, R56 ;  /* 0x0000002e0838723c */ /* 0x000fe20000001838 */
[----:B-1----:R-:W-:-:S02]  /*2360*/  FMUL.FTZ R0, R79, c[0x0][0x320] ;  /* 0x0000c8004f007a20 */ /* 0x002fc40000410000 */
[----:B------:R-:W1:Y:S05]  /*2370*/  LDSM.16.M88.4 R76, [R216+0x4d00] ;  /* 0x004d0000d84c783b */ /* 0x000e6a0000000200 */
[----:B------:R-:W-:Y:S01]  /*2380*/  HMMA.16816.F32 R84, R16, R40, R68 ;  /* 0x000000281054723c */ /* 0x000fe20000001844 */
[----:B------:R5:W-:Y:S07]  /*2390*/  MUFU.TANH R138, R0 ;  /* 0x00000000008a7308 */ /* 0x000bee0000002400 */
[-C--:B------:R-:W-:Y:S08]  /*23a0*/  HMMA.16816.F32 R92, R24, R54.reuse, R112 ;  /* 0x00000036185c723c */ /* 0x080ff00000001870 */
[----:B------:R-:W-:Y:S01]  /*23b0*/  HMMA.16816.F32 R52, R28, R54, R128 ;  /* 0x000000361c34723c */ /* 0x000fe20000001880 */
[----:B-----5:R-:W-:-:S04]  /*23c0*/  FMUL.FTZ R0, R60, c[0x0][0x320] ;  /* 0x0000c8003c007a20 */ /* 0x020fc80000410000 */
[----:B------:R5:W-:Y:S03]  /*23d0*/  MUFU.TANH R139, R0 ;  /* 0x00000000008b7308 */ /* 0x000be60000002400 */
[----:B------:R-:W-:Y:S01]  /*23e0*/  HMMA.16816.F32 R68, R4, R46, R80 ;  /* 0x0000002e0444723c */ /* 0x000fe20000001850 */
[----:B------:R-:W2:Y:S07]  /*23f0*/  LDSM.16.M88.4 R44, [R221+0x2800] ;  /* 0x00280000dd2c783b */ /* 0x000eae0000000200 */
[----:B------:R-:W-:Y:S01]  /*2400*/  HMMA.16816.F32 R56, R32, R42, R56 ;  /* 0x0000002a2038723c */ /* 0x000fe20000001838 */
[----:B-----5:R-:W-:-:S07]  /*2410*/  FMUL.FTZ R0, R61, c[0x0][0x320] ;  /* 0x0000c8003d007a20 */ /* 0x020fce0000410000 */
[C---:B-1----:R-:W-:Y:S01]  /*2420*/  HMMA.16816.F32 R104, R24.reuse, R76, R144 ;  /* 0x0000004c1868723c */ /* 0x042fe20000001890 */
[----:B------:R1:W-:Y:S07]  /*2430*/  MUFU.TANH R123, R0 ;  /* 0x00000000007b7308 */ /* 0x0003ee0000002400 */
[----:B------:R-:W-:Y:S08]  /*2440*/  HMMA.16816.F32 R96, R24, R78, R140 ;  /* 0x0000004e1860723c */ /* 0x000ff0000000188c */
[----:B------:R-:W-:Y:S01]  /*2450*/  HMMA.16816.F32 R24, R12, R48, R100 ;  /* 0x000000300c18723c */ /* 0x000fe20000001864 */
[----:B-1----:R-:W-:-:S04]  /*2460*/  FMUL.FTZ R0, R62, c[0x0][0x320] ;  /* 0x0000c8003e007a20 */ /* 0x002fc80000410000 */
[----:B------:R1:W-:Y:S03]  /*2470*/  MUFU.TANH R122, R0 ;  /* 0x00000000007a7308 */ /* 0x0003e60000002400 */
[----:B------:R-:W-:Y:S08]  /*2480*/  HMMA.16816.F32 R52, R20, R50, R52 ;  /* 0x000000321434723c */ /* 0x000ff00000001834 */
[----:B------:R-:W-:Y:S01]  /*2490*/  HMMA.16816.F32 R68, R16, R42, R68 ;  /* 0x0000002a1044723c */ /* 0x000fe20000001844 */
[----:B------:R-:W5:Y:S01]  /*24a0*/  LDSM.16.M88.4 R40, [R221+0x1c00] ;  /* 0x001c0000dd28783b */ /* 0x000f620000000200 */
[----:B-1----:R-:W-:-:S06]  /*24b0*/  FMUL.FTZ R0, R63, c[0x0][0x320] ;  /* 0x0000c8003f007a20 */ /* 0x002fcc0000410000 */
[----:B------:R-:W-:Y:S01]  /*24c0*/  HMMA.16816.F32 R60, R20, R48, R88 ;  /* 0x00000030143c723c */ /* 0x000fe20000001858 */
[----:B------:R1:W-:Y:S07]  /*24d0*/  MUFU.TANH R121, R0 ;  /* 0x0000000000797308 */ /* 0x0003ee0000002400 */
[----:B------:R-:W-:Y:S08]  /*24e0*/  HMMA.16816.F32 R24, R4, R36, R24 ;  /* 0x000000240418723c */ /* 0x000ff00000001818 */
[----:B------:R-:W-:Y:S01]  /*24f0*/  HMMA.16816.F32 R48, R12, R50, R92 ;  /* 0x000000320c30723c */ /* 0x000fe2000000185c */
[----:B-1----:R-:W-:-:S04]  /*2500*/  FMUL.FTZ R0, R72, c[0x0][0x320] ;  /* 0x0000c80048007a20 */ /* 0x002fc80000410000 */
[----:B------:R1:W1:Y:S03]  /*2510*/  MUFU.TANH R120, R0 ;  /* 0x0000000000787308 */ /* 0x0002660000002400 */
[----:B------:R-:W-:Y:S01]  /*2520*/  HMMA.16816.F32 R60, R8, R36, R60 ;  /* 0x00000024083c723c */ /* 0x000fe2000000183c */
[----:B-1----:R-:W-:-:S04]  /*2530*/  FMUL.FTZ R0, R73, c[0x0][0x320] ;  /* 0x0000c80049007a20 */ /* 0x002fc80000410000 */
[----:B------:R1:W1:Y:S11]  /*2540*/  MUFU.TANH R111, R0 ;  /* 0x00000000006f7308 */ /* 0x0002760000002400 */
[----:B------:R-:W-:Y:S08]  /*2550*/  @!UPT UIADD3 URZ, URZ, URZ, URZ ;  /* 0x0000003f3f3ff290 */ /* 0x000ff0000fffe03f */
[----:B--2---:R-:W-:Y:S01]  /*2560*/  HMMA.16816.F32 R60, R32, R44, R60 ;  /* 0x0000002c203c723c */ /* 0x004fe2000000183c */
[----:B-1----:R-:W-:-:S04]  /*2570*/  FMUL.FTZ R0, R74, c[0x0][0x320] ;  /* 0x0000c8004a007a20 */ /* 0x002fc80000410000 */
[----:B------:R1:W2:Y:S11]  /*2580*/  MUFU.TANH R109, R0 ;  /* 0x00000000006d7308 */ /* 0x0002b60000002400 */
[----:B------:R-:W-:Y:S08]  /*2590*/  @!UPT UIADD3 URZ, URZ, URZ, URZ ;  /* 0x0000003f3f3ff290 */ /* 0x000ff0000fffe03f */
[----:B------:R-:W-:Y:S02]  /*25a0*/  FMUL.FTZ R63, R63, c[0x0][0x320] ;  /* 0x0000c8003f3f7a20 */ /* 0x000fe40000410000 */
[----:B-1----:R-:W-:-:S04]  /*25b0*/  FMUL.FTZ R0, R75, c[0x0][0x320] ;  /* 0x0000c8004b007a20 */ /* 0x002fc80000410000 */
[----:B------:R-:W-:Y:S01]  /*25c0*/  MUFU.TANH R63, R63 ;  /* 0x0000003f003f7308 */ /* 0x000fe20000002400 */
[C---:B------:R-:W-:Y:S07]  /*25d0*/  HMMA.16816.F32 R72, R28.reuse, R76, R116 ;  /* 0x0000004c1c48723c */ /* 0x040fee0000001874 */
[----:B------:R1:W-:Y:S01]  /*25e0*/  MUFU.TANH R108, R0 ;  /* 0x00000000006c7308 */ /* 0x0003e20000002400 */
[----:B------:R-:W-:Y:S08]  /*25f0*/  HMMA.16816.F32 R76, R28, R78, R124 ;  /* 0x0000004e1c4c723c */ /* 0x000ff0000000187c */
[----:B------:R-:W-:Y:S01]  /*2600*/  HMMA.16816.F32 R28, R8, R38, R52 ;  /* 0x00000026081c723c */ /* 0x000fe20000001834 */
[----:B-1----:R-:W-:-:S07]  /*2610*/  FMUL.FTZ R0, R64, c[0x0][0x320] ;  /* 0x0000c80040007a20 */ /* 0x002fce0000410000 */
[----:B------:R-:W-:Y:S01]  /*2620*/  HMMA.16816.F32 R36, R4, R38, R48 ;  /* 0x000000260424723c */ /* 0x000fe20000001830 */
[----:B------:R1:W-:Y:S11]  /*2630*/  MUFU.TANH R110, R0 ;  /* 0x00000000006e7308 */ /* 0x0003f60000002400 */
[----:B------:R-:W-:Y:S04]  /*2640*/  @!UPT UIADD3 URZ, URZ, URZ, URZ ;  /* 0x0000003f3f3ff290 */ /* 0x000fe8000fffe03f */
[----:B------:R-:W-:Y:S01]  /*2650*/  HMMA.16816.F32 R52, R32, R46, R28 ;  /* 0x0000002e2034723c */ /* 0x000fe2000000181c */
[----:B------:R-:W-:Y:S01]  /*2660*/  LDSM.16.M88.4 R28, [R221+0x2c00] ;  /* 0x002c0000dd1c783b */ /* 0x000fe20000000200 */
[----:B-1----:R-:W-:-:S04]  /*2670*/  FMUL.FTZ R0, R65, c[0x0][0x320] ;  /* 0x0000c80041007a20 */ /* 0x002fc80000410000 */
[----:B------:R1:W-:Y:S02]  /*2680*/  MUFU.TANH R132, R0 ;  /* 0x0000000000847308 */ /* 0x0003e40000002400 */
[----:B-1----:R-:W-:Y:S11]  /*2690*/  FMUL.FTZ R0, R66, c[0x0][0x320] ;  /* 0x0000c80042007a20 */ /* 0x002ff60000410000 */
[----:B------:R-:W-:Y:S05]  /*26a0*/  @!UPT UIADD3 URZ, URZ, URZ, URZ ;  /* 0x0000003f3f3ff290 */ /* 0x000fea000fffe03f */
[----:B------:R-:W-:Y:S01]  /*26b0*/  FMUL.FTZ R2, R55, c[0x0][0x320] ;  /* 0x0000c80037027a20 */ /* 0x000fe20000410000 */
[----:B------:R1:W-:Y:S01]  /*26c0*/  MUFU.TANH R137, R0 ;  /* 0x0000000000897308 */ /* 0x0003e20000002400 */
[----:B------:R-:W-:Y:S02]  /*26d0*/  FMUL.FTZ R54, R54, c[0x0][0x320] ;  /* 0x0000c80036367a20 */ /* 0x000fe40000410000 */
[----:B-1----:R-:W-:Y:S02]  /*26e0*/  FMUL.FTZ R0, R67, c[0x0][0x320] ;  /* 0x0000c80043007a20 */ /* 0x002fe40000410000 */
[----:B-----5:R-:W-:Y:S03]  /*26f0*/  HMMA.16816.F32 R64, R12, R40, R104 ;  /* 0x000000280c40723c */ /* 0x020fe60000001868 */
[----:B------:R1:W-:Y:S02]  /*2700*/  MUFU.TANH R136, R0 ;  /* 0x0000000000887308 */ /* 0x0003e40000002400 */
[----:B-1----:R-:W-:-:S06]  /*2710*/  FMUL.FTZ R0, R84, c[0x0][0x320] ;  /* 0x0000c80054007a20 */ /* 0x002fcc0000410000 */
[----:B------:R1:W5:Y:S02]  /*2720*/  MUFU.TANH R88, R0 ;  /* 0x0000000000587308 */ /* 0x0003640000002400 */
[----:B-1----:R-:W-:-:S06]  /*2730*/  FMUL.FTZ R0, R85, c[0x0][0x320] ;  /* 0x0000c80055007a20 */ /* 0x002fcc0000410000 */
[----:B------:R1:W1:Y:S02]  /*2740*/  MUFU.TANH R84, R0 ;  /* 0x0000000000547308 */ /* 0x0002640000002400 */
[----:B-1----:R-:W-:-:S06]  /*2750*/  FMUL.FTZ R0, R86, c[0x0][0x320] ;  /* 0x0000c80056007a20 */ /* 0x002fcc0000410000 */
[----:B------:R1:W1:Y:S02]  /*2760*/  MUFU.TANH R100, R0 ;  /* 0x0000000000647308 */ /* 0x0002640000002400 */
[----:B-1----:R-:W-:-:S06]  /*2770*/  FMUL.FTZ R0, R87, c[0x0][0x320] ;  /* 0x0000c80057007a20 */ /* 0x002fcc0000410000 */
[----:B------:R1:W-:Y:S02]  /*2780*/  MUFU.TANH R101, R0 ;  /* 0x0000000000657308 */ /* 0x0003e40000002400 */
[----:B-1----:R-:W-:-:S06]  /*2790*/  FMUL.FTZ R0, R56, c[0x0][0x320] ;  /* 0x0000c80038007a20 */ /* 0x002fcc0000410000 */
[----:B------:R1:W-:Y:S02]  /*27a0*/  MUFU.TANH R134, R0 ;  /* 0x0000000000867308 */ /* 0x0003e40000002400 */
[----:B-1----:R-:W-:-:S06]  /*27b0*/  FMUL.FTZ R0, R57, c[0x0][0x320] ;  /* 0x0000c80039007a20 */ /* 0x002fcc0000410000 */
[----:B------:R1:W-:Y:S02]  /*27c0*/  MUFU.TANH R133, R0 ;  /* 0x0000000000857308 */ /* 0x0003e40000002400 */
[----:B-1----:R-:W-:-:S06]  /*27d0*/  FMUL.FTZ R0, R58, c[0x0][0x320] ;  /* 0x0000c8003a007a20 */ /* 0x002fcc0000410000 */
[----:B------:R1:W-:Y:S02]  /*27e0*/  MUFU.TANH R135, R0 ;  /* 0x0000000000877308 */ /* 0x0003e40000002400 */
[----:B-1----:R-:W-:Y:S02]  /*27f0*/  FMUL.FTZ R0, R59, c[0x0][0x320] ;  /* 0x0000c8003b007a20 */ /* 0x002fe40000410000 */
[----:B------:R-:W-:Y:S01]  /*2800*/  HMMA.16816.F32 R56, R16, R44, R24 ;  /* 0x0000002c1038723c */ /* 0x000fe20000001818 */
[----:B------:R-:W1:Y:S03]  /*2810*/  LDSM.16.M88.4 R24, [R216+0x5d00] ;  /* 0x005d0000d818783b */ /* 0x000e660000000200 */
[----:B------:R2:W-:Y:S01]  /*2820*/  MUFU.TANH R144, R0 ;  /* 0x0000000000907308 */ /* 0x0005e20000002400 */
[----:B------:R-:W-:-:S04]  /*2830*/  DEPBAR.LE SB0, 0x0 ;  /* 0x000080000000791a */ /* 0x000fc80000000000 */
[----:B------:R-:W-:Y:S01]  /*2840*/  HMMA.16816.F32 R44, R16, R46, R36 ;  /* 0x0000002e102c723c */ /* 0x000fe20000001824 */
[----:B--2---:R-:W-:-:S04]  /*2850*/  FMUL.FTZ R0, R68, c[0x0][0x320] ;  /* 0x0000c80044007a20 */ /* 0x004fc80000410000 */
[----:B------:R2:W1:Y:S10]  /*2860*/  MUFU.TANH R83, R0 ;  /* 0x0000000000537308 */ /* 0x0004740000002400 */
[----:B------:R-:W-:-:S02]  /*2870*/  FMUL.FTZ R59, R59, c[0x0][0x320] ;  /* 0x0000c8003b3b7a20 */ /* 0x000fc40000410000 */
[----:B------:R-:W-:Y:S02]  /*2880*/  FMUL.FTZ R58, R58, c[0x0][0x320] ;  /* 0x0000c8003a3a7a20 */ /* 0x000fe40000410000 */
[----:B------:R-:W-:Y:S02]  /*2890*/  FMUL.FTZ R56, R56, c[0x0][0x320] ;  /* 0x0000c80038387a20 */ /* 0x000fe40000410000 */
[----:B------:R-:W-:Y:S02]  /*28a0*/  FMUL.FTZ R57, R57, c[0x0][0x320] ;  /* 0x0000c80039397a20 */ /* 0x000fe40000410000 */
[----:B------:R-:W-:Y:S01]  /*28b0*/  MUFU.TANH R147, R56 ;  /* 0x0000003800937308 */ /* 0x000fe20000002400 */
[----:B--2---:R-:W-:-:S07]  /*28c0*/  FMUL.FTZ R0, R69, c[0x0][0x320] ;  /* 0x0000c80045007a20 */ /* 0x004fce0000410000 */
[----:B------:R-:W-:Y:S08]  /*28d0*/  MUFU.TANH R56, R2 ;  /* 0x0000000200387308 */ /* 0x000ff00000002400 */
[----:B------:R2:W-:Y:S08]  /*28e0*/  MUFU.TANH R82, R0 ;  /* 0x0000000000527308 */ /* 0x0005f00000002400 */
[----:B------:R-:W-:Y:S01]  /*28f0*/  MUFU.TANH R172, R57 ;  /* 0x0000003900ac7308 */ /* 0x000fe20000002400 */
[----:B--2---:R-:W-:-:S07]  /*2900*/  FMUL.FTZ R0, R70, c[0x0][0x320] ;  /* 0x0000c80046007a20 */ /* 0x004fce0000410000 */
[----:B------:R-:W-:Y:S08]  /*2910*/  MUFU.TANH R57, R54 ;  /* 0x0000003600397308 */ /* 0x000ff00000002400 */
[----:B------:R2:W-:Y:S02]  /*2920*/  MUFU.TANH R81, R0 ;  /* 0x0000000000517308 */ /* 0x0005e40000002400 */
[----:B--2---:R-:W-:-:S02]  /*2930*/  FMUL.FTZ R0, R71, c[0x0][0x320] ;  /* 0x0000c80047007a20 */ /* 0x004fc40000410000 */
[----:B------:R-:W-:Y:S04]  /*2940*/  HMMA.16816.F32 R68, R12, R42, R96 ;  /* 0x0000002a0c44723c */ /* 0x000fe80000001860 */
[----:B------:R2:W1:Y:S04]  /*2950*/  MUFU.TANH R80, R0 ;  /* 0x0000000000507308 */ /* 0x0004680000002400 */
[C---:B------:R-:W-:Y:S08]  /*2960*/  HMMA.16816.F32 R12, R20.reuse, R40, R72 ;  /* 0x00000028140c723c */ /* 0x040ff00000001848 */
[----:B------:R-:W-:Y:S01]  /*2970*/  HMMA.16816.F32 R20, R20, R42, R76 ;  /* 0x0000002a1414723c */ /* 0x000fe2000000184c */
[----:B--2---:R-:W-:-:S02]  /*2980*/  FMUL.FTZ R0, R60, c[0x0][0x320] ;  /* 0x0000c8003c007a20 */ /* 0x004fc40000410000 */
[----:B------:R-:W-:Y:S05]  /*2990*/  MUFU.TANH R60, R59 ;  /* 0x0000003b003c7308 */ /* 0x000fea0000002400 */
[-C--:B-1----:R-:W-:Y:S03]  /*29a0*/  HMMA.16816.F32 R40, R4, R24.reuse, R64 ;  /* 0x000000180428723c */ /* 0x082fe60000001840 */
[----:B------:R1:W-:Y:S05]  /*29b0*/  MUFU.TANH R177, R0 ;  /* 0x0000000000b17308 */ /* 0x0003ea0000002400 */
[----:B------:R-:W-:Y:S08]  /*29c0*/  HMMA.16816.F32 R12, R8, R24, R12 ;  /* 0x00000018080c723c */ /* 0x000ff0000000180c */
[----:B------:R-:W-:Y:S01]  /*29d0*/  HMMA.16816.F32 R36, R4, R26, R68 ;  /* 0x0000001a0424723c */ /* 0x000fe20000001844 */
[----:B-1----:R-:W-:-:S02]  /*29e0*/  FMUL.FTZ R0, R61, c[0x0][0x320] ;  /* 0x0000c8003d007a20 */ /* 0x002fc40000410000 */
[----:B------:R-:W-:Y:S04]  /*29f0*/  MUFU.TANH R61, R58 ;  /* 0x0000003a003d7308 */ /* 0x000fe80000002400 */
[----:B------:R-:W-:Y:S01]  /*2a00*/  @P1 SHF.R.S32.HI R7, RZ, 0x1f, R163 ;  /* 0x0000001fff071819 */ /* 0x000fe200000114a3 */
[----:B------:R-:W-:Y:S01]  /*2a10*/  HMMA.16816.F32 R48, R8, R26, R20 ;  /* 0x0000001a0830723c */ /* 0x000fe20000001814 */
[----:B------:R-:W-:-:S04]  /*2a20*/  @P1 IMAD R6, R161, R163, RZ ;  /* 0x000000a3a1061224 */ /* 0x000fc800078e02ff */
[----:B------:R-:W-:Y:S01]  /*2a30*/  @P1 IMAD R6, R7, R162, R6 ;  /* 0x000000a207061224 */ /* 0x000fe200078e0206 */
[----:B------:R1:W-:Y:S01]  /*2a40*/  MUFU.TANH R179, R0 ;  /* 0x0000000000b37308 */ /* 0x0003e20000002400 */
[----:B------:R-:W-:Y:S01]  /*2a50*/  FMUL.FTZ R8, R44, c[0x0][0x320] ;  /* 0x0000c8002c087a20 */ /* 0x000fe20000410000 */
[C---:B------:R-:W-:Y:S01]  /*2a60*/  HMMA.16816.F32 R24, R32.reuse, R28, R12 ;  /* 0x0000001c2018723c */ /* 0x040fe2000000180c */
[----:B------:R-:W-:Y:S02]  /*2a70*/  FMUL.FTZ R7, R45, c[0x0][0x320] ;  /* 0x0000c8002d077a20 */ /* 0x000fe40000410000 */
[----:B-1----:R-:W-:Y:S11]  /*2a80*/  FMUL.FTZ R0, R62, c[0x0][0x320] ;  /* 0x0000c8003e007a20 */ /* 0x002ff60000410000 */
[----:B------:R-:W-:Y:S02]  /*2a90*/  @!UPT UIADD3 URZ, URZ, URZ, URZ ;  /* 0x0000003f3f3ff290 */ /* 0x000fe4000fffe03f */
[----:B------:R-:W-:Y:S01]  /*2aa0*/  HMMA.16816.F32 R32, R32, R30, R48 ;  /* 0x0000001e2020723c */ /* 0x000fe20000001830 */
[----:B------:R1:W-:Y:S02]  /*2ab0*/  MUFU.TANH R62, R0 ;  /* 0x00000000003e7308 */ /* 0x0003e40000002400 */
[----:B-1----:R-:W-:-:S06]  /*2ac0*/  FMUL.FTZ R0, R52, c[0x0][0x320] ;  /* 0x0000c80034007a20 */ /* 0x002fcc0000410000 */
[----:B------:R1:W-:Y:S08]  /*2ad0*/  MUFU.TANH R52, R8 ;  /* 0x0000000800347308 */ /* 0x0003f00000002400 */
[----:B------:R2:W-:Y:S01]  /*2ae0*/  MUFU.TANH R59, R0 ;  /* 0x00000000003b7308 */ /* 0x0005e20000002400 */
[C---:B-1----:R-:W-:Y:S07]  /*2af0*/  HMMA.16816.F32 R8, R16.reuse, R28, R40 ;  /* 0x0000001c1008723c */ /* 0x042fee0000001828 */
[----:B------:R-:W-:Y:S01]  /*2b00*/  MUFU.TANH R40, R7 ;  /* 0x0000000700287308 */ /* 0x000fe20000002400 */
[----:B--2---:R-:W-:Y:S01]  /*2b10*/  FMUL.FTZ R0, R53, c[0x0][0x320] ;  /* 0x0000c80035007a20 */ /* 0x004fe20000410000 */
[----:B------:R-:W-:Y:S06]  /*2b20*/  HMMA.16816.F32 R16, R16, R30, R36 ;  /* 0x0000001e1010723c */ /* 0x000fec0000001824 */
[----:B------:R1:W-:Y:S02]  /*2b30*/  MUFU.TANH R58, R0 ;  /* 0x00000000003a7308 */ /* 0x0003e40000002400 */
[----:B-1----:R-:W-:-:S05]  /*2b40*/  LOP3.LUT R0, R160, 0xffffffe0, RZ, 0xc0, !PT ;  /* 0xffffffe0a0007812 */ /* 0x002fca00078ec0ff */
[----:B------:R-:W-:-:S05]  /*2b50*/  IMAD.IADD R0, R174, 0x1, -R0 ;  /* 0x00000001ae007824 */ /* 0x000fca00078e0a00 */
[----:B------:R-:W-:-:S04]  /*2b60*/  SHF.R.S32.HI R4, RZ, 0x1f, R0 ;  /* 0x0000001fff047819 */ /* 0x000fc80000011400 */
[----:B------:R-:W-:Y:S01]  /*2b70*/  LEA.HI R2, R4, R0, RZ, 0x2 ;  /* 0x0000000004027211 */ /* 0x000fe200078f10ff */
[----:B------:R-:W-:-:S03]  /*2b80*/  @P1 IMAD.WIDE.U32 R4, R163, R162, R166 ;  /* 0x000000a2a3041225 */ /* 0x000fc600078e00a6 */
[----:B------:R-:W-:Y:S01]  /*2b90*/  LOP3.LUT R2, R2, 0x7ffffffc, RZ, 0xc0, !PT ;  /* 0x7ffffffc02027812 */ /* 0x000fe200078ec0ff */
[----:B------:R-:W-:Y:S01]  /*2ba0*/  BAR.SYNC.DEFER_BLOCKING 0x0 ;  /* 0x0000000000007b1d */ /* 0x000fe20000010000 */
[----:B------:R-:W-:-:S03]  /*2bb0*/  @P1 LEA R14, P0, R4, c[0x0][0x1c8], 0x1 ;  /* 0x00007200040e1a11 */ /* 0x000fc600078008ff */
[----:B------:R-:W-:Y:S02]  /*2bc0*/  IMAD.IADD R0, R0, 0x1, -R2 ;  /* 0x0000000100007824 */ /* 0x000fe400078e0a02 */
[----:B------:R-:W-:Y:S02]  /*2bd0*/  @P1 IMAD.IADD R2, R5, 0x1, R6 ;  /* 0x0000000105021824 */ /* 0x000fe400078e0206 */
[----:B------:R-:W-:Y:S02]  /*2be0*/  IMAD R0, R0, -0x2, R159 ;  /* 0xfffffffe00007824 */ /* 0x000fe400078e029f */
[----:B------:R-:W-:Y:S01]  /*2bf0*/  FMUL.FTZ R5, R16, c[0x0][0x320] ;  /* 0x0000c80010057a20 */ /* 0x000fe20000410000 */
[----:B------:R-:W-:Y:S01]  /*2c00*/  @P1 LEA.HI.X R15, R4, c[0x0][0x1cc], R2, 0x1, P0 ;  /* 0x00007300040f1a11 */ /* 0x000fe200000f0c02 */
[----:B------:R-:W-:Y:S01]  /*2c10*/  FMUL.FTZ R2, R47, c[0x0][0x320] ;  /* 0x0000c8002f027a20 */ /* 0x000fe20000410000 */
[----:B------:R-:W-:Y:S01]  /*2c20*/  ISETP.GT.AND P2, PT, R0, RZ, PT ;  /* 0x000000ff0000720c */ /* 0x000fe20003f44270 */
[----:B------:R-:W-:Y:S01]  /*2c30*/  FMUL.FTZ R4, R46, c[0x0][0x320] ;  /* 0x0000c8002e047a20 */ /* 0x000fe20000410000 */
[C---:B------:R-:W-:Y:S01]  /*2c40*/  ISETP.GT.AND P0, PT, R0.reuse, 0x1, PT ;  /* 0x000000010000780c */ /* 0x040fe20003f04270 */
[----:B------:R1:W-:Y:S01]  /*2c50*/  MUFU.TANH R12, R2 ;  /* 0x00000002000c7308 */ /* 0x0003e20000002400 */
[----:B------:R-:W-:-:S02]  /*2c60*/  ISETP.GT.AND P3, PT, R0, 0x8, PT ;  /* 0x000000080000780c */ /* 0x000fc40003f64270 */
[----:B------:R-:W-:Y:S02]  /*2c70*/  FSEL R21, R154, -INF , P2 ;  /* 0xff8000009a157808 */ /* 0x000fe40001000000 */
[----:B----4-:R-:W-:Y:S02]  /*2c80*/  FSEL R22, R153, -INF , P0 ;  /* 0xff80000099167808 */ /* 0x010fe40000000000 */
[----:B---3--:R-:W-:Y:S01]  /*2c90*/  FSEL R28, R152, -INF , P2 ;  /* 0xff800000981c7808 */ /* 0x008fe20001000000 */
[----:B------:R2:W3:Y:S01]  /*2ca0*/  MUFU.TANH R7, R4 ;  /* 0x0000000400077308 */ /* 0x0004e20000002400 */
[----:B------:R-:W-:Y:S01]  /*2cb0*/  FSEL R43, R156, -INF , P2 ;  /* 0xff8000009c2b7808 */ /* 0x000fe20001000000 */
[----:B------:R-:W-:Y:S01]  /*2cc0*/  @!PT LDS RZ, [RZ] ;  /* 0x00000000fffff984 */ /* 0x000fe20000000800 */
[----:B------:R-:W-:Y:S01]  /*2cd0*/  @!PT LDS RZ, [RZ] ;  /* 0x00000000fffff984 */ /* 0x000fe20000000800 */
[----:B------:R-:W-:Y:S01]  /*2ce0*/  @!PT LDS RZ, [RZ] ;  /* 0x00000000fffff984 */ /* 0x000fe20000000800 */
[----:B------:R4:W-:Y:S01]  /*2cf0*/  @P1 LDGSTS.E.BYPASS.LTC128B.128 [R233+0x3100], [R14.64], !P5 ;  /* 0x031000000ee91fae */ /* 0x0009e2000e901d46 */
[----:B------:R-:W-:Y:S02]  /*2d00*/  FSEL R38, R158, -INF , P2 ;  /* 0xff8000009e267808 */ /* 0x000fe40001000000 */
[----:B------:R-:W-:Y:S01]  /*2d10*/  ISETP.GT.AND P2, PT, R0, 0x9, PT ;  /* 0x000000090000780c */ /* 0x000fe20003f44270 */
[----:B------:R4:W-:Y:S01]  /*2d20*/  @P1 LDGSTS.E.BYPASS.LTC128B.128 [R233+0x4100], [R14.64+0x40], !P4 ;  /* 0x041000400ee91fae */ /* 0x0009e2000e101d46 */
[----:B------:R-:W-:Y:S01]  /*2d30*/  FSEL R23, R120, -INF , P3 ;  /* 0xff80000078177808 */ /* 0x000fe20001800000 */
[----:B-1----:R-:W-:Y:S01]  /*2d40*/  FMUL.FTZ R2, R24, c[0x0][0x320] ;  /* 0x0000c80018027a20 */ /* 0x002fe20000410000 */
[----:B------:R-:W-:Y:S01]  /*2d50*/  FSEL R29, R138, -INF , P0 ;  /* 0xff8000008a1d7808 */ /* 0x000fe20000000000 */
[----:B------:R4:W-:Y:S01]  /*2d60*/  @P1 LDGSTS.E.BYPASS.LTC128B.128 [R233+0x5100], [R14.64+0x80], !P6 ;  /* 0x051000800ee91fae */ /* 0x0009e2000f101d46 */
[----:B------:R-:W-:Y:S01]  /*2d70*/  FSEL R46, R155, -INF , P0 ;  /* 0xff8000009b2e7808 */ /* 0x000fe20000000000 */
[----:B------:R1:W-:Y:S01]  /*2d80*/  MUFU.TANH R20, R2 ;  /* 0x0000000200147308 */ /* 0x0003e20000002400 */
[----:B------:R-:W-:-:S02]  /*2d90*/  FSEL R39, R157, -INF , P0 ;  /* 0xff8000009d277808 */ /* 0x000fc40000000000 */
[----:B------:R-:W-:Y:S01]  /*2da0*/  ISETP.GT.AND P0, PT, R0, 0x10, PT ;  /* 0x000000100000780c */ /* 0x000fe20003f04270 */
[----:B--2---:R-:W-:Y:S01]  /*2db0*/  FMUL.FTZ R4, R9, c[0x0][0x320] ;  /* 0x0000c80009047a20 */ /* 0x004fe20000410000 */
[----:B------:R-:W-:Y:S02]  /*2dc0*/  FSEL R24, R111, -INF , P2 ;  /* 0xff8000006f187808 */ /* 0x000fe40001000000 */
[----:B------:R-:W-:Y:S01]  /*2dd0*/  FSEL R36, R109, -INF , P3 ;  /* 0xff8000006d247808 */ /* 0x000fe20001800000 */
[----:B------:R2:W-:Y:S01]  /*2de0*/  MUFU.TANH R16, R4 ;  /* 0x0000000400107308 */ /* 0x0005e20000002400 */
[----:B------:R-:W-:Y:S02]  /*2df0*/  FSEL R45, R122, -INF , P3 ;  /* 0xff8000007a2d7808 */ /* 0x000fe40001800000 */
[----:B------:R-:W-:Y:S02]  /*2e00*/  FSEL R41, R139, -INF , P3 ;  /* 0xff8000008b297808 */ /* 0x000fe40001800000 */
[----:B------:R-:W-:-:S02]  /*2e10*/  ISETP.GT.AND P3, PT, R0, 0x11, PT ;  /* 0x000000110000780c */ /* 0x000fc40003f64270 */
[----:B-----5:R-:W-:Y:S01]  /*2e20*/  FSEL R47, R88, -INF , P0 ;  /* 0xff800000582f7808 */ /* 0x020fe20000000000 */
[----:B-1----:R-:W-:Y:S01]  /*2e30*/  FMUL.FTZ R2, R26, c[0x0][0x320] ;  /* 0x0000c8001a027a20 */ /* 0x002fe20000410000 */
[----:B------:R-:W-:Y:S01]  /*2e40*/  FSEL R37, R108, -INF , P2 ;  /* 0xff8000006c257808 */ /* 0x000fe20001000000 */
[----:B------:R1:W-:Y:S01]  /*2e50*/  MUFU.TANH R9, R5 ;  /* 0x0000000500097308 */ /* 0x0003e20000002400 */
[----:B------:R-:W-:Y:S02]  /*2e60*/  FSEL R44, R121, -INF , P2 ;  /* 0xff800000792c7808 */ /* 0x000fe40001000000 */
[----:B------:R-:W-:Y:S02]  /*2e70*/  FSEL R42, R123, -INF , P2 ;  /* 0xff8000007b2a7808 */ /* 0x000fe40001000000 */
[----:B------:R-:W-:Y:S01]  /*2e80*/  ISETP.GT.AND P2, PT, R0, 0x18, PT ;  /* 0x000000180000780c */ /* 0x000fe20003f44270 */
[----:B--2---:R-:W-:Y:S01]  /*2e90*/  FMUL.FTZ R4, R17, c[0x0][0x320] ;  /* 0x0000c80011047a20 */ /* 0x004fe20000410000 */
[----:B------:R-:W-:Y:S01]  /*2ea0*/  FSEL R54, R84, -INF , P3 ;  /* 0xff80000054367808 */ /* 0x000fe20001800000 */
[----:B------:R2:W-:Y:S01]  /*2eb0*/  MUFU.TANH R13, R2 ;  /* 0x00000002000d7308 */ /* 0x0005e20000002400 */
[----:B------:R-:W-:-:S02]  /*2ec0*/  FSEL R100, R100, -INF , P0 ;  /* 0xff80000064647808 */ /* 0x000fc40000000000 */
[----:B------:R-:W-:Y:S02]  /*2ed0*/  FSEL R137, R137, -INF , P0 ;  /* 0xff80000089897808 */ /* 0x000fe40000000000 */
[----:B------:R-:W-:Y:S02]  /*2ee0*/  FSEL R107, R110, -INF , P0 ;  /* 0xff8000006e6b7808 */ /* 0x000fe40000000000 */
[----:B------:R-:W-:Y:S01]  /*2ef0*/  ISETP.GT.AND P0, PT, R0, 0x19, PT ;  /* 0x000000190000780c */ /* 0x000fe20003f04270 */
[----:B-1----:R-:W-:Y:S01]  /*2f00*/  FMUL.FTZ R5, R11, c[0x0][0x320] ;  /* 0x0000c8000b057a20 */ /* 0x002fe20000410000 */
[----:B------:R-:W-:Y:S02]  /*2f10*/  FSEL R53, R83, -INF , P2 ;  /* 0xff80000053357808 */ /* 0x000fe40001000000 */
[----:B------:R-:W-:Y:S02]  /*2f20*/  FSEL R106, R80, -INF , P0 ;  /* 0xff800000506a7808 */ /* 0x000fe40000000000 */
[----:B------:R-:W-:-:S02]  /*2f30*/  FSEL R55, R82, -INF , P0 ;  /* 0xff80000052377808 */ /* 0x000fc40000000000 */
[----:B------:R-:W-:Y:S01]  /*2f40*/  FSEL R144, R144, -INF , P0 ;  /* 0xff80000090907808 */ /* 0x000fe20000000000 */
[----:B--2---:R-:W-:Y:S01]  /*2f50*/  FMUL.FTZ R2, R8, c[0x0][0x320] ;  /* 0x0000c80008027a20 */ /* 0x004fe20000410000 */
[----:B------:R-:W-:Y:S02]  /*2f60*/  FSEL R133, R133, -INF , P0 ;  /* 0xff80000085857808 */ /* 0x000fe40000000000 */
[----:B------:R-:W-:Y:S01]  /*2f70*/  FSEL R101, R101, -INF , P3 ;  /* 0xff80000065657808 */ /* 0x000fe20001800000 */
[----:B------:R1:W-:Y:S01]  /*2f80*/  MUFU.TANH R8, R2 ;  /* 0x0000000200087308 */ /* 0x0003e20000002400 */
[----:B------:R-:W-:Y:S02]  /*2f90*/  FSEL R136, R136, -INF , P3 ;  /* 0xff80000088887808 */ /* 0x000fe40001800000 */
[----:B------:R-:W-:Y:S02]  /*2fa0*/  FSEL R132, R132, -INF , P3 ;  /* 0xff80000084847808 */ /* 0x000fe40001800000 */
[----:B------:R-:W-:-:S02]  /*2fb0*/  ISETP.GT.AND P0, PT, R0, 0x28, PT ;  /* 0x000000280000780c */ /* 0x000fc40003f04270 */
[----:B------:R-:W-:Y:S02]  /*2fc0*/  ISETP.GT.AND P3, PT, R0, 0x20, PT ;  /* 0x000000200000780c */ /* 0x000fe40003f64270 */
[----:B------:R-:W-:Y:S02]  /*2fd0*/  FSEL R105, R81, -INF , P2 ;  /* 0xff80000051697808 */ /* 0x000fe40001000000 */
[----:B------:R-:W-:Y:S02]  /*2fe0*/  FSEL R135, R135, -INF , P2 ;  /* 0xff80000087877808 */ /* 0x000fe40001000000 */
[----:B------:R-:W-:Y:S02]  /*2ff0*/  FSEL R134, R134, -INF , P2 ;  /* 0xff80000086867808 */ /* 0x000fe40001000000 */
[----:B---3--:R-:W-:Y:S01]  /*3000*/  FSEL R175, R7, -INF , P0 ;  /* 0xff80000007af7808 */ /* 0x008fe20000000000 */
[----:B-1----:R-:W-:Y:S01]  /*3010*/  FMUL.FTZ R2, R10, c[0x0][0x320] ;  /* 0x0000c8000a027a20 */ /* 0x002fe20000410000 */
[----:B------:R-:W-:Y:S01]  /*3020*/  ISETP.GT.AND P2, PT, R0, 0x21, PT ;  /* 0x000000210000780c */ /* 0x000fe20003f44270 */
[----:B------:R1:W-:Y:S01]  /*3030*/  MUFU.TANH R7, R4 ;  /* 0x0000000400077308 */ /* 0x0003e20000002400 */
[----:B------:R-:W-:-:S02]  /*3040*/  FSEL R147, R147, -INF , P3 ;  /* 0xff80000093937808 */ /* 0x000fc40001800000 */
[----:B------:R-:W-:Y:S02]  /*3050*/  FSEL R172, R172, -INF , P2 ;  /* 0xff800000acac7808 */ /* 0x000fe40001000000 */
[----:B------:R-:W-:Y:S02]  /*3060*/  FSEL R173, R61, -INF , P3 ;  /* 0xff8000003dad7808 */ /* 0x000fe40001800000 */
[----:B------:R-:W-:Y:S01]  /*3070*/  FSEL R186, R62, -INF , P3 ;  /* 0xff8000003eba7808 */ /* 0x000fe20001800000 */
[----:B------:R2:W3:Y:S01]  /*3080*/  MUFU.TANH R6, R2 ;  /* 0x0000000200067308 */ /* 0x0004e20000002400 */
[----:B------:R-:W-:Y:S02]  /*3090*/  FSEL R177, R177, -INF , P3 ;  /* 0xff800000b1b17808 */ /* 0x000fe40001800000 */
[----:B------:R-:W-:Y:S02]  /*30a0*/  FSEL R174, R60, -INF , P2 ;  /* 0xff8000003cae7808 */ /* 0x000fe40001000000 */
[----:B------:R-:W-:-:S02]  /*30b0*/  FSEL R187, R63, -INF , P2 ;  /* 0xff8000003fbb7808 */ /* 0x000fc40001000000 */
[----:B------:R-:W-:Y:S01]  /*30c0*/  FSEL R179, R179, -INF , P2 ;  /* 0xff800000b3b37808 */ /* 0x000fe20001000000 */
[----:B------:R5:W3:Y:S01]  /*30d0*/  MUFU.TANH R10, R5 ;  /* 0x00000005000a7308 */ /* 0x000ae20000002400 */
[----:B-1----:R-:W-:Y:S02]  /*30e0*/  FMNMX.FTZ R4, R28, R29, !PT ;  /* 0x0000001d1c047209 */ /* 0x002fe40007810000 */
[----:B------:R-:W-:Y:S02]  /*30f0*/  ISETP.GT.AND P3, PT, R0, 0x29, PT ;  /* 0x000000290000780c */ /* 0x000fe40003f64270 */
[----:B------:R-:W-:Y:S02]  /*3100*/  FMNMX.FTZ R4, R36, R4, !PT ;  /* 0x0000000424047209 */ /* 0x000fe40007810000 */
[----:B------:R-:W-:Y:S02]  /*3110*/  ISETP.GT.AND P2, PT, R0, 0x30, PT ;  /* 0x000000300000780c */ /* 0x000fe40003f44270 */
[----:B--2---:R-:W-:-:S02]  /*3120*/  FMNMX.FTZ R2, R21, R22, !PT ;  /* 0x0000001615027209 */ /* 0x004fc40007810000 */
[----:B------:R-:W-:Y:S02]  /*3130*/  FSEL R146, R52, -INF , P0 ;  /* 0xff80000034927808 */ /* 0x000fe40000000000 */
[----:B------:R-:W-:Y:S02]  /*3140*/  FMNMX.FTZ R2, R23, R2, !PT ;  /* 0x0000000217027209 */ /* 0x000fe40007810000 */
[----:B------:R-:W-:Y:S01]  /*3150*/  FMNMX.FTZ R4, R37, R4, !PT ;  /* 0x0000000425047209 */ /* 0x000fe20007810000 */
[----:B-----5:R-:W-:Y:S01]  /*3160*/  FMUL.FTZ R5, R19, c[0x0][0x320] ;  /* 0x0000c80013057a20 */ /* 0x020fe20000410000 */
[----:B------:R-:W-:Y:S02]  /*3170*/  FMNMX.FTZ R2, R24, R2, !PT ;  /* 0x0000000218027209 */ /* 0x000fe40007810000 */
[----:B------:R-:W-:Y:S02]  /*3180*/  FSEL R185, R57, -INF , P0 ;  /* 0xff80000039b97808 */ /* 0x000fe40000000000 */
[----:B------:R-:W-:-:S02]  /*3190*/  FMNMX.FTZ R2, R47, R2, !PT ;  /* 0x000000022f027209 */ /* 0x000fc40007810000 */
[----:B------:R-:W-:Y:S02]  /*31a0*/  FSEL R184, R59, -INF , P0 ;  /* 0xff8000003bb87808 */ /* 0x000fe40000000000 */
[----:B------:R-:W-:Y:S02]  /*31b0*/  FMNMX.FTZ R2, R54, R2, !PT ;  /* 0x0000000236027209 */ /* 0x000fe40007810000 */
[----:B------:R-:W-:Y:S02]  /*31c0*/  FSEL R176, R12, -INF , P3 ;  /* 0xff8000000cb07808 */ /* 0x000fe40001800000 */
[----:B------:R-:W-:Y:S02]  /*31d0*/  FMNMX.FTZ R2, R53, R2, !PT ;  /* 0x0000000235027209 */ /* 0x000fe40007810000 */
[----:B------:R-:W-:Y:S02]  /*31e0*/  FSEL R145, R40, -INF , P3 ;  /* 0xff80000028917808 */ /* 0x000fe40001800000 */
[----:B------:R-:W-:-:S02]  /*31f0*/  FMNMX.FTZ R2, R55, R2, !PT ;  /* 0x0000000237027209 */ /* 0x000fc40007810000 */
[----:B------:R-:W-:Y:S02]  /*3200*/  FSEL R192, R56, -INF , P3 ;  /* 0xff80000038c07808 */ /* 0x000fe40001800000 */
[----:B------:R-:W-:Y:S02]  /*3210*/  FMNMX.FTZ R2, R147, R2, !PT ;  /* 0x0000000293027209 */ /* 0x000fe40007810000 */
[----:B------:R-:W-:Y:S02]  /*3220*/  FSEL R178, R58, -INF , P3 ;  /* 0xff8000003ab27808 */ /* 0x000fe40001800000 */
[----:B------:R-:W-:Y:S02]  /*3230*/  FMNMX.FTZ R2, R172, R2, !PT ;  /* 0x00000002ac027209 */ /* 0x000fe40007810000 */
[----:B---3--:R-:W-:Y:S02]  /*3240*/  FSEL R227, R6, -INF , P2 ;  /* 0xff80000006e37808 */ /* 0x008fe40001000000 */
[----:B------:R-:W-:-:S02]  /*3250*/  FSEL R210, R8, -INF , P2 ;  /* 0xff80000008d27808 */ /* 0x000fc40001000000 */
[----:B------:R-:W-:Y:S01]  /*3260*/  FSEL R180, R13, -INF , P2 ;  /* 0xff8000000db47808 */ /* 0x000fe20001000000 */
[----:B------:R1:W2:Y:S01]  /*3270*/  MUFU.TANH R8, R5 ;  /* 0x0000000500087308 */ /* 0x0002a20000002400 */
[----:B------:R-:W-:Y:S02]  /*3280*/  FSEL R244, R20, -INF , P2 ;  /* 0xff80000014f47808 */ /* 0x000fe40001000000 */
[C---:B------:R-:W-:Y:S02]  /*3290*/  ISETP.GT.AND P0, PT, R0.reuse, 0x31, PT ;  /* 0x000000310000780c */ /* 0x040fe40003f04270 */
[C---:B------:R-:W-:Y:S02]  /*32a0*/  ISETP.GT.AND P3, PT, R0.reuse, 0x38, PT ;  /* 0x000000380000780c */ /* 0x040fe40003f64270 */
[----:B------:R-:W-:Y:S02]  /*32b0*/  ISETP.GT.AND P2, PT, R0, 0x39, PT ;  /* 0x000000390000780c */ /* 0x000fe40003f44270 */
[----:B------:R-:W-:-:S02]  /*32c0*/  FMNMX.FTZ R0, R146, R2, !PT ;  /* 0x0000000292007209 */ /* 0x000fc40007810000 */
[----:B------:R-:W-:Y:S01]  /*32d0*/  FMNMX.FTZ R2, R100, R4, !PT ;  /* 0x0000000464027209 */ /* 0x000fe20007810000 */
[----:B------:R-:W-:Y:S01]  /*32e0*/  FMUL.FTZ R4, R18, c[0x0][0x320] ;  /* 0x0000c80012047a20 */ /* 0x000fe20000410000 */
[----:B------:R-:W-:Y:S02]  /*32f0*/  FMNMX.FTZ R0, R145, R0, !PT ;  /* 0x0000000091007209 */ /* 0x000fe40007810000 */
[----:B------:R-:W-:Y:S01]  /*3300*/  FMNMX.FTZ R2, R101, R2, !PT ;  /* 0x0000000265027209 */ /* 0x000fe20007810000 */
[----:B-1----:R-:W-:Y:S01]  /*3310*/  FMUL.FTZ R5, R25, c[0x0][0x320] ;  /* 0x0000c80019057a20 */ /* 0x002fe20000410000 */
[----:B------:R-:W-:Y:S02]  /*3320*/  FSEL R203, R16, -INF , P0 ;  /* 0xff80000010cb7808 */ /* 0x000fe40000000000 */
[----:B------:R-:W-:Y:S01]  /*3330*/  FMNMX.FTZ R0, R210, R0, !PT ;  /* 0x00000000d2007209 */ /* 0x000fe20007810000 */
[----:B------:R-:W-:Y:S01]  /*3340*/  MUFU.TANH R12, R5 ;  /* 0x00000005000c7308 */ /* 0x000fe20000002400 */
[----:B------:R-:W-:-:S02]  /*3350*/  FMNMX.FTZ R2, R105, R2, !PT ;  /* 0x0000000269027209 */ /* 0x000fc40007810000 */
[----:B------:R-:W-:Y:S02]  /*3360*/  FSEL R204, R9, -INF , P3 ;  /* 0xff80000009cc7808 */ /* 0x000fe40001800000 */
[----:B------:R-:W-:Y:S02]  /*3370*/  FMNMX.FTZ R0, R203, R0, !PT ;  /* 0x00000000cb007209 */ /* 0x000fe40007810000 */
[----:B------:R-:W-:Y:S01]  /*3380*/  FMNMX.FTZ R2, R106, R2, !PT ;  /* 0x000000026a027209 */ /* 0x000fe20007810000 */
[----:B------:R1:W3:Y:S01]  /*3390*/  MUFU.TANH R9, R4 ;  /* 0x0000000400097308 */ /* 0x0002e20000002400 */
[----:B------:R-:W-:Y:S02]  /*33a0*/  FSEL R206, R7, -INF , P2 ;  /* 0xff80000007ce7808 */ /* 0x000fe40001000000 */
[----:B------:R-:W-:Y:S02]  /*33b0*/  FMNMX.FTZ R0, R204, R0, !PT ;  /* 0x00000000cc007209 */ /* 0x000fe40007810000 */
[----:B------:R-:W-:-:S02]  /*33c0*/  FMNMX.FTZ R2, R173, R2, !PT ;  /* 0x00000002ad027209 */ /* 0x000fc40007810000 */
[----:B------:R-:W-:Y:S02]  /*33d0*/  FMNMX.FTZ R6, R206, R0, !PT ;  /* 0x00000000ce067209 */ /* 0x000fe40007810000 */
[----:B------:R-:W-:Y:S02]  /*33e0*/  FMNMX.FTZ R0, R174, R2, !PT ;  /* 0x00000002ae007209 */ /* 0x000fe40007810000 */
[----:B------:R-:W-:Y:S01]  /*33f0*/  FSEL R207, R10, -INF , P0 ;  /* 0xff8000000acf7808 */ /* 0x000fe20000000000 */
[----:B------:R-:W5:Y:S01]  /*3400*/  SHFL.BFLY PT, R7, R6, 0x2, 0x1f ;  /* 0x0c401f0006077f89 */ /* 0x000f6200000e0000 */
[----:B------:R-:W-:Y:S02]  /*3410*/  FMNMX.FTZ R0, R175, R0, !PT ;  /* 0x00000000af007209 */ /* 0x000fe40007810000 */
[----:B--2---:R-:W-:Y:S01]  /*3420*/  FSEL R209, R8, -INF , P2 ;  /* 0xff80000008d17808 */ /* 0x004fe20001000000 */
[----:B------:R-:W-:Y:S01]  /*3430*/  FMUL.FTZ R8, R33, c[0x0][0x320] ;  /* 0x0000c80021087a20 */ /* 0x000fe20000410000 */
[----:B-1----:R-:W-:-:S02]  /*3440*/  FMNMX.FTZ R4, R38, R39, !PT ;  /* 0x0000002726047209 */ /* 0x002fc40007810000 */
[----:B------:R-:W-:Y:S02]  /*3450*/  FMNMX.FTZ R0, R176, R0, !PT ;  /* 0x00000000b0007209 */ /* 0x000fe40007810000 */
[----:B------:R-:W-:Y:S01]  /*3460*/  FMNMX.FTZ R4, R41, R4, !PT ;  /* 0x0000000429047209 */ /* 0x000fe20007810000 */
[----:B------:R-:W-:Y:S01]  /*3470*/  MUFU.TANH R8, R8 ;  /* 0x0000000800087308 */ /* 0x000fe20000002400 */
[----:B------:R-:W-:Y:S02]  /*3480*/  FMNMX.FTZ R0, R227, R0, !PT ;  /* 0x00000000e3007209 */ /* 0x000fe40007810000 */
[----:B------:R-:W-:Y:S01]  /*3490*/  FMNMX.FTZ R2, R42, R4, !PT ;  /* 0x000000042a027209 */ /* 0x000fe20007810000 */
[----:B------:R-:W-:Y:S01]  /*34a0*/  FMUL.FTZ R4, R32, c[0x0][0x320] ;  /* 0x0000c80020047a20 */ /* 0x000fe20000410000 */
[----:B---3--:R-:W-:Y:S01]  /*34b0*/  FSEL R205, R9, -INF , P3 ;  /* 0xff80000009cd7808 */ /* 0x008fe20001800000 */
[----:B------:R-:W-:Y:S01]  /*34c0*/  FMUL.FTZ R9, R35, c[0x0][0x320] ;  /* 0x0000c80023097a20 */ /* 0x000fe20000410000 */
[----:B------:R-:W-:Y:S01]  /*34d0*/  FMNMX.FTZ R2, R107, R2, !PT ;  /* 0x000000026b027209 */ /* 0x000fe20007810000 */
[----:B------:R1:W2:Y:S01]  /*34e0*/  MUFU.TANH R11, R4 ;  /* 0x00000004000b7308 */ /* 0x0002a20000002400 */
[----:B------:R-:W-:-:S02]  /*34f0*/  FMNMX.FTZ R0, R207, R0, !PT ;  /* 0x00000000cf007209 */ /* 0x000fc40007810000 */
[----:B------:R-:W-:Y:S02]  /*3500*/  FMNMX.FTZ R2, R132, R2, !PT ;  /* 0x0000000284027209 */ /* 0x000fe40007810000 */
[----:B------:R-:W-:Y:S02]  /*3510*/  FMNMX.FTZ R0, R205, R0, !PT ;  /* 0x00000000cd007209 */ /* 0x000fe40007810000 */
[----:B------:R-:W-:Y:S02]  /*3520*/  FMNMX.FTZ R2, R134, R2, !PT ;  /* 0x0000000286027209 */ /* 0x000fe40007810000 */
[----:B------:R-:W-:Y:S02]  /*3530*/  FMNMX.FTZ R5, R209, R0, !PT ;  /* 0x00000000d1057209 */ /* 0x000fe40007810000 */
[----:B------:R-:W-:Y:S02]  /*3540*/  FMNMX.FTZ R2, R133, R2, !PT ;  /* 0x0000000285027209 */ /* 0x000fe40007810000 */
[----:B-----5:R-:W-:Y:S01]  /*3550*/  FMNMX.FTZ R102, R6, R7, !PT ;  /* 0x0000000706667209 */ /* 0x020fe20007810000 */
[----:B------:R-:W-:Y:S01]  /*3560*/  FMUL.FTZ R6, R27, c[0x0][0x320] ;  /* 0x0000c8001b067a20 */ /* 0x000fe20000410000 */
[----:B------:R-:W-:Y:S01]  /*3570*/  FMNMX.FTZ R2, R177, R2, !PT ;  /* 0x00000002b1027209 */ /* 0x000fe20007810000 */
[----:B------:R-:W3:Y:S01]  /*3580*/  SHFL.BFLY PT, R7, R5, 0x2, 0x1f ;  /* 0x0c401f0005077f89 */ /* 0x000ee200000e0000 */
[----:B-1----:R-:W-:Y:S01]  /*3590*/  FMNMX.FTZ R4, R43, R46, !PT ;  /* 0x0000002e2b047209 */ /* 0x002fe20007810000 */
[----:B------:R1:W5:Y:S01]  /*35a0*/  MUFU.TANH R10, R6 ;  /* 0x00000006000a7308 */ /* 0x0003620000002400 */
[----:B------:R-:W-:-:S02]  /*35b0*/  FMNMX.FTZ R0, R179, R2, !PT ;  /* 0x00000002b3007209 */ /* 0x000fc40007810000 */
[----:B------:R-:W-:Y:S02]  /*35c0*/  FMNMX.FTZ R4, R45, R4, !PT ;  /* 0x000000042d047209 */ /* 0x000fe40007810000 */
[----:B------:R-:W-:Y:S02]  /*35d0*/  FMNMX.FTZ R0, R184, R0, !PT ;  /* 0x00000000b8007209 */ /* 0x000fe40007810000 */
[----:B------:R-:W-:Y:S02]  /*35e0*/  FMNMX.FTZ R2, R44, R4, !PT ;  /* 0x000000042c027209 */ /* 0x000fe40007810000 */
[----:B------:R-:W-:Y:S01]  /*35f0*/  FMNMX.FTZ R0, R178, R0, !PT ;  /* 0x00000000b2007209 */ /* 0x000fe20007810000 */
[----:B------:R-:W4:Y:S01]  /*3600*/  SHFL.BFLY PT, R4, R102, 0x1, 0x1f ;  /* 0x0c201f0066047f89 */ /* 0x000f2200000e0000 */
[----:B------:R-:W-:Y:S02]  /*3610*/  FMNMX.FTZ R2, R137, R2, !PT ;  /* 0x0000000289027209 */ /* 0x000fe40007810000 */
[----:B------:R-:W-:-:S02]  /*3620*/  FSEL R208, R12, -INF , P0 ;  /* 0xff8000000cd07808 */ /* 0x000fc40000000000 */
[----:B------:R-:W-:Y:S01]  /*3630*/  FMNMX.FTZ R0, R244, R0, !PT ;  /* 0x00000000f4007209 */ /* 0x000fe20007810000 */
[----:B-1----:R-:W-:Y:S01]  /*3640*/  FMUL.FTZ R6, R34, c[0x0][0x320] ;  /* 0x0000c80022067a20 */ /* 0x002fe20000410000 */
[----:B------:R-:W-:Y:S02]  /*3650*/  FMNMX.FTZ R2, R136, R2, !PT ;  /* 0x0000000288027209 */ /* 0x000fe40007810000 */
[----:B--2---:R-:W-:Y:S02]  /*3660*/  FSEL R215, R11, -INF , P3 ;  /* 0xff8000000bd77808 */ /* 0x004fe40001800000 */
[----:B------:R-:W-:Y:S01]  /*3670*/  FMNMX.FTZ R0, R208, R0, !PT ;  /* 0x00000000d0007209 */ /* 0x000fe20007810000 */
[----:B------:R1:W2:Y:S01]  /*3680*/  MUFU.TANH R11, R6 ;  /* 0x00000006000b7308 */ /* 0x0002a20000002400 */
[----:B------:R-:W-:Y:S02]  /*3690*/  FMNMX.FTZ R2, R135, R2, !PT ;  /* 0x0000000287027209 */ /* 0x000fe40007810000 */
[----:B------:R-:W-:-:S02]  /*36a0*/  FSEL R224, R8, -INF , P2 ;  /* 0xff80000008e07808 */ /* 0x000fc40001000000 */
[----:B------:R-:W-:Y:S02]  /*36b0*/  FMNMX.FTZ R0, R215, R0, !PT ;  /* 0x00000000d7007209 */ /* 0x000fe40007810000 */
[----:B------:R-:W-:Y:S02]  /*36c0*/  FMNMX.FTZ R2, R144, R2, !PT ;  /* 0x0000000290027209 */ /* 0x000fe40007810000 */
[----:B---3--:R-:W-:Y:S02]  /*36d0*/  FMNMX.FTZ R7, R5, R7, !PT ;  /* 0x0000000705077209 */ /* 0x008fe40007810000 */
[----:B------:R-:W-:Y:S01]  /*36e0*/  FMNMX.FTZ R2, R186, R2, !PT ;  /* 0x00000002ba027209 */ /* 0x000fe20007810000 */
[----:B------:R3:W3:Y:S01]  /*36f0*/  MUFU.TANH R5, R9 ;  /* 0x0000000900057308 */ /* 0x0006e20000002400 */
[----:B-----5:R-:W-:Y:S02]  /*3700*/  FSEL R223, R10, -INF , P0 ;  /* 0xff8000000adf7808 */ /* 0x020fe40000000000 */
[----:B----4-:R-:W-:Y:S01]  /*3710*/  FMNMX.FTZ R102, R102, R4, !PT ;  /* 0x0000000466667209 */ /* 0x010fe20007810000 */
[----:B------:R-:W-:Y:S01]  /*3720*/  IMAD R4, R151, 0x20, R149 ;  /* 0x0000002097047824 */ /* 0x000fe200078e0295 */
[----:B-1----:R-:W-:-:S02]  /*3730*/  FMNMX.FTZ R6, R224, R0, !PT ;  /* 0x00000000e0067209 */ /* 0x002fc40007810000 */
[----:B------:R-:W-:Y:S01]  /*3740*/  FMNMX.FTZ R0, R187, R2, !PT ;  /* 0x00000002bb007209 */ /* 0x000fe20007810000 */
[C---:B------:R-:W-:Y:S01]  /*3750*/  FMUL.FTZ R13, R102.reuse, c[0x0][0x2d0] ;  /* 0x0000b400660d7a20 */ /* 0x040fe20000410000 */
[----:B--2---:R-:W-:Y:S01]  /*3760*/  FSEL R222, R11, -INF , P3 ;  /* 0xff8000000bde7808 */ /* 0x004fe20001800000 */
[----:B------:R-:W1:Y:S01]  /*3770*/  SHFL.BFLY PT, R8, R6, 0x2, 0x1f ;  /* 0x0c401f0006087f89 */ /* 0x000e6200000e0000 */
[----:B------:R-:W-:Y:S02]  /*3780*/  FMNMX.FTZ R0, R185, R0, !PT ;  /* 0x00000000b9007209 */ /* 0x000fe40007810000 */
[----:B------:R-:W-:Y:S02]  /*3790*/  FSETP.NEU.FTZ.AND P0, PT, R102, -INF , PT ;  /* 0xff8000006600780b */ /* 0x000fe40003f1d000 */
[----:B------:R-:W-:Y:S01]  /*37a0*/  FMNMX.FTZ R0, R192, R0, !PT ;  /* 0x00000000c0007209 */ /* 0x000fe20007810000 */
[----:B---3--:R-:W2:Y:S01]  /*37b0*/  SHFL.BFLY PT, R9, R7, 0x1, 0x1f ;  /* 0x0c201f0007097f89 */ /* 0x008ea200000e0000 */
[----:B------:R-:W-:-:S02]  /*37c0*/  FSEL R225, R5, -INF , P2 ;  /* 0xff80000005e17808 */ /* 0x000fc40001000000 */
[----:B------:R-:W-:Y:S02]  /*37d0*/  FMNMX.FTZ R2, R180, R0, !PT ;  /* 0x00000000b4027209 */ /* 0x000fe40007810000 */
[----:B------:R-:W-:Y:S02]  /*37e0*/  FSEL R13, R13, RZ, P0 ;  /* 0x000000ff0d0d7208 */ /* 0x000fe40000000000 */
[----:B------:R-:W-:-:S03]  /*37f0*/  FMNMX.FTZ R2, R223, R2, !PT ;  /* 0x00000002df027209 */ /* 0x000fc60007810000 */
[--C-:B------:R-:W-:Y:S01]  /*3800*/  FFMA.FTZ R0, R21, c[0x0][0x2d0], -R13.reuse ;  /* 0x0000b40015007a23 */ /* 0x100fe2000001080d */
[----:B------:R-:W-:Y:S01]  /*3810*/  FMNMX.FTZ R2, R222, R2, !PT ;  /* 0x00000002de027209 */ /* 0x000fe20007810000 */
[----:B------:R-:W-:Y:S02]  /*3820*/  FFMA.FTZ R5, R22, c[0x0][0x2d0], -R13 ;  /* 0x0000b40016057a23 */ /* 0x000fe4000001080d */
[----:B------:R3:W-:Y:S01]  /*3830*/  MUFU.EX2 R252, R0 ;  /* 0x0000000000fc7308 */ /* 0x0007e20000000800 */
[----:B-1----:R-:W-:Y:S02]  /*3840*/  FMNMX.FTZ R8, R6, R8, !PT ;  /* 0x0000000806087209 */ /* 0x002fe40007810000 */
[----:B------:R-:W-:-:S05]  /*3850*/  FMNMX.FTZ R6, R225, R2, !PT ;  /* 0x00000002e1067209 */ /* 0x000fca0007810000 */
[----:B------:R1:W-:Y:S01]  /*3860*/  MUFU.EX2 R250, R5 ;  /* 0x0000000500fa7308 */ /* 0x0003e20000000800 */
[----:B------:R-:W4:Y:S01]  /*3870*/  SHFL.BFLY PT, R10, R8, 0x1, 0x1f ;  /* 0x0c201f00080a7f89 */ /* 0x000f2200000e0000 */
[----:B--2---:R-:W-:Y:S01]  /*3880*/  FMNMX.FTZ R2, R7, R9, !PT ;  /* 0x0000000907027209 */ /* 0x004fe20007810000 */
[----:B------:R-:W-:Y:S02]  /*3890*/  FFMA.FTZ R7, R23, c[0x0][0x2d0], -R13 ;  /* 0x0000b40017077a23 */ /* 0x000fe4000001080d */
[----:B------:R-:W2:Y:S02]  /*38a0*/  SHFL.BFLY PT, R9, R6, 0x2, 0x1f ;  /* 0x0c401f0006097f89 */ /* 0x000ea400000e0000 */
[----:B------:R-:W-:Y:S01]  /*38b0*/  FMUL.FTZ R12, R2, c[0x0][0x2d0] ;  /* 0x0000b400020c7a20 */ /* 0x000fe20000410000 */
[----:B------:R5:W-:Y:S01]  /*38c0*/  MUFU.EX2 R249, R7 ;  /* 0x0000000700f97308 */ /* 0x000be20000000800 */
[----:B---3--:R-:W-:Y:S01]  /*38d0*/  IMAD.IADD R0, R150, 0x1, R4 ;  /* 0x0000000196007824 */ /* 0x008fe200078e0204 */
[----:B------:R-:W-:Y:S01]  /*38e0*/  @P1 LEA R4, P0, R164, R14, 0x1 ;  /* 0x0000000ea4041211 */ /* 0x000fe200078008ff */
[----:B------:R-:W-:-:S02]  /*38f0*/  IMAD.MOV.U32 R14, RZ, RZ, R163 ;  /* 0x000000ffff0e7224 */ /* 0x000fc400078e00a3 */
[----:B------:R-:W-:Y:S01]  /*3900*/  IMAD.SHL.U32 R217, R0, 0x2, RZ ;  /* 0x0000000200d97824 */ /* 0x000fe200078e00ff */
[----:B-1----:R-:W-:-:S03]  /*3910*/  @P1 LEA.HI.X R5, R164, R15, R165, 0x1, P0 ;  /* 0x0000000fa4051211 */ /* 0x002fc600000f0ca5 */
[----:B------:R-:W-:Y:S01]  /*3920*/  IMAD R218, R3, 0x2, R217 ;  /* 0x0000000203da7824 */ /* 0x000fe200078e02d9 */
[----:B------:R-:W-:Y:S01]  /*3930*/  FSETP.NEU.FTZ.AND P0, PT, R2, -INF , PT ;  /* 0xff8000000200780b */ /* 0x000fe20003f1d000 */
[----:B------:R-:W-:Y:S01]  /*3940*/  IMAD.MOV.U32 R15, RZ, RZ, R181 ;  /* 0x000000ffff0f7224 */ /* 0x000fe200078e00b5 */
[----:B------:R2:W-:Y:S02]  /*3950*/  @P1 LDGSTS.E.BYPASS.LTC128B.128 [R233+0x3900], [R4.64], !P5 ;  /* 0x0390000004e91fae */ /* 0x0005e4000e901d46 */
[----:B------:R-:W-:Y:S01]  /*3960*/  FSEL R12, R12, RZ, P0 ;  /* 0x000000ff0c0c7208 */ /* 0x000fe20000000000 */
[----:B-----5:R-:W-:Y:S01]  /*3970*/  FFMA.FTZ R7, R24, c[0x0][0x2d0], -R13 ;  /* 0x0000b40018077a23 */ /* 0x020fe2000001080d */
[----:B------:R2:W-:Y:S01]  /*3980*/  @P1 LDGSTS.E.BYPASS.LTC128B.128 [R233+0x4900], [R4.64+0x40], !P4 ;  /* 0x0490004004e91fae */ /* 0x0005e2000e101d46 */
[----:B----4-:R-:W-:Y:S02]  /*3990*/  FMNMX.FTZ R104, R8, R10, !PT ;  /* 0x0000000a08687209 */ /* 0x010fe40007810000 */
[--C-:B------:R-:W-:Y:S01]  /*39a0*/  FFMA.FTZ R0, R29, c[0x0][0x2d0], -R12.reuse ;  /* 0x0000b4001d007a23 */ /* 0x100fe2000001080c */
[----:B------:R1:W3:Y:S01]  /*39b0*/  MUFU.EX2 R251, R7 ;  /* 0x0000000700fb7308 */ /* 0x0002e20000000800 */
[----:B------:R2:W-:Y:S01]  /*39c0*/  @P1 LDGSTS.E.BYPASS.LTC128B.128 [R233+0x5900], [R4.64+0x80], !P6 ;  /* 0x0590008004e91fae */ /* 0x0005e2000f101d46 */
[----:B------:R-:W-:Y:S01]  /*39d0*/  FSETP.NEU.FTZ.AND P0, PT, R104, -INF , PT ;  /* 0xff8000006800780b */ /* 0x000fe20003f1d000 */
[----:B------:R-:W-:-:S02]  /*39e0*/  FFMA.FTZ R3, R37, c[0x0][0x2d0], -R12 ;  /* 0x0000b40025037a23 */ /* 0x000fc4000001080c */
[----:B------:R-:W-:Y:S03]  /*39f0*/  LDSM.16.MT88.4 R24, [R217+0x100] ;  /* 0x00010000d918783b */ /* 0x000fe60000004200 */
[----:B------:R4:W-:Y:S01]  /*3a00*/  MUFU.EX2 R246, R0 ;  /* 0x0000000000f67308 */ /* 0x0009e20000000800 */
[----:B------:R-:W-:Y:S04]  /*3a10*/  LDSM.16.MT88.4 R16, [R218+0x100] ;  /* 0x00010000da10783b */ /* 0x000fe80000004200 */
[----:B------:R-:W-:Y:S03]  /*3a20*/  LDSM.16.MT88.4 R20, [R217+0x1100] ;  /* 0x00110000d914783b */ /* 0x000fe60000004200 */
[----:B------:R-:W-:Y:S01]  /*3a30*/  MUFU.EX2 R247, R3 ;  /* 0x0000000300f77308 */ /* 0x000fe20000000800 */
[--C-:B-1----:R-:W-:Y:S01]  /*3a40*/  FFMA.FTZ R7, R28, c[0x0][0x2d0], -R12.reuse ;  /* 0x0000b4001c077a23 */ /* 0x102fe2000001080c */
[----:B------:R-:W-:Y:S04]  /*3a50*/  LDSM.16.MT88.4 R32, [R217+0x2100] ;  /* 0x00210000d920783b */ /* 0x000fe80000004200 */
[----:B------:R-:W-:Y:S01]  /*3a60*/  LDSM.16.MT88.4 R28, [R218+0x1100] ;  /* 0x00110000da1c783b */ /* 0x000fe20000004200 */
[----:B----4-:R-:W-:Y:S01]  /*3a70*/  FFMA.FTZ R0, R36, c[0x0][0x2d0], -R12 ;  /* 0x0000b40024007a23 */ /* 0x010fe2000001080c */
[----:B------:R-:W-:Y:S02]  /*3a80*/  MUFU.EX2 R248, R7 ;  /* 0x0000000700f87308 */ /* 0x000fe40000000800 */
[----:B------:R-:W0:Y:S01]  /*3a90*/  LDGDEPBAR ;  /* 0x00000000000079af */ /* 0x000e220000000000 */
[----:B--2---:R-:W-:-:S02]  /*3aa0*/  FMNMX.FTZ R4, R6, R9, !PT ;  /* 0x0000000906047209 */ /* 0x004fc40007810000 */
[----:B---3--:R-:W-:-:S03]  /*3ab0*/  F2FP.PACK_AB R6, R251, R249 ;  /* 0x000000f9fb06723e */ /* 0x008fc600000000ff */
[----:B------:R-:W1:Y:S01]  /*3ac0*/  SHFL.BFLY PT, R5, R4, 0x1, 0x1f ;  /* 0x0c201f0004057f89 */ /* 0x000e6200000e0000 */
[----:B------:R2:W3:Y:S02]  /*3ad0*/  MUFU.EX2 R245, R0 ;  /* 0x0000000000f57308 */ /* 0x0004e40000000800 */
[----:B--2---:R-:W-:Y:S01]  /*3ae0*/  FMUL.FTZ R0, R104, c[0x0][0x2d0] ;  /* 0x0000b40068007a20 */ /* 0x004fe20000410000 */
[----:B---3--:R-:W-:-:S04]  /*3af0*/  F2FP.PACK_AB R7, R247, R245 ;  /* 0x000000f5f707723e */ /* 0x008fc800000000ff */
[----:B------:R-:W-:Y:S02]  /*3b00*/  FSEL R0, R0, RZ, P0 ;  /* 0x000000ff00007208 */ /* 0x000fe40000000000 */
[----:B-1----:R-:W-:Y:S02]  /*3b10*/  FMNMX.FTZ R103, R4, R5, !PT ;  /* 0x0000000504677209 */ /* 0x002fe40007810000 */
[----:B------:R-:W-:Y:S01]  /*3b20*/  F2FP.PACK_AB R4, R250, R252 ;  /* 0x000000fcfa04723e */ /* 0x000fe200000000ff */
[--C-:B------:R-:W-:Y:S01]  /*3b30*/  FFMA.FTZ R3, R38, c[0x0][0x2d0], -R0.reuse ;  /* 0x0000b40026037a23 */ /* 0x100fe20000010800 */
[----:B------:R-:W-:Y:S01]  /*3b40*/  FSETP.NEU.FTZ.AND P0, PT, R103, -INF , PT ;  /* 0xff8000006700780b */ /* 0x000fe20003f1d000 */
[--C-:B------:R-:W-:Y:S01]  /*3b50*/  FFMA.FTZ R8, R41, c[0x0][0x2d0], -R0.reuse ;  /* 0x0000b40029087a23 */ /* 0x100fe20000010800 */
[----:B------:R-:W-:Y:S01]  /*3b60*/  F2FP.PACK_AB R5, R246, R248 ;  /* 0x000000f8f605723e */ /* 0x000fe200000000ff */
[----:B------:R1:W-:Y:S06]  /*3b70*/  MUFU.EX2 R241, R3 ;  /* 0x0000000300f17308 */ /* 0x0003ec0000000800 */
[C---:B------:R-:W-:Y:S02]  /*3b80*/  HMMA.16816.F32 R120, R4.reuse, R24, RZ ;  /* 0x000000180478723c */ /* 0x040fe400000018ff */
[----:B------:R2:W-:Y:S06]  /*3b90*/  MUFU.EX2 R242, R8 ;  /* 0x0000000800f27308 */ /* 0x0005ec0000000800 */
[----:B------:R-:W-:Y:S01]  /*3ba0*/  HMMA.16816.F32 R116, R4, R16, RZ ;  /* 0x000000100474723c */ /* 0x000fe200000018ff */
[----:B-1----:R-:W-:-:S02]  /*3bb0*/  FFMA.FTZ R3, R39, c[0x0][0x2d0], -R0 ;  /* 0x0000b40027037a23 */ /* 0x002fc40000010800 */
[----:B------:R-:W1:Y:S02]  /*3bc0*/  LDSM.16.MT88.4 R36, [R218+0x2100] ;  /* 0x00210000da24783b */ /* 0x000e640000004200 */
[----:B------:R3:W-:Y:S03]  /*3bd0*/  MUFU.EX2 R236, R3 ;  /* 0x0000000300ec7308 */ /* 0x0007e60000000800 */
[----:B------:R-:W-:Y:S01]  /*3be0*/  HMMA.16816.F32 R112, R4, R20, RZ ;  /* 0x000000140470723c */ /* 0x000fe200000018ff */
[----:B--2---:R-:W-:-:S04]  /*3bf0*/  FFMA.FTZ R8, R42, c[0x0][0x2d0], -R0 ;  /* 0x0000b4002a087a23 */ /* 0x004fc80000010800 */
[----:B------:R-:W2:Y:S03]  /*3c00*/  MUFU.EX2 R243, R8 ;  /* 0x0000000800f37308 */ /* 0x000ea60000000800 */
[----:B------:R-:W-:Y:S01]  /*3c10*/  HMMA.16816.F32 R108, R4, R28, RZ ;  /* 0x0000001c046c723c */ /* 0x000fe200000018ff */
[----:B---3--:R-:W-:-:S07]  /*3c20*/  FMUL.FTZ R3, R103, c[0x0][0x2d0] ;  /* 0x0000b40067037a20 */ /* 0x008fce0000410000 */
[----:B------:R-:W-:Y:S01]  /*3c30*/  HMMA.16816.F32 R96, R4, R32, RZ ;  /* 0x000000200460723c */ /* 0x000fe200000018ff */
[----:B------:R-:W-:Y:S02]  /*3c40*/  FSEL R3, R3, RZ, P0 ;  /* 0x000000ff03037208 */ /* 0x000fe40000000000 */
[----:B--2---:R-:W-:-:S03]  /*3c50*/  F2FP.PACK_AB R10, R243, R242 ;  /* 0x000000f2f30a723e */ /* 0x004fc600000000ff */
[--C-:B------:R-:W-:Y:S02]  /*3c60*/  FFMA.FTZ R8, R43, c[0x0][0x2d0], -R3.reuse ;  /* 0x0000b4002b087a23 */ /* 0x100fe40000010803 */
[C---:B------:R-:W-:Y:S01]  /*3c70*/  HMMA.16816.F32 R88, R4.reuse, R26, RZ ;  /* 0x0000001a0458723c */ /* 0x040fe200000018ff */
[----:B------:R-:W-:Y:S01]  /*3c80*/  LDSM.16.MT88.4 R40, [R218+0x2500] ;  /* 0x00250000da28783b */ /* 0x000fe20000004200 */
[----:B------:R2:W-:Y:S06]  /*3c90*/  MUFU.EX2 R232, R8 ;  /* 0x0000000800e87308 */ /* 0x0005ec0000000800 */
[C---:B------:R-:W-:Y:S08]  /*3ca0*/  HMMA.16816.F32 R84, R4.reuse, R18, RZ ;  /* 0x000000120454723c */ /* 0x040ff000000018ff */
[----:B-1----:R-:W-:Y:S01]  /*3cb0*/  HMMA.16816.F32 R92, R4, R36, RZ ;  /* 0x00000024045c723c */ /* 0x002fe200000018ff */
[----:B--2---:R-:W-:-:S04]  /*3cc0*/  FFMA.FTZ R8, R46, c[0x0][0x2d0], -R3 ;  /* 0x0000b4002e087a23 */ /* 0x004fc80000010803 */
[----:B------:R1:W2:Y:S03]  /*3cd0*/  MUFU.EX2 R231, R8 ;  /* 0x0000000800e77308 */ /* 0x0002a60000000800 */
[C---:B------:R-:W-:Y:S08]  /*3ce0*/  HMMA.16816.F32 R80, R4.reuse, R22, RZ ;  /* 0x000000160450723c */ /* 0x040ff000000018ff */
[----:B------:R-:W-:Y:S01]  /*3cf0*/  HMMA.16816.F32 R76, R4, R30, RZ ;  /* 0x0000001e044c723c */ /* 0x000fe200000018ff */
[----:B-1----:R-:W-:-:S07]  /*3d00*/  FFMA.FTZ R8, R45, c[0x0][0x2d0], -R3 ;  /* 0x0000b4002d087a23 */ /* 0x002fce0000010803 */
[C---:B------:R-:W-:Y:S01]  /*3d10*/  HMMA.16816.F32 R72, R4.reuse, R34, RZ ;  /* 0x000000220448723c */ /* 0x040fe200000018ff */
[----:B--2---:R-:W-:Y:S01]  /*3d20*/  F2FP.PACK_AB R9, R231, R232 ;  /* 0x000000e8e709723e */ /* 0x004fe200000000ff */
[----:B------:R1:W-:Y:S06]  /*3d30*/  MUFU.EX2 R235, R8 ;  /* 0x0000000800eb7308 */ /* 0x0003ec0000000800 */
[----:B------:R-:W-:Y:S07]  /*3d40*/  HMMA.16816.F32 R64, R4, R38, RZ ;  /* 0x000000260440723c */ /* 0x000fee00000018ff */
[----:B------:R-:W-:-:S02]  /*3d50*/  FFMA.FTZ R4, R47, c[0x0][0x2d0], -R13 ;  /* 0x0000b4002f047a23 */ /* 0x000fc4000001080d */
[----:B-1----:R-:W-:Y:S02]  /*3d60*/  FFMA.FTZ R8, R44, c[0x0][0x2d0], -R3 ;  /* 0x0000b4002c087a23 */ /* 0x002fe40000010803 */
[----:B------:R1:W-:Y:S08]  /*3d70*/  MUFU.EX2 R234, R4 ;  /* 0x0000000400ea7308 */ /* 0x0003f00000000800 */
[----:B------:R2:W3:Y:S01]  /*3d80*/  MUFU.EX2 R240, R8 ;  /* 0x0000000800f07308 */ /* 0x0004e20000000800 */
[----:B-1----:R-:W-:-:S07]  /*3d90*/  FFMA.FTZ R4, R54, c[0x0][0x2d0], -R13 ;  /* 0x0000b40036047a23 */ /* 0x002fce000001080d */
[----:B------:R1:W-:Y:S01]  /*3da0*/  MUFU.EX2 R239, R4 ;  /* 0x0000000400ef7308 */ /* 0x0003e20000000800 */
[----:B--2---:R-:W-:Y:S02]  /*3db0*/  F2FP.PACK_AB R8, R236, R241 ;  /* 0x000000f1ec08723e */ /* 0x004fe400000000ff */
[----:B---3--:R-:W-:-:S07]  /*3dc0*/  F2FP.PACK_AB R11, R240, R235 ;  /* 0x000000ebf00b723e */ /* 0x008fce00000000ff */
[----:B------:R-:W-:Y:S01]  /*3dd0*/  HMMA.16816.F32 R68, R8, R24, RZ ;  /* 0x000000180844723c */ /* 0x000fe200000018ff */
[----:B-1----:R-:W-:-:S04]  /*3de0*/  FFMA.FTZ R4, R53, c[0x0][0x2d0], -R13 ;  /* 0x0000b40035047a23 */ /* 0x002fc8000001080d */
[----:B------:R1:W-:Y:S03]  /*3df0*/  MUFU.EX2 R238, R4 ;  /* 0x0000000400ee7308 */ /* 0x0003e60000000800 */
[C---:B------:R-:W-:Y:S01]  /*3e00*/  HMMA.16816.F32 R140, R8.reuse, R26, RZ ;  /* 0x0000001a088c723c */ /* 0x040fe200000018ff */
[----:B------:R-:W2:Y:S07]  /*3e10*/  LDSM.16.MT88.4 R24, [R217+0x500] ;  /* 0x00050000d918783b */ /* 0x000eae0000004200 */
[----:B------:R-:W-:Y:S01]  /*3e20*/  HMMA.16816.F32 R60, R8, R16, RZ ;  /* 0x00000010083c723c */ /* 0x000fe200000018ff */
[----:B-1----:R-:W-:-:S07]  /*3e30*/  FFMA.FTZ R4, R55, c[0x0][0x2d0], -R13 ;  /* 0x0000b40037047a23 */ /* 0x002fce000001080d */
[C---:B------:R-:W-:Y:S01]  /*3e40*/  HMMA.16816.F32 R128, R8.reuse, R18, RZ ;  /* 0x000000120880723c */ /* 0x040fe200000018ff */
[----:B------:R-:W-:Y:S01]  /*3e50*/  LDSM.16.MT88.4 R16, [R217+0x1500] ;  /* 0x00150000d910783b */ /* 0x000fe20000004200 */
[----:B------:R1:W3:Y:S06]  /*3e60*/  MUFU.EX2 R237, R4 ;  /* 0x0000000400ed7308 */ /* 0x0002ec0000000800 */
[C---:B------:R-:W-:Y:S08]  /*3e70*/  HMMA.16816.F32 R56, R8.reuse, R20, RZ ;  /* 0x000000140838723c */ /* 0x040ff000000018ff */
[----:B------:R-:W-:Y:S01]  /*3e80*/  HMMA.16816.F32 R124, R8, R22, RZ ;  /* 0x00000016087c723c */ /* 0x000fe200000018ff */
[----:B------:R-:W4:Y:S01]  /*3e90*/  LDSM.16.MT88.4 R20, [R218+0x500] ;  /* 0x00050000da14783b */ /* 0x000f220000004200 */
[----:B-1----:R-:W-:Y:S01]  /*3ea0*/  FFMA.FTZ R4, R100, c[0x0][0x2d0], -R12 ;  /* 0x0000b40064047a23 */ /* 0x002fe2000001080c */
[----:B---3--:R-:W-:-:S03]  /*3eb0*/  F2FP.PACK_AB R6, R237, R238 ;  /* 0x000000eeed06723e */ /* 0x008fc600000000ff */
[----:B------:R1:W-:Y:S02]  /*3ec0*/  MUFU.EX2 R226, R4 ;  /* 0x0000000400e27308 */ /* 0x0003e40000000800 */
[C---:B------:R-:W-:Y:S08]  /*3ed0*/  HMMA.16816.F32 R52, R8.reuse, R28, RZ ;  /* 0x0000001c0834723c */ /* 0x040ff000000018ff */
[----:B------:R-:W-:Y:S01]  /*3ee0*/  HMMA.16816.F32 R148, R8, R30, RZ ;  /* 0x0000001e0894723c */ /* 0x000fe200000018ff */
[----:B------:R-:W-:Y:S01]  /*3ef0*/  LDSM.16.MT88.4 R28, [R218+0x1500] ;  /* 0x00150000da1c783b */ /* 0x000fe20000004200 */
[----:B-1----:R-:W-:-:S06]  /*3f00*/  FFMA.FTZ R4, R101, c[0x0][0x2d0], -R12 ;  /* 0x0000b40065047a23 */ /* 0x002fcc000001080c */
[C---:B------:R-:W-:Y:S01]  /*3f10*/  HMMA.16816.F32 R48, R8.reuse, R32, RZ ;  /* 0x000000200830723c */ /* 0x040fe200000018ff */
[----:B------:R1:W3:Y:S07]  /*3f20*/  MUFU.EX2 R230, R4 ;  /* 0x0000000400e67308 */ /* 0x0002ee0000000800 */
[C---:B------:R-:W-:Y:S01]  /*3f30*/  HMMA.16816.F32 R156, R8.reuse, R34, RZ ;  /* 0x00000022089c723c */ /* 0x040fe200000018ff */
[----:B------:R-:W5:Y:S07]  /*3f40*/  LDSM.16.MT88.4 R32, [R217+0x2500] ;  /* 0x00250000d920783b */ /* 0x000f6e0000004200 */
[----:B------:R-:W-:Y:S01]  /*3f50*/  HMMA.16816.F32 R44, R8, R36, RZ ;  /* 0x00000024082c723c */ /* 0x000fe200000018ff */
[----:B-1----:R-:W-:Y:S01]  /*3f60*/  FFMA.FTZ R4, R105, c[0x0][0x2d0], -R12 ;  /* 0x0000b40069047a23 */ /* 0x002fe2000001080c */
[----:B---3--:R-:W-:-:S03]  /*3f70*/  F2FP.PACK_AB R5, R230, R226 ;  /* 0x000000e2e605723e */ /* 0x008fc600000000ff */
[----:B------:R1:W-:Y:S03]  /*3f80*/  MUFU.EX2 R229, R4 ;  /* 0x0000000400e57308 */ /* 0x0003e60000000800 */
[----:B------:R-:W-:Y:S01]  /*3f90*/  HMMA.16816.F32 R160, R8, R38, RZ ;  /* 0x0000002608a0723c */ /* 0x000fe200000018ff */
[----:B------:R-:W-:Y:S06]  /*3fa0*/  LDSM.16.MT88.4 R36, [R218+0x2900] ;  /* 0x00290000da24783b */ /* 0x000fec0000004200 */
[----:B------:R-:W-:-:S04]  /*3fb0*/  FFMA.FTZ R8, R134, c[0x0][0x2d0], -R0 ;  /* 0x0000b40086087a23 */ /* 0x000fc80000010800 */
[----:B------:R3:W-:Y:S01]  /*3fc0*/  MUFU.EX2 R212, R8 ;  /* 0x0000000800d47308 */ /* 0x0007e20000000800 */
[----:B-1----:R-:W-:-:S07]  /*3fd0*/  FFMA.FTZ R4, R106, c[0x0][0x2d0], -R12 ;  /* 0x0000b4006a047a23 */ /* 0x002fce000001080c */
[----:B------:R1:W1:Y:S01]  /*3fe0*/  MUFU.EX2 R228, R4 ;  /* 0x0000000400e47308 */ /* 0x0002620000000800 */
[----:B---3--:R-:W-:-:S07]  /*3ff0*/  FFMA.FTZ R8, R133, c[0x0][0x2d0], -R0 ;  /* 0x0000b40085087a23 */ /* 0x008fce0000010800 */
[----:B------:R3:W-:Y:S01]  /*4000*/  MUFU.EX2 R211, R8 ;  /* 0x0000000800d37308 */ /* 0x0007e20000000800 */
[----:B-1----:R-:W-:Y:S01]  /*4010*/  FFMA.FTZ R4, R107, c[0x0][0x2d0], -R0 ;  /* 0x0000b4006b047a23 */ /* 0x002fe20000010800 */
[----:B------:R-:W-:-:S06]  /*4020*/  F2FP.PACK_AB R7, R228, R229 ;  /* 0x000000e5e407723e */ /* 0x000fcc00000000ff */
[----:B------:R1:W-:Y:S01]  /*4030*/  MUFU.EX2 R214, R4 ;  /* 0x0000000400d67308 */ /* 0x0003e20000000800 */
[----:B---3--:R-:W-:-:S07]  /*4040*/  FFMA.FTZ R8, R137, c[0x0][0x2d0], -R3 ;  /* 0x0000b40089087a23 */ /* 0x008fce0000010803 */
[----:B------:R3:W-:Y:S01]  /*4050*/  MUFU.EX2 R201, R8 ;  /* 0x0000000800c97308 */ /* 0x0007e20000000800 */
[----:B-1----:R-:W-:-:S07]  /*4060*/  FFMA.FTZ R4, R132, c[0x0][0x2d0], -R0 ;  /* 0x0000b40084047a23 */ /* 0x002fce0000010800 */
[----:B------:R1:W1:Y:S01]  /*4070*/  MUFU.EX2 R213, R4 ;  /* 0x0000000400d57308 */ /* 0x0002620000000800 */
[----:B---3--:R-:W-:-:S07]  /*4080*/  FFMA.FTZ R8, R136, c[0x0][0x2d0], -R3 ;  /* 0x0000b40088087a23 */ /* 0x008fce0000010803 */
[----:B------:R3:W3:Y:S01]  /*4090*/  MUFU.EX2 R202, R8 ;  /* 0x0000000800ca7308 */ /* 0x0006e20000000800 */
[----:B-1----:R-:W-:-:S07]  /*40a0*/  F2FP.PACK_AB R4, R239, R234 ;  /* 0x000000eaef04723e */ /* 0x002fce00000000ff */
[----:B--2---:R-:W-:Y:S01]  /*40b0*/  HMMA.16816.F32 R168, R4, R24, R120 ;  /* 0x0000001804a8723c */ /* 0x004fe20000001878 */
[----:B---3--:R-:W-:-:S07]  /*40c0*/  FFMA.FTZ R8, R135, c[0x0][0x2d0], -R3 ;  /* 0x0000b40087087a23 */ /* 0x008fce0000010803 */
[C---:B----4-:R-:W-:Y:S01]  /*40d0*/  HMMA.16816.F32 R164, R4.reuse, R20, R116 ;  /* 0x0000001404a4723c */ /* 0x050fe20000001874 */
[----:B------:R1:W-:Y:S07]  /*40e0*/  MUFU.EX2 R200, R8 ;  /* 0x0000000800c87308 */ /* 0x0003ee0000000800 */
[C---:B------:R-:W-:Y:S08]  /*40f0*/  HMMA.16816.F32 R152, R4.reuse, R16, R112 ;  /* 0x000000100498723c */ /* 0x040ff00000001870 */
[----:B-----5:R-:W-:Y:S01]  /*4100*/  HMMA.16816.F32 R120, R4, R32, R96 ;  /* 0x000000200478723c */ /* 0x020fe20000001860 */
[----:B-1----:R-:W-:-:S04]  /*4110*/  FFMA.FTZ R8, R144, c[0x0][0x2d0], -R3 ;  /* 0x0000b40090087a23 */ /* 0x002fc80000010803 */
[----:B------:R1:W2:Y:S03]  /*4120*/  MUFU.EX2 R199, R8 ;  /* 0x0000000800c77308 */ /* 0x0002a60000000800 */
[C---:B------:R-:W-:Y:S08]  /*4130*/  HMMA.16816.F32 R112, R4.reuse, R40, R92 ;  /* 0x000000280470723c */ /* 0x040ff0000000185c */
[----:B------:R-:W-:Y:S01]  /*4140*/  HMMA.16816.F32 R116, R4, R26, R88 ;  /* 0x0000001a0474723c */ /* 0x000fe20000001858 */
[----:B-1----:R-:W-:-:S07]  /*4150*/  FFMA.FTZ R8, R147, c[0x0][0x2d0], -R13 ;  /* 0x0000b40093087a23 */ /* 0x002fce000001080d */
[C---:B------:R-:W-:Y:S01]  /*4160*/  HMMA.16816.F32 R132, R4.reuse, R22, R84 ;  /* 0x000000160484723c */ /* 0x040fe20000001854 */
[----:B------:R1:W-:Y:S07]  /*4170*/  MUFU.EX2 R198, R8 ;  /* 0x0000000800c67308 */ /* 0x0003ee0000000800 */
[C---:B------:R-:W-:Y:S08]  /*4180*/  HMMA.16816.F32 R136, R4.reuse, R28, R108 ;  /* 0x0000001c0488723c */ /* 0x040ff0000000186c */
[----:B------:R-:W-:Y:S01]  /*4190*/  HMMA.16816.F32 R96, R4, R18, R80 ;  /* 0x000000120460723c */ /* 0x000fe20000001850 */
[----:B-1----:R-:W-:-:S04]  /*41a0*/  FFMA.FTZ R8, R172, c[0x0][0x2d0], -R13 ;  /* 0x0000b400ac087a23 */ /* 0x002fc8000001080d */
[----:B------:R1:W3:Y:S03]  /*41b0*/  MUFU.EX2 R197, R8 ;  /* 0x0000000800c57308 */ /* 0x0002e60000000800 */
[C---:B------:R-:W-:Y:S08]  /*41c0*/  HMMA.16816.F32 R92, R4.reuse, R30, R76 ;  /* 0x0000001e045c723c */ /* 0x040ff0000000184c */
[----:B------:R-:W-:Y:S01]  /*41d0*/  HMMA.16816.F32 R88, R4, R34, R72 ;  /* 0x000000220458723c */ /* 0x000fe20000001848 */
[----:B-1----:R-:W-:-:S07]  /*41e0*/  FFMA.FTZ R8, R146, c[0x0][0x2d0], -R13 ;  /* 0x0000b40092087a23 */ /* 0x002fce000001080d */
[----:B------:R-:W-:Y:S01]  /*41f0*/  HMMA.16816.F32 R84, R4, R42, R64 ;  /* 0x0000002a0454723c */ /* 0x000fe20000001840 */
[----:B------:R1:W-:Y:S06]  /*4200*/  MUFU.EX2 R196, R8 ;  /* 0x0000000800c47308 */ /* 0x0003ec0000000800 */
[----:B------:R-:W-:Y:S02]  /*4210*/  F2FP.PACK_AB R4, R213, R214 ;  /* 0x000000d6d504723e */ /* 0x000fe400000000ff */
[----:B------:R-:W-:Y:S02]  /*4220*/  F2FP.PACK_AB R6, R211, R212 ;  /* 0x000000d4d306723e */ /* 0x000fe400000000ff */
[----:B------:R-:W-:-:S02]  /*4230*/  F2FP.PACK_AB R5, R202, R201 ;  /* 0x000000c9ca05723e */ /* 0x000fc400000000ff */
[----:B--2---:R-:W-:Y:S01]  /*4240*/  F2FP.PACK_AB R7, R199, R200 ;  /* 0x000000c8c707723e */ /* 0x004fe200000000ff */
[----:B-1----:R-:W-:-:S06]  /*4250*/  FFMA.FTZ R8, R145, c[0x0][0x2d0], -R13 ;  /* 0x0000b40091087a23 */ /* 0x002fcc000001080d */
[C---:B------:R-:W-:Y:S01]  /*4260*/  HMMA.16816.F32 R188, R4.reuse, R40, R44 ;  /* 0x0000002804bc723c */ /* 0x040fe2000000182c */
[----:B------:R1:W2:Y:S07]  /*4270*/  MUFU.EX2 R183, R8 ;  /* 0x0000000800b77308 */ /* 0x0002ae0000000800 */
[C---:B------:R-:W-:Y:S07]  /*4280*/  HMMA.16816.F32 R44, R4.reuse, R30, R148 ;  /* 0x0000001e042c723c */ /* 0x040fee0000001894 */
[----:B------:R-:W-:Y:S01]  /*4290*/  IMAD.MOV.U32 R151, RZ, RZ, R180 ;  /* 0x000000ffff977224 */ /* 0x000fe200078e00b4 */
[----:B------:R-:W-:Y:S01]  /*42a0*/  HMMA.16816.F32 R80, R4, R24, R68 ;  /* 0x000000180450723c */ /* 0x000fe20000001844 */
[----:B-1----:R-:W-:-:S04]  /*42b0*/  FFMA.FTZ R8, R173, c[0x0][0x2d0], -R12 ;  /* 0x0000b400ad087a23 */ /* 0x002fc8000001080c */
[----:B------:R1:W-:Y:S03]  /*42c0*/  MUFU.EX2 R182, R8 ;  /* 0x0000000800b67308 */ /* 0x0003e60000000800 */
[C---:B------:R-:W-:Y:S08]  /*42d0*/  HMMA.16816.F32 R64, R4.reuse, R32, R48 ;  /* 0x000000200440723c */ /* 0x040ff00000001830 */
[----:B------:R-:W-:Y:S01]  /*42e0*/  HMMA.16816.F32 R76, R4, R20, R60 ;  /* 0x00000014044c723c */ /* 0x000fe2000000183c */
[----:B-1----:R-:W-:-:S07]  /*42f0*/  FFMA.FTZ R8, R174, c[0x0][0x2d0], -R12 ;  /* 0x0000b400ae087a23 */ /* 0x002fce000001080c */
[C---:B------:R-:W-:Y:S01]  /*4300*/  HMMA.16816.F32 R72, R4.reuse, R16, R56 ;  /* 0x000000100448723c */ /* 0x040fe20000001838 */
[----:B------:R1:W4:Y:S07]  /*4310*/  MUFU.EX2 R181, R8 ;  /* 0x0000000800b57308 */ /* 0x00032e0000000800 */
[C---:B------:R-:W-:Y:S01]  /*4320*/  HMMA.16816.F32 R68, R4.reuse, R28, R52 ;  /* 0x0000001c0444723c */ /* 0x040fe20000001834 */
[----:B------:R-:W-:Y:S07]  /*4330*/  LDSM.16.MT88.4 R28, [R218+0x1900] ;  /* 0x00190000da1c783b */ /* 0x000fee0000004200 */
[C---:B------:R-:W-:Y:S01]  /*4340*/  HMMA.16816.F32 R48, R4.reuse, R18, R124 ;  /* 0x000000120430723c */ /* 0x040fe2000000187c */
[--C-:B-1----:R-:W-:Y:S01]  /*4350*/  FFMA.FTZ R8, R175, c[0x0][0x2d0], -R12.reuse ;  /* 0x0000b400af087a23 */ /* 0x102fe2000001080c */
[----:B------:R-:W1:Y:S03]  /*4360*/  LDSM.16.MT88.4 R16, [R218+0x900] ;  /* 0x00090000da10783b */ /* 0x000e660000004200 */
[----:B------:R5:W-:Y:S03]  /*4370*/  MUFU.EX2 R175, R8 ;  /* 0x0000000800af7308 */ /* 0x000be60000000800 */
[C---:B------:R-:W-:Y:S01]  /*4380*/  HMMA.16816.F32 R60, R4.reuse, R26, R140 ;  /* 0x0000001a043c723c */ /* 0x040fe2000000188c */
[----:B------:R-:W1:Y:S07]  /*4390*/  LDSM.16.MT88.4 R24, [R217+0x900] ;  /* 0x00090000d918783b */ /* 0x000e6e0000004200 */
[----:B------:R-:W-:Y:S01]  /*43a0*/  HMMA.16816.F32 R52, R4, R22, R128 ;  /* 0x000000160434723c */ /* 0x000fe20000001880 */
[----:B------:R-:W1:Y:S01]  /*43b0*/  LDSM.16.MT88.4 R20, [R217+0x1900] ;  /* 0x00190000d914783b */ /* 0x000e620000004200 */
[----:B-----5:R-:W-:-:S06]  /*43c0*/  FFMA.FTZ R8, R176, c[0x0][0x2d0], -R12 ;  /* 0x0000b400b0087a23 */ /* 0x020fcc000001080c */
[C---:B------:R-:W-:Y:S01]  /*43d0*/  HMMA.16816.F32 R56, R4.reuse, R34, R156 ;  /* 0x000000220438723c */ /* 0x040fe2000000189c */
[----:B------:R5:W2:Y:S01]  /*43e0*/  MUFU.EX2 R180, R8 ;  /* 0x0000000800b47308 */ /* 0x000aa20000000800 */
[----:B------:R-:W1:Y:S06]  /*43f0*/  LDSM.16.MT88.4 R32, [R217+0x2900] ;  /* 0x00290000d920783b */ /* 0x000e6c0000004200 */
[----:B------:R-:W-:Y:S07]  /*4400*/  HMMA.16816.F32 R40, R4, R42, R160 ;  /* 0x0000002a0428723c */ /* 0x000fee00000018a0 */
[----:B---3--:R-:W-:Y:S01]  /*4410*/  F2FP.PACK_AB R4, R197, R198 ;  /* 0x000000c6c504723e */ /* 0x008fe200000000ff */
[----:B-----5:R-:W-:Y:S01]  /*4420*/  FFMA.FTZ R8, R177, c[0x0][0x2d0], -R0 ;  /* 0x0000b400b1087a23 */ /* 0x020fe20000010800 */
[----:B--2---:R-:W-:-:S02]  /*4430*/  F2FP.PACK_AB R6, R183, R196 ;  /* 0x000000c4b706723e */ /* 0x004fc400000000ff */
[----:B----4-:R-:W-:Y:S01]  /*4440*/  F2FP.PACK_AB R5, R181, R182 ;  /* 0x000000b6b505723e */ /* 0x010fe200000000ff */
[----:B------:R2:W-:Y:S01]  /*4450*/  MUFU.EX2 R174, R8 ;  /* 0x0000000800ae7308 */ /* 0x0005e20000000800 */
[----:B------:R-:W-:-:S07]  /*4460*/  F2FP.PACK_AB R7, R180, R175 ;  /* 0x000000afb407723e */ /* 0x000fce00000000ff */
[----:B-1----:R-:W-:Y:S01]  /*4470*/  HMMA.16816.F32 R128, R4, R16, R164 ;  /* 0x000000100480723c */ /* 0x002fe200000018a4 */
[----:B--2---:R-:W-:-:S07]  /*4480*/  FFMA.FTZ R8, R179, c[0x0][0x2d0], -R0 ;  /* 0x0000b400b3087a23 */ /* 0x004fce0000010800 */
[C---:B------:R-:W-:Y:S01]  /*4490*/  HMMA.16816.F32 R108, R4.reuse, R24, R168 ;  /* 0x00000018046c723c */ /* 0x040fe200000018a8 */
[----:B------:R-:W-:Y:S01]  /*44a0*/  LDSM.16.MT88.4 R168, [R218+0x1d00] ;  /* 0x001d0000daa8783b */ /* 0x000fe20000004200 */
[----:B------:R1:W2:Y:S06]  /*44b0*/  MUFU.EX2 R107, R8 ;  /* 0x00000008006b7308 */ /* 0x0002ac0000000800 */
[C---:B------:R-:W-:Y:S01]  /*44c0*/  HMMA.16816.F32 R144, R4.reuse, R20, R152 ;  /* 0x000000140490723c */ /* 0x040fe20000001898 */
[----:B------:R-:W-:Y:S07]  /*44d0*/  LDSM.16.MT88.4 R152, [R217+0x1d00] ;  /* 0x001d0000d998783b */ /* 0x000fee0000004200 */
[----:B------:R-:W-:Y:S01]  /*44e0*/  HMMA.16816.F32 R160, R4, R28, R136 ;  /* 0x0000001c04a0723c */ /* 0x000fe20000001888 */
[----:B------:R-:W-:Y:S01]  /*44f0*/  LDSM.16.MT88.4 R136, [R218+0xd00] ;  /* 0x000d0000da88783b */ /* 0x000fe20000004200 */
[----:B-1----:R-:W-:-:S04]  /*4500*/  FFMA.FTZ R8, R184, c[0x0][0x2d0], -R0 ;  /* 0x0000b400b8087a23 */ /* 0x002fc80000010800 */
[----:B------:R1:W-:Y:S02]  /*4510*/  MUFU.EX2 R172, R8 ;  /* 0x0000000800ac7308 */ /* 0x0003e40000000800 */
[C---:B------:R-:W-:Y:S08]  /*4520*/  HMMA.16816.F32 R116, R4.reuse, R26, R116 ;  /* 0x0000001a0474723c */ /* 0x040ff00000001874 */
[----:B------:R-:W-:Y:S01]  /*4530*/  HMMA.16816.F32 R132, R4, R18, R132 ;  /* 0x000000120484723c */ /* 0x000fe20000001884 */
[----:B-1----:R-:W-:-:S07]  /*4540*/  FFMA.FTZ R8, R178, c[0x0][0x2d0], -R0 ;  /* 0x0000b400b2087a23 */ /* 0x002fce0000010800 */
[C---:B------:R-:W-:Y:S01]  /*4550*/  HMMA.16816.F32 R96, R4.reuse, R22, R96 ;  /* 0x000000160460723c */ /* 0x040fe20000001860 */
[----:B------:R1:W3:Y:S07]  /*4560*/  MUFU.EX2 R173, R8 ;  /* 0x0000000800ad7308 */ /* 0x0002ee0000000800 */
[C---:B------:R-:W-:Y:S08]  /*4570*/  HMMA.16816.F32 R164, R4.reuse, R30, R92 ;  /* 0x0000001e04a4723c */ /* 0x040ff0000000185c */
[----:B------:R-:W-:Y:S01]  /*4580*/  HMMA.16816.F32 R88, R4, R34, R88 ;  /* 0x000000220458723c */ /* 0x000fe20000001858 */
[----:B-1----:R-:W-:-:S04]  /*4590*/  FFMA.FTZ R8, R186, c[0x0][0x2d0], -R3 ;  /* 0x0000b400ba087a23 */ /* 0x002fc80000010803 */
[----:B------:R1:W-:Y:S02]  /*45a0*/  MUFU.EX2 R106, R8 ;  /* 0x00000008006a7308 */ /* 0x0003e40000000800 */
[----:B-1----:R-:W-:-:S06]  /*45b0*/  FFMA.FTZ R8, R187, c[0x0][0x2d0], -R3 ;  /* 0x0000b400bb087a23 */ /* 0x002fcc0000010803 */
[----:B------:R1:W4:Y:S02]  /*45c0*/  MUFU.EX2 R105, R8 ;  /* 0x0000000800697308 */ /* 0x0003240000000800 */
[--C-:B-1----:R-:W-:Y:S02]  /*45d0*/  FFMA.FTZ R8, R185, c[0x0][0x2d0], -R3.reuse ;  /* 0x0000b400b9087a23 */ /* 0x102fe40000010803 */
[----:B------:R-:W-:Y:S01]  /*45e0*/  HMMA.16816.F32 R184, R4, R32, R120 ;  /* 0x0000002004b8723c */ /* 0x000fe20000001878 */
[----:B------:R-:W-:Y:S03]  /*45f0*/  LDSM.16.MT88.4 R120, [R217+0xd00] ;  /* 0x000d0000d978783b */ /* 0x000fe60000004200 */
[----:B------:R1:W-:Y:S02]  /*4600*/  MUFU.EX2 R101, R8 ;  /* 0x0000000800657308 */ /* 0x0003e40000000800 */
[----:B-1----:R-:W-:-:S02]  /*4610*/  FFMA.FTZ R8, R192, c[0x0][0x2d0], -R3 ;  /* 0x0000b400c0087a23 */ /* 0x002fc40000010803 */
[C---:B------:R-:W-:Y:S04]  /*4620*/  HMMA.16816.F32 R192, R4.reuse, R36, R112 ;  /* 0x0000002404c0723c */ /* 0x040fe80000001870 */
[----:B------:R1:W5:Y:S04]  /*4630*/  MUFU.EX2 R100, R8 ;  /* 0x0000000800647308 */ /* 0x0003680000000800 */
[----:B------:R-:W-:Y:S07]  /*4640*/  HMMA.16816.F32 R112, R4, R38, R84 ;  /* 0x000000260470723c */ /* 0x000fee0000001854 */
[----:B--2---:R-:W-:-:S02]  /*4650*/  F2FP.PACK_AB R4, R107, R174 ;  /* 0x000000ae6b04723e */ /* 0x004fc400000000ff */
[----:B---3--:R-:W-:Y:S01]  /*4660*/  F2FP.PACK_AB R6, R173, R172 ;  /* 0x000000acad06723e */ /* 0x008fe200000000ff */
[----:B-1----:R-:W-:Y:S01]  /*4670*/  FFMA.FTZ R8, R210, c[0x0][0x2d0], -R13 ;  /* 0x0000b400d2087a23 */ /* 0x002fe2000001080d */
[----:B----4-:R-:W-:Y:S01]  /*4680*/  F2FP.PACK_AB R5, R105, R106 ;  /* 0x0000006a6905723e */ /* 0x010fe200000000ff */
[----:B------:R-:W-:Y:S01]  /*4690*/  IMAD.MOV.U32 R210, RZ, RZ, R14 ;  /* 0x000000ffffd27224 */ /* 0x000fe200078e000e */
[----:B-----5:R-:W-:-:S07]  /*46a0*/  F2FP.PACK_AB R7, R100, R101 ;  /* 0x000000656407723e */ /* 0x020fce00000000ff */
[C---:B------:R-:W-:Y:S08]  /*46b0*/  HMMA.16816.F32 R156, R4.reuse, R26, R60 ;  /* 0x0000001a049c723c */ /* 0x040ff0000000183c */
[C---:B------:R-:W-:Y:S01]  /*46c0*/  HMMA.16816.F32 R60, R4.reuse, R18, R52 ;  /* 0x00000012043c723c */ /* 0x040fe20000001834 */
[----:B------:R1:W-:Y:S06]  /*46d0*/  MUFU.EX2 R52, R8 ;  /* 0x0000000800347308 */ /* 0x0003ec0000000800 */
[----:B------:R-:W-:Y:S01]  /*46e0*/  IMAD.MOV.U32 R55, RZ, RZ, R15 ;  /* 0x000000ffff377224 */ /* 0x000fe200078e000f */
[----:B------:R-:W-:Y:S01]  /*46f0*/  HMMA.16816.F32 R176, R4, R24, R80 ;  /* 0x0000001804b0723c */ /* 0x000fe20000001850 */
[----:B------:R-:W2:Y:S03]  /*4700*/  LDSM.16.MT88.4 R80, [R217+0x2d00] ;  /* 0x002d0000d950783b */ /* 0x000ea60000004200 */
[----:B------:R-:W-:-:S04]  /*4710*/  ISETP.GE.AND P0, PT, R210, R55, PT ;  /* 0x00000037d200720c */ /* 0x000fc80003f06270 */
[----:B------:R-:W-:Y:S01]  /*4720*/  HMMA.16816.F32 R48, R4, R22, R48 ;  /* 0x000000160430723c */ /* 0x000fe20000001830 */
[----:B-1----:R-:W-:-:S04]  /*4730*/  FFMA.FTZ R8, R203, c[0x0][0x2d0], -R13 ;  /* 0x0000b400cb087a23 */ /* 0x002fc8000001080d */
[----:B------:R1:W3:Y:S03]  /*4740*/  MUFU.EX2 R27, R8 ;  /* 0x00000008001b7308 */ /* 0x0002e60000000800 */
[C---:B------:R-:W-:Y:S08]  /*4750*/  HMMA.16816.F32 R140, R4.reuse, R20, R72 ;  /* 0x00000014048c723c */ /* 0x040ff00000001848 */
[----:B------:R-:W-:Y:S01]  /*4760*/  HMMA.16816.F32 R124, R4, R16, R76 ;  /* 0x00000010047c723c */ /* 0x000fe2000000184c */
[----:B-1----:R-:W-:Y:S01]  /*4770*/  FFMA.FTZ R8, R204, c[0x0][0x2d0], -R13 ;  /* 0x0000b400cc087a23 */ /* 0x002fe2000001080d */
[----:B---3--:R-:W-:-:S06]  /*4780*/  F2FP.PACK_AB R92, R27, R52 ;  /* 0x000000341b5c723e */ /* 0x008fcc00000000ff */
        /* <DEDUP_REMOVED lines=8> */
[----:B-1----:R-:W-:Y:S01]  /*4810*/  FFMA.FTZ R8, R227, c[0x0][0x2d0], -R12 ;  /* 0x0000b400e3087a23 */ /* 0x002fe2000001080c */
[----:B---3--:R-:W-:-:S06]  /*4820*/  F2FP.PACK_AB R94, R25, R26 ;  /* 0x0000001a195e723e */ /* 0x008fcc00000000ff */
[----:B------:R-:W-:Y:S01]  /*4830*/  HMMA.16816.F32 R40, R4, R38, R40 ;  /* 0x000000260428723c */ /* 0x000fe20000001828 */
[----:B------:R1:W-:Y:S06]  /*4840*/  MUFU.EX2 R24, R8 ;  /* 0x0000000800187308 */ /* 0x0003ec0000000800 */
[----:B------:R-:W-:Y:S02]  /*4850*/  FFMA.FTZ R4, R215, c[0x0][0x2d0], -R0 ;  /* 0x0000b400d7047a23 */ /* 0x000fe40000010800 */
[----:B------:R-:W-:Y:S02]  /*4860*/  FADD.FTZ R5, R232, R231 ;  /* 0x000000e7e8057221 */ /* 0x000fe40000010000 */
[----:B------:R3:W-:Y:S01]  /*4870*/  MUFU.EX2 R18, R4 ;  /* 0x0000000400127308 */ /* 0x0007e20000000800 */
[----:B-1----:R-:W-:-:S07]  /*4880*/  FFMA.FTZ R8, R207, c[0x0][0x2d0], -R12 ;  /* 0x0000b400cf087a23 */ /* 0x002fce000001080c */
[----:B------:R1:W4:Y:S01]  /*4890*/  MUFU.EX2 R23, R8 ;  /* 0x0000000800177308 */ /* 0x0003220000000800 */
[----:B---3--:R-:W-:-:S04]  /*48a0*/  FADD.FTZ R4, R252, R250 ;  /* 0x000000fafc047221 */ /* 0x008fc80000010000 */
[----:B------:R-:W-:Y:S02]  /*48b0*/  FADD.FTZ R7, R249, R4 ;  /* 0x00000004f9077221 */ /* 0x000fe40000010000 */
[----:B-1----:R-:W-:Y:S01]  /*48c0*/  FFMA.FTZ R8, R205, c[0x0][0x2d0], -R12 ;  /* 0x0000b400cd087a23 */ /* 0x002fe2000001080c */
[----:B----4-:R-:W-:-:S03]  /*48d0*/  F2FP.PACK_AB R93, R23, R24 ;  /* 0x00000018175d723e */ /* 0x010fc600000000ff */
[----:B------:R1:W-:Y:S02]  /*48e0*/  MUFU.EX2 R21, R8 ;  /* 0x0000000800157308 */ /* 0x0003e40000000800 */
[----:B-1----:R-:W-:Y:S02]  /*48f0*/  FFMA.FTZ R8, R209, c[0x0][0x2d0], -R12 ;  /* 0x0000b400d1087a23 */ /* 0x002fe4000001080c */
[----:B------:R-:W-:-:S04]  /*4900*/  FADD.FTZ R12, R235, R5 ;  /* 0x00000005eb0c7221 */ /* 0x000fc80000010000 */
[----:B------:R1:W3:Y:S01]  /*4910*/  MUFU.EX2 R22, R8 ;  /* 0x0000000800167308 */ /* 0x0002e20000000800 */
[----:B------:R-:W-:Y:S02]  /*4920*/  FADD.FTZ R4, R240, R12 ;  /* 0x0000000cf0047221 */ /* 0x000fe40000010000 */
[----:B-1----:R-:W-:Y:S01]  /*4930*/  FFMA.FTZ R8, R244, c[0x0][0x2d0], -R0 ;  /* 0x0000b400f4087a23 */ /* 0x002fe20000010800 */
[----:B---3--:R-:W-:-:S04]  /*4940*/  F2FP.PACK_AB R95, R22, R21 ;  /* 0x00000015165f723e */ /* 0x008fc800000000ff */
[----:B------:R1:W-:Y:S03]  /*4950*/  MUFU.EX2 R20, R8 ;  /* 0x0000000800147308 */ /* 0x0003e60000000800 */
[C---:B--2---:R-:W-:Y:S08]  /*4960*/  HMMA.16816.F32 R76, R92.reuse, R82, R88 ;  /* 0x000000525c4c723c */ /* 0x044ff00000001858 */
[----:B------:R-:W-:Y:S01]  /*4970*/  HMMA.16816.F32 R108, R92, R120, R108 ;  /* 0x000000785c6c723c */ /* 0x000fe2000000186c */
[----:B-1----:R-:W-:-:S02]  /*4980*/  FFMA.FTZ R8, R208, c[0x0][0x2d0], -R0 ;  /* 0x0000b400d0087a23 */ /* 0x002fc40000010800 */
[----:B------:R-:W-:Y:S02]  /*4990*/  FFMA.FTZ R0, R224, c[0x0][0x2d0], -R0 ;  /* 0x0000b400e0007a23 */ /* 0x000fe40000010800 */
[----:B------:R1:W2:Y:S03]  /*49a0*/  MUFU.EX2 R19, R8 ;  /* 0x0000000800137308 */ /* 0x0002a60000000800 */
[C---:B------:R-:W-:Y:S05]  /*49b0*/  HMMA.16816.F32 R116, R92.reuse, R122, R116 ;  /* 0x0000007a5c74723c */ /* 0x040fea0000001874 */
[----:B------:R3:W4:Y:S03]  /*49c0*/  MUFU.EX2 R17, R0 ;  /* 0x0000000000117308 */ /* 0x0007260000000800 */
[C---:B------:R-:W-:Y:S01]  /*49d0*/  HMMA.16816.F32 R128, R92.reuse, R136, R128 ;  /* 0x000000885c80723c */ /* 0x040fe20000001880 */
[----:B-1----:R-:W1:Y:S07]  /*49e0*/  LDSM.16.MT88.4 R8, [R218+0x2d00] ;  /* 0x002d0000da08783b */ /* 0x002e6e0000004200 */
[----:B------:R-:W-:Y:S01]  /*49f0*/  HMMA.16816.F32 R132, R92, R138, R132 ;  /* 0x0000008a5c84723c */ /* 0x000fe20000001884 */
[----:B---3--:R-:W-:-:S07]  /*4a00*/  FFMA.FTZ R0, R151, c[0x0][0x2d0], -R3 ;  /* 0x0000b40097007a23 */ /* 0x008fce0000010803 */
[C---:B------:R-:W-:Y:S01]  /*4a10*/  HMMA.16816.F32 R144, R92.reuse, R152, R144 ;  /* 0x000000985c90723c */ /* 0x040fe20000001890 */
[----:B------:R3:W-:Y:S07]  /*4a20*/  MUFU.EX2 R13, R0 ;  /* 0x00000000000d7308 */ /* 0x0007ee0000000800 */
[C---:B------:R-:W-:Y:S07]  /*4a30*/  HMMA.16816.F32 R148, R92.reuse, R154, R96 ;  /* 0x0000009a5c94723c */ /* 0x040fee0000001860 */
[----:B--2---:R-:W-:Y:S01]  /*4a40*/  F2FP.PACK_AB R96, R19, R20 ;  /* 0x000000141360723e */ /* 0x004fe200000000ff */
[----:B------:R-:W-:Y:S01]  /*4a50*/  HMMA.16816.F32 R160, R92, R168, R160 ;  /* 0x000000a85ca0723c */ /* 0x000fe200000018a0 */
[----:B----4-:R-:W-:Y:S01]  /*4a60*/  F2FP.PACK_AB R98, R17, R18 ;  /* 0x000000121162723e */ /* 0x010fe200000000ff */
[----:B---3--:R-:W-:-:S04]  /*4a70*/  FFMA.FTZ R0, R223, c[0x0][0x2d0], -R3 ;  /* 0x0000b400df007a23 */ /* 0x008fc80000010803 */
[----:B------:R2:W3:Y:S02]  /*4a80*/  MUFU.EX2 R14, R0 ;  /* 0x00000000000e7308 */ /* 0x0004e40000000800 */
[C---:B------:R-:W-:Y:S08]  /*4a90*/  HMMA.16816.F32 R164, R92.reuse, R170, R164 ;  /* 0x000000aa5ca4723c */ /* 0x040ff000000018a4 */
[----:B------:R-:W-:Y:S01]  /*4aa0*/  HMMA.16816.F32 R72, R92, R80, R184 ;  /* 0x000000505c48723c */ /* 0x000fe200000018b8 */
[--C-:B--2---:R-:W-:Y:S01]  /*4ab0*/  FFMA.FTZ R0, R222, c[0x0][0x2d0], -R3.reuse ;  /* 0x0000b400de007a23 */ /* 0x104fe20000010803 */
[----:B---3--:R-:W-:Y:S01]  /*4ac0*/  F2FP.PACK_AB R97, R14, R13 ;  /* 0x0000000d0e61723e */ /* 0x008fe200000000ff */
[----:B------:R-:W-:-:S05]  /*4ad0*/  FFMA.FTZ R3, R225, c[0x0][0x2d0], -R3 ;  /* 0x0000b400e1037a23 */ /* 0x000fca0000010803 */
[C---:B-1----:R-:W-:Y:S01]  /*4ae0*/  HMMA.16816.F32 R88, R92.reuse, R8, R192 ;  /* 0x000000085c58723c */ /* 0x042fe200000018c0 */
[----:B------:R1:W-:Y:S07]  /*4af0*/  MUFU.EX2 R15, R0 ;  /* 0x00000000000f7308 */ /* 0x0003ee0000000800 */
[----:B------:R-:W-:Y:S01]  /*4b00*/  HMMA.16816.F32 R92, R92, R10, R112 ;  /* 0x0000000a5c5c723c */ /* 0x000fe20000001870 */
[----:B------:R2:W3:Y:S01]  /*4b10*/  MUFU.EX2 R16, R3 ;  /* 0x0000000300107308 */ /* 0x0004e20000000800 */
[----:B-1----:R-:W-:-:S04]  /*4b20*/  FADD.FTZ R0, R241, R236 ;  /* 0x000000ecf1007221 */ /* 0x002fc80000010000 */
[----:B------:R-:W-:Y:S02]  /*4b30*/  FADD.FTZ R0, R242, R0 ;  /* 0x00000000f2007221 */ /* 0x000fe40000010000 */
[----:B--2---:R-:W-:Y:S01]  /*4b40*/  FADD.FTZ R3, R248, R246 ;  /* 0x000000f6f8037221 */ /* 0x004fe20000010000 */
[----:B---3--:R-:W-:Y:S01]  /*4b50*/  F2FP.PACK_AB R99, R16, R15 ;  /* 0x0000000f1063723e */ /* 0x008fe200000000ff */
[----:B------:R-:W-:Y:S02]  /*4b60*/  FADD.FTZ R5, R243, R0 ;  /* 0x00000000f3057221 */ /* 0x000fe40000010000 */
[----:B------:R-:W-:Y:S02]  /*4b70*/  FADD.FTZ R6, R245, R3 ;  /* 0x00000003f5067221 */ /* 0x000fe40000010000 */
[----:B------:R-:W-:Y:S02]  /*4b80*/  FADD.FTZ R3, R251, R7 ;  /* 0x00000007fb037221 */ /* 0x000fe40000010000 */
[----:B------:R-:W-:Y:S01]  /*4b90*/  FADD.FTZ R0, R247, R6 ;  /* 0x00000006f7007221 */ /* 0x000fe20000010000 */
[----:B------:R-:W-:Y:S01]  /*4ba0*/  HMMA.16816.F32 R112, R96, R120, R176 ;  /* 0x000000786070723c */ /* 0x000fe200000018b0 */
[----:B------:R-:W-:-:S02]  /*4bb0*/  FADD.FTZ R7, R214, R5 ;  /* 0x00000005d6077221 */ /* 0x000fc40000010000 */
[----:B------:R-:W-:Y:S02]  /*4bc0*/  FADD.FTZ R5, R226, R0 ;  /* 0x00000000e2057221 */ /* 0x000fe40000010000 */
[----:B------:R-:W-:Y:S02]  /*4bd0*/  FADD.FTZ R0, R213, R7 ;  /* 0x00000007d5007221 */ /* 0x000fe40000010000 */
[----:B------:R-:W-:Y:S01]  /*4be0*/  FADD.FTZ R6, R201, R4 ;  /* 0x00000004c9067221 */ /* 0x000fe20000010000 */
[----:B------:R-:W-:Y:S01]  /*4bf0*/  HMMA.16816.F32 R120, R96, R122, R156 ;  /* 0x0000007a6078723c */ /* 0x000fe2000000189c */
[----:B------:R-:W-:Y:S02]  /*4c00*/  FADD.FTZ R4, R234, R3 ;  /* 0x00000003ea047221 */ /* 0x000fe40000010000 */
[----:B------:R-:W-:Y:S02]  /*4c10*/  FADD.FTZ R0, R212, R0 ;  /* 0x00000000d4007221 */ /* 0x000fe40000010000 */
[----:B------:R-:W-:-:S02]  /*4c20*/  FADD.FTZ R3, R202, R6 ;  /* 0x00000006ca037221 */ /* 0x000fc40000010000 */
[----:B------:R-:W-:Y:S01]  /*4c30*/  FADD.FTZ R5, R230, R5 ;  /* 0x00000005e6057221 */ /* 0x000fe20000010000 */
[C---:B------:R-:W-:Y:S01]  /*4c40*/  HMMA.16816.F32 R156, R96.reuse, R168, R68 ;  /* 0x000000a8609c723c */ /* 0x040fe20000001844 */
        /* <DEDUP_REMOVED lines=44> */
[----:B------:R1:W-:Y:S01]  /*4f10*/  STL [R1], R0 ;  /* 0x0000000001007387 */ /* 0x0003e20000100800 */
[----:B------:R-:W-:Y:S01]  /*4f20*/  FADD.FTZ R4, R26, R4 ;  /* 0x000000041a047221 */ /* 0x000fe20000010000 */
[----:B------:R-:W-:Y:S01]  /*4f30*/  HMMA.16816.F32 R96, R96, R10, R40 ;  /* 0x0000000a6060723c */ /* 0x000fe20000001828 */
[----:B------:R-:W-:Y:S02]  /*4f40*/  FADD.FTZ R6, R16, R3 ;  /* 0x0000000310067221 */ /* 0x000fe40000010000 */
[----:B------:R-:W-:-:S03]  /*4f50*/  FADD.FTZ R3, R25, R4 ;  /* 0x0000000419037221 */ /* 0x000fc60000010000 */
[----:B------:R2:W-:Y:S01]  /*4f60*/  STL [R1+0x4], R6 ;  /* 0x0000040601007387 */ /* 0x0005e20000100800 */
[----:B-1----:R-:W-:-:S05]  /*4f70*/  FADD.FTZ R0, R22, R5 ;  /* 0x0000000516007221 */ /* 0x002fca0000010000 */
[----:B------:R2:W-:Y:S04]  /*4f80*/  STL [R1+0xc], R0 ;  /* 0x00000c0001007387 */ /* 0x0005e80000100800 */
[----:B------:R2:W-:Y:S01]  /*4f90*/  STL [R1+0x8], R3 ;  /* 0x0000080301007387 */ /* 0x0005e20000100800 */
[----:B------:R-:W-:Y:S05]  /*4fa0*/  @!P0 BRA `(.L_x_10) ;  /* 0x0000402000008947 */ /* 0x000fea0003800000 */
[----:B------:R-:W3:Y:S04]  /*4fb0*/  LDL.64 R30, [R1+0x40] ;  /* 0x00004000011e7983 */ /* 0x000ee80000100a00 */
[----:B------:R-:W4:Y:S04]  /*4fc0*/  LDL.64 R28, [R1+0x48] ;  /* 0x00004800011c7983 */ /* 0x000f280000100a00 */
[----:B------:R-:W5:Y:S04]  /*4fd0*/  LDL R53, [R1+0x30] ;  /* 0x0000300001357983 */ /* 0x000f680000100800 */
[----:B--2---:R-:W2:Y:S01]  /*4fe0*/  LDL.64 R54, [R1+0x38] ;  /* 0x0000380001367983 */ /* 0x004ea20000100a00 */
[----:B------:R-:W-:Y:S01]  /*4ff0*/  IMAD.MOV.U32 R106, RZ, RZ, R2 ;  /* 0x000000ffff6a7224 */ /* 0x000fe200078e0002 */
[C---:B------:R-:W-:Y:S01]  /*5000*/  IADD3 R232, R221.reuse, 0x400, RZ ;  /* 0x00000400dde87810 */ /* 0x040fe20007ffe0ff */
[----:B------:R-:W-:Y:S01]  /*5010*/  IMAD.MOV.U32 R234, RZ, RZ, R210 ;  /* 0x000000ffffea7224 */ /* 0x000fe200078e00d2 */
[C---:B------:R-:W-:Y:S01]  /*5020*/  IADD3 R231, R221.reuse, 0x800, RZ ;  /* 0x00000800dde77810 */ /* 0x040fe20007ffe0ff */
[----:B------:R-:W-:Y:S01]  /*5030*/  IMAD.MOV.U32 R100, RZ, RZ, R103 ;  /* 0x000000ffff647224 */ /* 0x000fe200078e0067 */
[C---:B------:R-:W-:Y:S01]  /*5040*/  IADD3 R230, R221.reuse, 0xc00, RZ ;  /* 0x00000c00dde67810 */ /* 0x040fe20007ffe0ff */
[----:B------:R-:W-:Y:S01]  /*5050*/  IMAD.MOV.U32 R3, RZ, RZ, R104 ;  /* 0x000000ffff037224 */ /* 0x000fe200078e0068 */
[C---:B------:R-:W-:Y:S01]  /*5060*/  IADD3 R229, R221.reuse, 0x1000, RZ ;  /* 0x00001000dde57810 */ /* 0x040fe20007ffe0ff */
[----:B------:R-:W-:Y:S01]  /*5070*/  IMAD.MOV.U32 R105, RZ, RZ, R102 ;  /* 0x000000ffff697224 */ /* 0x000fe200078e0066 */
[----:B------:R-:W-:-:S02]  /*5080*/  IADD3 R228, R221, 0x1400, RZ ;  /* 0x00001400dde47810 */ /* 0x000fc40007ffe0ff */
[C---:B------:R-:W-:Y:S02]  /*5090*/  IADD3 R227, R221.reuse, 0x1800, RZ ;  /* 0x00001800dde37810 */ /* 0x040fe40007ffe0ff */
[C---:B------:R-:W-:Y:S02]  /*50a0*/  IADD3 R226, R221.reuse, 0x1c00, RZ ;  /* 0x00001c00dde27810 */ /* 0x040fe40007ffe0ff */
[C---:B------:R-:W-:Y:S02]  /*50b0*/  IADD3 R225, R221.reuse, 0x2000, RZ ;  /* 0x00002000dde17810 */ /* 0x040fe40007ffe0ff */
[C---:B------:R-:W-:Y:S02]  /*50c0*/  IADD3 R224, R221.reuse, 0x2400, RZ ;  /* 0x00002400dde07810 */ /* 0x040fe40007ffe0ff */
[C---:B------:R-:W-:Y:S02]  /*50d0*/  IADD3 R223, R221.reuse, 0x2800, RZ ;  /* 0x00002800dddf7810 */ /* 0x040fe40007ffe0ff */
[----:B------:R-:W-:-:S02]  /*50e0*/  IADD3 R222, R221, 0x2c00, RZ ;  /* 0x00002c00ddde7810 */ /* 0x000fc40007ffe0ff */
[C---:B---3--:R-:W-:Y:S02]  /*50f0*/  IADD3 R0, P3, R30.reuse, 0x20, RZ ;  /* 0x000000201e007810 */ /* 0x048fe40007f7e0ff */
[----:B------:R-:W-:Y:S02]  /*5100*/  IADD3 R4, P2, R30, 0x40, RZ ;  /* 0x000000401e047810 */ /* 0x000fe40007f5e0ff */
[C---:B----4-:R-:W-:Y:S01]  /*5110*/  IADD3 R2, P1, R28.reuse, 0x20, RZ ;  /* 0x000000201c027810 */ /* 0x050fe20007f3e0ff */
[----:B------:R1:W-:Y:S04]  /*5120*/  STL [R1+0x2c], R0 ;  /* 0x00002c0001007387 */ /* 0x0003e80000100800 */
[----:B------:R5:W-:Y:S04]  /*5130*/  STL [R1+0x24], R4 ;  /* 0x0000240401007387 */ /* 0x000be80000100800 */
[----:B------:R2:W-:Y:S01]  /*5140*/  STL [R1+0x1c], R2 ;  /* 0x00001c0201007387 */ /* 0x0005e20000100800 */
[----:B-1----:R-:W-:Y:S01]  /*5150*/  IADD3 R0, P0, R28, 0x40, RZ ;  /* 0x000000401c007810 */ /* 0x002fe20007f1e0ff */
[----:B-----5:R-:W-:-:S04]  /*5160*/  IMAD.X R4, RZ, RZ, R53, P2 ;  /* 0x000000ffff047224 */ /* 0x020fc800010e0635 */
[----:B------:R1:W-:Y:S01]  /*5170*/  STL [R1+0x14], R0 ;  /* 0x0000140001007387 */ /* 0x0003e20000100800 */
[----:B--2---:R-:W-:Y:S02]  /*5180*/  IMAD.X R2, RZ, RZ, R55, P1 ;  /* 0x000000ffff027224 */ /* 0x004fe400008e0637 */
[----:B-1----:R-:W-:-:S05]  /*5190*/  IMAD.X R0, RZ, RZ, R53, P3 ;  /* 0x000000ffff007224 */ /* 0x002fca00018e0635 */
[----:B------:R1:W-:Y:S04]  /*51a0*/  STL [R1+0x28], R0 ;  /* 0x0000280001007387 */ /* 0x0003e80000100800 */
[----:B------:R2:W-:Y:S01]  /*51b0*/  STL [R1+0x20], R4 ;  /* 0x0000200401007387 */ /* 0x0005e20000100800 */
[----:B-1----:R-:W-:-:S05]  /*51c0*/  IMAD.X R0, RZ, RZ, R55, P0 ;  /* 0x000000ffff007224 */ /* 0x002fca00000e0637 */
[----:B------:R2:W-:Y:S04]  /*51d0*/  STL [R1+0x10], R0 ;  /* 0x0000100001007387 */ /* 0x0005e80000100800 */
[----:B------:R2:W-:Y:S02]  /*51e0*/  STL [R1+0x18], R2 ;  /* 0x0000180201007387 */ /* 0x0005e40000100800 */
.L_x_11:
[----:B--2---:R-:W2:Y:S01]  /*51f0*/  LDL R0, [R1+0x58] ;  /* 0x0000580001007983 */ /* 0x004ea20000100800 */
[----:B------:R-:W-:Y:S04]  /*5200*/  DEPBAR.LE SB0, 0x0 ;  /* 0x000080000000791a */ /* 0x000fe80000000000 */
[----:B------:R-:W3:Y:S01]  /*5210*/  LDL.64 R194, [R1+0x40] ;  /* 0x0000400001c27983 */ /* 0x000ee20000100a00 */
[----:B------:R-:W-:Y:S01]  /*5220*/  IMAD.WIDE.U32 R44, R234, c[0x0][0x208], RZ ;  /* 0x00008200ea2c7a25 */ /* 0x000fe200078e00ff */
[----:B------:R-:W-:Y:S02]  /*5230*/  MOV R54, c[0x0][0x208] ;  /* 0x0000820000367a02 */ /* 0x000fe40000000f00 */
[----:B------:R-:W-:Y:S02]  /*5240*/  MOV R55, c[0x0][0x20c] ;  /* 0x0000830000377a02 */ /* 0x000fe40000000f00 */
[----:B------:R-:W4:Y:S01]  /*5250*/  LDL R2, [R1+0x5c] ;  /* 0x00005c0001027983 */ /* 0x000f220000100800 */
[----:B------:R-:W-:Y:S03]  /*5260*/  SHF.L.U32 R52, R44, 0x6, RZ ;  /* 0x000000062c347819 */ /* 0x000fe600000006ff */
[----:B------:R-:W5:Y:S04]  /*5270*/  LDL R59, [R1+0x2c] ;  /* 0x00002c00013b7983 */ /* 0x000f680000100800 */
[----:B------:R-:W5:Y:S04]  /*5280*/  LDL R56, [R1+0x28] ;  /* 0x0000280001387983 */ /* 0x000f680000100800 */
[----:B------:R-:W5:Y:S04]  /*5290*/  LDL R57, [R1+0x30] ;  /* 0x0000300001397983 */ /* 0x000f680000100800 */
[----:B------:R-:W5:Y:S04]  /*52a0*/  LDL R58, [R1+0x24] ;  /* 0x00002400013a7983 */ /* 0x000f680000100800 */
[----:B------:R-:W5:Y:S04]  /*52b0*/  LDL R193, [R1+0x20] ;  /* 0x0000200001c17983 */ /* 0x000f680000100800 */
[----:B------:R-:W-:Y:S08]  /*52c0*/  BAR.SYNC.DEFER_BLOCKING 0x0 ;  /* 0x0000000000007b1d */ /* 0x000ff00000010000 */
[----:B------:R-:W-:Y:S08]  /*52d0*/  LDSM.16.M88.4 R64, [R219+0x6100] ;  /* 0x00610000db40783b */ /* 0x000ff00000000200 */
[----:B------:R-:W1:Y:S08]  /*52e0*/  LDSM.16.M88.4 R16, [R216+0x3100] ;  /* 0x00310000d810783b */ /* 0x000e700000000200 */
[----:B------:R-:W1:Y:S08]  /*52f0*/  LDSM.16.M88.4 R60, [R219+0x7100] ;  /* 0x00710000db3c783b */ /* 0x000e700000000200 */
[----:B------:R-:W1:Y:S08]  /*5300*/  LDSM.16.M88.4 R32, [R216+0x3500] ;  /* 0x00350000d820783b */ /* 0x000e700000000200 */
[----:B------:R-:W1:Y:S08]  /*5310*/  LDSM.16.M88.4 R48, [R216+0x3900] ;  /* 0x00390000d830783b */ /* 0x000e700000000200 */
[----:B------:R-:W2:Y:S01]  /*5320*/  LDSM.16.M88.4 R172, [R216+0x3d00] ;  /* 0x003d0000d8ac783b */ /* 0x000ea20000000200 */
[-C--:B-1----:R-:W-:Y:S07]  /*5330*/  HMMA.16816.F32 R4, R64, R16.reuse, RZ ;  /* 0x000000104004723c */ /* 0x082fee00000018ff */
[----:B------:R-:W-:Y:S01]  /*5340*/  LDSM.16.M88.4 R176, [R220+0x6100] ;  /* 0x00610000dcb0783b */ /* 0x000fe20000000200 */
[C---:B------:R-:W-:Y:S07]  /*5350*/  HMMA.16816.F32 R8, R60.reuse, R16, RZ ;  /* 0x000000103c08723c */ /* 0x040fee00000018ff */
[----:B------:R-:W1:Y:S01]  /*5360*/  LDSM.16.M88.4 R180, [R221] ;  /* 0x00000000ddb4783b */ /* 0x000e620000000200 */
[-C--:B------:R-:W-:Y:S07]  /*5370*/  HMMA.16816.F32 R12, R60, R18.reuse, RZ ;  /* 0x000000123c0c723c */ /* 0x080fee00000018ff */
[----:B------:R-:W1:Y:S01]  /*5380*/  LDSM.16.M88.4 R184, [R220+0x7100] ;  /* 0x00710000dcb8783b */ /* 0x000e620000000200 */
[C---:B------:R-:W-:Y:S07]  /*5390*/  HMMA.16816.F32 R16, R64.reuse, R18, RZ ;  /* 0x000000124010723c */ /* 0x040fee00000018ff */
[----:B------:R-:W1:Y:S01]  /*53a0*/  LDSM.16.M88.4 R188, [R232] ;  /* 0x00000000e8bc783b */ /* 0x000e620000000200 */
[-C--:B------:R-:W-:Y:S07]  /*53b0*/  HMMA.16816.F32 R20, R64, R32.reuse, RZ ;  /* 0x000000204014723c */ /* 0x080fee00000018ff */
[----:B------:R-:W-:Y:S01]  /*53c0*/  LDSM.16.M88.4 R196, [R230] ;  /* 0x00000000e6c4783b */ /* 0x000fe20000000200 */
[C---:B------:R-:W-:Y:S08]  /*53d0*/  HMMA.16816.F32 R24, R60.reuse, R32, RZ ;  /* 0x000000203c18723c */ /* 0x040ff000000018ff */
[-C--:B------:R-:W-:Y:S08]  /*53e0*/  HMMA.16816.F32 R28, R60, R34.reuse, RZ ;  /* 0x000000223c1c723c */ /* 0x080ff000000018ff */
[C---:B------:R-:W-:Y:S08]  /*53f0*/  HMMA.16816.F32 R32, R64.reuse, R34, RZ ;  /* 0x000000224020723c */ /* 0x040ff000000018ff */
[-C--:B------:R-:W-:Y:S08]  /*5400*/  HMMA.16816.F32 R36, R64, R48.reuse, RZ ;  /* 0x000000304024723c */ /* 0x080ff000000018ff */
[C---:B------:R-:W-:Y:S02]  /*5410*/  HMMA.16816.F32 R40, R60.reuse, R48, RZ ;  /* 0x000000303c28723c */ /* 0x040fe400000018ff */
[----:B--2---:R-:W-:Y:S02]  /*5420*/  ISETP.NE.AND P4, PT, R0, RZ, PT ;  /* 0x000000ff0000720c */ /* 0x004fe40003f85270 */
[----:B------:R-:W-:Y:S05]  /*5430*/  SHF.R.S32.HI R0, RZ, 0x1f, R234 ;  /* 0x0000001fff007819 */ /* 0x000fea00000114ea */
[----:B------:R-:W-:Y:S04]  /*5440*/  IMAD R0, R0, c[0x0][0x208], RZ ;  /* 0x0000820000007a24 */ /* 0x000fe800078e02ff */
[----:B------:R-:W-:Y:S01]  /*5450*/  IMAD R0, R234, c[0x0][0x20c], R0 ;  /* 0x00008300ea007a24 */ /* 0x000fe200078e0200 */
[----:B----4-:R-:W-:Y:S02]  /*5460*/  ISETP.NE.AND P5, PT, R2, RZ, PT ;  /* 0x000000ff0200720c */ /* 0x010fe40003fa5270 */
[C---:B---3--:R-:W-:Y:S02]  /*5470*/  IADD3 R2, P3, R52.reuse, R194, RZ ;  /* 0x000000c234027210 */ /* 0x048fe40007f7e0ff */
[----:B------:R-:W-:Y:S02]  /*5480*/  IADD3 R0, R45, R0, RZ ;  /* 0x000000002d007210 */ /* 0x000fe40007ffe0ff */
[----:B-----5:R-:W-:Y:S02]  /*5490*/  IADD3 R48, P1, R52, R59, RZ ;  /* 0x0000003b34307210 */ /* 0x020fe40007f3e0ff */
[----:B------:R-:W-:Y:S02]  /*54a0*/  SHF.L.U64.HI R0, R44, 0x6, R0 ;  /* 0x000000062c007819 */ /* 0x000fe40000010200 */
[-C--:B------:R-:W-:Y:S01]  /*54b0*/  HMMA.16816.F32 R44, R60, R50.reuse, RZ ;  /* 0x000000323c2c723c */ /* 0x080fe200000018ff */
[----:B------:R-:W-:Y:S02]  /*54c0*/  LEA R208, P2, R2, c[0x0][0x1f8], 0x1 ;  /* 0x00007e0002d07a11 */ /* 0x000fe400078408ff */
[----:B------:R-:W-:Y:S02]  /*54d0*/  LEA R206, P0, R48, c[0x0][0x1f8], 0x1 ;  /* 0x00007e0030ce7a11 */ /* 0x000fe400078008ff */
[C---:B------:R-:W-:Y:S02]  /*54e0*/  IADD3.X R49, R0.reuse, R57, RZ, P3, !PT ;  /* 0x0000003900317210 */ /* 0x040fe40001ffe4ff */
[----:B------:R-:W-:Y:S02]  /*54f0*/  IADD3.X R53, R0, R56, RZ, P1, !PT ;  /* 0x0000003800357210 */ /* 0x000fe40000ffe4ff */
[----:B------:R-:W-:Y:S03]  /*5500*/  LEA.HI.X R209, R2, c[0x0][0x1fc], R49, 0x1, P2 ;  /* 0x00007f0002d17a11 */ /* 0x000fe600010f0c31 */
[----:B------:R-:W-:Y:S02]  /*5510*/  LEA.HI.X R207, R48, c[0x0][0x1fc], R53, 0x1, P0 ;  /* 0x00007f0030cf7a11 */ /* 0x000fe400000f0c35 */
[C---:B------:R-:W-:Y:S02]  /*5520*/  HMMA.16816.F32 R48, R64.reuse, R50, RZ ;  /* 0x000000324030723c */ /* 0x040fe400000018ff */
[----:B------:R-:W-:Y:S02]  /*5530*/  LEA R2, P0, R54, R52, 0x5 ;  /* 0x0000003436027211 */ /* 0x000fe400078028ff */
[----:B------:R-:W-:Y:S02]  /*5540*/  IADD3 R102, P3, R52, R58, RZ ;  /* 0x0000003a34667210 */ /* 0x000fe40007f7e0ff */
[----:B------:R-:W-:Y:S02]  /*5550*/  LEA.HI.X R101, R54, R0, R55, 0x5, P0 ;  /* 0x0000000036657211 */ /* 0x000fe400000f2c37 */
[-C--:B------:R-:W-:Y:S01]  /*5560*/  HMMA.16816.F32 R52, R64, R172.reuse, RZ ;  /* 0x000000ac4034723c */ /* 0x080fe200000018ff */
[C---:B------:R-:W-:Y:S03]  /*5570*/  IADD3 R103, P2, R2.reuse, R194, RZ ;  /* 0x000000c202677210 */ /* 0x040fe60007f5e0ff */
[C---:B------:R-:W-:Y:S02]  /*5580*/  IADD3 R104, P1, R2.reuse, R59, RZ ;  /* 0x0000003b02687210 */ /* 0x040fe40007f3e0ff */
[----:B------:R-:W-:Y:S02]  /*5590*/  IADD3 R2, P0, R2, R58, RZ ;  /* 0x0000003a02027210 */ /* 0x000fe40007f1e0ff */
[C---:B------:R-:W-:Y:S04]  /*55a0*/  IADD3.X R192, R101.reuse, R56, RZ, P1, !PT ;  /* 0x0000003865c07210 */ /* 0x040fe80000ffe4ff */
[C---:B------:R-:W-:Y:S02]  /*55b0*/  IADD3.X R107, R101.reuse, R57, RZ, P2, !PT ;  /* 0x00000039656b7210 */ /* 0x040fe400017fe4ff */
[C---:B------:R-:W-:Y:S02]  /*55c0*/  HMMA.16816.F32 R56, R60.reuse, R172, RZ ;  /* 0x000000ac3c38723c */ /* 0x040fe400000018ff */
[-C--:B------:R-:W-:Y:S02]  /*55d0*/  IADD3.X R0, R0, R193.reuse, RZ, P3, !PT ;  /* 0x000000c100007210 */ /* 0x080fe40001ffe4ff */
[C---:B------:R-:W-:Y:S02]  /*55e0*/  LEA R202, P1, R104.reuse, c[0x0][0x1f8], 0x1 ;  /* 0x00007e0068ca7a11 */ /* 0x040fe400078208ff */
[----:B------:R-:W-:Y:S02]  /*55f0*/  IADD3.X R101, R101, R193, RZ, P0, !PT ;  /* 0x000000c165657210 */ /* 0x000fe400007fe4ff */
[-C--:B------:R-:W-:Y:S01]  /*5600*/  HMMA.16816.F32 R60, R60, R174.reuse, RZ ;  /* 0x000000ae3c3c723c */ /* 0x080fe200000018ff */
[----:B------:R-:W-:Y:S02]  /*5610*/  LEA.HI.X R203, R104, c[0x0][0x1fc], R192, 0x1, P1 ;  /* 0x00007f0068cb7a11 */ /* 0x000fe400008f0cc0 */
[----:B------:R-:W2:Y:S01]  /*5620*/  LDSM.16.M88.4 R192, [R231] ;  /* 0x00000000e7c0783b */ /* 0x000ea20000000200 */
[C---:B------:R-:W-:Y:S02]  /*5630*/  LEA R200, P3, R102.reuse, c[0x0][0x1f8], 0x1 ;  /* 0x00007e0066c87a11 */ /* 0x040fe400078608ff */
[C---:B------:R-:W-:Y:S02]  /*5640*/  LEA R204, P2, R103.reuse, c[0x0][0x1f8], 0x1 ;  /* 0x00007e0067cc7a11 */ /* 0x040fe400078408ff */
[----:B------:R-:W-:Y:S03]  /*5650*/  HMMA.16816.F32 R64, R64, R174, RZ ;  /* 0x000000ae4040723c */ /* 0x000fe600000018ff */
[----:B------:R-:W-:Y:S01]  /*5660*/  @!PT LDS RZ, [RZ] ;  /* 0x00000000fffff984 */ /* 0x000fe20000000800 */
[----:B------:R-:W-:Y:S01]  /*5670*/  @!PT LDS RZ, [RZ] ;  /* 0x00000000fffff984 */ /* 0x000fe20000000800 */
[----:B------:R-:W-:Y:S01]  /*5680*/  @!PT LDS RZ, [RZ] ;  /* 0x00000000fffff984 */ /* 0x000fe20000000800 */
[----:B------:R3:W-:Y:S01]  /*5690*/  LDGSTS.E.BYPASS.LTC128B.128 [R233+0x100], [R208.64], !P5 ;  /* 0x00100000d0e97fae */ /* 0x0007e2000e901d46 */
[----:B------:R-:W-:Y:S02]  /*56a0*/  LEA.HI.X R201, R102, c[0x0][0x1fc], R0, 0x1, P3 ;  /* 0x00007f0066c97a11 */ /* 0x000fe400018f0c00 */
[----:B------:R-:W-:Y:S02]  /*56b0*/  LEA.HI.X R205, R103, c[0x0][0x1fc], R107, 0x1, P2 ;  /* 0x00007f0067cd7a11 */ /* 0x000fe400010f0c6b */
[-C--:B-1----:R-:W-:Y:S03]  /*56c0*/  HMMA.16816.F32 R4, R176, R180.reuse, R4 ;  /* 0x000000b4b004723c */ /* 0x082fe60000001804 */
[----:B------:R1:W-:Y:S02]  /*56d0*/  LDGSTS.E.BYPASS.LTC128B.128 [R233+0x1100], [R206.64], !P4 ;  /* 0x01100000cee97fae */ /* 0x0003e4000e101d46 */
[C---:B------:R-:W-:Y:S03]  /*56e0*/  LEA R172, P0, R2.reuse, c[0x0][0x1f8], 0x1 ;  /* 0x00007e0002ac7a11 */ /* 0x040fe600078008ff */
[C---:B------:R-:W-:Y:S03]  /*56f0*/  HMMA.16816.F32 R8, R184.reuse, R180, R8 ;  /* 0x000000b4b808723c */ /* 0x040fe60000001808 */
[----:B------:R4:W-:Y:S01]  /*5700*/  LDGSTS.E.BYPASS.LTC128B.128 [R233+0x2100], [R200.64], !P6 ;  /* 0x02100000c8e97fae */ /* 0x0009e2000f101d46 */
[----:B------:R-:W-:Y:S04]  /*5710*/  LEA.HI.X R173, R2, c[0x0][0x1fc], R101, 0x1, P0 ;  /* 0x00007f0002ad7a11 */ /* 0x000fe800000f0c65 */
[-C--:B------:R-:W-:Y:S03]  /*5720*/  HMMA.16816.F32 R12, R184, R182.reuse, R12 ;  /* 0x000000b6b80c723c */ /* 0x080fe6000000180c */
[----:B------:R1:W-:Y:S05]  /*5730*/  LDGSTS.E.BYPASS.LTC128B.128 [R233+0x900], [R204.64], !P5 ;  /* 0x00900000cce97fae */ /* 0x0003ea000e901d46 */
[C---:B------:R-:W-:Y:S03]  /*5740*/  HMMA.16816.F32 R16, R176.reuse, R182, R16 ;  /* 0x000000b6b010723c */ /* 0x040fe60000001810 */
[----:B------:R4:W-:Y:S05]  /*5750*/  LDGSTS.E.BYPASS.LTC128B.128 [R233+0x1900], [R202.64], !P4 ;  /* 0x01900000cae97fae */ /* 0x0009ea000e101d46 */
[-C--:B------:R-:W-:Y:S03]  /*5760*/  HMMA.16816.F32 R20, R176, R188.reuse, R20 ;  /* 0x000000bcb014723c */ /* 0x080fe60000001814 */
[----:B------:R5:W-:Y:S05]  /*5770*/  LDGSTS.E.BYPASS.LTC128B.128 [R233+0x2900], [R172.64], !P6 ;  /* 0x02900000ace97fae */ /* 0x000bea000f101d46 */
[C---:B------:R-:W-:Y:S03]  /*5780*/  HMMA.16816.F32 R24, R184.reuse, R188, R24 ;  /* 0x000000bcb818723c */ /* 0x040fe60000001818 */
[----:B------:R-:W-:Y:S05]  /*5790*/  LDSM.16.M88.4 R180, [R216+0x4500] ;  /* 0x00450000d8b4783b */ /* 0x000fea0000000200 */
[-C--:B------:R-:W-:Y:S03]  /*57a0*/  HMMA.16816.F32 R28, R184, R190.reuse, R28 ;  /* 0x000000beb81c723c */ /* 0x080fe6000000181c */
[----:B------:R-:W0:Y:S05]  /*57b0*/  LDGDEPBAR ;  /* 0x00000000000079af */ /* 0x000e2a0000000000 */
[C---:B------:R-:W-:Y:S03]  /*57c0*/  HMMA.16816.F32 R32, R176.reuse, R190, R32 ;  /* 0x000000beb020723c */ /* 0x040fe60000001820 */
[----:B----4-:R-:W-:Y:S05]  /*57d0*/  LDSM.16.M88.4 R200, [R216+0x4100] ;  /* 0x00410000d8c8783b */ /* 0x010fea0000000200 */
[-C--:B--2---:R-:W-:Y:S03]  /*57e0*/  HMMA.16816.F32 R36, R176, R192.reuse, R36 ;  /* 0x000000c0b024723c */ /* 0x084fe60000001824 */
[----:B-----5:R-:W2:Y:S05]  /*57f0*/  LDSM.16.M88.4 R172, [R219+0x8100] ;  /* 0x00810000dbac783b */ /* 0x020eaa0000000200 */
[C---:B------:R-:W-:Y:S03]  /*5800*/  HMMA.16816.F32 R40, R184.reuse, R192, R40 ;  /* 0x000000c0b828723c */ /* 0x040fe60000001828 */
[----:B-1----:R-:W1:Y:S05]  /*5810*/  LDSM.16.M88.4 R204, [R219+0x9100] ;  /* 0x00910000dbcc783b */ /* 0x002e6a0000000200 */
[-C--:B------:R-:W-:Y:S03]  /*5820*/  HMMA.16816.F32 R44, R184, R194.reuse, R44 ;  /* 0x000000c2b82c723c */ /* 0x080fe6000000182c */
[----:B------:R-:W-:Y:S05]  /*5830*/  LDSM.16.M88.4 R188, [R220+0x8100] ;  /* 0x00810000dcbc783b */ /* 0x000fea0000000200 */
[C---:B------:R-:W-:Y:S03]  /*5840*/  HMMA.16816.F32 R48, R176.reuse, R194, R48 ;  /* 0x000000c2b030723c */ /* 0x040fe60000001830 */
[----:B------:R-:W-:Y:S05]  /*5850*/  LDSM.16.M88.4 R192, [R229] ;  /* 0x00000000e5c0783b */ /* 0x000fea0000000200 */
[-C--:B------:R-:W-:Y:S03]  /*5860*/  HMMA.16816.F32 R52, R176, R196.reuse, R52 ;  /* 0x000000c4b034723c */ /* 0x080fe60000001834 */
[----:B---3--:R-:W-:Y:S05]  /*5870*/  LDSM.16.M88.4 R208, [R228] ;  /* 0x00000000e4d0783b */ /* 0x008fea0000000200 */
[C---:B------:R-:W-:Y:S03]  /*5880*/  HMMA.16816.F32 R56, R184.reuse, R196, R56 ;  /* 0x000000c4b838723c */ /* 0x040fe60000001838 */
[----:B------:R-:W-:Y:S05]  /*5890*/  LDSM.16.M88.4 R212, [R225] ;  /* 0x00000000e1d4783b */ /* 0x000fea0000000200 */
[-C--:B------:R-:W-:Y:S03]  /*58a0*/  HMMA.16816.F32 R60, R184, R198.reuse, R60 ;  /* 0x000000c6b83c723c */ /* 0x080fe6000000183c */
[----:B------:R-:W-:Y:S05]  /*58b0*/  LDSM.16.M88.4 R184, [R216+0x4d00] ;  /* 0x004d0000d8b8783b */ /* 0x000fea0000000200 */
[----:B------:R-:W-:Y:S03]  /*58c0*/  HMMA.16816.F32 R64, R176, R198, R64 ;  /* 0x000000c6b040723c */ /* 0x000fe60000001840 */
[----:B------:R-:W3:Y:S05]  /*58d0*/  LDSM.16.M88.4 R176, [R216+0x4900] ;  /* 0x00490000d8b0783b */ /* 0x000eea0000000200 */
[-C--:B--2---:R-:W-:Y:S03]  /*58e0*/  HMMA.16816.F32 R4, R172, R200.reuse, R4 ;  /* 0x000000c8ac04723c */ /* 0x084fe60000001804 */
[----:B------:R-:W2:Y:S05]  /*58f0*/  LDSM.16.M88.4 R196, [R220+0x9100] ;  /* 0x00910000dcc4783b */ /* 0x000eaa0000000200 */
[C---:B-1----:R-:W-:Y:S08]  /*5900*/  HMMA.16816.F32 R8, R204.reuse, R200, R8 ;  /* 0x000000c8cc08723c */ /* 0x042ff00000001808 */
[-C--:B------:R-:W-:Y:S08]  /*5910*/  HMMA.16816.F32 R12, R204, R202.reuse, R12 ;  /* 0x000000cacc0c723c */ /* 0x080ff0000000180c */
[C---:B------:R-:W-:Y:S01]  /*5920*/  HMMA.16816.F32 R16, R172.reuse, R202, R16 ;  /* 0x000000caac10723c */ /* 0x040fe20000001810 */
[----:B------:R-:W1:Y:S07]  /*5930*/  LDSM.16.M88.4 R200, [R227] ;  /* 0x00000000e3c8783b */ /* 0x000e6e0000000200 */
[-C--:B------:R-:W-:Y:S08]  /*5940*/  HMMA.16816.F32 R20, R172, R180.reuse, R20 ;  /* 0x000000b4ac14723c */ /* 0x080ff00000001814 */
[C---:B------:R-:W-:Y:S08]  /*5950*/  HMMA.16816.F32 R24, R204.reuse, R180, R24 ;  /* 0x000000b4cc18723c */ /* 0x040ff00000001818 */
[-C--:B------:R-:W-:Y:S08]  /*5960*/  HMMA.16816.F32 R28, R204, R182.reuse, R28 ;  /* 0x000000b6cc1c723c */ /* 0x080ff0000000181c */
[C---:B------:R-:W-:Y:S01]  /*5970*/  HMMA.16816.F32 R32, R172.reuse, R182, R32 ;  /* 0x000000b6ac20723c */ /* 0x040fe20000001820 */
[----:B------:R-:W4:Y:S07]  /*5980*/  LDSM.16.M88.4 R180, [R226] ;  /* 0x00000000e2b4783b */ /* 0x000f2e0000000200 */
[-C--:B---3--:R-:W-:Y:S08]  /*5990*/  HMMA.16816.F32 R36, R172, R176.reuse, R36 ;  /* 0x000000b0ac24723c */ /* 0x088ff00000001824 */
[C---:B------:R-:W-:Y:S08]  /*59a0*/  HMMA.16816.F32 R40, R204.reuse, R176, R40 ;  /* 0x000000b0cc28723c */ /* 0x040ff00000001828 */
[-C--:B------:R-:W-:Y:S08]  /*59b0*/  HMMA.16816.F32 R44, R204, R178.reuse, R44 ;  /* 0x000000b2cc2c723c */ /* 0x080ff0000000182c */
[C---:B------:R-:W-:Y:S01]  /*59c0*/  HMMA.16816.F32 R48, R172.reuse, R178, R48 ;  /* 0x000000b2ac30723c */ /* 0x040fe20000001830 */
[----:B------:R-:W-:Y:S07]  /*59d0*/  LDSM.16.M88.4 R176, [R216+0x5100] ;  /* 0x00510000d8b0783b */ /* 0x000fee0000000200 */
[-C--:B------:R-:W-:Y:S08]  /*59e0*/  HMMA.16816.F32 R52, R172, R184.reuse, R52 ;  /* 0x000000b8ac34723c */ /* 0x080ff00000001834 */
[C---:B------:R-:W-:Y:S08]  /*59f0*/  HMMA.16816.F32 R56, R204.reuse, R184, R56 ;  /* 0x000000b8cc38723c */ /* 0x040ff00000001838 */
[-C--:B------:R-:W-:Y:S01]  /*5a00*/  HMMA.16816.F32 R60, R204, R186.reuse, R60 ;  /* 0x000000bacc3c723c */ /* 0x080fe2000000183c */
[----:B------:R-:W-:Y:S07]  /*5a10*/  LDSM.16.M88.4 R204, [R216+0x5d00] ;  /* 0x005d0000d8cc783b */ /* 0x000fee0000000200 */
[----:B------:R-:W-:Y:S01]  /*5a20*/  HMMA.16816.F32 R64, R172, R186, R64 ;  /* 0x000000baac40723c */ /* 0x000fe20000001840 */
[----:B------:R-:W3:Y:S07]  /*5a30*/  LDSM.16.M88.4 R172, [R219+0xa100] ;  /* 0x00a10000dbac783b */ /* 0x000eee0000000200 */
[-C--:B------:R-:W-:Y:S01]  /*5a40*/  HMMA.16816.F32 R4, R188, R192.reuse, R4 ;  /* 0x000000c0bc04723c */ /* 0x080fe20000001804 */
[----:B------:R-:W5:Y:S07]  /*5a50*/  LDSM.16.M88.4 R184, [R219+0xb100] ;  /* 0x00b10000dbb8783b */ /* 0x000f6e0000000200 */
[C---:B--2---:R-:W-:Y:S08]  /*5a60*/  HMMA.16816.F32 R8, R196.reuse, R192, R8 ;  /* 0x000000c0c408723c */ /* 0x044ff00000001808 */
[-C--:B------:R-:W-:Y:S08]  /*5a70*/  HMMA.16816.F32 R12, R196, R194.reuse, R12 ;  /* 0x000000c2c40c723c */ /* 0x080ff0000000180c */
[C---:B------:R-:W-:Y:S01]  /*5a80*/  HMMA.16816.F32 R16, R188.reuse, R194, R16 ;  /* 0x000000c2bc10723c */ /* 0x040fe20000001810 */
[----:B------:R-:W2:Y:S07]  /*5a90*/  LDSM.16.M88.4 R192, [R216+0x5500] ;  /* 0x00550000d8c0783b */ /* 0x000eae0000000200 */
[-C--:B------:R-:W-:Y:S08]  /*5aa0*/  HMMA.16816.F32 R20, R188, R208.reuse, R20 ;  /* 0x000000d0bc14723c */ /* 0x080ff00000001814 */
[C---:B------:R-:W-:Y:S08]  /*5ab0*/  HMMA.16816.F32 R24, R196.reuse, R208, R24 ;  /* 0x000000d0c418723c */ /* 0x040ff00000001818 */
[-C--:B------:R-:W-:Y:S08]  /*5ac0*/  HMMA.16816.F32 R28, R196, R210.reuse, R28 ;  /* 0x000000d2c41c723c */ /* 0x080ff0000000181c */
[C---:B------:R-:W-:Y:S01]  /*5ad0*/  HMMA.16816.F32 R32, R188.reuse, R210, R32 ;  /* 0x000000d2bc20723c */ /* 0x040fe20000001820 */
[----:B------:R-:W-:Y:S07]  /*5ae0*/  LDSM.16.M88.4 R208, [R220+0xa100] ;  /* 0x00a10000dcd0783b */ /* 0x000fee0000000200 */
[-C--:B-1----:R-:W-:Y:S08]  /*5af0*/  HMMA.16816.F32 R36, R188, R200.reuse, R36 ;  /* 0x000000c8bc24723c */ /* 0x082ff00000001824 */
[C---:B------:R-:W-:Y:S08]  /*5b00*/  HMMA.16816.F32 R40, R196.reuse, R200, R40 ;  /* 0x000000c8c428723c */ /* 0x040ff00000001828 */
[-C--:B------:R-:W-:Y:S08]  /*5b10*/  HMMA.16816.F32 R44, R196, R202.reuse, R44 ;  /* 0x000000cac42c723c */ /* 0x080ff0000000182c */
[C---:B------:R-:W-:Y:S01]  /*5b20*/  HMMA.16816.F32 R48, R188.reuse, R202, R48 ;  /* 0x000000cabc30723c */ /* 0x040fe20000001830 */
[----:B------:R-:W1:Y:S07]  /*5b30*/  LDSM.16.M88.4 R200, [R216+0x5900] ;  /* 0x00590000d8c8783b */ /* 0x000e6e0000000200 */
[-C--:B----4-:R-:W-:Y:S08]  /*5b40*/  HMMA.16816.F32 R52, R188, R180.reuse, R52 ;  /* 0x000000b4bc34723c */ /* 0x090ff00000001834 */
[C---:B------:R-:W-:Y:S08]  /*5b50*/  HMMA.16816.F32 R56, R196.reuse, R180, R56 ;  /* 0x000000b4c438723c */ /* 0x040ff00000001838 */
[-C--:B------:R-:W-:Y:S08]  /*5b60*/  HMMA.16816.F32 R60, R196, R182.reuse, R60 ;  /* 0x000000b6c43c723c */ /* 0x080ff0000000183c */
[----:B------:R-:W-:Y:S08]  /*5b70*/  HMMA.16816.F32 R64, R188, R182, R64 ;  /* 0x000000b6bc40723c */ /* 0x000ff00000001840 */
[-C--:B---3--:R-:W-:Y:S08]  /*5b80*/  HMMA.16816.F32 R4, R172, R176.reuse, R4 ;  /* 0x000000b0ac04723c */ /* 0x088ff00000001804 */
[C---:B-----5:R-:W-:Y:S08]  /*5b90*/  HMMA.16816.F32 R8, R184.reuse, R176, R8 ;  /* 0x000000b0b808723c */ /* 0x060ff00000001808 */
[-C--:B------:R-:W-:Y:S08]  /*5ba0*/  HMMA.16816.F32 R12, R184, R178.reuse, R12 ;  /* 0x000000b2b80c723c */ /* 0x080ff0000000180c */
[C---:B------:R-:W-:Y:S01]  /*5bb0*/  HMMA.16816.F32 R16, R172.reuse, R178, R16 ;  /* 0x000000b2ac10723c */ /* 0x040fe20000001810 */
[----:B------:R-:W3:Y:S07]  /*5bc0*/  LDSM.16.M88.4 R176, [R220+0xb100] ;  /* 0x00b10000dcb0783b */ /* 0x000eee0000000200 */
[-C--:B--2---:R-:W-:Y:S08]  /*5bd0*/  HMMA.16816.F32 R20, R172, R192.reuse, R20 ;  /* 0x000000c0ac14723c */ /* 0x084ff00000001814 */
[C---:B------:R-:W-:Y:S08]  /*5be0*/  HMMA.16816.F32 R24, R184.reuse, R192, R24 ;  /* 0x000000c0b818723c */ /* 0x040ff00000001818 */
[-C--:B------:R-:W-:Y:S08]  /*5bf0*/  HMMA.16816.F32 R28, R184, R194.reuse, R28 ;  /* 0x000000c2b81c723c */ /* 0x080ff0000000181c */
[C---:B------:R-:W-:Y:S08]  /*5c00*/  HMMA.16816.F32 R32, R172.reuse, R194, R32 ;  /* 0x000000c2ac20723c */ /* 0x040ff00000001820 */
[-C--:B-1----:R-:W-:Y:S08]  /*5c10*/  HMMA.16816.F32 R36, R172, R200.reuse, R36 ;  /* 0x000000c8ac24723c */ /* 0x082ff00000001824 */
[C---:B------:R-:W-:Y:S08]  /*5c20*/  HMMA.16816.F32 R40, R184.reuse, R200, R40 ;  /* 0x000000c8b828723c */ /* 0x040ff00000001828 */
[-C--:B------:R-:W-:Y:S08]  /*5c30*/  HMMA.16816.F32 R44, R184, R202.reuse, R44 ;  /* 0x000000cab82c723c */ /* 0x080ff0000000182c */
[C---:B------:R-:W-:Y:S08]  /*5c40*/  HMMA.16816.F32 R48, R172.reuse, R202, R48 ;  /* 0x000000caac30723c */ /* 0x040ff00000001830 */
[-C--:B------:R-:W-:Y:S08]  /*5c50*/  HMMA.16816.F32 R52, R172, R204.reuse, R52 ;  /* 0x000000ccac34723c */ /* 0x080ff00000001834 */
[C---:B------:R-:W-:Y:S08]  /*5c60*/  HMMA.16816.F32 R56, R184.reuse, R204, R56 ;  /* 0x000000ccb838723c */ /* 0x040ff00000001838 */
[-C--:B------:R-:W-:Y:S08]  /*5c70*/  HMMA.16816.F32 R60, R184, R206.reuse, R60 ;  /* 0x000000ceb83c723c */ /* 0x080ff0000000183c */
[----:B------:R-:W-:Y:S08]  /*5c80*/  HMMA.16816.F32 R64, R172, R206, R64 ;  /* 0x000000ceac40723c */ /* 0x000ff00000001840 */
[-C--:B------:R-:W-:Y:S08]  /*5c90*/  HMMA.16816.F32 R4, R208, R212.reuse, R4 ;  /* 0x000000d4d004723c */ /* 0x080ff00000001804 */
[C---:B---3--:R-:W-:Y:S08]  /*5ca0*/  HMMA.16816.F32 R8, R176.reuse, R212, R8 ;  /* 0x000000d4b008723c */ /* 0x048ff00000001808 */
[-C--:B------:R-:W-:Y:S08]  /*5cb0*/  HMMA.16816.F32 R12, R176, R214.reuse, R12 ;  /* 0x000000d6b00c723c */ /* 0x080ff0000000180c */
[----:B------:R-:W-:Y:S01]  /*5cc0*/  FMUL.FTZ R4, R4, c[0x0][0x320] ;  /* 0x0000c80004047a20 */ /* 0x000fe20000410000 */
[C---:B------:R-:W-:Y:S03]  /*5cd0*/  HMMA.16816.F32 R16, R208.reuse, R214, R16 ;  /* 0x000000d6d010723c */ /* 0x040fe60000001810 */
[----:B------:R-:W-:Y:S01]  /*5ce0*/  MUFU.TANH R175, R4 ;  /* 0x0000000400af7308 */ /* 0x000fe20000002400 */
[----:B------:R-:W-:Y:S02]  /*5cf0*/  FMUL.FTZ R5, R5, c[0x0][0x320] ;  /* 0x0000c80005057a20 */ /* 0x000fe40000410000 */
[----:B------:R-:W-:Y:S02]  /*5d00*/  FMUL.FTZ R6, R6, c[0x0][0x320] ;  /* 0x0000c80006067a20 */ /* 0x000fe40000410000 */
[----:B------:R-:W-:Y:S04]  /*5d10*/  FMUL.FTZ R7, R7, c[0x0][0x320] ;  /* 0x0000c80007077a20 */ /* 0x000fe80000410000 */
[----:B------:R-:W-:Y:S01]  /*5d20*/  FMUL.FTZ R8, R8, c[0x0][0x320] ;  /* 0x0000c80008087a20 */ /* 0x000fe20000410000 */
[----:B------:R-:W-:Y:S01]  /*5d30*/  MUFU.TANH R174, R5 ;  /* 0x0000000500ae7308 */ /* 0x000fe20000002400 */
[----:B------:R-:W-:Y:S02]  /*5d40*/  FMUL.FTZ R9, R9, c[0x0][0x320] ;  /* 0x0000c80009097a20 */ /* 0x000fe40000410000 */
[----:B------:R-:W-:Y:S02]  /*5d50*/  FMUL.FTZ R10, R10, c[0x0][0x320] ;  /* 0x0000c8000a0a7a20 */ /* 0x000fe40000410000 */
[----:B------:R-:W-:Y:S02]  /*5d60*/  FMUL.FTZ R11, R11, c[0x0][0x320] ;  /* 0x0000c8000b0b7a20 */ /* 0x000fe40000410000 */
[----:B------:R-:W-:Y:S02]  /*5d70*/  FMUL.FTZ R12, R12, c[0x0][0x320] ;  /* 0x0000c8000c0c7a20 */ /* 0x000fe40000410000 */
[----:B------:R-:W-:Y:S01]  /*5d80*/  FMUL.FTZ R13, R13, c[0x0][0x320] ;  /* 0x0000c8000d0d7a20 */ /* 0x000fe20000410000 */
[----:B------:R-:W1:Y:S01]  /*5d90*/  MUFU.TANH R181, R6 ;  /* 0x0000000600b57308 */ /* 0x000e620000002400 */
[----:B------:R-:W-:Y:S02]  /*5da0*/  FMUL.FTZ R17, R17, c[0x0][0x320] ;  /* 0x0000c80011117a20 */ /* 0x000fe40000410000 */
[----:B------:R-:W-:Y:S02]  /*5db0*/  FMUL.FTZ R16, R16, c[0x0][0x320] ;  /* 0x0000c80010107a20 */ /* 0x000fe40000410000 */
[----:B------:R-:W-:Y:S02]  /*5dc0*/  FMUL.FTZ R14, R14, c[0x0][0x320] ;  /* 0x0000c8000e0e7a20 */ /* 0x000fe40000410000 */
[----:B------:R-:W-:Y:S02]  /*5dd0*/  FMUL.FTZ R15, R15, c[0x0][0x320] ;  /* 0x0000c8000f0f7a20 */ /* 0x000fe40000410000 */
[----:B------:R-:W-:Y:S01]  /*5de0*/  FMUL.FTZ R18, R18, c[0x0][0x320] ;  /* 0x0000c80012127a20 */ /* 0x000fe20000410000 */
[----:B------:R-:W-:Y:S01]  /*5df0*/  MUFU.TANH R16, R16 ;  /* 0x0000001000107308 */ /* 0x000fe20000002400 */
[----:B------:R-:W-:Y:S09]  /*5e00*/  FMUL.FTZ R19, R19, c[0x0][0x320] ;  /* 0x0000c80013137a20 */ /* 0x000ff20000410000 */
[----:B------:R2:W3:Y:S01]  /*5e10*/  MUFU.TANH R180, R7 ;  /* 0x0000000700b47308 */ /* 0x0004e20000002400 */
[----:B-1----:R-:W-:Y:S09]  /*5e20*/  FMNMX.FTZ R2, R181, R100, !PT ;  /* 0x00000064b5027209 */ /* 0x002ff20007810000 */
[----:B------:R-:W-:Y:S10]  /*5e30*/  MUFU.TANH R184, R12 ;  /* 0x0000000c00b87308 */ /* 0x000ff40000002400 */
[----:B------:R-:W1:Y:S01]  /*5e40*/  MUFU.TANH R182, R8 ;  /* 0x0000000800b67308 */ /* 0x000e620000002400 */
[----:B--2---:R-:W2:Y:S01]  /*5e50*/  LDSM.16.M88.4 R4, [R224] ;  /* 0x00000000e004783b */ /* 0x004ea20000000200 */
[----:B---3--:R-:W-:Y:S08]  /*5e60*/  FMNMX.FTZ R2, R180, R2, !PT ;  /* 0x00000002b4027209 */ /* 0x008ff00007810000 */
[----:B------:R-:W-:Y:S10]  /*5e70*/  MUFU.TANH R183, R13 ;  /* 0x0000000d00b77308 */ /* 0x000ff40000002400 */
[----:B------:R-:W3:Y:S01]  /*5e80*/  MUFU.TANH R185, R9 ;  /* 0x0000000900b97308 */ /* 0x000ee20000002400 */
[----:B-1----:R-:W-:Y:S09]  /*5e90*/  FMNMX.FTZ R0, R182, R105, !PT ;  /* 0x00000069b6007209 */ /* 0x002ff20007810000 */
[----:B------:R-:W-:Y:S10]  /*5ea0*/  MUFU.TANH R187, R14 ;  /* 0x0000000e00bb7308 */ /* 0x000ff40000002400 */
[----:B------:R-:W-:Y:S01]  /*5eb0*/  MUFU.TANH R188, R10 ;  /* 0x0000000a00bc7308 */ /* 0x000fe20000002400 */
[-C--:B--2---:R-:W-:Y:S03]  /*5ec0*/  HMMA.16816.F32 R20, R208, R4.reuse, R20 ;  /* 0x00000004d014723c */ /* 0x084fe60000001814 */
[----:B---3--:R-:W-:Y:S06]  /*5ed0*/  FMNMX.FTZ R0, R185, R0, !PT ;  /* 0x00000000b9007209 */ /* 0x008fec0007810000 */
[----:B------:R-:W-:Y:S03]  /*5ee0*/  MUFU.TANH R186, R15 ;  /* 0x0000000f00ba7308 */ /* 0x000fe60000002400 */
[----:B------:R-:W-:Y:S01]  /*5ef0*/  FMNMX.FTZ R0, R184, R0, !PT ;  /* 0x00000000b8007209 */ /* 0x000fe20007810000 */
[C---:B------:R-:W-:Y:S04]  /*5f00*/  HMMA.16816.F32 R24, R176.reuse, R4, R24 ;  /* 0x00000004b018723c */ /* 0x040fe80000001818 */
[----:B------:R-:W-:Y:S02]  /*5f10*/  FMNMX.FTZ R0, R183, R0, !PT ;  /* 0x00000000b7007209 */ /* 0x000fe40007810000 */
[----:B------:R1:W-:Y:S02]  /*5f20*/  MUFU.TANH R189, R11 ;  /* 0x0000000b00bd7308 */ /* 0x0003e40000002400 */
[-C--:B------:R-:W-:Y:S04]  /*5f30*/  HMMA.16816.F32 R28, R176, R6.reuse, R28 ;  /* 0x00000006b01c723c */ /* 0x080fe8000000181c */
[----:B------:R-:W-:Y:S04]  /*5f40*/  FMUL.FTZ R21, R21, c[0x0][0x320] ;  /* 0x0000c80015157a20 */ /* 0x000fe80000410000 */
[C---:B------:R-:W-:Y:S01]  /*5f50*/  HMMA.16816.F32 R32, R208.reuse, R6, R32 ;  /* 0x00000006d020723c */ /* 0x040fe20000001820 */
[----:B------:R-:W-:Y:S01]  /*5f60*/  MUFU.TANH R17, R17 ;  /* 0x0000001100117308 */ /* 0x000fe20000002400 */
[----:B------:R-:W-:Y:S02]  /*5f70*/  LDSM.16.M88.4 R4, [R222] ;  /* 0x00000000de04783b */ /* 0x000fe40000000200 */
[----:B------:R-:W-:Y:S02]  /*5f80*/  FMUL.FTZ R20, R20, c[0x0][0x320] ;  /* 0x0000c80014147a20 */ /* 0x000fe40000410000 */
[----:B------:R-:W-:Y:S02]  /*5f90*/  FMUL.FTZ R22, R22, c[0x0][0x320] ;  /* 0x0000c80016167a20 */ /* 0x000fe40000410000 */
[----:B------:R-:W-:Y:S03]  /*5fa0*/  FMUL.FTZ R24, R24, c[0x0][0x320] ;  /* 0x0000c80018187a20 */ /* 0x000fe60000410000 */
[----:B------:R-:W-:Y:S01]  /*5fb0*/  MUFU.TANH R192, R20 ;  /* 0x0000001400c07308 */ /* 0x000fe20000002400 */
[----:B------:R-:W-:Y:S02]  /*5fc0*/  FMUL.FTZ R23, R23, c[0x0][0x320] ;  /* 0x0000c80017177a20 */ /* 0x000fe40000410000 */
[----:B------:R-:W-:Y:S01]  /*5fd0*/  FMUL.FTZ R26, R26, c[0x0][0x320] ;  /* 0x0000c8001a1a7a20 */ /* 0x000fe20000410000 */
[----:B-1----:R-:W1:Y:S01]  /*5fe0*/  LDSM.16.M88.4 R8, [R223] ;  /* 0x00000000df08783b */ /* 0x002e620000000200 */
[----:B------:R-:W-:Y:S04]  /*5ff0*/  DEPBAR.LE SB0, 0x0 ;  /* 0x000080000000791a */ /* 0x000fe80000000000 */
[----:B------:R-:W-:Y:S01]  /*6000*/  FMUL.FTZ R31, R31, c[0x0][0x320] ;  /* 0x0000c8001f1f7a20 */ /* 0x000fe20000410000 */
[----:B------:R2:W3:Y:S01]  /*6010*/  MUFU.TANH R199, R24 ;  /* 0x0000001800c77308 */ /* 0x0004e20000002400 */
[----:B------:R-:W-:Y:S01]  /*6020*/  FMUL.FTZ R30, R30, c[0x0][0x320] ;  /* 0x0000c8001e1e7a20 */ /* 0x000fe20000410000 */
[----:B------:R-:W-:Y:S01]  /*6030*/  BAR.SYNC.DEFER_BLOCKING 0x0 ;  /* 0x0000000000007b1d */ /* 0x000fe20000010000 */
[----:B------:R-:W-:Y:S02]  /*6040*/  FMUL.FTZ R34, R34, c[0x0][0x320] ;  /* 0x0000c80022227a20 */ /* 0x000fe40000410000 */
[----:B------:R-:W-:Y:S02]  /*6050*/  FMUL.FTZ R28, R28, c[0x0][0x320] ;  /* 0x0000c8001c1c7a20 */ /* 0x000fe40000410000 */
[----:B------:R-:W-:Y:S02]  /*6060*/  FMUL.FTZ R32, R32, c[0x0][0x320] ;  /* 0x0000c80020207a20 */ /* 0x000fe40000410000 */
[----:B------:R-:W-:Y:S01]  /*6070*/  FMUL.FTZ R33, R33, c[0x0][0x320] ;  /* 0x0000c80021217a20 */ /* 0x000fe20000410000 */
[----:B------:R-:W4:Y:S01]  /*6080*/  MUFU.TANH R18, R18 ;  /* 0x0000001200127308 */ /* 0x000f220000002400 */
[----:B------:R-:W-:Y:S02]  /*6090*/  FMUL.FTZ R35, R35, c[0x0][0x320] ;  /* 0x0000c80023237a20 */ /* 0x000fe40000410000 */
[----:B------:R-:W-:Y:S02]  /*60a0*/  FMUL.FTZ R25, R25, c[0x0][0x320] ;  /* 0x0000c80019197a20 */ /* 0x000fe40000410000 */
[----:B------:R-:W-:Y:S02]  /*60b0*/  FMUL.FTZ R29, R29, c[0x0][0x320] ;  /* 0x0000c8001d1d7a20 */ /* 0x000fe40000410000 */
[----:B------:R-:W-:Y:S03]  /*60c0*/  FMUL.FTZ R27, R27, c[0x0][0x320] ;  /* 0x0000c8001b1b7a20 */ /* 0x000fe60000410000 */
[----:B------:R-:W-:Y:S01]  /*60d0*/  MUFU.TANH R235, R31 ;  /* 0x0000001f00eb7308 */ /* 0x000fe20000002400 */
[----:B--2---:R-:W2:Y:S01]  /*60e0*/  LDL R24, [R1+0x1c] ;  /* 0x00001c0001187983 */ /* 0x004ea20000100800 */
[----:B---3--:R-:W-:Y:S08]  /*60f0*/  FMNMX.FTZ R0, R199, R0, !PT ;  /* 0x00000000c7007209 */ /* 0x008ff00007810000 */
[----:B------:R3:W-:Y:S01]  /*6100*/  MUFU.TANH R193, R21 ;  /* 0x0000001500c17308 */ /* 0x0007e20000002400 */
[-C--:B-1----:R-:W-:Y:S05]  /*6110*/  HMMA.16816.F32 R36, R208, R8.reuse, R36 ;  /* 0x00000008d024723c */ /* 0x082fea0000001824 */
[----:B----4-:R-:W-:Y:S04]  /*6120*/  FMNMX.FTZ R2, R18, R2, !PT ;  /* 0x0000000212027209 */ /* 0x010fe80007810000 */
[----:B------:R-:W1:Y:S01]  /*6130*/  MUFU.TANH R19, R19 ;  /* 0x0000001300137308 */ /* 0x000e620000002400 */
[C---:B------:R-:W-:Y:S01]  /*6140*/  HMMA.16816.F32 R40, R176.reuse, R8, R40 ;  /* 0x00000008b028723c */ /* 0x040fe20000001828 */
[----:B------:R-:W4:Y:S08]  /*6150*/  LDL R8, [R1+0x54] ;  /* 0x0000540001087983 */ /* 0x000f300000100800 */
[----:B------:R-:W-:Y:S01]  /*6160*/  MUFU.TANH R190, R32 ;  /* 0x0000002000be7308 */ /* 0x000fe20000002400 */
[-C--:B------:R-:W-:Y:S01]  /*6170*/  HMMA.16816.F32 R44, R176, R10.reuse, R44 ;  /* 0x0000000ab02c723c */ /* 0x080fe2000000182c */
[----:B---3--:R-:W3:Y:S03]  /*6180*/  LDL R21, [R1+0x18] ;  /* 0x0000180001157983 */ /* 0x008ee60000100800 */
[----:B------:R-:W-:Y:S04]  /*6190*/  FMUL.FTZ R36, R36, c[0x0][0x320] ;  /* 0x0000c80024247a20 */ /* 0x000fe80000410000 */
[C---:B------:R-:W-:Y:S01]  /*61a0*/  HMMA.16816.F32 R48, R208.reuse, R10, R48 ;  /* 0x0000000ad030723c */ /* 0x040fe20000001830 */
[----:B------:R-:W5:Y:S03]  /*61b0*/  MUFU.TANH R196, R22 ;  /* 0x0000001600c47308 */ /* 0x000f660000002400 */
[----:B------:R-:W-:Y:S01]  /*61c0*/  FMUL.FTZ R37, R37, c[0x0][0x320] ;  /* 0x0000c80025257a20 */ /* 0x000fe20000410000 */
[----:B-1----:R-:W-:Y:S01]  /*61d0*/  FMNMX.FTZ R2, R19, R2, !PT ;  /* 0x0000000213027209 */ /* 0x002fe20007810000 */
[----:B------:R-:W-:Y:S02]  /*61e0*/  FMUL.FTZ R38, R38, c[0x0][0x320] ;  /* 0x0000c80026267a20 */ /* 0x000fe40000410000 */
[-C--:B------:R-:W-:Y:S03]  /*61f0*/  HMMA.16816.F32 R52, R208, R4.reuse, R52 ;  /* 0x00000004d034723c */ /* 0x080fe60000001834 */
[----:B------:R-:W-:Y:S01]  /*6200*/  MUFU.TANH R191, R33 ;  /* 0x0000002100bf7308 */ /* 0x000fe20000002400 */
[----:B------:R-:W-:Y:S02]  /*6210*/  FMUL.FTZ R39, R39, c[0x0][0x320] ;  /* 0x0000c80027277a20 */ /* 0x000fe40000410000 */
[----:B------:R-:W-:Y:S02]  /*6220*/  FMUL.FTZ R43, R43, c[0x0][0x320] ;  /* 0x0000c8002b2b7a20 */ /* 0x000fe40000410000 */
[C---:B------:R-:W-:Y:S04]  /*6230*/  HMMA.16816.F32 R56, R176.reuse, R4, R56 ;  /* 0x00000004b038723c */ /* 0x040fe80000001838 */
[----:B------:R-:W-:Y:S01]  /*6240*/  FMUL.FTZ R45, R45, c[0x0][0x320] ;  /* 0x0000c8002d2d7a20 */ /* 0x000fe20000410000 */
[----:B------:R1:W1:Y:S01]  /*6250*/  MUFU.TANH R197, R23 ;  /* 0x0000001700c57308 */ /* 0x0002620000002400 */
[----:B------:R-:W-:Y:S01]  /*6260*/  FMUL.FTZ R44, R44, c[0x0][0x320] ;  /* 0x0000c8002c2c7a20 */ /* 0x000fe20000410000 */
[----:B------:R-:W-:Y:S01]  /*6270*/  FMNMX.FTZ R4, R175, R3, !PT ;  /* 0x00000003af047209 */ /* 0x000fe20007810000 */
[-C--:B------:R-:W-:Y:S04]  /*6280*/  HMMA.16816.F32 R60, R176, R6.reuse, R60 ;  /* 0x00000006b03c723c */ /* 0x080fe8000000183c */
[----:B------:R-:W-:Y:S01]  /*6290*/  FMNMX.FTZ R4, R174, R4, !PT ;  /* 0x00000004ae047209 */ /* 0x000fe20007810000 */
[----:B------:R-:W-:Y:S01]  /*62a0*/  FMUL.FTZ R49, R49, c[0x0][0x320] ;  /* 0x0000c80031317a20 */ /* 0x000fe20000410000 */
[----:B-----5:R-:W-:Y:S01]  /*62b0*/  FMNMX.FTZ R2, R196, R2, !PT ;  /* 0x00000002c4027209 */ /* 0x020fe20007810000 */
[----:B------:R-:W-:Y:S01]  /*62c0*/  MUFU.TANH R176, R43 ;  /* 0x0000002b00b07308 */ /* 0x000fe20000002400 */
[----:B------:R-:W-:Y:S01]  /*62d0*/  FMUL.FTZ R55, R55, c[0x0][0x320] ;  /* 0x0000c80037377a20 */ /* 0x000fe20000410000 */
[----:B------:R-:W-:Y:S04]  /*62e0*/  HMMA.16816.F32 R64, R208, R6, R64 ;  /* 0x00000006d040723c */ /* 0x000fe80000001840 */
[----:B------:R-:W-:Y:S01]  /*62f0*/  FMNMX.FTZ R4, R16, R4, !PT ;  /* 0x0000000410047209 */ /* 0x000fe20007810000 */
[----:B------:R-:W-:Y:S01]  /*6300*/  FMUL.FTZ R52, R52, c[0x0][0x320] ;  /* 0x0000c80034347a20 */ /* 0x000fe20000410000 */
[----:B------:R-:W-:Y:S01]  /*6310*/  FMNMX.FTZ R5, R188, R106, !PT ;  /* 0x0000006abc057209 */ /* 0x000fe20007810000 */
[----:B------:R-:W-:Y:S01]  /*6320*/  FMUL.FTZ R53, R53, c[0x0][0x320] ;  /* 0x0000c80035357a20 */ /* 0x000fe20000410000 */
[----:B------:R-:W5:Y:S01]  /*6330*/  MUFU.TANH R241, R55 ;  /* 0x0000003700f17308 */ /* 0x000f620000002400 */
[----:B------:R-:W-:Y:S01]  /*6340*/  FMNMX.FTZ R4, R17, R4, !PT ;  /* 0x0000000411047209 */ /* 0x000fe20007810000 */
[----:B-1----:R-:W2:Y:S02]  /*6350*/  LDL.64 R22, [R1+0x38] ;  /* 0x0000380001167983 */ /* 0x002ea40000100a00 */
[----:B------:R-:W-:Y:S01]  /*6360*/  FMUL.FTZ R54, R54, c[0x0][0x320] ;  /* 0x0000c80036367a20 */ /* 0x000fe20000410000 */
[----:B------:R-:W-:Y:S01]  /*6370*/  FMNMX.FTZ R4, R192, R4, !PT ;  /* 0x00000004c0047209 */ /* 0x000fe20007810000 */
[----:B------:R-:W-:Y:S01]  /*6380*/  FMUL.FTZ R50, R50, c[0x0][0x320] ;  /* 0x0000c80032327a20 */ /* 0x000fe20000410000 */
[----:B------:R-:W-:Y:S01]  /*6390*/  FMNMX.FTZ R2, R197, R2, !PT ;  /* 0x00000002c5027209 */ /* 0x000fe20007810000 */
[----:B------:R-:W-:Y:S02]  /*63a0*/  FMUL.FTZ R51, R51, c[0x0][0x320] ;  /* 0x0000c80033337a20 */ /* 0x000fe40000410000 */
[----:B------:R-:W1:Y:S01]  /*63b0*/  MUFU.TANH R214, R36 ;  /* 0x0000002400d67308 */ /* 0x000e620000002400 */
[----:B------:R-:W-:Y:S01]  /*63c0*/  FMUL.FTZ R56, R56, c[0x0][0x320] ;  /* 0x0000c80038387a20 */ /* 0x000fe20000410000 */
[----:B------:R-:W-:Y:S01]  /*63d0*/  FMNMX.FTZ R4, R193, R4, !PT ;  /* 0x00000004c1047209 */ /* 0x000fe20007810000 */
[----:B------:R-:W-:Y:S01]  /*63e0*/  FMUL.FTZ R57, R57, c[0x0][0x320] ;  /* 0x0000c80039397a20 */ /* 0x000fe20000410000 */
[----:B------:R-:W-:Y:S01]  /*63f0*/  FMNMX.FTZ R5, R189, R5, !PT ;  /* 0x00000005bd057209 */ /* 0x000fe20007810000 */
[----:B------:R-:W-:Y:S01]  /*6400*/  FMUL.FTZ R60, R60, c[0x0][0x320] ;  /* 0x0000c8003c3c7a20 */ /* 0x000fe20000410000 */
[----:B------:R-:W-:Y:S01]  /*6410*/  FMNMX.FTZ R4, R190, R4, !PT ;  /* 0x00000004be047209 */ /* 0x000fe20007810000 */
[----:B------:R-:W-:Y:S01]  /*6420*/  FMUL.FTZ R65, R65, c[0x0][0x320] ;  /* 0x0000c80041417a20 */ /* 0x000fe20000410000 */
[----:B------:R-:W-:Y:S01]  /*6430*/  FMNMX.FTZ R5, R187, R5, !PT ;  /* 0x00000005bb057209 */ /* 0x000fe20007810000 */
[----:B------:R-:W-:Y:S01]  /*6440*/  FMUL.FTZ R66, R66, c[0x0][0x320] ;  /* 0x0000c80042427a20 */ /* 0x000fe20000410000 */
[----:B------:R-:W1:Y:S01]  /*6450*/  MUFU.TANH R194, R34 ;  /* 0x0000002200c27308 */ /* 0x000e620000002400 */
[----:B------:R-:W-:Y:S01]  /*6460*/  FMUL.FTZ R67, R67, c[0x0][0x320] ;  /* 0x0000c80043437a20 */ /* 0x000fe20000410000 */
[----:B------:R-:W-:Y:S01]  /*6470*/  FMNMX.FTZ R5, R186, R5, !PT ;  /* 0x00000005ba057209 */ /* 0x000fe20007810000 */
[----:B------:R-:W-:Y:S01]  /*6480*/  FMUL.FTZ R64, R64, c[0x0][0x320] ;  /* 0x0000c80040407a20 */ /* 0x000fe20000410000 */
[----:B-----5:R-:W-:Y:S01]  /*6490*/  MOV R211, R241 ;  /* 0x000000f100d37202 */ /* 0x020fe20000000f00 */
[----:B------:R-:W-:Y:S01]  /*64a0*/  FMUL.FTZ R61, R61, c[0x0][0x320] ;  /* 0x0000c8003d3d7a20 */ /* 0x000fe20000410000 */
[----:B------:R-:W-:Y:S01]  /*64b0*/  FMNMX.FTZ R4, R191, R4, !PT ;  /* 0x00000004bf047209 */ /* 0x000fe20007810000 */
[----:B------:R-:W-:Y:S02]  /*64c0*/  FMUL.FTZ R42, R42, c[0x0][0x320] ;  /* 0x0000c8002a2a7a20 */ /* 0x000fe40000410000 */
[----:B------:R-:W-:Y:S01]  /*64d0*/  FMUL.FTZ R46, R46, c[0x0][0x320] ;  /* 0x0000c8002e2e7a20 */ /* 0x000fe20000410000 */
[----:B------:R-:W5:Y:S01]  /*64e0*/  MUFU.TANH R215, R37 ;  /* 0x0000002500d77308 */ /* 0x000f620000002400 */
[----:B------:R-:W-:Y:S02]  /*64f0*/  FMUL.FTZ R48, R48, c[0x0][0x320] ;  /* 0x0000c80030307a20 */ /* 0x000fe40000410000 */
[----:B------:R-:W-:Y:S01]  /*6500*/  FMUL.FTZ R58, R58, c[0x0][0x320] ;  /* 0x0000c8003a3a7a20 */ /* 0x000fe20000410000 */
[----:B-1----:R-:W-:Y:S01]  /*6510*/  FMNMX.FTZ R4, R214, R4, !PT ;  /* 0x00000004d6047209 */ /* 0x002fe20007810000 */
[----:B------:R-:W-:Y:S02]  /*6520*/  FMUL.FTZ R59, R59, c[0x0][0x320] ;  /* 0x0000c8003b3b7a20 */ /* 0x000fe40000410000 */
[----:B------:R-:W-:Y:S02]  /*6530*/  FMUL.FTZ R62, R62, c[0x0][0x320] ;  /* 0x0000c8003e3e7a20 */ /* 0x000fe40000410000 */
[----:B------:R-:W-:Y:S01]  /*6540*/  FMUL.FTZ R40, R40, c[0x0][0x320] ;  /* 0x0000c80028287a20 */ /* 0x000fe20000410000 */
[----:B------:R-:W1:Y:S01]  /*6550*/  MUFU.TANH R195, R35 ;  /* 0x0000002300c37308 */ /* 0x000e620000002400 */
[----:B------:R-:W-:Y:S02]  /*6560*/  FMUL.FTZ R41, R41, c[0x0][0x320] ;  /* 0x0000c80029297a20 */ /* 0x000fe40000410000 */
[----:B------:R-:W-:Y:S01]  /*6570*/  FMUL.FTZ R47, R47, c[0x0][0x320] ;  /* 0x0000c8002f2f7a20 */ /* 0x000fe20000410000 */
[----:B------:R-:W-:Y:S06]  /*6580*/  FMNMX.FTZ R2, R194, R2, !PT ;  /* 0x00000002c2027209 */ /* 0x000fec0007810000 */
[----:B------:R-:W1:Y:S01]  /*6590*/  MUFU.TANH R243, R45 ;  /* 0x0000002d00f37308 */ /* 0x000e620000002400 */
[----:B-----5:R-:W-:Y:S09]  /*65a0*/  FMNMX.FTZ R4, R215, R4, !PT ;  /* 0x00000004d7047209 */ /* 0x020ff20007810000 */
[----:B------:R-:W5:Y:S01]  /*65b0*/  MUFU.TANH R202, R48 ;  /* 0x0000003000ca7308 */ /* 0x000f620000002400 */
[----:B-1----:R-:W-:Y:S09]  /*65c0*/  FMNMX.FTZ R2, R195, R2, !PT ;  /* 0x00000002c3027209 */ /* 0x002ff20007810000 */
[----:B------:R-:W1:Y:S01]  /*65d0*/  MUFU.TANH R236, R38 ;  /* 0x0000002600ec7308 */ /* 0x000e620000002400 */
[----:B------:R-:W-:Y:S09]  /*65e0*/  MOV R210, R243 ;  /* 0x000000f300d27202 */ /* 0x000ff20000000f00 */
[----:B------:R-:W1:Y:S01]  /*65f0*/  MUFU.TANH R198, R25 ;  /* 0x0000001900c67308 */ /* 0x000e620000002400 */
[----:B-----5:R-:W-:Y:S09]  /*6600*/  FMNMX.FTZ R4, R202, R4, !PT ;  /* 0x00000004ca047209 */ /* 0x020ff20007810000 */
[----:B------:R-:W5:Y:S01]  /*6610*/  MUFU.TANH R242, R44 ;  /* 0x0000002c00f27308 */ /* 0x000f620000002400 */
[----:B-1----:R-:W-:Y:S09]  /*6620*/  FMNMX.FTZ R2, R236, R2, !PT ;  /* 0x00000002ec027209 */ /* 0x002ff20007810000 */
[----:B------:R-:W1:Y:S01]  /*6630*/  MUFU.TANH R212, R49 ;  /* 0x0000003100d47308 */ /* 0x000e620000002400 */
[----:B------:R-:W-:Y:S09]  /*6640*/  FMNMX.FTZ R0, R198, R0, !PT ;  /* 0x00000000c6007209 */ /* 0x000ff20007810000 */
[----:B------:R-:W1:Y:S01]  /*6650*/  MUFU.TANH R246, R39 ;  /* 0x0000002700f67308 */ /* 0x000e620000002400 */
[----:B-----5:R-:W-:Y:S09]  /*6660*/  MOV R209, R242 ;  /* 0x000000f200d17202 */ /* 0x020ff20000000f00 */
[----:B------:R-:W5:Y:S01]  /*6670*/  MUFU.TANH R201, R28 ;  /* 0x0000001c00c97308 */ /* 0x000f620000002400 */
[----:B-1----:R-:W-:Y:S09]  /*6680*/  FMNMX.FTZ R4, R212, R4, !PT ;  /* 0x00000004d4047209 */ /* 0x002ff20007810000 */
[----:B------:R-:W1:Y:S01]  /*6690*/  MUFU.TANH R248, R52 ;  /* 0x0000003400f87308 */ /* 0x000e620000002400 */
[----:B------:R-:W-:Y:S09]  /*66a0*/  FMNMX.FTZ R2, R246, R2, !PT ;  /* 0x00000002f6027209 */ /* 0x000ff20007810000 */
[----:B------:R-:W1:Y:S01]  /*66b0*/  MUFU.TANH R249, R50 ;  /* 0x0000003200f97308 */ /* 0x000e620000002400 */
[----:B-----5:R-:W-:Y:S02]  /*66c0*/  FMNMX.FTZ R0, R201, R0, !PT ;  /* 0x00000000c9007209 */ /* 0x020fe40007810000 */
[----:B------:R-:W-:Y:S07]  /*66d0*/  MOV R28, 0x5 ;  /* 0x00000005001c7802 */ /* 0x000fee0000000f00 */
[----:B------:R-:W5:Y:S01]  /*66e0*/  MUFU.TANH R200, R29 ;  /* 0x0000001d00c87308 */ /* 0x000f620000002400 */
[----:B-1----:R-:W-:Y:S09]  /*66f0*/  FMNMX.FTZ R4, R248, R4, !PT ;  /* 0x00000004f8047209 */ /* 0x002ff20007810000 */
[----:B------:R-:W1:Y:S01]  /*6700*/  MUFU.TANH R244, R53 ;  /* 0x0000003500f47308 */ /* 0x000e620000002400 */
[----:B------:R-:W-:Y:S09]  /*6710*/  FMNMX.FTZ R2, R249, R2, !PT ;  /* 0x00000002f9027209 */ /* 0x000ff20007810000 */
[----:B------:R-:W1:Y:S01]  /*6720*/  MUFU.TANH R237, R51 ;  /* 0x0000003300ed7308 */ /* 0x000e620000002400 */
[----:B-----5:R-:W-:Y:S09]  /*6730*/  FMNMX.FTZ R0, R200, R0, !PT ;  /* 0x00000000c8007209 */ /* 0x020ff20007810000 */
        /* <DEDUP_REMOVED lines=9> */
[----:B------:R-:W-:Y:S04]  /*67d0*/  FMNMX.FTZ R2, R240, R2, !PT ;  /* 0x00000002f0027209 */ /* 0x000fe80007810000 */
[----:B------:R-:W-:Y:S05]  /*67e0*/  FMNMX.FTZ R2, R211, R2, !PT ;  /* 0x00000002d3027209 */ /* 0x000fea0007810000 */
[----:B------:R-:W3:Y:S01]  /*67f0*/  MUFU.TANH R243, R66 ;  /* 0x0000004200f37308 */ /* 0x000ee20000002400 */
[----:B-----5:R-:W-:Y:S04]  /*6800*/  FMNMX.FTZ R0, R247, R0, !PT ;  /* 0x00000000f7007209 */ /* 0x020fe80007810000 */
[----:B------:R-:W-:Y:S05]  /*6810*/  FMNMX.FTZ R0, R209, R0, !PT ;  /* 0x00000000d1007209 */ /* 0x000fea0007810000 */
[----:B------:R-:W5:Y:S01]  /*6820*/  MUFU.TANH R242, R67 ;  /* 0x0000004300f27308 */ /* 0x000f620000002400 */
[----:B------:R-:W-:Y:S02]  /*6830*/  FMNMX.FTZ R0, R210, R0, !PT ;  /* 0x00000000d2007209 */ /* 0x000fe40007810000 */
[C---:B----4-:R-:W-:Y:S02]  /*6840*/  ISETP.GT.AND P0, PT, R234.reuse, R8, PT ;  /* 0x00000008ea00720c */ /* 0x050fe40003f04270 */
[----:B------:R-:W-:Y:S02]  /*6850*/  IADD3 R234, R234, -0x1, RZ ;  /* 0xffffffffeaea7810 */ /* 0x000fe40007ffe0ff */
[----:B------:R-:W-:Y:S03]  /*6860*/  MOV R8, c[0x0][0x1e0] ;  /* 0x0000780000087a02 */ /* 0x000fe60000000f00 */
[----:B------:R-:W4:Y:S01]  /*6870*/  MUFU.TANH R51, R56 ;  /* 0x0000003800337308 */ /* 0x000f220000002400 */
[----:B-1----:R-:W-:Y:S02]  /*6880*/  FMNMX.FTZ R4, R179, R4, !PT ;  /* 0x00000004b3047209 */ /* 0x002fe40007810000 */
[----:B------:R-:W-:Y:S02]  /*6890*/  SHF.L.U32 R8, R8, 0x5, RZ ;  /* 0x0000000508087819 */ /* 0x000fe400000006ff */
[----:B---3--:R-:W-:Y:S01]  /*68a0*/  FMNMX.FTZ R2, R243, R2, !PT ;  /* 0x00000002f3027209 */ /* 0x008fe20007810000 */
[----:B------:R-:W1:Y:S04]  /*68b0*/  SHFL.BFLY PT, R7, R4, 0x2, 0x1f ;  /* 0x0c401f0004077f89 */ /* 0x000e6800000e0000 */
[----:B------:R-:W3:Y:S01]  /*68c0*/  MUFU.TANH R49, R57 ;  /* 0x0000003900317308 */ /* 0x000ee20000002400 */
[----:B-----5:R-:W-:Y:S05]  /*68d0*/  FMNMX.FTZ R2, R242, R2, !PT ;  /* 0x00000002f2027209 */ /* 0x020fea0007810000 */
[----:B------:R-:W5:Y:S04]  /*68e0*/  SHFL.BFLY PT, R6, R2, 0x2, 0x1f ;  /* 0x0c401f0002067f89 */ /* 0x000f6800000e0000 */
[----:B------:R-:W5:Y:S01]  /*68f0*/  MUFU.TANH R50, R60 ;  /* 0x0000003c00327308 */ /* 0x000f620000002400 */
[----:B----4-:R-:W-:Y:S09]  /*6900*/  FMNMX.FTZ R0, R51, R0, !PT ;  /* 0x0000000033007209 */ /* 0x010ff20007810000 */
[----:B------:R-:W4:Y:S01]  /*6910*/  MUFU.TANH R48, R61 ;  /* 0x0000003d00307308 */ /* 0x000f220000002400 */
[----:B-1----:R-:W-:Y:S02]  /*6920*/  FMNMX.FTZ R4, R4, R7, !PT ;  /* 0x0000000704047209 */ /* 0x002fe40007810000 */
[----:B---3--:R-:W-:Y:S03]  /*6930*/  FMNMX.FTZ R0, R49, R0, !PT ;  /* 0x0000000031007209 */ /* 0x008fe60007810000 */
[----:B------:R-:W1:Y:S04]  /*6940*/  SHFL.BFLY PT, R104, R4, 0x1, 0x1f ;  /* 0x0c201f0004687f89 */ /* 0x000e6800000e0000 */
[----:B------:R-:W3:Y:S01]  /*6950*/  MUFU.TANH R203, R26 ;  /* 0x0000001a00cb7308 */ /* 0x000ee20000002400 */
[----:B-----5:R-:W-:Y:S02]  /*6960*/  FMNMX.FTZ R2, R2, R6, !PT ;  /* 0x0000000602027209 */ /* 0x020fe40007810000 */
[----:B------:R-:W-:Y:S03]  /*6970*/  FMNMX.FTZ R0, R50, R0, !PT ;  /* 0x0000000032007209 */ /* 0x000fe60007810000 */
[----:B------:R-:W5:Y:S04]  /*6980*/  SHFL.BFLY PT, R103, R2, 0x1, 0x1f ;  /* 0x0c201f0002677f89 */ /* 0x000f6800000e0000 */
[----:B------:R-:W2:Y:S01]  /*6990*/  MUFU.TANH R204, R27 ;  /* 0x0000001b00cc7308 */ /* 0x000ea20000002400 */
[----:B----4-:R-:W-:Y:S05]  /*69a0*/  FMNMX.FTZ R0, R48, R0, !PT ;  /* 0x0000000030007209 */ /* 0x010fea0007810000 */
[----:B------:R-:W4:Y:S04]  /*69b0*/  SHFL.BFLY PT, R102, R0, 0x2, 0x1f ;  /* 0x0c401f0000667f89 */ /* 0x000f2800000e0000 */
[----:B------:R4:W4:Y:S01]  /*69c0*/  MUFU.TANH R213, R30 ;  /* 0x0000001e00d57308 */ /* 0x0009220000002400 */
[----:B-1----:R-:W-:Y:S02]  /*69d0*/  FMNMX.FTZ R104, R4, R104, !PT ;  /* 0x0000006804687209 */ /* 0x002fe40007810000 */
[----:B---3--:R-:W-:Y:S03]  /*69e0*/  FMNMX.FTZ R5, R203, R5, !PT ;  /* 0x00000005cb057209 */ /* 0x008fe60007810000 */
[----:B------:R-:W-:Y:S04]  /*69f0*/  FMUL.FTZ R173, R104, c[0x0][0x2d0] ;  /* 0x0000b40068ad7a20 */ /* 0x000fe80000410000 */
[----:B------:R-:W1:Y:S01]  /*6a00*/  MUFU.TANH R239, R42 ;  /* 0x0000002a00ef7308 */ /* 0x000e620000002400 */
[--C-:B------:R-:W-:Y:S01]  /*6a10*/  FFMA.FTZ R40, R193, c[0x0][0x2d0], -R173.reuse ;  /* 0x0000b400c1287a23 */ /* 0x100fe200000108ad */
[----:B-----5:R-:W-:Y:S02]  /*6a20*/  FMNMX.FTZ R103, R2, R103, !PT ;  /* 0x0000006702677209 */ /* 0x020fe40007810000 */
[----:B--2---:R-:W-:Y:S02]  /*6a30*/  FMNMX.FTZ R5, R204, R5, !PT ;  /* 0x00000005cc057209 */ /* 0x004fe40007810000 */
[----:B------:R-:W-:Y:S04]  /*6a40*/  MOV R27, c[0x0][0x1e0] ;  /* 0x00007800001b7a02 */ /* 0x000fe80000000f00 */
[----:B------:R-:W2:Y:S01]  /*6a50*/  MUFU.TANH R177, R46 ;  /* 0x0000002e00b17308 */ /* 0x000ea20000002400 */
[----:B------:R-:W-:Y:S02]  /*6a60*/  SHF.L.U64.HI R27, R27, R28, c[0x0][0x1e4] ;  /* 0x000079001b1b7619 */ /* 0x000fe4000001021c */
[----:B----4-:R-:W-:Y:S01]  /*6a70*/  FMNMX.FTZ R102, R0, R102, !PT ;  /* 0x0000006600667209 */ /* 0x010fe20007810000 */
[----:B------:R-:W3:Y:S01]  /*6a80*/  LDL.64 R30, [R1+0x48] ;  /* 0x00004800011e7983 */ /* 0x000ee20000100a00 */
[----:B------:R-:W-:Y:S04]  /*6a90*/  FMNMX.FTZ R5, R213, R5, !PT ;  /* 0x00000005d5057209 */ /* 0x000fe80007810000 */
[----:B------:R-:W-:Y:S01]  /*6aa0*/  FMNMX.FTZ R0, R235, R5, !PT ;  /* 0x00000005eb007209 */ /* 0x000fe20007810000 */
[----:B------:R-:W4:Y:S01]  /*6ab0*/  MUFU.TANH R178, R47 ;  /* 0x0000002f00b27308 */ /* 0x000f220000002400 */
[----:B------:R-:W5:Y:S02]  /*6ac0*/  SHFL.BFLY PT, R6, R102, 0x1, 0x1f ;  /* 0x0c201f0066067f89 */ /* 0x000f6400000e0000 */
[----:B-1----:R-:W-:Y:S01]  /*6ad0*/  FMNMX.FTZ R5, R239, R0, !PT ;  /* 0x00000000ef057209 */ /* 0x002fe20007810000 */
[----:B------:R-:W-:Y:S03]  /*6ae0*/  FMUL.FTZ R0, R63, c[0x0][0x320] ;  /* 0x0000c8003f007a20 */ /* 0x000fe60000410000 */
[----:B------:R-:W-:Y:S01]  /*6af0*/  FMNMX.FTZ R4, R176, R5, !PT ;  /* 0x00000005b0047209 */ /* 0x000fe20007810000 */
[--C-:B------:R-:W-:Y:S02]  /*6b00*/  FFMA.FTZ R5, R17, c[0x0][0x2d0], -R173.reuse ;  /* 0x0000b40011057a23 */ /* 0x100fe400000108ad */
[----:B------:R1:W-:Y:S01]  /*6b10*/  MUFU.TANH R172, R0 ;  /* 0x0000000000ac7308 */ /* 0x0003e20000002400 */
[----:B------:R-:W3:Y:S01]  /*6b20*/  LDL R17, [R1+0x14] ;  /* 0x0000140001117983 */ /* 0x000ee20000100800 */
[----:B--2---:R-:W-:Y:S08]  /*6b30*/  FMNMX.FTZ R4, R177, R4, !PT ;  /* 0x00000004b1047209 */ /* 0x004ff00007810000 */
[----:B------:R-:W2:Y:S01]  /*6b40*/  MUFU.EX2 R20, R5 ;  /* 0x0000000500147308 */ /* 0x000ea20000000800 */
[----:B----4-:R-:W-:Y:S01]  /*6b50*/  FMNMX.FTZ R2, R178, R4, !PT ;  /* 0x00000004b2027209 */ /* 0x010fe20007810000 */
[----:B------:R-:W-:Y:S01]  /*6b60*/  FFMA.FTZ R4, R175, c[0x0][0x2d0], -R173 ;  /* 0x0000b400af047a23 */ /* 0x000fe200000108ad */
[----:B-----5:R-:W-:Y:S01]  /*6b70*/  FMNMX.FTZ R102, R102, R6, !PT ;  /* 0x0000000666667209 */ /* 0x020fe20007810000 */
[----:B------:R-:W-:Y:S06]  /*6b80*/  @P0 IMAD.WIDE.U32 R6, R234, c[0x0][0x1e0], RZ ;  /* 0x00007800ea060a25 */ /* 0x000fec00078e00ff */
[----:B------:R4:W-:Y:S01]  /*6b90*/  MUFU.EX2 R42, R4 ;  /* 0x00000004002a7308 */ /* 0x0009e20000000800 */
[----:B------:R-:W-:Y:S02]  /*6ba0*/  FMUL.FTZ R175, R102, c[0x0][0x2d0] ;  /* 0x0000b40066af7a20 */ /* 0x000fe40000410000 */
[----:B-1----:R-:W-:Y:S02]  /*6bb0*/  FADD.FTZ R0, -R104, R3 ;  /* 0x0000000368007221 */ /* 0x002fe40000010100 */
[----:B------:R-:W-:Y:S02]  /*6bc0*/  FFMA.FTZ R11, R182, c[0x0][0x2d0], -R175 ;  /* 0x0000b400b60b7a23 */ /* 0x000fe400000108af */
[----:B------:R-:W-:Y:S03]  /*6bd0*/  FMUL.FTZ R0, R0, c[0x0][0x2d0] ;  /* 0x0000b40000007a20 */ /* 0x000fe60000410000 */
[----:B------:R-:W1:Y:S01]  /*6be0*/  MUFU.TANH R25, R58 ;  /* 0x0000003a00197308 */ /* 0x000e620000002400 */
[----:B--2---:R-:W-:Y:S09]  /*6bf0*/  MOV R182, R20 ;  /* 0x0000001400b67202 */ /* 0x004ff20000000f00 */
[----:B------:R2:W5:Y:S01]  /*6c00*/  MUFU.EX2 R101, R0 ;  /* 0x0000000000657308 */ /* 0x0005620000000800 */
[--C-:B----4-:R-:W-:Y:S02]  /*6c10*/  FFMA.FTZ R4, R174, c[0x0][0x2d0], -R173.reuse ;  /* 0x0000b400ae047a23 */ /* 0x110fe400000108ad */
[----:B------:R-:W-:Y:S07]  /*6c20*/  FMUL.FTZ R174, R103, c[0x0][0x2d0] ;  /* 0x0000b40067ae7a20 */ /* 0x000fee0000410000 */
[----:B------:R4:W-:Y:S01]  /*6c30*/  MUFU.EX2 R26, R4 ;  /* 0x00000004001a7308 */ /* 0x0009e20000000800 */
[--C-:B------:R-:W-:Y:S02]  /*6c40*/  FFMA.FTZ R5, R18, c[0x0][0x2d0], -R174.reuse ;  /* 0x0000b40012057a23 */ /* 0x100fe400000108ae */
[--C-:B------:R-:W-:Y:S01]  /*6c50*/  FFMA.FTZ R64, R195, c[0x0][0x2d0], -R174.reuse ;  /* 0x0000b400c3407a23 */ /* 0x100fe200000108ae */
[----:B-1----:R-:W-:Y:S01]  /*6c60*/  FMNMX.FTZ R2, R25, R2, !PT ;  /* 0x0000000219027209 */ /* 0x002fe20007810000 */
[--C-:B------:R-:W-:Y:S02]  /*6c70*/  FFMA.FTZ R56, R197, c[0x0][0x2d0], -R174.reuse ;  /* 0x0000b400c5387a23 */ /* 0x100fe400000108ae */
[----:B------:R-:W-:Y:S03]  /*6c80*/  FFMA.FTZ R60, R194, c[0x0][0x2d0], -R174 ;  /* 0x0000b400c23c7a23 */ /* 0x000fe600000108ae */
[----:B------:R1:W-:Y:S01]  /*6c90*/  MUFU.EX2 R46, R5 ;  /* 0x00000005002e7308 */ /* 0x0003e20000000800 */
[----:B--2---:R-:W-:Y:S02]  /*6ca0*/  FADD.FTZ R0, -R103, R100 ;  /* 0x0000006467007221 */ /* 0x004fe40000010100 */
[C---:B-----5:R-:W-:Y:S01]  /*6cb0*/  FMUL.FTZ R32, R101.reuse, R136 ;  /* 0x0000008865207220 */ /* 0x060fe20000410000 */
[----:B------:R-:W-:Y:S01]  /*6cc0*/  MOV R136, R243 ;  /* 0x000000f300887202 */ /* 0x000fe20000000f00 */
[----:B------:R-:W-:Y:S05]  /*6cd0*/  FMUL.FTZ R3, R0, c[0x0][0x2d0] ;  /* 0x0000b40000037a20 */ /* 0x000fea0000410000 */
[----:B------:R-:W2:Y:S01]  /*6ce0*/  MUFU.TANH R44, R59 ;  /* 0x0000003b002c7308 */ /* 0x000ea20000002400 */
[C---:B------:R-:W-:Y:S01]  /*6cf0*/  FMUL.FTZ R33, R101.reuse, R137 ;  /* 0x0000008965217220 */ /* 0x040fe20000410000 */
[----:B------:R-:W-:Y:S01]  /*6d00*/  MOV R137, R242 ;  /* 0x000000f200897202 */ /* 0x000fe20000000f00 */
[C---:B------:R-:W-:Y:S02]  /*6d10*/  FMUL.FTZ R65, R101.reuse, R169 ;  /* 0x000000a965417220 */ /* 0x040fe40000410000 */
[----:B----4-:R-:W-:Y:S02]  /*6d20*/  FFMA.FTZ R4, R16, c[0x0][0x2d0], -R173 ;  /* 0x0000b40010047a23 */ /* 0x010fe400000108ad */
[----:B------:R-:W4:Y:S01]  /*6d30*/  LDL R16, [R1+0x10] ;  /* 0x0000100001107983 */ /* 0x000f220000100800 */
[C---:B------:R-:W-:Y:S02]  /*6d40*/  FMUL.FTZ R68, R101.reuse, R68 ;  /* 0x0000004465447220 */ /* 0x040fe40000410000 */
[----:B------:R5:W-:Y:S01]  /*6d50*/  MUFU.EX2 R245, R4 ;  /* 0x0000000400f57308 */ /* 0x000be20000000800 */
[C---:B------:R-:W-:Y:S02]  /*6d60*/  FMUL.FTZ R69, R101.reuse, R69 ;  /* 0x0000004565457220 */ /* 0x040fe40000410000 */
[C---:B------:R-:W-:Y:S01]  /*6d70*/  FMUL.FTZ R80, R101.reuse, R80 ;  /* 0x0000005065507220 */ /* 0x040fe20000410000 */
[----:B-1----:R-:W-:Y:S01]  /*6d80*/  @P0 SHF.L.U32 R5, R6, 0x6, RZ ;  /* 0x0000000606050819 */ /* 0x002fe200000006ff */
[C---:B------:R-:W-:Y:S02]  /*6d90*/  FMUL.FTZ R81, R101.reuse, R81 ;  /* 0x0000005165517220 */ /* 0x040fe40000410000 */
[C---:B------:R-:W-:Y:S02]  /*6da0*/  FMUL.FTZ R84, R101.reuse, R84 ;  /* 0x0000005465547220 */ /* 0x040fe40000410000 */
[C---:B------:R-:W-:Y:S01]  /*6db0*/  FMUL.FTZ R85, R101.reuse, R85 ;  /* 0x0000005565557220 */ /* 0x040fe20000410000 */
[----:B------:R-:W-:Y:S01]  /*6dc0*/  MUFU.EX2 R43, R11 ;  /* 0x0000000b002b7308 */ /* 0x000fe20000000800 */
[C---:B------:R-:W-:Y:S02]  /*6dd0*/  FMUL.FTZ R96, R101.reuse, R96 ;  /* 0x0000006065607220 */ /* 0x040fe40000410000 */
[----:B------:R-:W-:Y:S01]  /*6de0*/  FMUL.FTZ R97, R101, R97 ;  /* 0x0000006165617220 */ /* 0x000fe20000410000 */
[----:B--2---:R-:W-:Y:S06]  /*6df0*/  FMNMX.FTZ R2, R44, R2, !PT ;  /* 0x000000022c027209 */ /* 0x004fec0007810000 */
[----:B------:R-:W1:Y:S01]  /*6e00*/  MUFU.TANH R107, R62 ;  /* 0x0000003e006b7308 */ /* 0x000e620000002400 */
[--C-:B-----5:R-:W-:Y:S09]  /*6e10*/  FFMA.FTZ R4, R181, c[0x0][0x2d0], -R174.reuse ;  /* 0x0000b400b5047a23 */ /* 0x120ff200000108ae */
[----:B------:R2:W-:Y:S10]  /*6e20*/  MUFU.EX2 R45, R4 ;  /* 0x00000004002d7308 */ /* 0x0005f40000000800 */
[----:B------:R5:W5:Y:S01]  /*6e30*/  MUFU.EX2 R100, R3 ;  /* 0x0000000300647308 */ /* 0x000b620000000800 */
[----:B-1----:R-:W-:Y:S01]  /*6e40*/  FMNMX.FTZ R0, R107, R2, !PT ;  /* 0x000000026b007209 */ /* 0x002fe20007810000 */
[----:B------:R-:W-:Y:S03]  /*6e50*/  FADD.FTZ R2, -R102, R105 ;  /* 0x0000006966027221 */ /* 0x000fe60000010100 */
[----:B------:R-:W-:Y:S05]  /*6e60*/  FMNMX.FTZ R0, R172, R0, !PT ;  /* 0x00000000ac007209 */ /* 0x000fea0007810000 */
[----:B------:R-:W-:Y:S01]  /*6e70*/  MUFU.EX2 R250, R40 ;  /* 0x0000002800fa7308 */ /* 0x000fe20000000800 */
[----:B--2---:R-:W-:Y:S09]  /*6e80*/  FFMA.FTZ R4, R180, c[0x0][0x2d0], -R174 ;  /* 0x0000b400b4047a23 */ /* 0x004ff200000108ae */
[----:B------:R1:W-:Y:S01]  /*6e90*/  MUFU.EX2 R181, R4 ;  /* 0x0000000400b57308 */ /* 0x0003e20000000800 */
[----:B-----5:R-:W-:Y:S02]  /*6ea0*/  FMUL.FTZ R3, R2, c[0x0][0x2d0] ;  /* 0x0000b40002037a20 */ /* 0x020fe40000410000 */
[----:B------:R-:W2:Y:S01]  /*6eb0*/  SHFL.BFLY PT, R2, R0, 0x2, 0x1f ;  /* 0x0c401f0000027f89 */ /* 0x000ea200000e0000 */
[C---:B------:R-:W-:Y:S01]  /*6ec0*/  FMUL.FTZ R34, R100.reuse, R138 ;  /* 0x0000008a64227220 */ /* 0x040fe20000410000 */
[----:B------:R-:W-:Y:S01]  /*6ed0*/  MOV R138, R241 ;  /* 0x000000f1008a7202 */ /* 0x000fe20000000f00 */
[C---:B------:R-:W-:Y:S04]  /*6ee0*/  FMUL.FTZ R35, R100.reuse, R139 ;  /* 0x0000008b64237220 */ /* 0x040fe80000410000 */
[----:B------:R-:W5:Y:S01]  /*6ef0*/  MUFU.EX2 R3, R3 ;  /* 0x0000000300037308 */ /* 0x000f620000000800 */
[----:B------:R-:W-:Y:S01]  /*6f00*/  MOV R139, R51 ;  /* 0x00000033008b7202 */ /* 0x000fe20000000f00 */
[C---:B------:R-:W-:Y:S02]  /*6f10*/  FMUL.FTZ R51, R100.reuse, R155 ;  /* 0x0000009b64337220 */ /* 0x040fe40000410000 */
[C---:B------:R-:W-:Y:S02]  /*6f20*/  FMUL.FTZ R66, R100.reuse, R170 ;  /* 0x000000aa64427220 */ /* 0x040fe40000410000 */
[C---:B------:R-:W-:Y:S02]  /*6f30*/  FMUL.FTZ R67, R100.reuse, R171 ;  /* 0x000000ab64437220 */ /* 0x040fe40000410000 */
[C---:B------:R-:W-:Y:S02]  /*6f40*/  FMUL.FTZ R70, R100.reuse, R70 ;  /* 0x0000004664467220 */ /* 0x040fe40000410000 */
[C---:B------:R-:W-:Y:S02]  /*6f50*/  FMUL.FTZ R71, R100.reuse, R71 ;  /* 0x0000004764477220 */ /* 0x040fe40000410000 */
[C---:B------:R-:W-:Y:S01]  /*6f60*/  FMUL.FTZ R82, R100.reuse, R82 ;  /* 0x0000005264527220 */ /* 0x040fe20000410000 */
[----:B-1----:R-:W-:Y:S01]  /*6f70*/  @P0 SHF.R.S32.HI R4, RZ, 0x1f, R234 ;  /* 0x0000001fff040819 */ /* 0x002fe200000114ea */
[C---:B------:R-:W-:Y:S02]  /*6f80*/  FMUL.FTZ R83, R100.reuse, R83 ;  /* 0x0000005364537220 */ /* 0x040fe40000410000 */
[----:B------:R-:W-:Y:S02]  /*6f90*/  FMUL.FTZ R86, R100, R86 ;  /* 0x0000005664567220 */ /* 0x000fe40000410000 */
[----:B------:R-:W-:Y:S01]  /*6fa0*/  @P0 IMAD R4, R4, c[0x0][0x1e0], RZ ;  /* 0x0000780004040a24 */ /* 0x000fe200078e02ff */
[----:B--2---:R-:W-:Y:S01]  /*6fb0*/  FMNMX.FTZ R0, R0, R2, !PT ;  /* 0x0000000200007209 */ /* 0x004fe20007810000 */
[----:B------:R-:W-:Y:S02]  /*6fc0*/  FMUL.FTZ R87, R100, R87 ;  /* 0x0000005764577220 */ /* 0x000fe40000410000 */
[----:B------:R-:W-:Y:S02]  /*6fd0*/  @P0 IMAD R4, R234, c[0x0][0x1e4], R4 ;  /* 0x00007900ea040a24 */ /* 0x000fe400078e0204 */
[----:B------:R-:W1:Y:S01]  /*6fe0*/  SHFL.BFLY PT, R2, R0, 0x1, 0x1f ;  /* 0x0c201f0000027f89 */ /* 0x000e6200000e0000 */
[C---:B-----5:R-:W-:Y:S01]  /*6ff0*/  FMUL.FTZ R28, R3.reuse, R132 ;  /* 0x00000084031c7220 */ /* 0x060fe20000410000 */
[----:B------:R-:W-:Y:S01]  /*7000*/  MOV R132, R43 ;  /* 0x0000002b00847202 */ /* 0x000fe20000000f00 */
[----:B------:R-:W-:Y:S01]  /*7010*/  FMUL.FTZ R29, R3, R133 ;  /* 0x00000085031d7220 */ /* 0x000fe20000410000 */
[----:B------:R-:W-:Y:S01]  /*7020*/  @P0 IADD3 R4, R7, R4, RZ ;  /* 0x0000000407040210 */ /* 0x000fe20007ffe0ff */
[C---:B------:R-:W-:Y:S01]  /*7030*/  FMUL.FTZ R40, R3.reuse, R144 ;  /* 0x0000009003287220 */ /* 0x040fe20000410000 */
[----:B------:R-:W-:Y:S01]  /*7040*/  MOV R144, R237 ;  /* 0x000000ed00907202 */ /* 0x000fe20000000f00 */
[C---:B------:R-:W-:Y:S01]  /*7050*/  FMUL.FTZ R41, R3.reuse, R145 ;  /* 0x0000009103297220 */ /* 0x040fe20000410000 */
[----:B------:R-:W-:Y:S01]  /*7060*/  @P0 SHF.L.U64.HI R4, R6, 0x6, R4 ;  /* 0x0000000606040819 */ /* 0x000fe20000010204 */
[C---:B------:R-:W-:Y:S01]  /*7070*/  FMUL.FTZ R57, R3.reuse, R161 ;  /* 0x000000a103397220 */ /* 0x040fe20000410000 */
[----:B------:R-:W-:Y:S01]  /*7080*/  MOV R145, R246 ;  /* 0x000000f600917202 */ /* 0x000fe20000000f00 */
[C---:B------:R-:W-:Y:S01]  /*7090*/  FMUL.FTZ R61, R3.reuse, R165 ;  /* 0x000000a5033d7220 */ /* 0x040fe20000410000 */
[----:B------:R-:W-:Y:S01]  /*70a0*/  MOV R133, R46 ;  /* 0x0000002e00857202 */ /* 0x000fe20000000f00 */
[----:B------:R2:W-:Y:S01]  /*70b0*/  MUFU.EX2 R246, R56 ;  /* 0x0000003800f67308 */ /* 0x0005e20000000800 */
[C---:B------:R-:W-:Y:S02]  /*70c0*/  FMUL.FTZ R72, R3.reuse, R72 ;  /* 0x0000004803487220 */ /* 0x040fe40000410000 */
[C---:B------:R-:W-:Y:S02]  /*70d0*/  FMUL.FTZ R73, R3.reuse, R73 ;  /* 0x0000004903497220 */ /* 0x040fe40000410000 */
[C---:B------:R-:W-:Y:S02]  /*70e0*/  FMUL.FTZ R76, R3.reuse, R76 ;  /* 0x0000004c034c7220 */ /* 0x040fe40000410000 */
[C---:B------:R-:W-:Y:S02]  /*70f0*/  FMUL.FTZ R77, R3.reuse, R77 ;  /* 0x0000004d034d7220 */ /* 0x040fe40000410000 */
[----:B------:R-:W-:Y:S01]  /*7100*/  FMUL.FTZ R88, R3, R88 ;  /* 0x0000005803587220 */ /* 0x000fe20000410000 */
[----:B-1----:R-:W-:Y:S01]  /*7110*/  FMNMX.FTZ R2, R0, R2, !PT ;  /* 0x0000000200027209 */ /* 0x002fe20007810000 */
[----:B------:R-:W-:Y:S02]  /*7120*/  FFMA.FTZ R0, R19, c[0x0][0x2d0], -R174 ;  /* 0x0000b40013007a23 */ /* 0x000fe400000108ae */
[----:B------:R-:W-:Y:S01]  /*7130*/  FFMA.FTZ R19, R184, c[0x0][0x2d0], -R175 ;  /* 0x0000b400b8137a23 */ /* 0x000fe200000108af */
[----:B------:R-:W-:Y:S01]  /*7140*/  MOV R184, R25 ;  /* 0x0000001900b87202 */ /* 0x000fe20000000f00 */
[----:B------:R-:W-:Y:S01]  /*7150*/  FMUL.FTZ R105, R2, c[0x0][0x2d0] ;  /* 0x0000b40002697a20 */ /* 0x000fe20000410000 */
[----:B------:R1:W-:Y:S01]  /*7160*/  MUFU.EX2 R180, R0 ;  /* 0x0000000000b47308 */ /* 0x0003e20000000800 */
[C---:B------:R-:W-:Y:S01]  /*7170*/  FMUL.FTZ R25, R3.reuse, R129 ;  /* 0x0000008103197220 */ /* 0x040fe20000410000 */
[----:B------:R-:W-:Y:S01]  /*7180*/  MOV R129, R44 ;  /* 0x0000002c00817202 */ /* 0x000fe20000000f00 */
[----:B------:R-:W-:Y:S02]  /*7190*/  FFMA.FTZ R44, R190, c[0x0][0x2d0], -R173 ;  /* 0x0000b400be2c7a23 */ /* 0x000fe400000108ad */
[C---:B------:R-:W-:Y:S02]  /*71a0*/  FMUL.FTZ R89, R3.reuse, R89 ;  /* 0x0000005903597220 */ /* 0x040fe40000410000 */
[C---:B--2---:R-:W-:Y:S02]  /*71b0*/  FMUL.FTZ R56, R3.reuse, R160 ;  /* 0x000000a003387220 */ /* 0x044fe40000410000 */
[C---:B------:R-:W-:Y:S01]  /*71c0*/  FMUL.FTZ R92, R3.reuse, R92 ;  /* 0x0000005c035c7220 */ /* 0x040fe20000410000 */
[----:B------:R2:W-:Y:S01]  /*71d0*/  MUFU.EX2 R20, R19 ;  /* 0x0000001300147308 */ /* 0x0005e20000000800 */
[----:B------:R-:W-:Y:S02]  /*71e0*/  FMUL.FTZ R93, R3, R93 ;  /* 0x0000005d035d7220 */ /* 0x000fe40000410000 */
[C---:B------:R-:W-:Y:S02]  /*71f0*/  FMUL.FTZ R98, R100.reuse, R98 ;  /* 0x0000006264627220 */ /* 0x040fe40000410000 */
[----:B------:R-:W-:Y:S02]  /*7200*/  FMUL.FTZ R99, R100, R99 ;  /* 0x0000006364637220 */ /* 0x000fe40000410000 */
[----:B------:R-:W-:Y:S06]  /*7210*/  FFMA.FTZ R107, R107, c[0x0][0x2d0], -R105 ;  /* 0x0000b4006b6b7a23 */ /* 0x000fec0000010869 */
[----:B------:R-:W-:Y:S01]  /*7220*/  MUFU.EX2 R107, R107 ;  /* 0x0000006b006b7308 */ /* 0x000fe20000000800 */
[----:B-1----:R-:W-:Y:S02]  /*7230*/  FADD.FTZ R0, -R2, R106 ;  /* 0x0000006a02007221 */ /* 0x002fe40000010100 */
[--C-:B------:R-:W-:Y:S02]  /*7240*/  FFMA.FTZ R106, R199, c[0x0][0x2d0], -R175.reuse ;  /* 0x0000b400c76a7a23 */ /* 0x100fe400000108af */
[----:B------:R-:W-:Y:S05]  /*7250*/  FMUL.FTZ R0, R0, c[0x0][0x2d0] ;  /* 0x0000b40000007a20 */ /* 0x000fea0000410000 */
[----:B------:R1:W-:Y:S01]  /*7260*/  MUFU.EX2 R243, R106 ;  /* 0x0000006a00f37308 */ /* 0x0003e20000000800 */
[----:B--2---:R-:W-:Y:S09]  /*7270*/  FMUL.FTZ R19, R100, R123 ;  /* 0x0000007b64137220 */ /* 0x004ff20000410000 */
[----:B------:R-:W2:Y:S01]  /*7280*/  MUFU.EX2 R0, R0 ;  /* 0x0000000000007308 */ /* 0x000ea20000000800 */
[--C-:B-1----:R-:W-:Y:S09]  /*7290*/  FFMA.FTZ R106, R198, c[0x0][0x2d0], -R175.reuse ;  /* 0x0000b400c66a7a23 */ /* 0x102ff200000108af */
[----:B------:R1:W-:Y:S01]  /*72a0*/  MUFU.EX2 R242, R106 ;  /* 0x0000006a00f27308 */ /* 0x0003e20000000800 */
[C---:B--2---:R-:W-:Y:S02]  /*72b0*/  FMUL.FTZ R47, R0.reuse, R151 ;  /* 0x00000097002f7220 */ /* 0x044fe40000410000 */
[C---:B------:R-:W-:Y:S02]  /*72c0*/  FMUL.FTZ R58, R0.reuse, R162 ;  /* 0x000000a2003a7220 */ /* 0x040fe40000410000 */
[C---:B------:R-:W-:Y:S02]  /*72d0*/  FMUL.FTZ R59, R0.reuse, R163 ;  /* 0x000000a3003b7220 */ /* 0x040fe40000410000 */
[C---:B------:R-:W-:Y:S02]  /*72e0*/  FMUL.FTZ R62, R0.reuse, R166 ;  /* 0x000000a6003e7220 */ /* 0x040fe40000410000 */
[C---:B------:R-:W-:Y:S02]  /*72f0*/  FMUL.FTZ R63, R0.reuse, R167 ;  /* 0x000000a7003f7220 */ /* 0x040fe40000410000 */
[C---:B------:R-:W-:Y:S01]  /*7300*/  FMUL.FTZ R74, R0.reuse, R74 ;  /* 0x0000004a004a7220 */ /* 0x040fe20000410000 */
[----:B---3--:R-:W-:Y:S01]  /*7310*/  @P0 IADD3 R7, P2, R5, R30, RZ ;  /* 0x0000001e05070210 */ /* 0x008fe20007f5e0ff */
[C---:B------:R-:W-:Y:S01]  /*7320*/  FMUL.FTZ R31, R0.reuse, R135 ;  /* 0x00000087001f7220 */ /* 0x040fe20000410000 */
[----:B------:R-:W-:Y:S01]  /*7330*/  MOV R135, R244 ;  /* 0x000000f400877202 */ /* 0x000fe20000000f00 */
[----:B------:R-:W-:Y:S01]  /*7340*/  FMUL.FTZ R75, R0, R75 ;  /* 0x0000004b004b7220 */ /* 0x000fe20000410000 */
[----:B------:R-:W-:Y:S01]  /*7350*/  @P0 LEA R14, P1, R7, c[0x0][0x1c8], 0x1 ;  /* 0x00007200070e0a11 */ /* 0x000fe200078208ff */
[----:B------:R2:W-:Y:S01]  /*7360*/  MUFU.EX2 R244, R64 ;  /* 0x0000004000f47308 */ /* 0x0005e20000000800 */
[----:B------:R-:W-:Y:S01]  /*7370*/  @P0 IADD3.X R6, R4, R23, RZ, P2, !PT ;  /* 0x0000001704060210 */ /* 0x000fe200017fe4ff */
[--C-:B-1----:R-:W-:Y:S02]  /*7380*/  FFMA.FTZ R106, R201, c[0x0][0x2d0], -R175.reuse ;  /* 0x0000b400c96a7a23 */ /* 0x102fe400000108af */
[C---:B------:R-:W-:Y:S01]  /*7390*/  FMUL.FTZ R78, R0.reuse, R78 ;  /* 0x0000004e004e7220 */ /* 0x040fe20000410000 */
[----:B------:R-:W-:Y:S01]  /*73a0*/  @P0 LEA.HI.X R15, R7, c[0x0][0x1cc], R6, 0x1, P1 ;  /* 0x00007300070f0a11 */ /* 0x000fe200008f0c06 */
[C---:B------:R-:W-:Y:S01]  /*73b0*/  FMUL.FTZ R79, R0.reuse, R79 ;  /* 0x0000004f004f7220 */ /* 0x040fe20000410000 */
[C---:B------:R-:W-:Y:S01]  /*73c0*/  @P0 IADD3 R6, P3, R5.reuse, R24, RZ ;  /* 0x0000001805060210 */ /* 0x040fe20007f7e0ff */
[C---:B------:R-:W-:Y:S02]  /*73d0*/  FMUL.FTZ R90, R0.reuse, R90 ;  /* 0x0000005a005a7220 */ /* 0x040fe40000410000 */
[----:B------:R1:W-:Y:S01]  /*73e0*/  @P0 LDGSTS.E.BYPASS.LTC128B.128 [R233+0x3100], [R14.64], !P5 ;  /* 0x031000000ee90fae */ /* 0x0003e2000e901d46 */
[----:B------:R3:W-:Y:S01]  /*73f0*/  MUFU.EX2 R241, R106 ;  /* 0x0000006a00f17308 */ /* 0x0007e20000000800 */
[----:B------:R-:W-:Y:S01]  /*7400*/  @P0 IADD3 R7, P2, R5, R17, RZ ;  /* 0x0000001105070210 */ /* 0x000fe20007f5e0ff */
[----:B------:R-:W-:Y:S01]  /*7410*/  FMUL.FTZ R91, R0, R91 ;  /* 0x0000005b005b7220 */ /* 0x000fe20000410000 */
[----:B------:R-:W-:Y:S01]  /*7420*/  @P0 IADD3 R5, P1, R8, R5, RZ ;  /* 0x0000000508050210 */ /* 0x000fe20007f3e0ff */
[----:B------:R-:W-:Y:S01]  /*7430*/  FMUL.FTZ R94, R0, R94 ;  /* 0x0000005e005e7220 */ /* 0x000fe20000410000 */
[----:B------:R-:W-:Y:S01]  /*7440*/  @P0 IADD3.X R8, R4, R21, RZ, P3, !PT ;  /* 0x0000001504080210 */ /* 0x000fe20001ffe4ff */
[----:B------:R-:W-:Y:S01]  /*7450*/  FMUL.FTZ R95, R0, R95 ;  /* 0x0000005f005f7220 */ /* 0x000fe20000410000 */
[C---:B------:R-:W-:Y:S04]  /*7460*/  @P0 LEA R10, P3, R6.reuse, c[0x0][0x1c8], 0x1 ;  /* 0x00007200060a0a11 */ /* 0x040fe800078608ff */
[----:B------:R-:W-:Y:S01]  /*7470*/  @P0 LEA.HI.X R11, R6, c[0x0][0x1cc], R8, 0x1, P3 ;  /* 0x00007300060b0a11 */ /* 0x000fe200018f0c08 */
[--C-:B------:R-:W-:Y:S01]  /*7480*/  FFMA.FTZ R6, R185, c[0x0][0x2d0], -R175.reuse ;  /* 0x0000b400b9067a23 */ /* 0x100fe200000108af */
[----:B------:R-:W-:Y:S01]  /*7490*/  MOV R185, R248 ;  /* 0x000000f800b97202 */ /* 0x000fe20000000f00 */
[----:B--2---:R-:W-:Y:S02]  /*74a0*/  FMUL.FTZ R64, R101, R168 ;  /* 0x000000a865407220 */ /* 0x004fe40000410000 */
[----:B------:R2:W-:Y:S01]  /*74b0*/  @P0 LDGSTS.E.BYPASS.LTC128B.128 [R233+0x4100], [R10.64], !P4 ;  /* 0x041000000ae90fae */ /* 0x0005e2000e101d46 */
[----:B---3--:R-:W-:Y:S02]  /*74c0*/  FFMA.FTZ R106, R200, c[0x0][0x2d0], -R175 ;  /* 0x0000b400c86a7a23 */ /* 0x008fe400000108af */
[C---:B-1----:R-:W-:Y:S02]  /*74d0*/  FMUL.FTZ R14, R0.reuse, R118 ;  /* 0x00000076000e7220 */ /* 0x042fe40000410000 */
[----:B------:R-:W-:Y:S02]  /*74e0*/  FMUL.FTZ R15, R0, R119 ;  /* 0x00000077000f7220 */ /* 0x000fe40000410000 */
[----:B--2---:R-:W-:Y:S01]  /*74f0*/  FFMA.FTZ R10, R188, c[0x0][0x2d0], -R105 ;  /* 0x0000b400bc0a7a23 */ /* 0x004fe20000010869 */
[----:B------:R-:W-:Y:S01]  /*7500*/  MOV R188, R247 ;  /* 0x000000f700bc7202 */ /* 0x000fe20000000f00 */
[C---:B------:R-:W-:Y:S02]  /*7510*/  FMUL.FTZ R11, R0.reuse, R111 ;  /* 0x0000006f000b7220 */ /* 0x040fe40000410000 */
[----:B------:R1:W-:Y:S02]  /*7520*/  MUFU.EX2 R205, R10 ;  /* 0x0000000a00cd7308 */ /* 0x0003e40000000800 */
[----:B-1----:R-:W-:Y:S01]  /*7530*/  FMUL.FTZ R10, R0, R110 ;  /* 0x0000006e000a7220 */ /* 0x002fe20000410000 */
[----:B----4-:R-:W-:Y:S02]  /*7540*/  @P0 IADD3.X R9, R4, R16, RZ, P2, !PT ;  /* 0x0000001004090210 */ /* 0x010fe400017fe4ff */
[----:B------:R-:W-:Y:S02]  /*7550*/  @P0 LEA R12, P2, R7, c[0x0][0x1c8], 0x1 ;  /* 0x00007200070c0a11 */ /* 0x000fe400078408ff */
[----:B------:R-:W-:Y:S01]  /*7560*/  @P0 IADD3.X R4, R27, R4, RZ, P1, !PT ;  /* 0x000000041b040210 */ /* 0x000fe20000ffe4ff */
[C---:B------:R-:W-:Y:S01]  /*7570*/  FMUL.FTZ R27, R0.reuse, R131 ;  /* 0x00000083001b7220 */ /* 0x040fe20000410000 */
[----:B------:R-:W-:Y:S02]  /*7580*/  @P0 LEA.HI.X R13, R7, c[0x0][0x1cc], R9, 0x1, P2 ;  /* 0x00007300070d0a11 */ /* 0x000fe400010f0c09 */
[C---:B------:R-:W-:Y:S02]  /*7590*/  @P0 IADD3 R7, P2, R5.reuse, R24, RZ ;  /* 0x0000001805070210 */ /* 0x040fe40007f5e0ff */
[----:B------:R1:W-:Y:S01]  /*75a0*/  MUFU.EX2 R24, R6 ;  /* 0x0000000600187308 */ /* 0x0003e20000000800 */
[C---:B------:R-:W-:Y:S01]  /*75b0*/  @P0 IADD3 R9, P3, R5.reuse, R30, RZ ;  /* 0x0000001e05090210 */ /* 0x040fe20007f7e0ff */
[----:B------:R2:W-:Y:S01]  /*75c0*/  @P0 LDGSTS.E.BYPASS.LTC128B.128 [R233+0x5100], [R12.64], !P6 ;  /* 0x051000000ce90fae */ /* 0x0005e2000f101d46 */
[----:B------:R-:W-:Y:S01]  /*75d0*/  @P0 IADD3 R5, P1, R5, R17, RZ ;  /* 0x0000001105050210 */ /* 0x000fe20007f3e0ff */
[----:B------:R-:W-:Y:S01]  /*75e0*/  FMUL.FTZ R30, R0, R134 ;  /* 0x00000086001e7220 */ /* 0x000fe20000410000 */
[C---:B------:R-:W-:Y:S02]  /*75f0*/  @P0 IADD3.X R17, R4.reuse, R23, RZ, P3, !PT ;  /* 0x0000001704110210 */ /* 0x040fe40001ffe4ff */
[C---:B------:R-:W-:Y:S02]  /*7600*/  @P0 LEA R8, P3, R9.reuse, c[0x0][0x1c8], 0x1 ;  /* 0x0000720009080a11 */ /* 0x040fe400078608ff */
[C---:B------:R-:W-:Y:S02]  /*7610*/  @P0 IADD3.X R18, R4.reuse, R21, RZ, P2, !PT ;  /* 0x0000001504120210 */ /* 0x040fe400017fe4ff */
[----:B------:R-:W-:Y:S01]  /*7620*/  @P0 LEA.HI.X R9, R9, c[0x0][0x1cc], R17, 0x1, P3 ;  /* 0x0000730009090a11 */ /* 0x000fe200018f0c11 */
[----:B------:R-:W-:Y:S01]  /*7630*/  FMUL.FTZ R17, R101, R121 ;  /* 0x0000007965117220 */ /* 0x000fe20000410000 */
[----:B------:R-:W-:Y:S02]  /*7640*/  @P0 IADD3.X R16, R4, R16, RZ, P1, !PT ;  /* 0x0000001004100210 */ /* 0x000fe40000ffe4ff */
[C---:B------:R-:W-:Y:S01]  /*7650*/  @P0 LEA R4, P1, R5.reuse, c[0x0][0x1c8], 0x1 ;  /* 0x0000720005040a11 */ /* 0x040fe200078208ff */
[----:B------:R3:W-:Y:S01]  /*7660*/  @P0 LDGSTS.E.BYPASS.LTC128B.128 [R233+0x3900], [R8.64], !P5 ;  /* 0x0390000008e90fae */ /* 0x0007e2000e901d46 */
[----:B------:R-:W-:Y:S02]  /*7670*/  MOV R131, R42 ;  /* 0x0000002a00837202 */ /* 0x000fe40000000f00 */
[----:B------:R-:W-:Y:S01]  /*7680*/  @P0 LEA.HI.X R5, R5, c[0x0][0x1cc], R16, 0x1, P1 ;  /* 0x0000730005050a11 */ /* 0x000fe200008f0c10 */
[----:B------:R-:W-:Y:S01]  /*7690*/  FFMA.FTZ R16, R183, c[0x0][0x2d0], -R175 ;  /* 0x0000b400b7107a23 */ /* 0x000fe200000108af */
[----:B------:R-:W-:Y:S02]  /*76a0*/  MOV R183, R20 ;  /* 0x0000001400b77202 */ /* 0x000fe40000000f00 */
[----:B------:R-:W-:Y:S01]  /*76b0*/  MOV R134, R245 ;  /* 0x000000f500867202 */ /* 0x000fe20000000f00 */
[----:B------:R-:W4:Y:S01]  /*76c0*/  MUFU.EX2 R252, R16 ;  /* 0x0000001000fc7308 */ /* 0x000f220000000800 */
[C---:B-1----:R-:W-:Y:S04]  /*76d0*/  @P0 LEA R6, P2, R7.reuse, c[0x0][0x1c8], 0x1 ;  /* 0x0000720007060a11 */ /* 0x042fe800078408ff */
[----:B------:R-:W-:Y:S01]  /*76e0*/  @P0 LEA.HI.X R7, R7, c[0x0][0x1cc], R18, 0x1, P2 ;  /* 0x0000730007070a11 */ /* 0x000fe200010f0c12 */
[C---:B--2---:R-:W-:Y:S02]  /*76f0*/  FMUL.FTZ R12, R3.reuse, R116 ;  /* 0x00000074030c7220 */ /* 0x044fe40000410000 */
[C---:B------:R-:W-:Y:S02]  /*7700*/  FMUL.FTZ R13, R3.reuse, R117 ;  /* 0x00000075030d7220 */ /* 0x040fe40000410000 */
[----:B------:R1:W-:Y:S01]  /*7710*/  @P0 LDGSTS.E.BYPASS.LTC128B.128 [R233+0x4900], [R6.64], !P4 ;  /* 0x0490000006e90fae */ /* 0x0003e2000e101d46 */
[----:B------:R-:W-:Y:S07]  /*7720*/  FMUL.FTZ R18, R100, R122 ;  /* 0x0000007a64127220 */ /* 0x000fee0000410000 */
[----:B------:R2:W-:Y:S01]  /*7730*/  @P0 LDGSTS.E.BYPASS.LTC128B.128 [R233+0x5900], [R4.64], !P6 ;  /* 0x0590000004e90fae */ /* 0x0005e2000f101d46 */
[C---:B---3--:R-:W-:Y:S02]  /*7740*/  FMUL.FTZ R8, R3.reuse, R108 ;  /* 0x0000006c03087220 */ /* 0x048fe40000410000 */
[----:B------:R-:W-:Y:S01]  /*7750*/  FMUL.FTZ R9, R3, R109 ;  /* 0x0000006d03097220 */ /* 0x000fe20000410000 */
[----:B----4-:R-:W-:Y:S01]  /*7760*/  F2FP.PACK_AB R110, R252, R183 ;  /* 0x000000b7fc6e723e */ /* 0x010fe200000000ff */
[----:B------:R-:W-:Y:S03]  /*7770*/  FMUL.FTZ R16, R101, R120 ;  /* 0x0000007865107220 */ /* 0x000fe60000410000 */
[----:B------:R-:W3:Y:S08]  /*7780*/  LDSM.16.MT88.4 R20, [R217+0x100] ;  /* 0x00010000d914783b */ /* 0x000ef00000004200 */
[----:B------:R-:W4:Y:S01]  /*7790*/  LDSM.16.MT88.4 R36, [R218+0x100] ;  /* 0x00010000da24783b */ /* 0x000f220000004200 */
[----:B-1----:R-:W-:Y:S01]  /*77a0*/  FMUL.FTZ R6, R100, R114 ;  /* 0x0000007264067220 */ /* 0x002fe20000410000 */
[----:B------:R-:W-:Y:S01]  /*77b0*/  F2FP.PACK_AB R114, R182, R245 ;  /* 0x000000f5b672723e */ /* 0x000fe200000000ff */
[----:B------:R-:W-:Y:S01]  /*77c0*/  FMUL.FTZ R7, R100, R115 ;  /* 0x0000007364077220 */ /* 0x000fe20000410000 */
[----:B------:R-:W-:Y:S01]  /*77d0*/  F2FP.PACK_AB R115, R180, R46 ;  /* 0x0000002eb473723e */ /* 0x000fe200000000ff */
[C---:B------:R-:W-:Y:S03]  /*77e0*/  FMUL.FTZ R46, R0.reuse, R150 ;  /* 0x00000096002e7220 */ /* 0x040fe60000410000 */
[----:B------:R-:W1:Y:S01]  /*77f0*/  LDSM.16.MT88.4 R52, [R217+0x1100] ;  /* 0x00110000d934783b */ /* 0x000e620000004200 */
[----:B------:R5:W-:Y:S01]  /*7800*/  MUFU.EX2 R245, R60 ;  /* 0x0000003c00f57308 */ /* 0x000be20000000800 */
[----:B--2---:R-:W-:Y:S01]  /*7810*/  FFMA.FTZ R4, R189, c[0x0][0x2d0], -R105 ;  /* 0x0000b400bd047a23 */ /* 0x004fe20000010869 */
[----:B------:R-:W-:Y:S01]  /*7820*/  MOV R189, R48 ;  /* 0x0000003000bd7202 */ /* 0x000fe20000000f00 */
[----:B------:R-:W-:Y:S01]  /*7830*/  FMUL.FTZ R5, R101, R113 ;  /* 0x0000007165057220 */ /* 0x000fe20000410000 */
[----:B------:R-:W-:Y:S01]  /*7840*/  F2FP.PACK_AB R113, R181, R45 ;  /* 0x0000002db571723e */ /* 0x000fe200000000ff */
[----:B------:R-:W-:Y:S02]  /*7850*/  FFMA.FTZ R48, R191, c[0x0][0x2d0], -R173 ;  /* 0x0000b400bf307a23 */ /* 0x000fe400000108ad */
[----:B------:R-:W2:Y:S01]  /*7860*/  LDSM.16.MT88.4 R116, [R218+0x1100] ;  /* 0x00110000da74783b */ /* 0x000ea20000004200 */
[----:B------:R-:W-:Y:S02]  /*7870*/  MOV R191, R185 ;  /* 0x000000b900bf7202 */ /* 0x000fe40000000f00 */
[----:B------:R3:W3:Y:S05]  /*7880*/  MUFU.EX2 R206, R4 ;  /* 0x0000000400ce7308 */ /* 0x0006ea0000000800 */
[----:B------:R-:W1:Y:S05]  /*7890*/  LDSM.16.MT88.4 R120, [R217+0x2100] ;  /* 0x00210000d978783b */ /* 0x000e6a0000004200 */
[----:B------:R4:W-:Y:S03]  /*78a0*/  MUFU.EX2 R248, R48 ;  /* 0x0000003000f87308 */ /* 0x0009e60000000800 */
[----:B------:R-:W-:Y:S01]  /*78b0*/  LDSM.16.MT88.4 R168, [R218+0x1d00] ;  /* 0x001d0000daa8783b */ /* 0x000fe20000004200 */
[----:B-----5:R-:W-:Y:S07]  /*78c0*/  FMUL.FTZ R60, R3, R164 ;  /* 0x000000a4033c7220 */ /* 0x020fee0000410000 */
[----:B------:R-:W0:Y:S01]  /*78d0*/  LDGDEPBAR ;  /* 0x00000000000079af */ /* 0x000e220000000000 */
[--C-:B---3--:R-:W-:Y:S01]  /*78e0*/  FFMA.FTZ R4, R187, c[0x0][0x2d0], -R105.reuse ;  /* 0x0000b400bb047a23 */ /* 0x108fe20000010869 */
[----:B------:R-:W-:Y:S01]  /*78f0*/  MOV R187, R26 ;  /* 0x0000001a00bb7202 */ /* 0x000fe20000000f00 */
[----:B------:R-:W-:Y:S01]  /*7900*/  FMUL.FTZ R26, R0, R130 ;  /* 0x00000082001a7220 */ /* 0x000fe20000410000 */
[----:B------:R-:W-:Y:S01]  /*7910*/  F2FP.PACK_AB R109, R206, R205 ;  /* 0x000000cdce6d723e */ /* 0x000fe200000000ff */
[----:B------:R3:W-:Y:S01]  /*7920*/  MUFU.EX2 R207, R4 ;  /* 0x0000000400cf7308 */ /* 0x0007e20000000800 */
[----:B------:R-:W-:Y:S01]  /*7930*/  MOV R130, R45 ;  /* 0x0000002d00827202 */ /* 0x000fe20000000f00 */
[----:B------:R-:W-:Y:S02]  /*7940*/  FMUL.FTZ R45, R3, R149 ;  /* 0x00000095032d7220 */ /* 0x000fe40000410000 */
[----:B----4-:R-:W-:Y:S02]  /*7950*/  FMUL.FTZ R48, R101, R152 ;  /* 0x0000009865307220 */ /* 0x010fe40000410000 */
[----:B---3--:R-:W-:Y:S01]  /*7960*/  FFMA.FTZ R4, R186, c[0x0][0x2d0], -R105 ;  /* 0x0000b400ba047a23 */ /* 0x008fe20000010869 */
[----:B------:R-:W-:Y:S01]  /*7970*/  MOV R186, R24 ;  /* 0x0000001800ba7202 */ /* 0x000fe20000000f00 */
[----:B------:R-:W-:Y:S01]  /*7980*/  FMUL.FTZ R24, R3, R128 ;  /* 0x0000008003187220 */ /* 0x000fe20000410000 */
[----:B------:R-:W-:Y:S01]  /*7990*/  MOV R128, R249 ;  /* 0x000000f900807202 */ /* 0x000fe20000000f00 */
[----:B------:R3:W4:Y:S01]  /*79a0*/  MUFU.EX2 R208, R4 ;  /* 0x0000000400d07308 */ /* 0x0007220000000800 */
[----:B------:R-:W-:Y:S01]  /*79b0*/  F2FP.PACK_AB R108, R186, R43 ;  /* 0x0000002bba6c723e */ /* 0x000fe200000000ff */
[----:B------:R-:W-:Y:S01]  /*79c0*/  FMUL.FTZ R43, R0, R147 ;  /* 0x00000093002b7220 */ /* 0x000fe20000410000 */
[----:B------:R-:W-:Y:S01]  /*79d0*/  MOV R147, R135 ;  /* 0x0000008700937202 */ /* 0x000fe20000000f00 */
[--C-:B------:R-:W-:Y:S01]  /*79e0*/  FFMA.FTZ R128, R128, c[0x0][0x2d0], -R174.reuse ;  /* 0x0000b40080807a23 */ /* 0x100fe200000108ae */
[----:B------:R-:W-:Y:S02]  /*79f0*/  MOV R135, R133 ;  /* 0x0000008500877202 */ /* 0x000fe40000000f00 */
[----:B------:R-:W-:Y:S03]  /*7a00*/  MOV R133, R131 ;  /* 0x0000008300857202 */ /* 0x000fe60000000f00 */
[----:B------:R5:W-:Y:S01]  /*7a10*/  MUFU.EX2 R249, R44 ;  /* 0x0000002c00f97308 */ /* 0x000be20000000800 */
[----:B---3--:R-:W-:Y:S01]  /*7a20*/  FMUL.FTZ R4, R101, R112 ;  /* 0x0000007065047220 */ /* 0x008fe20000410000 */
[----:B------:R-:W-:Y:S01]  /*7a30*/  F2FP.PACK_AB R112, R187, R42 ;  /* 0x0000002abb70723e */ /* 0x000fe200000000ff */
[----:B------:R-:W-:Y:S01]  /*7a40*/  FMUL.FTZ R42, R0, R146 ;  /* 0x00000092002a7220 */ /* 0x000fe20000410000 */
[----:B----4-:R-:W-:Y:S02]  /*7a50*/  F2FP.PACK_AB R111, R208, R207 ;  /* 0x000000cfd06f723e */ /* 0x010fe400000000ff */
[----:B------:R-:W-:Y:S03]  /*7a60*/  MOV R146, R236 ;  /* 0x000000ec00927202 */ /* 0x000fe60000000f00 */
[-C--:B------:R-:W-:Y:S05]  /*7a70*/  HMMA.16816.F32 R4, R112, R20.reuse, R4 ;  /* 0x000000147004723c */ /* 0x080fea0000001804 */
[----:B-----5:R-:W-:Y:S03]  /*7a80*/  FMUL.FTZ R44, R3, R148 ;  /* 0x00000094032c7220 */ /* 0x020fe60000410000 */
[C---:B------:R-:W-:Y:S07]  /*7a90*/  HMMA.16816.F32 R8, R108.reuse, R20, R8 ;  /* 0x000000146c08723c */ /* 0x040fee0000001808 */
[C---:B------:R-:W-:Y:S01]  /*7aa0*/  FMUL.FTZ R20, R101.reuse, R124 ;  /* 0x0000007c65147220 */ /* 0x040fe20000410000 */
[-C--:B------:R-:W-:Y:S04]  /*7ab0*/  HMMA.16816.F32 R12, R108, R22.reuse, R12 ;  /* 0x000000166c0c723c */ /* 0x080fe8000000180c */
[C---:B------:R-:W-:Y:S04]  /*7ac0*/  FMUL.FTZ R21, R101.reuse, R125 ;  /* 0x0000007d65157220 */ /* 0x040fe80000410000 */
[C---:B------:R-:W-:Y:S07]  /*7ad0*/  HMMA.16816.F32 R16, R112.reuse, R22, R16 ;  /* 0x000000167010723c */ /* 0x040fee0000001810 */
[C---:B------:R-:W-:Y:S02]  /*7ae0*/  FMUL.FTZ R22, R100.reuse, R126 ;  /* 0x0000007e64167220 */ /* 0x040fe40000410000 */
[----:B------:R-:W-:Y:S02]  /*7af0*/  FMUL.FTZ R23, R100, R127 ;  /* 0x0000007f64177220 */ /* 0x000fe40000410000 */
[----:B------:R-:W-:Y:S05]  /*7b00*/  LDSM.16.MT88.4 R124, [R218+0x500] ;  /* 0x00050000da7c783b */ /* 0x000fea0000004200 */
[-C--:B------:R-:W-:Y:S08]  /*7b10*/  HMMA.16816.F32 R20, R112, R36.reuse, R20 ;  /* 0x000000247014723c */ /* 0x080ff00000001814 */
[C---:B------:R-:W-:Y:S07]  /*7b20*/  HMMA.16816.F32 R24, R108.reuse, R36, R24 ;  /* 0x000000246c18723c */ /* 0x040fee0000001818 */
[----:B------:R-:W-:Y:S01]  /*7b30*/  FFMA.FTZ R36, R192, c[0x0][0x2d0], -R173 ;  /* 0x0000b400c0247a23 */ /* 0x000fe200000108ad */
[-C--:B------:R-:W-:Y:S03]  /*7b40*/  HMMA.16816.F32 R28, R108, R38.reuse, R28 ;  /* 0x000000266c1c723c */ /* 0x080fe6000000181c */
[----:B------:R3:W4:Y:S01]  /*7b50*/  MUFU.EX2 R251, R36 ;  /* 0x0000002400fb7308 */ /* 0x0007220000000800 */
[----:B------:R-:W-:Y:S01]  /*7b60*/  MOV R192, R50 ;  /* 0x0000003200c07202 */ /* 0x000fe20000000f00 */
[C---:B------:R-:W-:Y:S02]  /*7b70*/  FMUL.FTZ R50, R100.reuse, R154 ;  /* 0x0000009a64327220 */ /* 0x040fe40000410000 */
[C---:B------:R-:W-:Y:S01]  /*7b80*/  FMUL.FTZ R37, R101.reuse, R141 ;  /* 0x0000008d65257220 */ /* 0x040fe20000410000 */
[C---:B------:R-:W-:Y:S04]  /*7b90*/  HMMA.16816.F32 R32, R112.reuse, R38, R32 ;  /* 0x000000267020723c */ /* 0x040fe80000001820 */
[----:B------:R-:W-:Y:S02]  /*7ba0*/  MOV R141, R240 ;  /* 0x000000f0008d7202 */ /* 0x000fe40000000f00 */
[----:B------:R5:W-:Y:S01]  /*7bb0*/  MUFU.EX2 R240, R106 ;  /* 0x0000006a00f07308 */ /* 0x000be20000000800 */
[C---:B------:R-:W-:Y:S01]  /*7bc0*/  FMUL.FTZ R38, R100.reuse, R142 ;  /* 0x0000008e64267220 */ /* 0x040fe20000410000 */
[----:B------:R-:W-:Y:S01]  /*7bd0*/  MOV R142, R239 ;  /* 0x000000ef008e7202 */ /* 0x000fe20000000f00 */
[----:B------:R-:W-:Y:S03]  /*7be0*/  FMUL.FTZ R39, R100, R143 ;  /* 0x0000008f64277220 */ /* 0x000fe60000410000 */
[----:B------:R-:W-:Y:S01]  /*7bf0*/  MOV R143, R238 ;  /* 0x000000ee008f7202 */ /* 0x000fe20000000f00 */
[C---:B---3--:R-:W-:Y:S01]  /*7c00*/  FMUL.FTZ R36, R101.reuse, R140 ;  /* 0x0000008c65247220 */ /* 0x048fe20000410000 */
[----:B------:R-:W-:Y:S01]  /*7c10*/  MOV R140, R49 ;  /* 0x00000031008c7202 */ /* 0x000fe20000000f00 */
[----:B------:R-:W-:Y:S02]  /*7c20*/  FMUL.FTZ R49, R101, R153 ;  /* 0x0000009965317220 */ /* 0x000fe40000410000 */
[----:B------:R-:W-:Y:S03]  /*7c30*/  LDSM.16.MT88.4 R152, [R217+0x1d00] ;  /* 0x001d0000d998783b */ /* 0x000fe60000004200 */
[-C--:B-1----:R-:W-:Y:S03]  /*7c40*/  HMMA.16816.F32 R36, R112, R52.reuse, R36 ;  /* 0x000000347024723c */ /* 0x082fe60000001824 */
[--C-:B-----5:R-:W-:Y:S05]  /*7c50*/  FFMA.FTZ R106, R203, c[0x0][0x2d0], -R105.reuse ;  /* 0x0000b400cb6a7a23 */ /* 0x120fea0000010869 */
[C---:B------:R-:W-:Y:S07]  /*7c60*/  HMMA.16816.F32 R40, R108.reuse, R52, R40 ;  /* 0x000000346c28723c */ /* 0x040fee0000001828 */
[--C-:B------:R-:W-:Y:S01]  /*7c70*/  FFMA.FTZ R52, R196, c[0x0][0x2d0], -R174.reuse ;  /* 0x0000b400c4347a23 */ /* 0x100fe200000108ae */
[-C--:B------:R-:W-:Y:S01]  /*7c80*/  HMMA.16816.F32 R44, R108, R54.reuse, R44 ;  /* 0x000000366c2c723c */ /* 0x080fe2000000182c */
[----:B------:R1:W-:Y:S03]  /*7c90*/  MUFU.EX2 R196, R106 ;  /* 0x0000006a00c47308 */ /* 0x0003e60000000800 */
[C---:B------:R-:W-:Y:S04]  /*7ca0*/  FMUL.FTZ R53, R101.reuse, R157 ;  /* 0x0000009d65357220 */ /* 0x040fe80000410000 */
[C---:B------:R-:W-:Y:S03]  /*7cb0*/  HMMA.16816.F32 R48, R112.reuse, R54, R48 ;  /* 0x000000367030723c */ /* 0x040fe60000001830 */
[----:B------:R3:W5:Y:S04]  /*7cc0*/  MUFU.EX2 R247, R52 ;  /* 0x0000003400f77308 */ /* 0x0007680000000800 */
[C---:B------:R-:W-:Y:S02]  /*7cd0*/  FMUL.FTZ R54, R100.reuse, R158 ;  /* 0x0000009e64367220 */ /* 0x040fe40000410000 */
[----:B------:R-:W-:Y:S03]  /*7ce0*/  FMUL.FTZ R55, R100, R159 ;  /* 0x0000009f64377220 */ /* 0x000fe60000410000 */
[--C-:B-1----:R-:W-:Y:S04]  /*7cf0*/  FFMA.FTZ R106, R204, c[0x0][0x2d0], -R105.reuse ;  /* 0x0000b400cc6a7a23 */ /* 0x102fe80000010869 */
[----:B------:R1:W1:Y:S01]  /*7d00*/  MUFU.EX2 R195, R106 ;  /* 0x0000006a00c37308 */ /* 0x0002620000000800 */
[----:B---3--:R-:W-:Y:S07]  /*7d10*/  FMUL.FTZ R52, R101, R156 ;  /* 0x0000009c65347220 */ /* 0x008fee0000410000 */
[-C--:B--2---:R-:W-:Y:S08]  /*7d20*/  HMMA.16816.F32 R52, R112, R116.reuse, R52 ;  /* 0x000000747034723c */ /* 0x084ff00000001834 */
[C---:B------:R-:W-:Y:S04]  /*7d30*/  HMMA.16816.F32 R56, R108.reuse, R116, R56 ;  /* 0x000000746c38723c */ /* 0x040fe80000001838 */
[--C-:B-1----:R-:W-:Y:S02]  /*7d40*/  FFMA.FTZ R106, R213, c[0x0][0x2d0], -R105.reuse ;  /* 0x0000b400d56a7a23 */ /* 0x102fe40000010869 */
[----:B------:R-:W-:Y:S02]  /*7d50*/  MUFU.EX2 R213, R128 ;  /* 0x0000008000d57308 */ /* 0x000fe40000000800 */
[-C--:B------:R-:W-:Y:S08]  /*7d60*/  HMMA.16816.F32 R60, R108, R118.reuse, R60 ;  /* 0x000000766c3c723c */ /* 0x080ff0000000183c */
[C---:B------:R-:W-:Y:S01]  /*7d70*/  HMMA.16816.F32 R64, R112.reuse, R118, R64 ;  /* 0x000000767040723c */ /* 0x040fe20000001840 */
[----:B------:R1:W-:Y:S01]  /*7d80*/  MUFU.EX2 R190, R106 ;  /* 0x0000006a00be7308 */ /* 0x0003e20000000800 */
[----:B------:R-:W2:Y:S06]  /*7d90*/  LDSM.16.MT88.4 R116, [R218+0x2100] ;  /* 0x00210000da74783b */ /* 0x000eac0000004200 */
[-C--:B------:R-:W-:Y:S08]  /*7da0*/  HMMA.16816.F32 R68, R112, R120.reuse, R68 ;  /* 0x000000787044723c */ /* 0x080ff00000001844 */
[C---:B------:R-:W-:Y:S08]  /*7db0*/  HMMA.16816.F32 R72, R108.reuse, R120, R72 ;  /* 0x000000786c48723c */ /* 0x040ff00000001848 */
[-C--:B------:R-:W-:Y:S04]  /*7dc0*/  HMMA.16816.F32 R76, R108, R122.reuse, R76 ;  /* 0x0000007a6c4c723c */ /* 0x080fe8000000184c */
[----:B-1----:R-:W-:Y:S04]  /*7dd0*/  FFMA.FTZ R106, R235, c[0x0][0x2d0], -R105 ;  /* 0x0000b400eb6a7a23 */ /* 0x002fe80000010869 */
[C---:B------:R-:W-:Y:S01]  /*7de0*/  HMMA.16816.F32 R80, R112.reuse, R122, R80 ;  /* 0x0000007a7050723c */ /* 0x040fe20000001850 */
[----:B------:R1:W3:Y:S01]  /*7df0*/  MUFU.EX2 R193, R106 ;  /* 0x0000006a00c17308 */ /* 0x0002e20000000800 */
[----:B------:R-:W3:Y:S06]  /*7e00*/  LDSM.16.MT88.4 R120, [R217+0x500] ;  /* 0x00050000d978783b */ /* 0x000eec0000004200 */
[-C--:B--2---:R-:W-:Y:S08]  /*7e10*/  HMMA.16816.F32 R84, R112, R116.reuse, R84 ;  /* 0x000000747054723c */ /* 0x084ff00000001854 */
[C---:B------:R-:W-:Y:S04]  /*7e20*/  HMMA.16816.F32 R88, R108.reuse, R116, R88 ;  /* 0x000000746c58723c */ /* 0x040fe80000001858 */
[--C-:B-1----:R-:W-:Y:S04]  /*7e30*/  FFMA.FTZ R106, R214, c[0x0][0x2d0], -R173.reuse ;  /* 0x0000b400d66a7a23 */ /* 0x102fe800000108ad */
[-C--:B------:R-:W-:Y:S01]  /*7e40*/  HMMA.16816.F32 R92, R108, R118.reuse, R92 ;  /* 0x000000766c5c723c */ /* 0x080fe2000000185c */
[----:B------:R1:W-:Y:S06]  /*7e50*/  MUFU.EX2 R239, R106 ;  /* 0x0000006a00ef7308 */ /* 0x0003ec0000000800 */
[----:B----4-:R-:W-:Y:S01]  /*7e60*/  F2FP.PACK_AB R108, R250, R251 ;  /* 0x000000fbfa6c723e */ /* 0x010fe200000000ff */
[----:B------:R-:W-:Y:S01]  /*7e70*/  HMMA.16816.F32 R96, R112, R118, R96 ;  /* 0x000000767060723c */ /* 0x000fe20000001860 */
[----:B------:R-:W2:Y:S03]  /*7e80*/  LDSM.16.MT88.4 R116, [R217+0x1500] ;  /* 0x00150000d974783b */ /* 0x000ea60000004200 */
[----:B------:R-:W-:Y:S02]  /*7e90*/  F2FP.PACK_AB R110, R248, R249 ;  /* 0x000000f9f86e723e */ /* 0x000fe400000000ff */
[----:B-----5:R-:W-:Y:S02]  /*7ea0*/  F2FP.PACK_AB R109, R246, R247 ;  /* 0x000000f7f66d723e */ /* 0x020fe400000000ff */
[----:B------:R-:W-:Y:S04]  /*7eb0*/  F2FP.PACK_AB R111, R244, R245 ;  /* 0x000000f5f46f723e */ /* 0x000fe800000000ff */
[----:B------:R-:W-:Y:S02]  /*7ec0*/  F2FP.PACK_AB R112, R242, R243 ;  /* 0x000000f3f270723e */ /* 0x000fe400000000ff */
[----:B------:R-:W-:Y:S01]  /*7ed0*/  F2FP.PACK_AB R114, R240, R241 ;  /* 0x000000f1f072723e */ /* 0x000fe200000000ff */
[-C--:B---3--:R-:W-:Y:S05]  /*7ee0*/  HMMA.16816.F32 R4, R108, R120.reuse, R4 ;  /* 0x000000786c04723c */ /* 0x088fea0000001804 */
[--C-:B-1----:R-:W-:Y:S01]  /*7ef0*/  FFMA.FTZ R106, R215, c[0x0][0x2d0], -R173.reuse ;  /* 0x0000b400d76a7a23 */ /* 0x102fe200000108ad */
[----:B------:R-:W-:Y:S02]  /*7f00*/  F2FP.PACK_AB R113, R195, R196 ;  /* 0x000000c4c371723e */ /* 0x000fe400000000ff */
[----:B------:R-:W-:Y:S01]  /*7f10*/  F2FP.PACK_AB R115, R193, R190 ;  /* 0x000000bec173723e */ /* 0x000fe200000000ff */
[----:B------:R1:W3:Y:S06]  /*7f20*/  MUFU.EX2 R237, R106 ;  /* 0x0000006a00ed7308 */ /* 0x0002ec0000000800 */
[C---:B------:R-:W-:Y:S08]  /*7f30*/  HMMA.16816.F32 R8, R112.reuse, R120, R8 ;  /* 0x000000787008723c */ /* 0x040ff00000001808 */
[-C--:B------:R-:W-:Y:S08]  /*7f40*/  HMMA.16816.F32 R12, R112, R122.reuse, R12 ;  /* 0x0000007a700c723c */ /* 0x080ff0000000180c */
[C---:B------:R-:W-:Y:S01]  /*7f50*/  HMMA.16816.F32 R16, R108.reuse, R122, R16 ;  /* 0x0000007a6c10723c */ /* 0x040fe20000001810 */
[----:B------:R-:W4:Y:S03]  /*7f60*/  LDSM.16.MT88.4 R120, [R218+0x1500] ;  /* 0x00150000da78783b */ /* 0x000f260000004200 */
[--C-:B-1----:R-:W-:Y:S04]  /*7f70*/  FFMA.FTZ R106, R202, c[0x0][0x2d0], -R173.reuse ;  /* 0x0000b400ca6a7a23 */ /* 0x102fe800000108ad */
[-C--:B------:R-:W-:Y:S01]  /*7f80*/  HMMA.16816.F32 R20, R108, R124.reuse, R20 ;  /* 0x0000007c6c14723c */ /* 0x080fe20000001814 */
[----:B------:R1:W-:Y:S07]  /*7f90*/  MUFU.EX2 R238, R106 ;  /* 0x0000006a00ee7308 */ /* 0x0003ee0000000800 */
[C---:B------:R-:W-:Y:S08]  /*7fa0*/  HMMA.16816.F32 R24, R112.reuse, R124, R24 ;  /* 0x0000007c7018723c */ /* 0x040ff00000001818 */
[-C--:B------:R-:W-:Y:S08]  /*7fb0*/  HMMA.16816.F32 R28, R112, R126.reuse, R28 ;  /* 0x0000007e701c723c */ /* 0x080ff0000000181c */
[C---:B------:R-:W-:Y:S01]  /*7fc0*/  HMMA.16816.F32 R32, R108.reuse, R126, R32 ;  /* 0x0000007e6c20723c */ /* 0x040fe20000001820 */
[----:B------:R-:W5:Y:S03]  /*7fd0*/  LDSM.16.MT88.4 R124, [R217+0x2500] ;  /* 0x00250000d97c783b */ /* 0x000f660000004200 */
[----:B-1----:R-:W-:Y:S04]  /*7fe0*/  FFMA.FTZ R106, R212, c[0x0][0x2d0], -R173 ;  /* 0x0000b400d46a7a23 */ /* 0x002fe800000108ad */
[-C--:B--2---:R-:W-:Y:S01]  /*7ff0*/  HMMA.16816.F32 R36, R108, R116.reuse, R36 ;  /* 0x000000746c24723c */ /* 0x084fe20000001824 */
[----:B------:R1:W2:Y:S07]  /*8000*/  MUFU.EX2 R236, R106 ;  /* 0x0000006a00ec7308 */ /* 0x0002ae0000000800 */
[C---:B------:R-:W-:Y:S08]  /*8010*/  HMMA.16816.F32 R40, R112.reuse, R116, R40 ;  /* 0x000000747028723c */ /* 0x040ff00000001828 */
[-C--:B------:R-:W-:Y:S08]  /*8020*/  HMMA.16816.F32 R44, R112, R118.reuse, R44 ;  /* 0x00000076702c723c */ /* 0x080ff0000000182c */
[C---:B------:R-:W-:Y:S01]  /*8030*/  HMMA.16816.F32 R48, R108.reuse, R118, R48 ;  /* 0x000000766c30723c */ /* 0x040fe20000001830 */
[----:B------:R-:W2:Y:S03]  /*8040*/  LDSM.16.MT88.4 R116, [R218+0x2500] ;  /* 0x00250000da74783b */ /* 0x000ea60000004200 */
[--C-:B-1----:R-:W-:Y:S01]  /*8050*/  FFMA.FTZ R106, R146, c[0x0][0x2d0], -R174.reuse ;  /* 0x0000b400926a7a23 */ /* 0x102fe200000108ae */
[----:B------:R-:W-:Y:S02]  /*8060*/  MOV R146, R138 ;  /* 0x0000008a00927202 */ /* 0x000fe40000000f00 */
[----:B------:R-:W-:Y:S01]  /*8070*/  MOV R138, R134 ;  /* 0x00000086008a7202 */ /* 0x000fe20000000f00 */
[-C--:B----4-:R-:W-:Y:S01]  /*8080*/  HMMA.16816.F32 R52, R108, R120.reuse, R52 ;  /* 0x000000786c34723c */ /* 0x090fe20000001834 */
[----:B------:R1:W-:Y:S03]  /*8090*/  MUFU.EX2 R235, R106 ;  /* 0x0000006a00eb7308 */ /* 0x0003e60000000800 */
[----:B------:R-:W-:Y:S02]  /*80a0*/  MOV R134, R132 ;  /* 0x0000008400867202 */ /* 0x000fe40000000f00 */
[----:B------:R-:W-:Y:S02]  /*80b0*/  MOV R132, R130 ;  /* 0x0000008200847202 */ /* 0x000fe40000000f00 */
[C---:B------:R-:W-:Y:S08]  /*80c0*/  HMMA.16816.F32 R56, R112.reuse, R120, R56 ;  /* 0x000000787038723c */ /* 0x040ff00000001838 */
[-C--:B------:R-:W-:Y:S08]  /*80d0*/  HMMA.16816.F32 R60, R112, R122.reuse, R60 ;  /* 0x0000007a703c723c */ /* 0x080ff0000000183c */
[C---:B------:R-:W-:Y:S01]  /*80e0*/  HMMA.16816.F32 R64, R108.reuse, R122, R64 ;  /* 0x0000007a6c40723c */ /* 0x040fe20000001840 */
[----:B------:R-:W-:Y:S03]  /*80f0*/  LDSM.16.MT88.4 R120, [R218+0x900] ;  /* 0x00090000da78783b */ /* 0x000fe60000004200 */
[--C-:B-1----:R-:W-:Y:S01]  /*8100*/  FFMA.FTZ R106, R145, c[0x0][0x2d0], -R174.reuse ;  /* 0x0000b400916a7a23 */ /* 0x102fe200000108ae */
[----:B------:R-:W-:Y:S02]  /*8110*/  MOV R145, R141 ;  /* 0x0000008d00917202 */ /* 0x000fe40000000f00 */
[----:B------:R-:W-:Y:S01]  /*8120*/  MOV R141, R140 ;  /* 0x0000008c008d7202 */ /* 0x000fe20000000f00 */
[-C--:B-----5:R-:W-:Y:S01]  /*8130*/  HMMA.16816.F32 R68, R108, R124.reuse, R68 ;  /* 0x0000007c6c44723c */ /* 0x0a0fe20000001844 */
[----:B------:R1:W4:Y:S03]  /*8140*/  MUFU.EX2 R215, R106 ;  /* 0x0000006a00d77308 */ /* 0x0003260000000800 */
[----:B------:R-:W-:Y:S02]  /*8150*/  MOV R140, R192 ;  /* 0x000000c0008c7202 */ /* 0x000fe40000000f00 */
[----:B------:R-:W-:Y:S02]  /*8160*/  MOV R192, R139 ;  /* 0x0000008b00c07202 */ /* 0x000fe40000000f00 */
[C---:B------:R-:W-:Y:S04]  /*8170*/  HMMA.16816.F32 R72, R112.reuse, R124, R72 ;  /* 0x0000007c7048723c */ /* 0x040fe80000001848 */
[----:B------:R-:W-:Y:S02]  /*8180*/  MOV R139, R129 ;  /* 0x00000081008b7202 */ /* 0x000fe40000000f00 */
[----:B------:R-:W5:Y:S02]  /*8190*/  LDSM.16.MT88.4 R128, [R217+0x900] ;  /* 0x00090000d980783b */ /* 0x000f640000004200 */
[-C--:B------:R-:W-:Y:S08]  /*81a0*/  HMMA.16816.F32 R76, R112, R126.reuse, R76 ;  /* 0x0000007e704c723c */ /* 0x080ff0000000184c */
[C---:B------:R-:W-:Y:S01]  /*81b0*/  HMMA.16816.F32 R80, R108.reuse, R126, R80 ;  /* 0x0000007e6c50723c */ /* 0x040fe20000001850 */
[----:B------:R-:W-:Y:S03]  /*81c0*/  LDSM.16.MT88.4 R124, [R218+0x1900] ;  /* 0x00190000da7c783b */ /* 0x000fe60000004200 */
[--C-:B-1----:R-:W-:Y:S04]  /*81d0*/  FFMA.FTZ R106, R144, c[0x0][0x2d0], -R174.reuse ;  /* 0x0000b400906a7a23 */ /* 0x102fe800000108ae */
[-C--:B--2---:R-:W-:Y:S01]  /*81e0*/  HMMA.16816.F32 R84, R108, R116.reuse, R84 ;  /* 0x000000746c54723c */ /* 0x084fe20000001854 */
[----:B------:R1:W2:Y:S07]  /*81f0*/  MUFU.EX2 R214, R106 ;  /* 0x0000006a00d67308 */ /* 0x0002ae0000000800 */
[C---:B------:R-:W-:Y:S08]  /*8200*/  HMMA.16816.F32 R88, R112.reuse, R116, R88 ;  /* 0x000000747058723c */ /* 0x040ff00000001858 */
[-C--:B------:R-:W-:Y:S08]  /*8210*/  HMMA.16816.F32 R92, R112, R118.reuse, R92 ;  /* 0x00000076705c723c */ /* 0x080ff0000000185c */
[----:B------:R-:W-:Y:S01]  /*8220*/  HMMA.16816.F32 R96, R108, R118, R96 ;  /* 0x000000766c60723c */ /* 0x000fe20000001860 */
[----:B------:R-:W5:Y:S03]  /*8230*/  LDSM.16.MT88.4 R116, [R217+0x1900] ;  /* 0x00190000d974783b */ /* 0x000f660000004200 */
[--C-:B-1----:R-:W-:Y:S01]  /*8240*/  FFMA.FTZ R106, R143, c[0x0][0x2d0], -R175.reuse ;  /* 0x0000b4008f6a7a23 */ /* 0x102fe200000108af */
[----:B------:R-:W-:Y:S02]  /*8250*/  MOV R143, R136 ;  /* 0x00000088008f7202 */ /* 0x000fe40000000f00 */
[----:B------:R-:W-:Y:S01]  /*8260*/  MOV R136, R187 ;  /* 0x000000bb00887202 */ /* 0x000fe20000000f00 */
[----:B------:R1:W-:Y:S01]  /*8270*/  MUFU.EX2 R212, R106 ;  /* 0x0000006a00d47308 */ /* 0x0003e20000000800 */
[----:B---3--:R-:W-:Y:S03]  /*8280*/  F2FP.PACK_AB R108, R237, R239 ;  /* 0x000000efed6c723e */ /* 0x008fe600000000ff */
[----:B------:R-:W-:Y:S02]  /*8290*/  F2FP.PACK_AB R110, R236, R238 ;  /* 0x000000eeec6e723e */ /* 0x000fe400000000ff */
[----:B----4-:R-:W-:Y:S02]  /*82a0*/  F2FP.PACK_AB R109, R215, R235 ;  /* 0x000000ebd76d723e */ /* 0x010fe400000000ff */
[----:B--2---:R-:W-:Y:S07]  /*82b0*/  F2FP.PACK_AB R111, R214, R213 ;  /* 0x000000d5d66f723e */ /* 0x004fee00000000ff */
[-C--:B-----5:R-:W-:Y:S03]  /*82c0*/  HMMA.16816.F32 R4, R108, R128.reuse, R4 ;  /* 0x000000806c04723c */ /* 0x0a0fe60000001804 */
[--C-:B-1----:R-:W-:Y:S01]  /*82d0*/  FFMA.FTZ R106, R188, c[0x0][0x2d0], -R175.reuse ;  /* 0x0000b400bc6a7a23 */ /* 0x102fe200000108af */
[----:B------:R-:W-:Y:S03]  /*82e0*/  MOV R188, R211 ;  /* 0x000000d300bc7202 */ /* 0x000fe60000000f00 */
[----:B------:R1:W2:Y:S01]  /*82f0*/  MUFU.EX2 R211, R106 ;  /* 0x0000006a00d37308 */ /* 0x0002a20000000800 */
[----:B------:R-:W-:Y:S01]  /*8300*/  MOV R144, R188 ;  /* 0x000000bc00907202 */ /* 0x000fe20000000f00 */
[--C-:B-1----:R-:W-:Y:S03]  /*8310*/  FFMA.FTZ R106, R209, c[0x0][0x2d0], -R175.reuse ;  /* 0x0000b400d16a7a23 */ /* 0x102fe600000108af */
[----:B--2---:R-:W-:Y:S05]  /*8320*/  F2FP.PACK_AB R112, R211, R212 ;  /* 0x000000d4d370723e */ /* 0x004fea00000000ff */
[----:B------:R1:W-:Y:S02]  /*8330*/  MUFU.EX2 R209, R106 ;  /* 0x0000006a00d17308 */ /* 0x0003e40000000800 */
[----:B-1----:R-:W-:Y:S08]  /*8340*/  FFMA.FTZ R106, R210, c[0x0][0x2d0], -R175 ;  /* 0x0000b400d26a7a23 */ /* 0x002ff000000108af */
[----:B------:R1:W2:Y:S02]  /*8350*/  MUFU.EX2 R210, R106 ;  /* 0x0000006a00d27308 */ /* 0x0002a40000000800 */
[--C-:B-1----:R-:W-:Y:S01]  /*8360*/  FFMA.FTZ R106, R142, c[0x0][0x2d0], -R105.reuse ;  /* 0x0000b4008e6a7a23 */ /* 0x102fe20000010869 */
[----:B------:R-:W-:Y:S02]  /*8370*/  MOV R142, R137 ;  /* 0x00000089008e7202 */ /* 0x000fe40000000f00 */
[----:B------:R-:W-:Y:S05]  /*8380*/  MOV R137, R186 ;  /* 0x000000ba00897202 */ /* 0x000fea0000000f00 */
[----:B------:R1:W-:Y:S01]  /*8390*/  MUFU.EX2 R188, R106 ;  /* 0x0000006a00bc7308 */ /* 0x0003e20000000800 */
[----:B--2---:R-:W-:Y:S01]  /*83a0*/  F2FP.PACK_AB R114, R210, R209 ;  /* 0x000000d1d272723e */ /* 0x004fe200000000ff */
[--C-:B-1----:R-:W-:Y:S08]  /*83b0*/  FFMA.FTZ R106, R176, c[0x0][0x2d0], -R105.reuse ;  /* 0x0000b400b06a7a23 */ /* 0x102ff00000010869 */
[----:B------:R1:W2:Y:S02]  /*83c0*/  MUFU.EX2 R187, R106 ;  /* 0x0000006a00bb7308 */ /* 0x0002a40000000800 */
[--C-:B-1----:R-:W-:Y:S01]  /*83d0*/  FFMA.FTZ R106, R177, c[0x0][0x2d0], -R105.reuse ;  /* 0x0000b400b16a7a23 */ /* 0x102fe20000010869 */
[----:B--2---:R-:W-:Y:S07]  /*83e0*/  F2FP.PACK_AB R113, R187, R188 ;  /* 0x000000bcbb71723e */ /* 0x004fee00000000ff */
[----:B------:R1:W-:Y:S02]  /*83f0*/  MUFU.EX2 R186, R106 ;  /* 0x0000006a00ba7308 */ /* 0x0003e40000000800 */
[----:B-1----:R-:W-:Y:S08]  /*8400*/  FFMA.FTZ R106, R178, c[0x0][0x2d0], -R105 ;  /* 0x0000b400b26a7a23 */ /* 0x002ff00000010869 */
[----:B------:R1:W2:Y:S02]  /*8410*/  MUFU.EX2 R185, R106 ;  /* 0x0000006a00b97308 */ /* 0x0002a40000000800 */
[--C-:B-1----:R-:W-:Y:S01]  /*8420*/  FFMA.FTZ R106, R191, c[0x0][0x2d0], -R173.reuse ;  /* 0x0000b400bf6a7a23 */ /* 0x102fe200000108ad */
[----:B--2---:R-:W-:Y:S07]  /*8430*/  F2FP.PACK_AB R115, R185, R186 ;  /* 0x000000bab973723e */ /* 0x004fee00000000ff */
[----:B------:R1:W-:Y:S01]  /*8440*/  MUFU.EX2 R203, R106 ;  /* 0x0000006a00cb7308 */ /* 0x0003e20000000800 */
[C---:B------:R-:W-:Y:S07]  /*8450*/  HMMA.16816.F32 R8, R112.reuse, R128, R8 ;  /* 0x000000807008723c */ /* 0x040fee0000001808 */
[--C-:B------:R-:W-:Y:S01]  /*8460*/  FFMA.FTZ R128, R146, c[0x0][0x2d0], -R173.reuse ;  /* 0x0000b40092807a23 */ /* 0x100fe200000108ad */
[-C--:B------:R-:W-:Y:S03]  /*8470*/  HMMA.16816.F32 R12, R112, R130.reuse, R12 ;  /* 0x00000082700c723c */ /* 0x080fe6000000180c */
[----:B------:R-:W-:Y:S01]  /*8480*/  MUFU.EX2 R202, R128 ;  /* 0x0000008000ca7308 */ /* 0x000fe20000000800 */
[----:B------:R-:W-:Y:S04]  /*8490*/  MOV R146, R136 ;  /* 0x0000008800927202 */ /* 0x000fe80000000f00 */
[C---:B------:R-:W-:Y:S04]  /*84a0*/  HMMA.16816.F32 R16, R108.reuse, R130, R16 ;  /* 0x000000826c10723c */ /* 0x040fe80000001810 */
[--C-:B-1----:R-:W-:Y:S04]  /*84b0*/  FFMA.FTZ R106, R147, c[0x0][0x2d0], -R173.reuse ;  /* 0x0000b400936a7a23 */ /* 0x102fe800000108ad */
[-C--:B------:R-:W-:Y:S01]  /*84c0*/  HMMA.16816.F32 R20, R108, R120.reuse, R20 ;  /* 0x000000786c14723c */ /* 0x080fe20000001814 */
[----:B------:R1:W-:Y:S07]  /*84d0*/  MUFU.EX2 R204, R106 ;  /* 0x0000006a00cc7308 */ /* 0x0003ee0000000800 */
[C---:B------:R-:W-:Y:S08]  /*84e0*/  HMMA.16816.F32 R24, R112.reuse, R120, R24 ;  /* 0x000000787018723c */ /* 0x040ff00000001818 */
[-C--:B------:R-:W-:Y:S08]  /*84f0*/  HMMA.16816.F32 R28, R112, R122.reuse, R28 ;  /* 0x0000007a701c723c */ /* 0x080ff0000000181c */
[C---:B------:R-:W-:Y:S01]  /*8500*/  HMMA.16816.F32 R32, R108.reuse, R122, R32 ;  /* 0x0000007a6c20723c */ /* 0x040fe20000001820 */
[----:B------:R-:W2:Y:S03]  /*8510*/  LDSM.16.MT88.4 R120, [R217+0x2900] ;  /* 0x00290000d978783b */ /* 0x000ea60000004200 */
[----:B-1----:R-:W-:Y:S04]  /*8520*/  FFMA.FTZ R106, R179, c[0x0][0x2d0], -R173 ;  /* 0x0000b400b36a7a23 */ /* 0x002fe800000108ad */
[-C--:B------:R-:W-:Y:S01]  /*8530*/  HMMA.16816.F32 R36, R108, R116.reuse, R36 ;  /* 0x000000746c24723c */ /* 0x080fe20000001824 */
[----:B------:R1:W-:Y:S07]  /*8540*/  MUFU.EX2 R201, R106 ;  /* 0x0000006a00c97308 */ /* 0x0003ee0000000800 */
[C---:B------:R-:W-:Y:S08]  /*8550*/  HMMA.16816.F32 R40, R112.reuse, R116, R40 ;  /* 0x000000747028723c */ /* 0x040ff00000001828 */
[-C--:B------:R-:W-:Y:S08]  /*8560*/  HMMA.16816.F32 R44, R112, R118.reuse, R44 ;  /* 0x00000076702c723c */ /* 0x080ff0000000182c */
[C---:B------:R-:W-:Y:S01]  /*8570*/  HMMA.16816.F32 R48, R108.reuse, R118, R48 ;  /* 0x000000766c30723c */ /* 0x040fe20000001830 */
[----:B------:R-:W3:Y:S03]  /*8580*/  LDSM.16.MT88.4 R116, [R218+0x2900] ;  /* 0x00290000da74783b */ /* 0x000ee60000004200 */
[--C-:B-1----:R-:W-:Y:S01]  /*8590*/  FFMA.FTZ R106, R145, c[0x0][0x2d0], -R174.reuse ;  /* 0x0000b400916a7a23 */ /* 0x102fe200000108ae */
[----:B------:R-:W-:Y:S03]  /*85a0*/  MOV R145, R183 ;  /* 0x000000b700917202 */ /* 0x000fe60000000f00 */
[-C--:B------:R-:W-:Y:S01]  /*85b0*/  HMMA.16816.F32 R52, R108, R124.reuse, R52 ;  /* 0x0000007c6c34723c */ /* 0x080fe20000001834 */
[----:B------:R1:W-:Y:S07]  /*85c0*/  MUFU.EX2 R199, R106 ;  /* 0x0000006a00c77308 */ /* 0x0003ee0000000800 */
[C---:B------:R-:W-:Y:S07]  /*85d0*/  HMMA.16816.F32 R56, R112.reuse, R124, R56 ;  /* 0x0000007c7038723c */ /* 0x040fee0000001838 */
[--C-:B------:R-:W-:Y:S01]  /*85e0*/  FFMA.FTZ R124, R141, c[0x0][0x2d0], -R175.reuse ;  /* 0x0000b4008d7c7a23 */ /* 0x100fe200000108af */
[-C--:B------:R-:W-:Y:S03]  /*85f0*/  HMMA.16816.F32 R60, R112, R126.reuse, R60 ;  /* 0x0000007e703c723c */ /* 0x080fe6000000183c */
[----:B------:R4:W-:Y:S01]  /*8600*/  MUFU.EX2 R194, R124 ;  /* 0x0000007c00c27308 */ /* 0x0009e20000000800 */
[----:B------:R-:W-:Y:S04]  /*8610*/  MOV R141, R137 ;  /* 0x00000089008d7202 */ /* 0x000fe80000000f00 */
[C---:B------:R-:W-:Y:S04]  /*8620*/  HMMA.16816.F32 R64, R108.reuse, R126, R64 ;  /* 0x0000007e6c40723c */ /* 0x040fe80000001840 */
[--C-:B-1----:R-:W-:Y:S01]  /*8630*/  FFMA.FTZ R106, R144, c[0x0][0x2d0], -R174.reuse ;  /* 0x0000b400906a7a23 */ /* 0x102fe200000108ae */
[----:B------:R-:W-:Y:S03]  /*8640*/  MOV R144, R182 ;  /* 0x000000b600907202 */ /* 0x000fe60000000f00 */
[-C--:B--2---:R-:W-:Y:S01]  /*8650*/  HMMA.16816.F32 R68, R108, R120.reuse, R68 ;  /* 0x000000786c44723c */ /* 0x084fe20000001844 */
[----:B------:R1:W2:Y:S07]  /*8660*/  MUFU.EX2 R200, R106 ;  /* 0x0000006a00c87308 */ /* 0x0002ae0000000800 */
[C---:B------:R-:W-:Y:S01]  /*8670*/  HMMA.16816.F32 R72, R112.reuse, R120, R72 ;  /* 0x000000787048723c */ /* 0x040fe20000001848 */
[----:B----4-:R-:W4:Y:S07]  /*8680*/  LDSM.16.MT88.4 R124, [R217+0xd00] ;  /* 0x000d0000d97c783b */ /* 0x010f2e0000004200 */
[-C--:B------:R-:W-:Y:S08]  /*8690*/  HMMA.16816.F32 R76, R112, R122.reuse, R76 ;  /* 0x0000007a704c723c */ /* 0x080ff0000000184c */
[C---:B------:R-:W-:Y:S04]  /*86a0*/  HMMA.16816.F32 R80, R108.reuse, R122, R80 ;  /* 0x0000007a6c50723c */ /* 0x040fe80000001850 */
[--C-:B-1----:R-:W-:Y:S01]  /*86b0*/  FFMA.FTZ R106, R143, c[0x0][0x2d0], -R174.reuse ;  /* 0x0000b4008f6a7a23 */ /* 0x102fe200000108ae */
[----:B------:R-:W-:Y:S02]  /*86c0*/  MOV R143, R180 ;  /* 0x000000b4008f7202 */ /* 0x000fe40000000f00 */
[----:B--2---:R-:W-:Y:S01]  /*86d0*/  F2FP.PACK_AB R173, R200, R199 ;  /* 0x000000c7c8ad723e */ /* 0x004fe200000000ff */
[-C--:B---3--:R-:W-:Y:S01]  /*86e0*/  HMMA.16816.F32 R84, R108, R116.reuse, R84 ;  /* 0x000000746c54723c */ /* 0x088fe20000001854 */
[----:B------:R1:W-:Y:S07]  /*86f0*/  MUFU.EX2 R198, R106 ;  /* 0x0000006a00c67308 */ /* 0x0003ee0000000800 */
[C---:B------:R-:W-:Y:S08]  /*8700*/  HMMA.16816.F32 R88, R112.reuse, R116, R88 ;  /* 0x000000747058723c */ /* 0x040ff00000001858 */
[-C--:B------:R-:W-:Y:S08]  /*8710*/  HMMA.16816.F32 R92, R112, R118.reuse, R92 ;  /* 0x00000076705c723c */ /* 0x080ff0000000185c */
[----:B------:R-:W-:Y:S04]  /*8720*/  HMMA.16816.F32 R96, R108, R118, R96 ;  /* 0x000000766c60723c */ /* 0x000fe80000001860 */
[----:B-1----:R-:W-:Y:S01]  /*8730*/  FFMA.FTZ R106, R142, c[0x0][0x2d0], -R174 ;  /* 0x0000b4008e6a7a23 */ /* 0x002fe200000108ae */
[----:B------:R-:W-:Y:S02]  /*8740*/  F2FP.PACK_AB R174, R201, R202 ;  /* 0x000000cac9ae723e */ /* 0x000fe400000000ff */
[----:B------:R-:W-:Y:S01]  /*8750*/  MOV R142, R181 ;  /* 0x000000b5008e7202 */ /* 0x000fe20000000f00 */
[----:B------:R1:W-:Y:S01]  /*8760*/  MUFU.EX2 R197, R106 ;  /* 0x0000006a00c57308 */ /* 0x0003e20000000800 */
[----:B------:R-:W-:Y:S03]  /*8770*/  LDSM.16.MT88.4 R180, [R217+0x2d00] ;  /* 0x002d0000d9b4783b */ /* 0x000fe60000004200 */
[--C-:B-1----:R-:W-:Y:S06]  /*8780*/  FFMA.FTZ R106, R192, c[0x0][0x2d0], -R175.reuse ;  /* 0x0000b400c06a7a23 */ /* 0x102fec00000108af */
[----:B------:R1:W2:Y:S02]  /*8790*/  MUFU.EX2 R192, R106 ;  /* 0x0000006a00c07308 */ /* 0x0002a40000000800 */
[--C-:B-1----:R-:W-:Y:S01]  /*87a0*/  FFMA.FTZ R106, R140, c[0x0][0x2d0], -R175.reuse ;  /* 0x0000b4008c6a7a23 */ /* 0x102fe200000108af */
[----:B------:R-:W-:Y:S02]  /*87b0*/  MOV R140, R138 ;  /* 0x0000008a008c7202 */ /* 0x000fe40000000f00 */
[----:B--2---:R-:W-:Y:S05]  /*87c0*/  F2FP.PACK_AB R176, R194, R192 ;  /* 0x000000c0c2b0723e */ /* 0x004fea00000000ff */
[----:B------:R1:W-:Y:S02]  /*87d0*/  MUFU.EX2 R191, R106 ;  /* 0x0000006a00bf7308 */ /* 0x0003e40000000800 */
[----:B-1----:R-:W-:Y:S01]  /*87e0*/  FFMA.FTZ R106, R189, c[0x0][0x2d0], -R175 ;  /* 0x0000b400bd6a7a23 */ /* 0x002fe200000108af */
[----:B------:R-:W-:Y:S07]  /*87f0*/  F2FP.PACK_AB R175, R197, R198 ;  /* 0x000000c6c5af723e */ /* 0x000fee00000000ff */
[----:B------:R1:W2:Y:S02]  /*8800*/  MUFU.EX2 R189, R106 ;  /* 0x0000006a00bd7308 */ /* 0x0002a40000000800 */
[--C-:B-1----:R-:W-:Y:S01]  /*8810*/  FFMA.FTZ R106, R184, c[0x0][0x2d0], -R105.reuse ;  /* 0x0000b400b86a7a23 */ /* 0x102fe20000010869 */
[----:B--2---:R-:W-:Y:S07]  /*8820*/  F2FP.PACK_AB R178, R189, R191 ;  /* 0x000000bfbdb2723e */ /* 0x004fee00000000ff */
[----:B------:R1:W-:Y:S02]  /*8830*/  MUFU.EX2 R184, R106 ;  /* 0x0000006a00b87308 */ /* 0x0003e40000000800 */
[--C-:B-1----:R-:W-:Y:S02]  /*8840*/  FFMA.FTZ R106, R139, c[0x0][0x2d0], -R105.reuse ;  /* 0x0000b4008b6a7a23 */ /* 0x102fe40000010869 */
[----:B------:R-:W-:Y:S01]  /*8850*/  FFMA.FTZ R105, R172, c[0x0][0x2d0], -R105 ;  /* 0x0000b400ac697a23 */ /* 0x000fe20000010869 */
[----:B------:R-:W-:Y:S01]  /*8860*/  F2FP.PACK_AB R172, R204, R203 ;  /* 0x000000cbccac723e */ /* 0x000fe200000000ff */
[----:B------:R-:W1:Y:S04]  /*8870*/  LDSM.16.MT88.4 R136, [R218+0xd00] ;  /* 0x000d0000da88783b */ /* 0x000e680000004200 */
[----:B------:R-:W2:Y:S02]  /*8880*/  MUFU.EX2 R106, R106 ;  /* 0x0000006a006a7308 */ /* 0x000ea40000000800 */
[-C--:B----4-:R-:W-:Y:S02]  /*8890*/  HMMA.16816.F32 R112, R172, R124.reuse, R4 ;  /* 0x0000007cac70723c */ /* 0x090fe40000001804 */
[----:B------:R-:W3:Y:S06]  /*88a0*/  LDSM.16.MT88.4 R4, [R218+0x2d00] ;  /* 0x002d0000da04783b */ /* 0x000eec0000004200 */
[----:B------:R-:W4:Y:S01]  /*88b0*/  MUFU.EX2 R105, R105 ;  /* 0x0000006900697308 */ /* 0x000f220000000800 */
[----:B--2---:R-:W-:Y:S03]  /*88c0*/  F2FP.PACK_AB R177, R106, R184 ;  /* 0x000000b86ab1723e */ /* 0x004fe600000000ff */
[----:B----4-:R-:W-:Y:S07]  /*88d0*/  F2FP.PACK_AB R179, R105, R107 ;  /* 0x0000006b69b3723e */ /* 0x010fee00000000ff */
[C---:B------:R-:W-:Y:S07]  /*88e0*/  HMMA.16816.F32 R108, R176.reuse, R124, R8 ;  /* 0x0000007cb06c723c */ /* 0x040fee0000001808 */
[----:B------:R-:W-:Y:S01]  /*88f0*/  MOV R11, R143 ;  /* 0x0000008f000b7202 */ /* 0x000fe20000000f00 */
[-C--:B------:R-:W-:Y:S04]  /*8900*/  HMMA.16816.F32 R116, R176, R126.reuse, R12 ;  /* 0x0000007eb074723c */ /* 0x080fe8000000180c */
[----:B------:R-:W-:Y:S02]  /*8910*/  MOV R10, R144 ;  /* 0x00000090000a7202 */ /* 0x000fe40000000f00 */
[----:B------:R-:W-:Y:S02]  /*8920*/  MOV R8, R145 ;  /* 0x0000009100087202 */ /* 0x000fe40000000f00 */
[C---:B------:R-:W-:Y:S01]  /*8930*/  HMMA.16816.F32 R120, R172.reuse, R126, R16 ;  /* 0x0000007eac78723c */ /* 0x040fe20000001810 */
[----:B------:R-:W2:Y:S03]  /*8940*/  LDL.LU R16, [R1+0x4] ;  /* 0x0000040001107983 */ /* 0x000ea60000300800 */
[----:B------:R-:W-:Y:S01]  /*8950*/  MOV R13, R141 ;  /* 0x0000008d000d7202 */ /* 0x000fe20000000f00 */
[----:B------:R-:W4:Y:S01]  /*8960*/  LDL.LU R18, [R1+0x8] ;  /* 0x0000080001127983 */ /* 0x000f220000300800 */
[----:B------:R-:W-:Y:S02]  /*8970*/  MOV R14, R140 ;  /* 0x0000008c000e7202 */ /* 0x000fe40000000f00 */
[-C--:B-1----:R-:W-:Y:S01]  /*8980*/  HMMA.16816.F32 R124, R172, R136.reuse, R20 ;  /* 0x00000088ac7c723c */ /* 0x082fe20000001814 */
[----:B------:R-:W5:Y:S03]  /*8990*/  LDL.LU R19, [R1+0xc] ;  /* 0x00000c0001137983 */ /* 0x000f660000300800 */
[----:B------:R-:W-:Y:S01]  /*89a0*/  MOV R15, R135 ;  /* 0x00000087000f7202 */ /* 0x000fe20000000f00 */
[----:B------:R-:W5:Y:S01]  /*89b0*/  LDL.LU R22, [R1] ;  /* 0x0000000001167983 */ /* 0x000f620000300800 */
[----:B------:R-:W-:Y:S02]  /*89c0*/  MOV R17, R134 ;  /* 0x0000008600117202 */ /* 0x000fe40000000f00 */
[C---:B------:R-:W-:Y:S04]  /*89d0*/  HMMA.16816.F32 R128, R176.reuse, R136, R24 ;  /* 0x00000088b080723c */ /* 0x040fe80000001818 */
[----:B------:R-:W-:Y:S02]  /*89e0*/  MOV R21, R133 ;  /* 0x0000008500157202 */ /* 0x000fe40000000f00 */
[----:B------:R-:W-:Y:S02]  /*89f0*/  MOV R23, R132 ;  /* 0x0000008400177202 */ /* 0x000fe40000000f00 */
[-C--:B------:R-:W-:Y:S04]  /*8a00*/  HMMA.16816.F32 R132, R176, R138.reuse, R28 ;  /* 0x0000008ab084723c */ /* 0x080fe8000000181c */
[----:B------:R-:W-:Y:S02]  /*8a10*/  MOV R9, R146 ;  /* 0x0000009200097202 */ /* 0x000fe40000000f00 */
[----:B------:R-:W-:Y:S02]  /*8a20*/  MOV R12, R142 ;  /* 0x0000008e000c7202 */ /* 0x000fe40000000f00 */
[C---:B------:R-:W-:Y:S08]  /*8a30*/  HMMA.16816.F32 R136, R172.reuse, R138, R32 ;  /* 0x0000008aac88723c */ /* 0x040ff00000001820 */
[-C--:B------:R-:W-:Y:S08]  /*8a40*/  HMMA.16816.F32 R140, R172, R152.reuse, R36 ;  /* 0x00000098ac8c723c */ /* 0x080ff00000001824 */
        /* <DEDUP_REMOVED lines=11> */
[-C--:B---3--:R-:W-:Y:S08]  /*8b00*/  HMMA.16816.F32 R84, R172, R4.reuse, R84 ;  /* 0x00000004ac54723c */ /* 0x088ff00000001854 */
[C---:B------:R-:W-:Y:S08]  /*8b10*/  HMMA.16816.F32 R88, R176.reuse, R4, R88 ;  /* 0x00000004b058723c */ /* 0x040ff00000001858 */
[-C--:B------:R-:W-:Y:S08]  /*8b20*/  HMMA.16816.F32 R92, R176, R6.reuse, R92 ;  /* 0x00000006b05c723c */ /* 0x080ff0000000185c */
[----:B------:R-:W-:Y:S04]  /*8b30*/  HMMA.16816.F32 R96, R172, R6, R96 ;  /* 0x00000006ac60723c */ /* 0x000fe80000001860 */
[----:B--2---:R-:W-:Y:S02]  /*8b40*/  FFMA.FTZ R100, R100, R16, R23 ;  /* 0x0000001064647223 */ /* 0x004fe40000010017 */
[----:B----4-:R-:W-:Y:S02]  /*8b50*/  FFMA.FTZ R3, R3, R18, R17 ;  /* 0x0000001203037223 */ /* 0x010fe40000010011 */
[----:B------:R-:W-:Y:S01]  /*8b60*/  FADD.FTZ R12, R12, R100 ;  /* 0x000000640c0c7221 */ /* 0x000fe20000010000 */
[----:B------:R-:W-:Y:S03]  /*8b70*/  MOV R100, R103 ;  /* 0x0000006700647202 */ /* 0x000fe60000000f00 */
[----:B-----5:R-:W-:Y:S02]  /*8b80*/  FFMA.FTZ R0, R0, R19, R205 ;  /* 0x0000001300007223 */ /* 0x020fe400000100cd */
[----:B------:R-:W-:Y:S02]  /*8b90*/  FADD.FTZ R3, R13, R3 ;  /* 0x000000030d037221 */ /* 0x000fe40000010000 */
[----:B------:R-:W-:Y:S02]  /*8ba0*/  FFMA.FTZ R101, R101, R22, R21 ;  /* 0x0000001665657223 */ /* 0x000fe40000010015 */
[----:B------:R-:W-:Y:S02]  /*8bb0*/  FADD.FTZ R0, R206, R0 ;  /* 0x00000000ce007221 */ /* 0x000fe40000010000 */
        /* <DEDUP_REMOVED lines=51> */
[----:B------:R-:W-:Y:S01]  /*8ef0*/  FADD.FTZ R7, R106, R4 ;  /* 0x000000046a077221 */ /* 0x000fe20000010000 */
[----:B------:R-:W-:Y:S01]  /*8f00*/  MOV R106, R2 ;  /* 0x00000002006a7202 */ /* 0x000fe20000000f00 */
[----:B------:R-:W-:Y:S01]  /*8f10*/  FADD.FTZ R4, R198, R0 ;  /* 0x00000000c6047221 */ /* 0x000fe20000010000 */
[----:B------:R-:W-:Y:S01]  /*8f20*/  STL [R1], R5 ;  /* 0x0000000501007387 */ /* 0x000fe20000100800 */
[----:B------:R-:W-:Y:S02]  /*8f30*/  FADD.FTZ R3, R189, R3 ;  /* 0x00000003bd037221 */ /* 0x000fe40000010000 */
[----:B------:R-:W-:Y:S02]  /*8f40*/  FADD.FTZ R4, R197, R4 ;  /* 0x00000004c5047221 */ /* 0x000fe40000010000 */
[----:B------:R-:W-:Y:S03]  /*8f50*/  FADD.FTZ R0, R107, R7 ;  /* 0x000000076b007221 */ /* 0x000fe60000010000 */
[----:B------:R-:W-:Y:S01]  /*8f60*/  STL [R1+0x4], R4 ;  /* 0x0000040401007387 */ /* 0x000fe20000100800 */
[----:B------:R-:W-:Y:S01]  /*8f70*/  FADD.FTZ R0, R105, R0 ;  /* 0x0000000069007221 */ /* 0x000fe20000010000 */
[----:B------:R-:W-:Y:S02]  /*8f80*/  MOV R105, R102 ;  /* 0x0000006600697202 */ /* 0x000fe40000000f00 */
[----:B------:R1:W-:Y:S04]  /*8f90*/  STL [R1+0x8], R3 ;  /* 0x0000080301007387 */ /* 0x0003e80000100800 */
[----:B------:R2:W-:Y:S01]  /*8fa0*/  STL [R1+0xc], R0 ;  /* 0x00000c0001007387 */ /* 0x0005e20000100800 */
[----:B-1----:R-:W-:Y:S01]  /*8fb0*/  MOV R3, R104 ;  /* 0x0000006800037202 */ /* 0x002fe20000000f00 */
[----:B------:R-:W-:-:S05]  /*8fc0*/  @P0 BRA `(.L_x_11) ;  /* 0xffffc22000000947 */ /* 0x000fca000383ffff */
.L_x_10:
[----:B--2---:R-:W2:Y:S04]  /*8fd0*/  LDL.LU R0, [R1] ;  /* 0x0000000001007983 */ /* 0x004ea80000300800 */
[----:B------:R-:W3:Y:S04]  /*8fe0*/  LDL.LU R4, [R1+0x4] ;  /* 0x0000040001047983 */ /* 0x000ee80000300800 */
[----:B------:R-:W4:Y:S04]  /*8ff0*/  LDL.LU R8, [R1+0x8] ;  /* 0x0000080001087983 */ /* 0x000f280000300800 */
[----:B------:R-:W5:Y:S01]  /*9000*/  LDL.LU R5, [R1+0xc] ;  /* 0x00000c0001057983 */ /* 0x000f620000300800 */
[----:B------:R-:W-:-:S02]  /*9010*/  MOV R18, 0xff800000 ;  /* 0xff80000000127802 */ /* 0x000fc40000000f00 */
[----:B------:R-:W-:Y:S02]  /*9020*/  MOV R19, 0xff800000 ;  /* 0xff80000000137802 */ /* 0x000fe40000000f00 */
[----:B------:R-:W-:Y:S02]  /*9030*/  MOV R20, 0xff800000 ;  /* 0xff80000000147802 */ /* 0x000fe40000000f00 */
[----:B------:R-:W-:Y:S02]  /*9040*/  MOV R21, 0xff800000 ;  /* 0xff80000000157802 */ /* 0x000fe40000000f00 */
[----:B------:R-:W-:Y:S01]  /*9050*/  PLOP3.LUT P4, PT, PT, PT, PT, 0x8, 0x0 ;  /* 0x000000000000781c */ /* 0x000fe20003f8e170 */
[----:B--2---:R-:W1:Y:S04]  /*9060*/  SHFL.BFLY PT, R11, R0, 0x2, 0x1f ;  /* 0x0c401f00000b7f89 */ /* 0x004e6800000e0000 */
[----:B---3--:R-:W2:Y:S04]  /*9070*/  SHFL.BFLY PT, R9, R4, 0x2, 0x1f ;  /* 0x0c401f0004097f89 */ /* 0x008ea800000e0000 */
[----:B----4-:R-:W3:Y:S04]  /*9080*/  SHFL.BFLY PT, R7, R8, 0x2, 0x1f ;  /* 0x0c401f0008077f89 */ /* 0x010ee800000e0000 */
[----:B-----5:R-:W4:Y:S01]  /*9090*/  SHFL.BFLY PT, R6, R5, 0x2, 0x1f ;  /* 0x0c401f0005067f89 */ /* 0x020f2200000e0000 */
[----:B-1----:R-:W-:-:S02]  /*90a0*/  FADD.FTZ R11, R11, R0 ;  /* 0x000000000b0b7221 */ /* 0x002fc40000010000 */
[----:B--2---:R-:W-:-:S03]  /*90b0*/  FADD.FTZ R9, R9, R4 ;  /* 0x0000000409097221 */ /* 0x004fc60000010000 */
[----:B------:R-:W1:Y:S01]  /*90c0*/  SHFL.BFLY PT, R0, R11, 0x1, 0x1f ;  /* 0x0c201f000b007f89 */ /* 0x000e6200000e0000 */
[----:B---3--:R-:W-:-:S03]  /*90d0*/  FADD.FTZ R7, R7, R8 ;  /* 0x0000000807077221 */ /* 0x008fc60000010000 */
[----:B------:R-:W2:Y:S01]  /*90e0*/  SHFL.BFLY PT, R4, R9, 0x1, 0x1f ;  /* 0x0c201f0009047f89 */ /* 0x000ea200000e0000 */
[----:B----4-:R-:W-:-:S03]  /*90f0*/  FADD.FTZ R6, R6, R5 ;  /* 0x0000000506067221 */ /* 0x010fc60000010000 */
[----:B------:R-:W3:Y:S04]  /*9100*/  SHFL.BFLY PT, R3, R7, 0x1, 0x1f ;  /* 0x0c201f0007037f89 */ /* 0x000ee800000e0000 */
[----:B------:R-:W4:Y:S01]  /*9110*/  SHFL.BFLY PT, R5, R6, 0x1, 0x1f ;  /* 0x0c201f0006057f89 */ /* 0x000f2200000e0000 */
[----:B-1----:R-:W-:Y:S01]  /*9120*/  FADD.FTZ R11, R11, R0 ;  /* 0x000000000b0b7221 */ /* 0x002fe20000010000 */
[----:B------:R-:W-:Y:S01]  /*9130*/  MOV R0, RZ ;  /* 0x000000ff00007202 */ /* 0x000fe20000000f00 */
[----:B--2---:R-:W-:-:S03]  /*9140*/  FADD.FTZ R9, R9, R4 ;  /* 0x0000000409097221 */ /* 0x004fc60000010000 */
[----:B------:R-:W-:Y:S02]  /*9150*/  FSETP.NE.FTZ.AND P3, PT, R11, RZ, PT ;  /* 0x000000ff0b00720b */ /* 0x000fe40003f75000 */
[----:B------:R-:W-:Y:S01]  /*9160*/  MOV R4, RZ ;  /* 0x000000ff00047202 */ /* 0x000fe20000000f00 */
[----:B---3--:R-:W-:Y:S01]  /*9170*/  FADD.FTZ R7, R7, R3 ;  /* 0x0000000307077221 */ /* 0x008fe20000010000 */
[----:B------:R-:W-:Y:S02]  /*9180*/  FSETP.NE.FTZ.AND P2, PT, R9, RZ, PT ;  /* 0x000000ff0900720b */ /* 0x000fe40003f55000 */
[----:B------:R-:W-:Y:S01]  /*9190*/  MOV R3, RZ ;  /* 0x000000ff00037202 */ /* 0x000fe20000000f00 */
[----:B----4-:R-:W-:Y:S01]  /*91a0*/  FADD.FTZ R6, R5, R6 ;  /* 0x0000000605067221 */ /* 0x010fe20000010000 */
[----:B------:R-:W-:-:S04]  /*91b0*/  FSETP.NE.FTZ.AND P1, PT, R7, RZ, PT ;  /* 0x000000ff0700720b */ /* 0x000fc80003f35000 */
[----:B------:R-:W-:Y:S01]  /*91c0*/  FSETP.NE.FTZ.AND P0, PT, R6, RZ, PT ;  /* 0x000000ff0600720b */ /* 0x000fe20003f15000 */
[----:B------:R-:W1:Y:S08]  /*91d0*/  @P3 MUFU.RCP R0, R11 ;  /* 0x0000000b00003308 */ /* 0x000e700000001000 */
[----:B------:R-:W2:Y:S04]  /*91e0*/  @P1 MUFU.RCP R3, R7 ;  /* 0x0000000700031308 */ /* 0x000ea80000001000 */
[----:B------:R-:W-:Y:S01]  /*91f0*/  @P0 MOV R8, 0x3f317218 ;  /* 0x3f31721800080802 */ /* 0x000fe20000000f00 */
[----:B-1----:R-:W-:-:S03]  /*9200*/  FMUL.FTZ R112, R0, R112 ;  /* 0x0000007000707220 */ /* 0x002fc60000410000 */
[----:B------:R-:W1:Y:S01]  /*9210*/  @P2 MUFU.RCP R4, R9 ;  /* 0x0000000900042308 */ /* 0x000e620000001000 */
[C---:B------:R-:W-:Y:S02]  /*9220*/  FMUL.FTZ R113, R0.reuse, R113 ;  /* 0x0000007100717220 */ /* 0x040fe40000410000 */
[C---:B------:R-:W-:Y:S02]  /*9230*/  FMUL.FTZ R120, R0.reuse, R120 ;  /* 0x0000007800787220 */ /* 0x040fe40000410000 */
[C---:B------:R-:W-:Y:S02]  /*9240*/  FMUL.FTZ R121, R0.reuse, R121 ;  /* 0x0000007900797220 */ /* 0x040fe40000410000 */
[C---:B------:R-:W-:Y:S01]  /*9250*/  FMUL.FTZ R124, R0.reuse, R124 ;  /* 0x0000007c007c7220 */ /* 0x040fe20000410000 */
[----:B------:R-:W-:Y:S01]  /*9260*/  @P3 MUFU.LG2 R11, R11 ;  /* 0x0000000b000b3308 */ /* 0x000fe20000000c00 */
[C---:B------:R-:W-:Y:S02]  /*9270*/  FMUL.FTZ R125, R0.reuse, R125 ;  /* 0x0000007d007d7220 */ /* 0x040fe40000410000 */
[----:B------:R-:W-:-:S02]  /*9280*/  FMUL.FTZ R136, R0, R136 ;  /* 0x0000008800887220 */ /* 0x000fc40000410000 */
[C---:B------:R-:W-:Y:S02]  /*9290*/  FMUL.FTZ R137, R0.reuse, R137 ;  /* 0x0000008900897220 */ /* 0x040fe40000410000 */
[C---:B------:R-:W-:Y:S01]  /*92a0*/  FMUL.FTZ R140, R0.reuse, R140 ;  /* 0x0000008c008c7220 */ /* 0x040fe20000410000 */
[----:B------:R-:W-:Y:S01]  /*92b0*/  @P2 MUFU.LG2 R9, R9 ;  /* 0x0000000900092308 */ /* 0x000fe20000000c00 */
[C---:B------:R-:W-:Y:S02]  /*92c0*/  FMUL.FTZ R141, R0.reuse, R141 ;  /* 0x0000008d008d7220 */ /* 0x040fe40000410000 */
[C---:B------:R-:W-:Y:S02]  /*92d0*/  FMUL.FTZ R152, R0.reuse, R152 ;  /* 0x0000009800987220 */ /* 0x040fe40000410000 */
[C---:B------:R-:W-:Y:S02]  /*92e0*/  FMUL.FTZ R153, R0.reuse, R153 ;  /* 0x0000009900997220 */ /* 0x040fe40000410000 */
[C---:B------:R-:W-:Y:S01]  /*92f0*/  FMUL.FTZ R156, R0.reuse, R156 ;  /* 0x0000009c009c7220 */ /* 0x040fe20000410000 */
[----:B------:R-:W-:Y:S01]  /*9300*/  @P1 MUFU.LG2 R7, R7 ;  /* 0x0000000700071308 */ /* 0x000fe20000000c00 */
[----:B------:R-:W-:-:S02]  /*9310*/  FMUL.FTZ R157, R0, R157 ;  /* 0x0000009d009d7220 */ /* 0x000fc40000410000 */
[C---:B------:R-:W-:Y:S02]  /*9320*/  FMUL.FTZ R168, R0.reuse, R168 ;  /* 0x000000a800a87220 */ /* 0x040fe40000410000 */
[C---:B------:R-:W-:Y:S02]  /*9330*/  FMUL.FTZ R169, R0.reuse, R169 ;  /* 0x000000a900a97220 */ /* 0x040fe40000410000 */
[C---:B------:R-:W-:Y:S02]  /*9340*/  FMUL.FTZ R68, R0.reuse, R68 ;  /* 0x0000004400447220 */ /* 0x040fe40000410000 */
[C---:B------:R-:W-:Y:S02]  /*9350*/  FMUL.FTZ R69, R0.reuse, R69 ;  /* 0x0000004500457220 */ /* 0x040fe40000410000 */
[C---:B------:R-:W-:Y:S02]  /*9360*/  FMUL.FTZ R80, R0.reuse, R80 ;  /* 0x0000005000507220 */ /* 0x040fe40000410000 */
[----:B------:R-:W-:-:S02]  /*9370*/  FMUL.FTZ R81, R0, R81 ;  /* 0x0000005100517220 */ /* 0x000fc40000410000 */
[C---:B------:R-:W-:Y:S02]  /*9380*/  FMUL.FTZ R84, R0.reuse, R84 ;  /* 0x0000005400547220 */ /* 0x040fe40000410000 */
[C---:B------:R-:W-:Y:S02]  /*9390*/  FMUL.FTZ R85, R0.reuse, R85 ;  /* 0x0000005500557220 */ /* 0x040fe40000410000 */
[C---:B------:R-:W-:Y:S02]  /*93a0*/  FMUL.FTZ R96, R0.reuse, R96 ;  /* 0x0000006000607220 */ /* 0x040fe40000410000 */
[----:B------:R-:W-:Y:S01]  /*93b0*/  FMUL.FTZ R97, R0, R97 ;  /* 0x0000006100617220 */ /* 0x000fe20000410000 */
[----:B------:R-:W-:Y:S01]  /*93c0*/  MOV R0, RZ ;  /* 0x000000ff00007202 */ /* 0x000fe20000000f00 */
[C---:B--2---:R-:W-:Y:S02]  /*93d0*/  FMUL.FTZ R108, R3.reuse, R108 ;  /* 0x0000006c036c7220 */ /* 0x044fe40000410000 */
[----:B------:R-:W-:-:S02]  /*93e0*/  FMUL.FTZ R109, R3, R109 ;  /* 0x0000006d036d7220 */ /* 0x000fc40000410000 */
[C---:B------:R-:W-:Y:S01]  /*93f0*/  FMUL.FTZ R116, R3.reuse, R116 ;  /* 0x0000007403747220 */ /* 0x040fe20000410000 */
[----:B------:R-:W2:Y:S01]  /*9400*/  @P0 MUFU.RCP R0, R6 ;  /* 0x0000000600000308 */ /* 0x000ea20000001000 */
[C---:B------:R-:W-:Y:S02]  /*9410*/  FMUL.FTZ R117, R3.reuse, R117 ;  /* 0x0000007503757220 */ /* 0x040fe40000410000 */
[C---:B------:R-:W-:Y:S02]  /*9420*/  FMUL.FTZ R128, R3.reuse, R128 ;  /* 0x0000008003807220 */ /* 0x040fe40000410000 */
[C---:B------:R-:W-:Y:S02]  /*9430*/  FMUL.FTZ R129, R3.reuse, R129 ;  /* 0x0000008103817220 */ /* 0x040fe40000410000 */
[C---:B------:R-:W-:Y:S01]  /*9440*/  FMUL.FTZ R132, R3.reuse, R132 ;  /* 0x0000008403847220 */ /* 0x040fe20000410000 */
[----:B------:R-:W3:Y:S01]  /*9450*/  @P0 MUFU.LG2 R6, R6 ;  /* 0x0000000600060308 */ /* 0x000ee20000000c00 */
        /* <DEDUP_REMOVED lines=17> */
[----:B------:R-:W-:Y:S01]  /*9570*/  @P2 MOV R3, 0x3f317218 ;  /* 0x3f31721800032802 */ /* 0x000fe20000000f00 */
[C---:B-1----:R-:W-:Y:S02]  /*9580*/  FMUL.FTZ R114, R4.reuse, R114 ;  /* 0x0000007204727220 */ /* 0x042fe40000410000 */
        /* <DEDUP_REMOVED lines=24> */
[C---:B--2---:R-:W-:Y:S02]  /*9710*/  FMUL.FTZ R110, R0.reuse, R110 ;  /* 0x0000006e006e7220 */ /* 0x044fe40000410000 */
        /* <DEDUP_REMOVED lines=24> */
[----:B------:R-:W-:Y:S02]  /*98a0*/  @P2 FMUL.FTZ R5, R3, c[0x0][0x2d0] ;  /* 0x0000b40003052a20 */ /* 0x000fe40000410000 */
[----:B------:R-:W-:-:S02]  /*98b0*/  @P3 FMUL.FTZ R10, R4, c[0x0][0x2d0] ;  /* 0x0000b400040a3a20 */ /* 0x000fc40000410000 */
[----:B------:R-:W-:Y:S02]  /*98c0*/  @P1 FMUL.FTZ R3, R0, c[0x0][0x2d0] ;  /* 0x0000b40000031a20 */ /* 0x000fe40000410000 */
[----:B------:R-:W-:Y:S02]  /*98d0*/  @P3 FMUL.FTZ R11, R11, 0.69314718246459960938 ;  /* 0x3f3172180b0b3820 */ /* 0x000fe40000410000 */
[----:B------:R-:W-:Y:S02]  /*98e0*/  @P2 FMUL.FTZ R9, R9, 0.69314718246459960938 ;  /* 0x3f31721809092820 */ /* 0x000fe40000410000 */
[----:B------:R-:W-:Y:S02]  /*98f0*/  @P1 FMUL.FTZ R7, R7, 0.69314718246459960938 ;  /* 0x3f31721807071820 */ /* 0x000fe40000410000 */
[----:B---3--:R-:W-:Y:S02]  /*9900*/  @P0 FMUL.FTZ R4, R6, 0.69314718246459960938 ;  /* 0x3f31721806040820 */ /* 0x008fe40000410000 */
[----:B------:R-:W-:-:S02]  /*9910*/  @P0 FMUL.FTZ R0, R8, c[0x0][0x2d0] ;  /* 0x0000b40008000a20 */ /* 0x000fc40000410000 */
[----:B------:R-:W-:Y:S02]  /*9920*/  @P3 FFMA.FTZ R18, R10, R104, R11 ;  /* 0x000000680a123223 */ /* 0x000fe4000001000b */
[----:B------:R-:W-:Y:S02]  /*9930*/  @P2 FFMA.FTZ R19, R5, R103, R9 ;  /* 0x0000006705132223 */ /* 0x000fe40000010009 */
[----:B------:R-:W-:Y:S02]  /*9940*/  @P1 FFMA.FTZ R20, R3, R102, R7 ;  /* 0x0000006603141223 */ /* 0x000fe40000010007 */
[----:B------:R-:W-:Y:S02]  /*9950*/  @P0 FFMA.FTZ R21, R0, R2, R4 ;  /* 0x0000000200150223 */ /* 0x000fe40000010004 */
.L_x_3:
[----:B-1----:R-:W-:Y:S05]  /*9960*/  @P4 BRA `(.L_x_12) ;  /* 0x00001a2000004947 */ /* 0x002fea0003800000 */
[----:B------:R-:W2:Y:S01]  /*9970*/  LDL.LU R14, [R1+0x50] ;  /* 0x00005000010e7983 */ /* 0x000ea20000300800 */
[----:B------:R-:W-:Y:S01]  /*9980*/  MOV R24, c[0x0][0x4e8] ;  /* 0x00013a0000187a02 */ /* 0x000fe20000000f00 */
[----:B------:R-:W-:Y:S02]  /*9990*/  BSSY B0, `(.L_x_13) ;  /* 0x00000c1000007945 */ /* 0x000fe40003800000 */
[----:B------:R-:W1:Y:S01]  /*99a0*/  S2R R16, SR_TID.X ;  /* 0x0000000000107919 */ /* 0x000e620000002100 */
[C---:B------:R-:W-:Y:S01]  /*99b0*/  ISETP.NE.AND P0, PT, R24.reuse, 0x1, PT ;  /* 0x000000011800780c */ /* 0x040fe20003f05270 */
[----:B------:R-:W-:-:S02]  /*99c0*/  IMAD R24, R24, c[0x0][0x388], RZ ;  /* 0x0000e20018187a24 */ /* 0x000fc400078e02ff */
[----:B------:R-:W3:Y:S04]  /*99d0*/  S2R R12, SR_CTAID.Y ;  /* 0x00000000000c7919 */ /* 0x000ee80000002600 */
[----:B------:R-:W4:Y:S04]  /*99e0*/  S2R R13, SR_CTAID.Z ;  /* 0x00000000000d7919 */ /* 0x000f280000002700 */
[----:B------:R-:W5:Y:S01]  /*99f0*/  S2R R15, SR_CTAID.X ;  /* 0x00000000000f7919 */ /* 0x000f620000002500 */
[----:B-1----:R-:W-:-:S04]  /*9a00*/  SHF.R.S32.HI R11, RZ, 0x1f, R16 ;  /* 0x0000001fff0b7819 */ /* 0x002fc80000011410 */
[CC--:B------:R-:W-:Y:S02]  /*9a10*/  LEA.HI R4, R11.reuse, R16.reuse, RZ, 0x2 ;  /* 0x000000100b047211 */ /* 0x0c0fe400078f10ff */
[----:B------:R-:W-:Y:S02]  /*9a20*/  LEA.HI R11, R11, R16, RZ, 0x5 ;  /* 0x000000100b0b7211 */ /* 0x000fe400078f28ff */
[----:B------:R-:W-:Y:S02]  /*9a30*/  LOP3.LUT R4, R4, 0xfffffffc, RZ, 0xc0, !PT ;  /* 0xfffffffc04047812 */ /* 0x000fe400078ec0ff */
[--C-:B------:R-:W-:Y:S02]  /*9a40*/  SHF.R.S32.HI R6, RZ, 0x5, R11.reuse ;  /* 0x00000005ff067819 */ /* 0x100fe4000001140b */
[----:B------:R-:W-:Y:S02]  /*9a50*/  SHF.R.S32.HI R5, RZ, 0x1f, R11 ;  /* 0x0000001fff057819 */ /* 0x000fe4000001140b */
[----:B------:R-:W-:Y:S01]  /*9a60*/  LOP3.LUT R11, R11, 0xffffffe0, RZ, 0xc0, !PT ;  /* 0xffffffe00b0b7812 */ /* 0x000fe200078ec0ff */
[----:B------:R-:W-:Y:S01]  /*9a70*/  BAR.SYNC.DEFER_BLOCKING 0x1, 0x80 ;  /* 0x0042000000007b1d */ /* 0x000fe20000010000 */
[----:B--2---:R-:W-:Y:S01]  /*9a80*/  SHF.R.S32.HI R10, RZ, 0x1f, R14 ;  /* 0x0000001fff0a7819 */ /* 0x004fe2000001140e */
[----:B------:R-:W-:-:S04]  /*9a90*/  IMAD.WIDE.U32 R2, R14, c[0x0][0x4d0], RZ ;  /* 0x000134000e027a25 */ /* 0x000fc800078e00ff */
[----:B------:R-:W-:Y:S02]  /*9aa0*/  IMAD R0, R10, c[0x0][0x4d0], RZ ;  /* 0x000134000a007a24 */ /* 0x000fe400078e02ff */
[----:B------:R-:W-:Y:S02]  /*9ab0*/  IMAD.MOV R9, RZ, RZ, -R14 ;  /* 0x000000ffff097224 */ /* 0x000fe400078e0a0e */
[----:B------:R-:W-:Y:S02]  /*9ac0*/  IMAD R8, R14, c[0x0][0x4d4], R0 ;  /* 0x000135000e087a24 */ /* 0x000fe400078e0200 */
[----:B------:R-:W-:Y:S01]  /*9ad0*/  IMAD.IADD R0, R16, 0x1, -R4 ;  /* 0x0000000110007824 */ /* 0x000fe200078e0a04 */
[----:B------:R-:W-:Y:S01]  /*9ae0*/  LEA.HI R4, R5, R6, RZ, 0x2 ;  /* 0x0000000605047211 */ /* 0x000fe200078f10ff */
[----:B------:R-:W-:Y:S01]  /*9af0*/  IMAD.IADD R5, R3, 0x1, R8 ;  /* 0x0000000103057824 */ /* 0x000fe200078e0208 */
[----:B------:R-:W-:Y:S01]  /*9b00*/  IADD3 R16, -R11, R16, RZ ;  /* 0x000000100b107210 */ /* 0x000fe20007ffe1ff */
[----:B---3--:R-:W-:Y:S01]  /*9b10*/  IMAD R12, R9, c[0x0][0x550], R12 ;  /* 0x00015400090c7a24 */ /* 0x008fe200078e020c */
[----:B------:R-:W-:-:S02]  /*9b20*/  LEA.HI R7, R0, R0, RZ, 0x1 ;  /* 0x0000000000077211 */ /* 0x000fc400078f08ff */
[----:B------:R-:W-:Y:S01]  /*9b30*/  LOP3.LUT R8, R4, 0xffffffc, RZ, 0xc0, !PT ;  /* 0x0ffffffc04087812 */ /* 0x000fe200078ec0ff */
[----:B------:R-:W-:Y:S01]  /*9b40*/  IMAD.MOV.U32 R4, RZ, RZ, R2 ;  /* 0x000000ffff047224 */ /* 0x000fe200078e0002 */
[C---:B------:R-:W-:Y:S01]  /*9b50*/  LOP3.LUT R3, R7.reuse, 0x1ffffffe, RZ, 0xc0, !PT ;  /* 0x1ffffffe07037812 */ /* 0x040fe200078ec0ff */
[----:B------:R-:W-:Y:S01]  /*9b60*/  IMAD.SHL.U32 R2, R7, 0x20, RZ ;  /* 0x0000002007027824 */ /* 0x000fe200078e00ff */
[----:B------:R-:W-:Y:S01]  /*9b70*/  SHF.R.S32.HI R7, RZ, 0x1f, R16 ;  /* 0x0000001fff077819 */ /* 0x000fe20000011410 */
[----:B------:R-:W-:Y:S01]  /*9b80*/  IMAD.IADD R9, R6, 0x1, -R8 ;  /* 0x0000000106097824 */ /* 0x000fe200078e0a08 */
[----:B------:R-:W-:Y:S01]  /*9b90*/  IADD3 R8, R0, -R3, RZ ;  /* 0x8000000300087210 */ /* 0x000fe20007ffe0ff */
[----:B------:R-:W-:Y:S01]  /*9ba0*/  IMAD R0, R10, c[0x0][0x438], RZ ;  /* 0x00010e000a007a24 */ /* 0x000fe200078e02ff */
[----:B------:R-:W-:Y:S01]  /*9bb0*/  LEA.HI R17, R7, R16, RZ, 0x2 ;  /* 0x0000001007117211 */ /* 0x000fe200078f10ff */
[----:B----4-:R-:W-:Y:S01]  /*9bc0*/  IMAD.WIDE.U32 R4, R13, c[0x0][0x4d8], R4 ;  /* 0x000136000d047a25 */ /* 0x010fe200078e0004 */
[----:B------:R-:W-:-:S02]  /*9bd0*/  SHF.R.S32.HI R10, RZ, 0x1f, R13 ;  /* 0x0000001fff0a7819 */ /* 0x000fc4000001140d */
[----:B------:R-:W-:Y:S01]  /*9be0*/  SHF.R.S32.HI R7, RZ, 0x2, R17 ;  /* 0x00000002ff077819 */ /* 0x000fe20000011411 */
[----:B------:R-:W-:Y:S01]  /*9bf0*/  IMAD R6, R14, c[0x0][0x43c], R0 ;  /* 0x00010f000e067a24 */ /* 0x000fe200078e0200 */
[----:B------:R-:W-:Y:S01]  /*9c00*/  LOP3.LUT R0, R2, 0xffffffc0, RZ, 0xc0, !PT ;  /* 0xffffffc002007812 */ /* 0x000fe200078ec0ff */
[----:B------:R-:W-:Y:S01]  /*9c10*/  IMAD.WIDE.U32 R2, R14, c[0x0][0x438], RZ ;  /* 0x00010e000e027a25 */ /* 0x000fe200078e00ff */
[----:B------:R-:W-:-:S03]  /*9c20*/  LOP3.LUT P1, RZ, R16, 0x3, RZ, 0xc0, !PT ;  /* 0x0000000310ff7812 */ /* 0x000fc6000782c0ff */
[----:B------:R-:W-:Y:S02]  /*9c30*/  IMAD R8, R8, 0x8, R0 ;  /* 0x0000000808087824 */ /* 0x000fe400078e0200 */
[----:B------:R-:W-:Y:S02]  /*9c40*/  IMAD R14, R9, 0x10, R7 ;  /* 0x00000010090e7824 */ /* 0x000fe400078e0207 */
[----:B------:R-:W-:Y:S02]  /*9c50*/  IMAD R11, R10, c[0x0][0x4d8], RZ ;  /* 0x000136000a0b7a24 */ /* 0x000fe400078e02ff */
[----:B------:R-:W-:Y:S02]  /*9c60*/  IMAD.IADD R8, R14, 0x1, R8 ;  /* 0x000000010e087824 */ /* 0x000fe400078e0208 */
[----:B------:R-:W-:Y:S02]  /*9c70*/  IMAD.IADD R3, R3, 0x1, R6 ;  /* 0x0000000103037824 */ /* 0x000fe400078e0206 */
[----:B------:R-:W-:-:S02]  /*9c80*/  IMAD R6, R10, c[0x0][0x440], RZ ;  /* 0x000110000a067a24 */ /* 0x000fc400078e02ff */
[----:B-----5:R-:W-:Y:S02]  /*9c90*/  IMAD R8, R15, 0x80, R8 ;  /* 0x000000800f087824 */ /* 0x020fe400078e0208 */
[C---:B------:R-:W-:Y:S02]  /*9ca0*/  IMAD R0, R13.reuse, c[0x0][0x4dc], R11 ;  /* 0x000137000d007a24 */ /* 0x040fe400078e020b */
[C---:B------:R-:W-:Y:S02]  /*9cb0*/  IMAD R6, R13.reuse, c[0x0][0x444], R6 ;  /* 0x000111000d067a24 */ /* 0x040fe400078e0206 */
[----:B------:R-:W-:Y:S01]  /*9cc0*/  IMAD.WIDE.U32 R2, R13, c[0x0][0x440], R2 ;  /* 0x000110000d027a25 */ /* 0x000fe200078e0002 */
[----:B------:R-:W-:Y:S02]  /*9cd0*/  IADD3 R5, R5, R0, RZ ;  /* 0x0000000005057210 */ /* 0x000fe40007ffe0ff */
[----:B------:R-:W-:Y:S01]  /*9ce0*/  SHF.R.S32.HI R0, RZ, 0x1f, R12 ;  /* 0x0000001fff007819 */ /* 0x000fe2000001140c */
[----:B------:R-:W-:Y:S01]  /*9cf0*/  @P0 IMAD.HI.U32 R11, R8, c[0x0][0x4ec], RZ ;  /* 0x00013b00080b0a27 */ /* 0x000fe200078e00ff */
[----:B------:R-:W-:-:S03]  /*9d00*/  IADD3 R3, R3, R6, RZ ;  /* 0x0000000603037210 */ /* 0x000fc60007ffe0ff */
[----:B------:R-:W-:-:S04]  /*9d10*/  @P0 IMAD.HI.U32 R10, R8, c[0x0][0x4ec], RZ ;  /* 0x00013b00080a0a27 */ /* 0x000fc800078e00ff */
[--C-:B------:R-:W-:Y:S01]  /*9d20*/  IMAD.MOV.U32 R6, RZ, RZ, R8.reuse ;  /* 0x000000ffff067224 */ /* 0x100fe200078e0008 */
[----:B------:R-:W-:Y:S01]  /*9d30*/  @P0 SHF.R.U32.HI R6, RZ, c[0x0][0x4f0], R11 ;  /* 0x00013c00ff060a19 */ /* 0x000fe2000001160b */
[----:B------:R-:W-:Y:S01]  /*9d40*/  IMAD.MOV.U32 R7, RZ, RZ, R8 ;  /* 0x000000ffff077224 */ /* 0x000fe200078e0008 */
[----:B------:R-:W-:Y:S01]  /*9d50*/  @P0 SHF.R.U32.HI R7, RZ, c[0x0][0x4f0], R10 ;  /* 0x00013c00ff070a19 */ /* 0x000fe2000001160a */
[----:B------:R-:W-:Y:S01]  /*9d60*/  IMAD R9, R0, c[0x0][0x448], RZ ;  /* 0x0001120000097a24 */ /* 0x000fe200078e02ff */
[----:B------:R-:W-:Y:S01]  /*9d70*/  IADD3 R10, -R6, RZ, RZ ;  /* 0x000000ff060a7210 */ /* 0x000fe20007ffe1ff */
[----:B------:R-:W-:Y:S02]  /*9d80*/  IMAD R0, R0, c[0x0][0x4e0], RZ ;  /* 0x0001380000007a24 */ /* 0x000fe400078e02ff */
[C---:B------:R-:W-:Y:S01]  /*9d90*/  IMAD R11, R12.reuse, c[0x0][0x44c], R9 ;  /* 0x000113000c0b7a24 */ /* 0x040fe200078e0209 */
[----:B------:R-:W-:Y:S01]  /*9da0*/  SHF.R.S32.HI R9, RZ, 0x1f, R7 ;  /* 0x0000001fff097819 */ /* 0x000fe20000011407 */
[----:B------:R-:W-:-:S02]  /*9db0*/  IMAD R13, R12, c[0x0][0x4e4], R0 ;  /* 0x000139000c0d7a24 */ /* 0x000fc400078e0200 */
[----:B------:R-:W-:-:S04]  /*9dc0*/  IMAD.WIDE.U32 R4, R12, c[0x0][0x4e0], R4 ;  /* 0x000138000c047a25 */ /* 0x000fc800078e0004 */
[----:B------:R-:W-:Y:S01]  /*9dd0*/  IMAD R0, R10, c[0x0][0x4e8], R8 ;  /* 0x00013a000a007a24 */ /* 0x000fe200078e0208 */
[----:B------:R-:W-:Y:S01]  /*9de0*/  SHF.R.S32.HI R10, RZ, 0x1f, R6 ;  /* 0x0000001fff0a7819 */ /* 0x000fe20000011406 */
[----:B------:R-:W-:Y:S01]  /*9df0*/  IMAD R9, R9, c[0x0][0x430], RZ ;  /* 0x00010c0009097a24 */ /* 0x000fe200078e02ff */
[----:B------:R-:W-:Y:S01]  /*9e00*/  IADD3 R4, P0, R6, R4, RZ ;  /* 0x0000000406047210 */ /* 0x000fe20007f1e0ff */
[----:B------:R-:W-:Y:S01]  /*9e10*/  IMAD.WIDE.U32 R2, R12, c[0x0][0x448], R2 ;  /* 0x000112000c027a25 */ /* 0x000fe200078e0002 */
[----:B------:R-:W-:Y:S02]  /*9e20*/  SHF.R.S32.HI R6, RZ, 0x1f, R0 ;  /* 0x0000001fff067819 */ /* 0x000fe40000011400 */
[----:B------:R-:W-:Y:S01]  /*9e30*/  IADD3.X R5, R10, R5, R13, P0, !PT ;  /* 0x000000050a057210 */ /* 0x000fe200007fe40d */
[----:B------:R-:W-:Y:S02]  /*9e40*/  IMAD R10, R7, c[0x0][0x434], R9 ;  /* 0x00010d00070a7a24 */ /* 0x000fe400078e0209 */
[----:B------:R-:W-:-:S02]  /*9e50*/  IMAD R9, R6, c[0x0][0x4c8], RZ ;  /* 0x0001320006097a24 */ /* 0x000fc400078e02ff */
[----:B------:R-:W-:Y:S02]  /*9e60*/  IMAD.MOV R6, RZ, RZ, -R7 ;  /* 0x000000ffff067224 */ /* 0x000fe400078e0a07 */
[----:B------:R-:W-:-:S04]  /*9e70*/  IMAD.WIDE.U32 R4, R0, c[0x0][0x4c8], R4 ;  /* 0x0001320000047a25 */ /* 0x000fc800078e0004 */
[----:B------:R-:W-:Y:S02]  /*9e80*/  IMAD R0, R0, c[0x0][0x4cc], R9 ;  /* 0x0001330000007a24 */ /* 0x000fe400078e0209 */
[----:B------:R-:W-:Y:S02]  /*9e90*/  IMAD.IADD R3, R3, 0x1, R11 ;  /* 0x0000000103037824 */ /* 0x000fe400078e020b */
[----:B------:R-:W-:Y:S01]  /*9ea0*/  IMAD R13, R6, c[0x0][0x4e8], R8 ;  /* 0x00013a00060d7a24 */ /* 0x000fe200078e0208 */
[C---:B------:R-:W-:Y:S01]  /*9eb0*/  LEA R6, P0, R4.reuse, c[0x0][0x4a8], 0x2 ;  /* 0x00012a0004067a11 */ /* 0x040fe200078010ff */
[----:B------:R-:W-:Y:S02]  /*9ec0*/  IMAD.IADD R0, R5, 0x1, R0 ;  /* 0x0000000105007824 */ /* 0x000fe400078e0200 */
[----:B------:R-:W-:Y:S01]  /*9ed0*/  IMAD.WIDE.U32 R2, R7, c[0x0][0x430], R2 ;  /* 0x00010c0007027a25 */ /* 0x000fe200078e0002 */
[----:B------:R-:W-:Y:S01]  /*9ee0*/  SHF.R.S32.HI R7, RZ, 0x1f, R13 ;  /* 0x0000001fff077819 */ /* 0x000fe2000001140d */
[----:B------:R-:W-:Y:S01]  /*9ef0*/  SHFL.IDX PT, R8, R6, 0x2, 0x1c1f ;  /* 0x005c1f0006087f89 */ /* 0x000fe200000e0000 */
[----:B------:R-:W-:Y:S01]  /*9f00*/  LEA.HI.X R0, R4, c[0x0][0x4ac], R0, 0x2, P0 ;  /* 0x00012b0004007a11 */ /* 0x000fe200000f1400 */
[----:B------:R-:W-:Y:S01]  /*9f10*/  IMAD R12, R15, 0x80, R14 ;  /* 0x000000800f0c7824 */ /* 0x000fe200078e020e */
[----:B------:R-:W-:Y:S01]  /*9f20*/  IADD3 R3, R3, R10, RZ ;  /* 0x0000000a03037210 */ /* 0x000fe20007ffe0ff */
[----:B------:R-:W-:Y:S01]  /*9f30*/  IMAD R7, R7, c[0x0][0x428], RZ ;  /* 0x00010a0007077a24 */ /* 0x000fe200078e02ff */
[----:B------:R-:W-:Y:S02]  /*9f40*/  SHFL.IDX PT, R4, R6, RZ, 0x1c1f ;  /* 0x001c1fff06047589 */ /* 0x000fe400000e0000 */
[C---:B------:R-:W-:Y:S01]  /*9f50*/  IADD3 R14, R12.reuse, 0x40, RZ ;  /* 0x000000400c0e7810 */ /* 0x040fe20007ffe0ff */
[C---:B------:R-:W-:Y:S01]  /*9f60*/  IMAD R15, R13.reuse, c[0x0][0x42c], R7 ;  /* 0x00010b000d0f7a24 */ /* 0x040fe200078e0207 */
[----:B------:R-:W1:Y:S01]  /*9f70*/  SHFL.IDX PT, R5, R0, RZ, 0x1c1f ;  /* 0x001c1fff00057589 */ /* 0x000e6200000e0000 */
[----:B------:R-:W-:Y:S01]  /*9f80*/  IMAD.WIDE.U32 R2, R13, c[0x0][0x428], R2 ;  /* 0x00010a000d027a25 */ /* 0x000fe200078e0002 */
[----:B------:R-:W-:-:S02]  /*9f90*/  IADD3 R13, R12, 0x48, RZ ;  /* 0x000000480c0d7810 */ /* 0x000fc40007ffe0ff */
[----:B------:R-:W-:Y:S01]  /*9fa0*/  SHFL.IDX PT, R10, R6, 0x1, 0x1c1f ;  /* 0x003c1f00060a7f89 */ /* 0x000fe200000e0000 */
[-C--:B------:R-:W-:Y:S02]  /*9fb0*/  ISETP.GE.OR P4, PT, R12, R24.reuse, P1 ;  /* 0x000000180c00720c */ /* 0x080fe40000f86670 */
[-C--:B------:R-:W-:Y:S01]  /*9fc0*/  ISETP.GE.OR P2, PT, R14, R24.reuse, P1 ;  /* 0x000000180e00720c */ /* 0x080fe20000f46670 */
[----:B------:R-:W2:Y:S01]  /*9fd0*/  SHFL.IDX PT, R11, R0, 0x1, 0x1c1f ;  /* 0x003c1f00000b7f89 */ /* 0x000ea200000e0000 */
[----:B------:R-:W-:Y:S02]  /*9fe0*/  IADD3 R3, R3, R15, RZ ;  /* 0x0000000f03037210 */ /* 0x000fe40007ffe0ff */
[----:B------:R-:W-:Y:S01]  /*9ff0*/  LEA R23, P0, R2, c[0x0][0x400], 0x2 ;  /* 0x0001000002177a11 */ /* 0x000fe200078010ff */
[----:B------:R-:W3:Y:S01]  /*a000*/  SHFL.IDX PT, R9, R0, 0x2, 0x1c1f ;  /* 0x005c1f0000097f89 */ /* 0x000ee200000e0000 */
[-C--:B------:R-:W-:Y:S02]  /*a010*/  ISETP.GE.AND P5, PT, R14, R24.reuse, PT ;  /* 0x000000180e00720c */ /* 0x080fe40003fa6270 */
[----:B------:R-:W-:Y:S01]  /*a020*/  LEA.HI.X R22, R2, c[0x0][0x404], R3, 0x2, P0 ;  /* 0x0001010002167a11 */ /* 0x000fe200000f1403 */
[----:B------:R-:W-:Y:S01]  /*a030*/  SHFL.IDX PT, R6, R6, 0x3, 0x1c1f ;  /* 0x007c1f0006067f89 */ /* 0x000fe200000e0000 */
[----:B------:R-:W-:-:S03]  /*a040*/  ISETP.GE.AND P6, PT, R13, R24, PT ;  /* 0x000000180d00720c */ /* 0x000fc60003fc6270 */
[----:B------:R4:W5:Y:S04]  /*a050*/  SHFL.IDX PT, R7, R0, 0x3, 0x1c1f ;  /* 0x007c1f0000077f89 */ /* 0x00096800000e0000 */
[----:B-1----:R1:W-:Y:S04]  /*a060*/  @!P4 ST.E [R4.64], R18 ;  /* 0x000000120400c985 */ /* 0x0023e8000c101906 */
[----:B------:R1:W1:Y:S04]  /*a070*/  SHFL.IDX PT, R2, R23, RZ, 0x1c1f ;  /* 0x001c1fff17027589 */ /* 0x00026800000e0000 */
[----:B------:R1:W1:Y:S01]  /*a080*/  SHFL.IDX PT, R3, R22, RZ, 0x1c1f ;  /* 0x001c1fff16037589 */ /* 0x00026200000e0000 */
[----:B----4-:R-:W-:-:S04]  /*a090*/  IADD3 R0, R12, 0x8, RZ ;  /* 0x000000080c007810 */ /* 0x010fc80007ffe0ff */
[CC--:B------:R-:W-:Y:S02]  /*a0a0*/  ISETP.GE.OR P3, PT, R0.reuse, R24.reuse, P1 ;  /* 0x000000180000720c */ /* 0x0c0fe40000f66670 */
[-C--:B------:R-:W-:Y:S02]  /*a0b0*/  ISETP.GE.OR P1, PT, R13, R24.reuse, P1 ;  /* 0x000000180d00720c */ /* 0x080fe40000f26670 */
[----:B------:R-:W-:Y:S02]  /*a0c0*/  ISETP.GE.AND P0, PT, R0, R24, PT ;  /* 0x000000180000720c */ /* 0x000fe40003f06270 */
[----:B------:R-:W-:-:S05]  /*a0d0*/  LOP3.LUT R0, R17, 0x7ffffffc, RZ, 0xc0, !PT ;  /* 0x7ffffffc11007812 */ /* 0x000fca00078ec0ff */
[----:B------:R-:W-:Y:S02]  /*a0e0*/  IMAD.IADD R0, R16, 0x1, -R0 ;  /* 0x0000000110007824 */ /* 0x000fe400078e0a00 */
[----:B--2---:R2:W-:Y:S03]  /*a0f0*/  @!P3 ST.E [R10.64], R19 ;  /* 0x000000130a00b985 */ /* 0x0045e6000c101906 */
[----:B------:R-:W-:Y:S01]  /*a100*/  SHF.L.U32 R0, R0, 0x1, RZ ;  /* 0x0000000100007819 */ /* 0x000fe200000006ff */
[----:B---3--:R2:W-:Y:S04]  /*a110*/  @!P2 ST.E [R8.64], R20 ;  /* 0x000000140800a985 */ /* 0x0085e8000c101906 */
[----:B-----5:R2:W-:Y:S01]  /*a120*/  @!P1 ST.E [R6.64], R21 ;  /* 0x0000001506009985 */ /* 0x0205e2000c101906 */
[----:B------:R-:W-:-:S13]  /*a130*/  ISETP.GE.AND P1, PT, R12, R24, PT ;  /* 0x000000180c00720c */ /* 0x000fda0003f26270 */
[----:B------:R-:W-:Y:S05]  /*a140*/  @P1 BRA `(.L_x_14) ;  /* 0x0000045000001947 */ /* 0x000fea0003800000 */
[C---:B-12---:R-:W-:Y:S02]  /*a150*/  IADD3 R6, R0.reuse, 0x8, RZ ;  /* 0x0000000800067810 */ /* 0x046fe40007ffe0ff */
[----:B------:R-:W-:Y:S02]  /*a160*/  IADD3 R5, R0, 0x10, RZ ;  /* 0x0000001000057810 */ /* 0x000fe40007ffe0ff */
[----:B------:R-:W-:Y:S02]  /*a170*/  ISETP.GE.AND P3, PT, R6, c[0x0][0x3c8], PT ;  /* 0x0000f20006007a0c */ /* 0x000fe40003f66270 */
[----:B------:R-:W-:Y:S02]  /*a180*/  ISETP.GE.AND P2, PT, R5, c[0x0][0x3c8], PT ;  /* 0x0000f20005007a0c */ /* 0x000fe40003f46270 */
[C---:B------:R-:W-:Y:S02]  /*a190*/  IADD3 R4, R0.reuse, 0x18, RZ ;  /* 0x0000001800047810 */ /* 0x040fe40007ffe0ff */
[----:B------:R-:W-:-:S02]  /*a1a0*/  ISETP.GE.AND P4, PT, R0, c[0x0][0x3c8], PT ;  /* 0x0000f20000007a0c */ /* 0x000fc40003f86270 */
[----:B------:R-:W-:-:S05]  /*a1b0*/  ISETP.GE.AND P1, PT, R4, c[0x0][0x3c8], PT ;  /* 0x0000f20004007a0c */ /* 0x000fca0003f26270 */
[----:B------:R-:W-:Y:S02]  /*a1c0*/  @!P3 LEA.HI R6, R6, R6, RZ, 0x1 ;  /* 0x000000060606b211 */ /* 0x000fe400078f08ff */
[----:B------:R-:W-:Y:S02]  /*a1d0*/  @!P2 LEA.HI R5, R5, R5, RZ, 0x1 ;  /* 0x000000050505a211 */ /* 0x000fe400078f08ff */
[----:B------:R-:W-:Y:S02]  /*a1e0*/  @!P3 LOP3.LUT R6, R6, 0xfffffffe, RZ, 0xc0, !PT ;  /* 0xfffffffe0606b812 */ /* 0x000fe400078ec0ff */
[----:B------:R-:W-:Y:S01]  /*a1f0*/  @!P2 LOP3.LUT R5, R5, 0xfffffffe, RZ, 0xc0, !PT ;  /* 0xfffffffe0505a812 */ /* 0x000fe200078ec0ff */
[----:B------:R-:W-:Y:S01]  /*a200*/  @!P4 IMAD.WIDE R8, R0, 0x4, R2 ;  /* 0x000000040008c825 */ /* 0x000fe200078e0202 */
[----:B------:R-:W-:-:S03]  /*a210*/  @!P1 LEA.HI R10, R4, R4, RZ, 0x1 ;  /* 0x00000004040a9211 */ /* 0x000fc600078f08ff */
[--C-:B------:R-:W-:Y:S01]  /*a220*/  @!P3 IMAD.WIDE R6, R6, 0x4, R2.reuse ;  /* 0x000000040606b825 */ /* 0x100fe200078e0202 */
[----:B------:R1:W-:Y:S03]  /*a230*/  @!P4 ST.E.64 [R8.64], R112 ;  /* 0x000000700800c985 */ /* 0x0003e6000c101b06 */
[----:B------:R-:W-:Y:S01]  /*a240*/  @!P2 IMAD.WIDE R4, R5, 0x4, R2 ;  /* 0x000000040504a825 */ /* 0x000fe200078e0202 */
[----:B------:R2:W-:Y:S04]  /*a250*/  @!P3 ST.E.64 [R6.64], R120 ;  /* 0x000000780600b985 */ /* 0x0005e8000c101b06 */
[----:B------:R3:W-:Y:S01]  /*a260*/  @!P2 ST.E.64 [R4.64], R124 ;  /* 0x0000007c0400a985 */ /* 0x0007e2000c101b06 */
[----:B-1----:R-:W-:-:S02]  /*a270*/  @!P1 LOP3.LUT R8, R10, 0xfffffffe, RZ, 0xc0, !PT ;  /* 0xfffffffe0a089812 */ /* 0x002fc400078ec0ff */
[----:B------:R-:W-:-:S03]  /*a280*/  IADD3 R9, R0, 0x20, RZ ;  /* 0x0000002000097810 */ /* 0x000fc60007ffe0ff */
[----:B--2---:R-:W-:Y:S01]  /*a290*/  @!P1 IMAD.WIDE R6, R8, 0x4, R2 ;  /* 0x0000000408069825 */ /* 0x004fe200078e0202 */
[----:B------:R-:W-:Y:S02]  /*a2a0*/  ISETP.GE.AND P4, PT, R9, c[0x0][0x3c8], PT ;  /* 0x0000f20009007a0c */ /* 0x000fe40003f86270 */
[C---:B---3--:R-:W-:Y:S02]  /*a2b0*/  IADD3 R5, R0.reuse, 0x28, RZ ;  /* 0x0000002800057810 */ /* 0x048fe40007ffe0ff */
[C---:B------:R-:W-:Y:S01]  /*a2c0*/  IADD3 R4, R0.reuse, 0x30, RZ ;  /* 0x0000003000047810 */ /* 0x040fe20007ffe0ff */
[----:B------:R1:W-:Y:S01]  /*a2d0*/  @!P1 ST.E.64 [R6.64], R136 ;  /* 0x0000008806009985 */ /* 0x0003e2000c101b06 */
[----:B------:R-:W-:Y:S02]  /*a2e0*/  IADD3 R8, R0, 0x38, RZ ;  /* 0x0000003800087810 */ /* 0x000fe40007ffe0ff */
[----:B------:R-:W-:Y:S02]  /*a2f0*/  ISETP.GE.AND P3, PT, R5, c[0x0][0x3c8], PT ;  /* 0x0000f20005007a0c */ /* 0x000fe40003f66270 */
[----:B------:R-:W-:-:S02]  /*a300*/  ISETP.GE.AND P2, PT, R4, c[0x0][0x3c8], PT ;  /* 0x0000f20004007a0c */ /* 0x000fc40003f46270 */
[----:B------:R-:W-:Y:S02]  /*a310*/  ISETP.GE.AND P1, PT, R8, c[0x0][0x3c8], PT ;  /* 0x0000f20008007a0c */ /* 0x000fe40003f26270 */
[----:B------:R-:W-:-:S09]  /*a320*/  @!P4 LEA.HI R9, R9, R9, RZ, 0x1 ;  /* 0x000000090909c211 */ /* 0x000fd200078f08ff */
[----:B------:R-:W-:Y:S02]  /*a330*/  @!P2 LEA.HI R4, R4, R4, RZ, 0x1 ;  /* 0x000000040404a211 */ /* 0x000fe400078f08ff */
[----:B------:R-:W-:-:S04]  /*a340*/  @!P1 LEA.HI R8, R8, R8, RZ, 0x1 ;  /* 0x0000000808089211 */ /* 0x000fc800078f08ff */
[----:B------:R-:W-:Y:S02]  /*a350*/  @!P1 LOP3.LUT R10, R8, 0xfffffffe, RZ, 0xc0, !PT ;  /* 0xfffffffe080a9812 */ /* 0x000fe400078ec0ff */
[----:B-1----:R-:W-:Y:S02]  /*a360*/  @!P3 LEA.HI R6, R5, R5, RZ, 0x1 ;  /* 0x000000050506b211 */ /* 0x002fe400078f08ff */
[----:B------:R-:W-:Y:S02]  /*a370*/  @!P4 LOP3.LUT R5, R9, 0xfffffffe, RZ, 0xc0, !PT ;  /* 0xfffffffe0905c812 */ /* 0x000fe400078ec0ff */
[----:B------:R-:W-:Y:S02]  /*a380*/  @!P3 LOP3.LUT R9, R6, 0xfffffffe, RZ, 0xc0, !PT ;  /* 0xfffffffe0609b812 */ /* 0x000fe400078ec0ff */
[----:B------:R-:W-:Y:S01]  /*a390*/  @!P2 LOP3.LUT R6, R4, 0xfffffffe, RZ, 0xc0, !PT ;  /* 0xfffffffe0406a812 */ /* 0x000fe200078ec0ff */
[----:B------:R-:W-:-:S04]  /*a3a0*/  @!P4 IMAD.WIDE R4, R5, 0x4, R2 ;  /* 0x000000040504c825 */ /* 0x000fc800078e0202 */
[--C-:B------:R-:W-:Y:S01]  /*a3b0*/  @!P3 IMAD.WIDE R8, R9, 0x4, R2.reuse ;  /* 0x000000040908b825 */ /* 0x100fe200078e0202 */
[----:B------:R1:W-:Y:S03]  /*a3c0*/  @!P4 ST.E.64 [R4.64], R140 ;  /* 0x0000008c0400c985 */ /* 0x0003e6000c101b06 */
[--C-:B------:R-:W-:Y:S01]  /*a3d0*/  @!P2 IMAD.WIDE R6, R6, 0x4, R2.reuse ;  /* 0x000000040606a825 */ /* 0x100fe200078e0202 */
[----:B------:R2:W-:Y:S04]  /*a3e0*/  @!P3 ST.E.64 [R8.64], R152 ;  /* 0x000000980800b985 */ /* 0x0005e8000c101b06 */
[----:B------:R3:W-:Y:S01]  /*a3f0*/  @!P2 ST.E.64 [R6.64], R156 ;  /* 0x0000009c0600a985 */ /* 0x0007e2000c101b06 */
[----:B-1----:R-:W-:Y:S01]  /*a400*/  @!P1 IMAD.WIDE R4, R10, 0x4, R2 ;  /* 0x000000040a049825 */ /* 0x002fe200078e0202 */
[----:B--2---:R-:W-:-:S04]  /*a410*/  IADD3 R8, R0, 0x40, RZ ;  /* 0x0000004000087810 */ /* 0x004fc80007ffe0ff */
[----:B------:R1:W-:Y:S01]  /*a420*/  @!P1 ST.E.64 [R4.64], R168 ;  /* 0x000000a804009985 */ /* 0x0003e2000c101b06 */
[----:B---3--:R-:W-:Y:S02]  /*a430*/  IADD3 R6, R0, 0x48, RZ ;  /* 0x0000004800067810 */ /* 0x008fe40007ffe0ff */
[----:B------:R-:W-:Y:S02]  /*a440*/  ISETP.GE.AND P4, PT, R8, c[0x0][0x3c8], PT ;  /* 0x0000f20008007a0c */ /* 0x000fe40003f86270 */
[----:B------:R-:W-:-:S11]  /*a450*/  ISETP.GE.AND P3, PT, R6, c[0x0][0x3c8], PT ;  /* 0x0000f20006007a0c */ /* 0x000fd60003f66270 */
[----:B------:R-:W-:Y:S02]  /*a460*/  @!P4 LEA.HI R8, R8, R8, RZ, 0x1 ;  /* 0x000000080808c211 */ /* 0x000fe400078f08ff */
[----:B------:R-:W-:-:S04]  /*a470*/  @!P3 LEA.HI R7, R6, R6, RZ, 0x1 ;  /* 0x000000060607b211 */ /* 0x000fc800078f08ff */
[----:B------:R-:W-:Y:S02]  /*a480*/  @!P3 LOP3.LUT R7, R7, 0xfffffffe, RZ, 0xc0, !PT ;  /* 0xfffffffe0707b812 */ /* 0x000fe400078ec0ff */
[C---:B-1----:R-:W-:Y:S02]  /*a490*/  IADD3 R5, R0.reuse, 0x50, RZ ;  /* 0x0000005000057810 */ /* 0x042fe40007ffe0ff */
[----:B------:R-:W-:Y:S02]  /*a4a0*/  IADD3 R4, R0, 0x58, RZ ;  /* 0x0000005800047810 */ /* 0x000fe40007ffe0ff */
[----:B------:R-:W-:Y:S02]  /*a4b0*/  ISETP.GE.AND P2, PT, R5, c[0x0][0x3c8], PT ;  /* 0x0000f20005007a0c */ /* 0x000fe40003f46270 */
[----:B------:R-:W-:-:S11]  /*a4c0*/  ISETP.GE.AND P1, PT, R4, c[0x0][0x3c8], PT ;  /* 0x0000f20004007a0c */ /* 0x000fd60003f26270 */
[----:B------:R-:W-:Y:S02]  /*a4d0*/  @!P2 LEA.HI R6, R5, R5, RZ, 0x1 ;  /* 0x000000050506a211 */ /* 0x000fe400078f08ff */
[----:B------:R-:W-:Y:S02]  /*a4e0*/  @!P1 LEA.HI R4, R4, R4, RZ, 0x1 ;  /* 0x0000000404049211 */ /* 0x000fe400078f08ff */
[----:B------:R-:W-:Y:S02]  /*a4f0*/  @!P4 LOP3.LUT R5, R8, 0xfffffffe, RZ, 0xc0, !PT ;  /* 0xfffffffe0805c812 */ /* 0x000fe400078ec0ff */
[----:B------:R-:W-:Y:S01]  /*a500*/  @!P2 LOP3.LUT R10, R6, 0xfffffffe, RZ, 0xc0, !PT ;  /* 0xfffffffe060aa812 */ /* 0x000fe200078ec0ff */
[----:B------:R-:W-:Y:S01]  /*a510*/  @!P3 IMAD.WIDE R6, R7, 0x4, R2 ;  /* 0x000000040706b825 */ /* 0x000fe200078e0202 */
[----:B------:R-:W-:-:S03]  /*a520*/  @!P1 LOP3.LUT R11, R4, 0xfffffffe, RZ, 0xc0, !PT ;  /* 0xfffffffe040b9812 */ /* 0x000fc600078ec0ff */
[----:B------:R-:W-:-:S04]  /*a530*/  @!P4 IMAD.WIDE R8, R5, 0x4, R2 ;  /* 0x000000040508c825 */ /* 0x000fc800078e0202 */
[--C-:B------:R-:W-:Y:S01]  /*a540*/  @!P2 IMAD.WIDE R4, R10, 0x4, R2.reuse ;  /* 0x000000040a04a825 */ /* 0x100fe200078e0202 */
[----:B------:R1:W-:Y:S03]  /*a550*/  @!P4 ST.E.64 [R8.64], R68 ;  /* 0x000000440800c985 */ /* 0x0003e6000c101b06 */
[----:B------:R-:W-:Y:S01]  /*a560*/  @!P1 IMAD.WIDE R2, R11, 0x4, R2 ;  /* 0x000000040b029825 */ /* 0x000fe200078e0202 */
[----:B------:R1:W-:Y:S04]  /*a570*/  @!P3 ST.E.64 [R6.64], R80 ;  /* 0x000000500600b985 */ /* 0x0003e8000c101b06 */
[----:B------:R1:W-:Y:S04]  /*a580*/  @!P2 ST.E.64 [R4.64], R84 ;  /* 0x000000540400a985 */ /* 0x0003e8000c101b06 */
[----:B------:R1:W-:Y:S02]  /*a590*/  @!P1 ST.E.64 [R2.64], R96 ;  /* 0x0000006002009985 */ /* 0x0003e4000c101b06 */
.L_x_14:
[----:B-1----:R-:W-:Y:S05]  /*a5a0*/  BSYNC B0 ;  /* 0x0000000000007941 */ /* 0x002fea0003800000 */
.L_x_13:
[----:B------:R1:W3:Y:S01]  /*a5b0*/  SHFL.IDX PT, R3, R22, 0x1, 0x1c1f ;  /* 0x003c1f0016037f89 */ /* 0x0002e200000e0000 */
[----:B------:R-:W-:Y:S03]  /*a5c0*/  BSSY B0, `(.L_x_15) ;  /* 0x0000048000007945 */ /* 0x000fe60003800000 */
[----:B------:R1:W4:Y:S01]  /*a5d0*/  SHFL.IDX PT, R2, R23, 0x1, 0x1c1f ;  /* 0x003c1f0017027f89 */ /* 0x00032200000e0000 */
[----:B------:R-:W-:Y:S05]  /*a5e0*/  @P0 BRA `(.L_x_16) ;  /* 0x0000045000000947 */ /* 0x000fea0003800000 */
[C---:B------:R-:W-:Y:S02]  /*a5f0*/  IADD3 R4, R0.reuse, 0x8, RZ ;  /* 0x0000000800047810 */ /* 0x040fe40007ffe0ff */
[----:B------:R-:W-:-:S02]  /*a600*/  ISETP.GE.AND P1, PT, R0, c[0x0][0x3c8], PT ;  /* 0x0000f20000007a0c */ /* 0x000fc40003f26270 */
[----:B------:R-:W-:Y:S02]  /*a610*/  ISETP.GE.AND P0, PT, R4, c[0x0][0x3c8], PT ;  /* 0x0000f20004007a0c */ /* 0x000fe40003f06270 */
[C---:B--2---:R-:W-:Y:S02]  /*a620*/  IADD3 R8, R0.reuse, 0x10, RZ ;  /* 0x0000001000087810 */ /* 0x044fe40007ffe0ff */
[C---:B------:R-:W-:Y:S02]  /*a630*/  IADD3 R9, R0.reuse, 0x18, RZ ;  /* 0x0000001800097810 */ /* 0x040fe40007ffe0ff */
[C---:B------:R-:W-:Y:S02]  /*a640*/  IADD3 R10, R0.reuse, 0x20, RZ ;  /* 0x00000020000a7810 */ /* 0x040fe40007ffe0ff */
[----:B------:R-:W-:Y:S02]  /*a650*/  IADD3 R11, R0, 0x28, RZ ;  /* 0x00000028000b7810 */ /* 0x000fe40007ffe0ff */
[----:B------:R-:W-:Y:S01]  /*a660*/  ISETP.GE.AND P4, PT, R8, c[0x0][0x3c8], PT ;  /* 0x0000f20008007a0c */ /* 0x000fe20003f86270 */
[C---:B---34-:R-:W-:Y:S01]  /*a670*/  @!P1 IMAD.WIDE R6, R0.reuse, 0x4, R2 ;  /* 0x0000000400069825 */ /* 0x058fe200078e0202 */
[----:B------:R-:W-:-:S02]  /*a680*/  IADD3 R12, R0, 0x30, RZ ;  /* 0x00000030000c7810 */ /* 0x000fc40007ffe0ff */
[----:B------:R-:W-:Y:S02]  /*a690*/  @!P0 LEA.HI R4, R4, R4, RZ, 0x1 ;  /* 0x0000000404048211 */ /* 0x000fe400078f08ff */
[----:B------:R-:W-:Y:S01]  /*a6a0*/  ISETP.GE.AND P3, PT, R9, c[0x0][0x3c8], PT ;  /* 0x0000f20009007a0c */ /* 0x000fe20003f66270 */
[----:B------:R2:W-:Y:S01]  /*a6b0*/  @!P1 ST.E.64 [R6.64], R114 ;  /* 0x0000007206009985 */ /* 0x0005e2000c101b06 */
[----:B------:R-:W-:Y:S02]  /*a6c0*/  @!P0 LOP3.LUT R4, R4, 0xfffffffe, RZ, 0xc0, !PT ;  /* 0xfffffffe04048812 */ /* 0x000fe400078ec0ff */
[----:B------:R-:W-:Y:S02]  /*a6d0*/  ISETP.GE.AND P2, PT, R10, c[0x0][0x3c8], PT ;  /* 0x0000f2000a007a0c */ /* 0x000fe40003f46270 */
[----:B------:R-:W-:Y:S01]  /*a6e0*/  ISETP.GE.AND P1, PT, R11, c[0x0][0x3c8], PT ;  /* 0x0000f2000b007a0c */ /* 0x000fe20003f26270 */
[----:B------:R-:W-:-:S05]  /*a6f0*/  @!P0 IMAD.WIDE R4, R4, 0x4, R2 ;  /* 0x0000000404048825 */ /* 0x000fca00078e0202 */
[----:B------:R3:W-:Y:S01]  /*a700*/  @!P0 ST.E.64 [R4.64], R122 ;  /* 0x0000007a04008985 */ /* 0x0007e2000c101b06 */
[----:B------:R-:W-:-:S13]  /*a710*/  ISETP.GE.AND P0, PT, R12, c[0x0][0x3c8], PT ;  /* 0x0000f2000c007a0c */ /* 0x000fda0003f06270 */
[----:B------:R-:W-:Y:S02]  /*a720*/  @!P0 LEA.HI R12, R12, R12, RZ, 0x1 ;  /* 0x0000000c0c0c8211 */ /* 0x000fe400078f08ff */
[----:B--2---:R-:W-:Y:S02]  /*a730*/  @!P3 LEA.HI R6, R9, R9, RZ, 0x1 ;  /* 0x000000090906b211 */ /* 0x004fe400078f08ff */
[----:B------:R-:W-:Y:S02]  /*a740*/  @!P1 LEA.HI R7, R11, R11, RZ, 0x1 ;  /* 0x0000000b0b079211 */ /* 0x000fe400078f08ff */
[----:B------:R-:W-:Y:S02]  /*a750*/  @!P3 LOP3.LUT R6, R6, 0xfffffffe, RZ, 0xc0, !PT ;  /* 0xfffffffe0606b812 */ /* 0x000fe400078ec0ff */
[----:B------:R-:W-:Y:S02]  /*a760*/  @!P1 LOP3.LUT R7, R7, 0xfffffffe, RZ, 0xc0, !PT ;  /* 0xfffffffe07079812 */ /* 0x000fe400078ec0ff */
[----:B------:R-:W-:-:S02]  /*a770*/  @!P0 LOP3.LUT R12, R12, 0xfffffffe, RZ, 0xc0, !PT ;  /* 0xfffffffe0c0c8812 */ /* 0x000fc400078ec0ff */
[----:B---3--:R-:W-:Y:S01]  /*a780*/  @!P4 LEA.HI R4, R8, R8, RZ, 0x1 ;  /* 0x000000080804c211 */ /* 0x008fe200078f08ff */
[--C-:B------:R-:W-:Y:S01]  /*a790*/  @!P3 IMAD.WIDE R8, R6, 0x4, R2.reuse ;  /* 0x000000040608b825 */ /* 0x100fe200078e0202 */
[----:B------:R-:W-:Y:S02]  /*a7a0*/  @!P2 LEA.HI R5, R10, R10, RZ, 0x1 ;  /* 0x0000000a0a05a211 */ /* 0x000fe400078f08ff */
[----:B------:R-:W-:Y:S01]  /*a7b0*/  @!P4 LOP3.LUT R4, R4, 0xfffffffe, RZ, 0xc0, !PT ;  /* 0xfffffffe0404c812 */ /* 0x000fe200078ec0ff */
[----:B------:R-:W-:Y:S01]  /*a7c0*/  @!P1 IMAD.WIDE R6, R7, 0x4, R2 ;  /* 0x0000000407069825 */ /* 0x000fe200078e0202 */
[----:B------:R-:W-:-:S03]  /*a7d0*/  @!P2 LOP3.LUT R10, R5, 0xfffffffe, RZ, 0xc0, !PT ;  /* 0xfffffffe050aa812 */ /* 0x000fc600078ec0ff */
[----:B------:R-:W-:-:S04]  /*a7e0*/  @!P4 IMAD.WIDE R4, R4, 0x4, R2 ;  /* 0x000000040404c825 */ /* 0x000fc800078e0202 */
[--C-:B------:R-:W-:Y:S01]  /*a7f0*/  @!P2 IMAD.WIDE R10, R10, 0x4, R2.reuse ;  /* 0x000000040a0aa825 */ /* 0x100fe200078e0202 */
[----:B------:R2:W-:Y:S04]  /*a800*/  @!P4 ST.E.64 [R4.64], R126 ;  /* 0x0000007e0400c985 */ /* 0x0005e8000c101b06 */
[----:B------:R3:W-:Y:S04]  /*a810*/  @!P3 ST.E.64 [R8.64], R138 ;  /* 0x0000008a0800b985 */ /* 0x0007e8000c101b06 */
[----:B------:R-:W-:Y:S04]  /*a820*/  @!P2 ST.E.64 [R10.64], R142 ;  /* 0x0000008e0a00a985 */ /* 0x000fe8000c101b06 */
[----:B------:R4:W-:Y:S01]  /*a830*/  @!P1 ST.E.64 [R6.64], R154 ;  /* 0x0000009a06009985 */ /* 0x0009e2000c101b06 */
[----:B--2---:R-:W-:Y:S01]  /*a840*/  @!P0 IMAD.WIDE R4, R12, 0x4, R2 ;  /* 0x000000040c048825 */ /* 0x004fe200078e0202 */
[----:B---3--:R-:W-:-:S04]  /*a850*/  IADD3 R8, R0, 0x38, RZ ;  /* 0x0000003800087810 */ /* 0x008fc80007ffe0ff */
[----:B------:R2:W-:Y:S01]  /*a860*/  @!P0 ST.E.64 [R4.64], R158 ;  /* 0x0000009e04008985 */ /* 0x0005e2000c101b06 */
[----:B------:R-:W-:Y:S02]  /*a870*/  ISETP.GE.AND P4, PT, R8, c[0x0][0x3c8], PT ;  /* 0x0000f20008007a0c */ /* 0x000fe40003f86270 */
[C---:B----4-:R-:W-:Y:S02]  /*a880*/  IADD3 R7, R0.reuse, 0x40, RZ ;  /* 0x0000004000077810 */ /* 0x050fe40007ffe0ff */
[----:B------:R-:W-:Y:S02]  /*a890*/  IADD3 R6, R0, 0x48, RZ ;  /* 0x0000004800067810 */ /* 0x000fe40007ffe0ff */
[----:B------:R-:W-:Y:S02]  /*a8a0*/  ISETP.GE.AND P3, PT, R7, c[0x0][0x3c8], PT ;  /* 0x0000f20007007a0c */ /* 0x000fe40003f66270 */
[----:B------:R-:W-:-:S05]  /*a8b0*/  ISETP.GE.AND P2, PT, R6, c[0x0][0x3c8], PT ;  /* 0x0000f20006007a0c */ /* 0x000fca0003f46270 */
[----:B------:R-:W-:-:S06]  /*a8c0*/  @!P4 LEA.HI R9, R8, R8, RZ, 0x1 ;  /* 0x000000080809c211 */ /* 0x000fcc00078f08ff */
[----:B------:R-:W-:Y:S02]  /*a8d0*/  @!P3 LEA.HI R8, R7, R7, RZ, 0x1 ;  /* 0x000000070708b211 */ /* 0x000fe400078f08ff */
[----:B------:R-:W-:Y:S02]  /*a8e0*/  @!P2 LEA.HI R7, R6, R6, RZ, 0x1 ;  /* 0x000000060607a211 */ /* 0x000fe400078f08ff */
[----:B------:R-:W-:Y:S02]  /*a8f0*/  @!P3 LOP3.LUT R8, R8, 0xfffffffe, RZ, 0xc0, !PT ;  /* 0xfffffffe0808b812 */ /* 0x000fe400078ec0ff */
[C---:B--2---:R-:W-:Y:S02]  /*a900*/  IADD3 R5, R0.reuse, 0x50, RZ ;  /* 0x0000005000057810 */ /* 0x044fe40007ffe0ff */
[----:B------:R-:W-:Y:S02]  /*a910*/  IADD3 R4, R0, 0x58, RZ ;  /* 0x0000005800047810 */ /* 0x000fe40007ffe0ff */
[----:B------:R-:W-:-:S02]  /*a920*/  ISETP.GE.AND P1, PT, R5, c[0x0][0x3c8], PT ;  /* 0x0000f20005007a0c */ /* 0x000fc40003f26270 */
[----:B------:R-:W-:Y:S02]  /*a930*/  ISETP.GE.AND P0, PT, R4, c[0x0][0x3c8], PT ;  /* 0x0000f20004007a0c */ /* 0x000fe40003f06270 */
[----:B------:R-:W-:-:S09]  /*a940*/  @!P2 LOP3.LUT R7, R7, 0xfffffffe, RZ, 0xc0, !PT ;  /* 0xfffffffe0707a812 */ /* 0x000fd200078ec0ff */
[----:B------:R-:W-:Y:S02]  /*a950*/  @!P1 LEA.HI R6, R5, R5, RZ, 0x1 ;  /* 0x0000000505069211 */ /* 0x000fe400078f08ff */
[----:B------:R-:W-:Y:S02]  /*a960*/  @!P0 LEA.HI R4, R4, R4, RZ, 0x1 ;  /* 0x0000000404048211 */ /* 0x000fe400078f08ff */
[----:B------:R-:W-:Y:S01]  /*a970*/  @!P4 LOP3.LUT R5, R9, 0xfffffffe, RZ, 0xc0, !PT ;  /* 0xfffffffe0905c812 */ /* 0x000fe200078ec0ff */
[--C-:B------:R-:W-:Y:S01]  /*a980*/  @!P3 IMAD.WIDE R8, R8, 0x4, R2.reuse ;  /* 0x000000040808b825 */ /* 0x100fe200078e0202 */
[----:B------:R-:W-:Y:S02]  /*a990*/  @!P1 LOP3.LUT R12, R6, 0xfffffffe, RZ, 0xc0, !PT ;  /* 0xfffffffe060c9812 */ /* 0x000fe400078ec0ff */
[----:B------:R-:W-:Y:S01]  /*a9a0*/  @!P0 LOP3.LUT R13, R4, 0xfffffffe, RZ, 0xc0, !PT ;  /* 0xfffffffe040d8812 */ /* 0x000fe200078ec0ff */
[----:B------:R-:W-:-:S04]  /*a9b0*/  @!P4 IMAD.WIDE R10, R5, 0x4, R2 ;  /* 0x00000004050ac825 */ /* 0x000fc800078e0202 */
[--C-:B------:R-:W-:Y:S01]  /*a9c0*/  @!P2 IMAD.WIDE R6, R7, 0x4, R2.reuse ;  /* 0x000000040706a825 */ /* 0x100fe200078e0202 */
[----:B------:R2:W-:Y:S03]  /*a9d0*/  @!P4 ST.E.64 [R10.64], R170 ;  /* 0x000000aa0a00c985 */ /* 0x0005e6000c101b06 */
[--C-:B------:R-:W-:Y:S01]  /*a9e0*/  @!P1 IMAD.WIDE R4, R12, 0x4, R2.reuse ;  /* 0x000000040c049825 */ /* 0x100fe200078e0202 */
[----:B------:R2:W-:Y:S03]  /*a9f0*/  @!P3 ST.E.64 [R8.64], R70 ;  /* 0x000000460800b985 */ /* 0x0005e6000c101b06 */
[----:B------:R-:W-:Y:S01]  /*aa00*/  @!P0 IMAD.WIDE R2, R13, 0x4, R2 ;  /* 0x000000040d028825 */ /* 0x000fe200078e0202 */
[----:B------:R2:W-:Y:S04]  /*aa10*/  @!P2 ST.E.64 [R6.64], R82 ;  /* 0x000000520600a985 */ /* 0x0005e8000c101b06 */
[----:B------:R2:W-:Y:S04]  /*aa20*/  @!P1 ST.E.64 [R4.64], R86 ;  /* 0x0000005604009985 */ /* 0x0005e8000c101b06 */
[----:B------:R2:W-:Y:S02]  /*aa30*/  @!P0 ST.E.64 [R2.64], R98 ;  /* 0x0000006202008985 */ /* 0x0005e4000c101b06 */
.L_x_16:
[----:B------:R-:W-:Y:S05]  /*aa40*/  BSYNC B0 ;  /* 0x0000000000007941 */ /* 0x000fea0003800000 */
.L_x_15:
[----:B--23--:R2:W3:Y:S01]  /*aa50*/  SHFL.IDX PT, R3, R22, 0x2, 0x1c1f ;  /* 0x005c1f0016037f89 */ /* 0x00c4e200000e0000 */
[----:B------:R-:W-:Y:S03]  /*aa60*/  BSSY B0, `(.L_x_17) ;  /* 0x0000048000007945 */ /* 0x000fe60003800000 */
[----:B----4-:R2:W4:Y:S01]  /*aa70*/  SHFL.IDX PT, R2, R23, 0x2, 0x1c1f ;  /* 0x005c1f0017027f89 */ /* 0x01052200000e0000 */
[----:B------:R-:W-:Y:S05]  /*aa80*/  @P5 BRA `(.L_x_18) ;  /* 0x0000045000005947 */ /* 0x000fea0003800000 */
[C---:B------:R-:W-:Y:S02]  /*aa90*/  IADD3 R6, R0.reuse, 0x8, RZ ;  /* 0x0000000800067810 */ /* 0x040fe40007ffe0ff */
[----:B------:R-:W-:-:S02]  /*aaa0*/  IADD3 R5, R0, 0x10, RZ ;  /* 0x0000001000057810 */ /* 0x000fc40007ffe0ff */
[C---:B------:R-:W-:Y:S02]  /*aab0*/  IADD3 R4, R0.reuse, 0x18, RZ ;  /* 0x0000001800047810 */ /* 0x040fe40007ffe0ff */
[C---:B------:R-:W-:Y:S02]  /*aac0*/  ISETP.GE.AND P5, PT, R0.reuse, c[0x0][0x3c8], PT ;  /* 0x0000f20000007a0c */ /* 0x040fe40003fa6270 */
[----:B------:R-:W-:Y:S02]  /*aad0*/  IADD3 R7, R0, 0x20, RZ ;  /* 0x0000002000077810 */ /* 0x000fe40007ffe0ff */
[----:B------:R-:W-:Y:S02]  /*aae0*/  ISETP.GE.AND P4, PT, R6, c[0x0][0x3c8], PT ;  /* 0x0000f20006007a0c */ /* 0x000fe40003f86270 */
[----:B------:R-:W-:Y:S02]  /*aaf0*/  IADD3 R10, R0, 0x28, RZ ;  /* 0x00000028000a7810 */ /* 0x000fe40007ffe0ff */
[----:B------:R-:W-:-:S02]  /*ab00*/  ISETP.GE.AND P3, PT, R5, c[0x0][0x3c8], PT ;  /* 0x0000f20005007a0c */ /* 0x000fc40003f66270 */
[----:B------:R-:W-:Y:S02]  /*ab10*/  ISETP.GE.AND P2, PT, R4, c[0x0][0x3c8], PT ;  /* 0x0000f20004007a0c */ /* 0x000fe40003f46270 */
[----:B------:R-:W-:Y:S01]  /*ab20*/  ISETP.GE.AND P1, PT, R7, c[0x0][0x3c8], PT ;  /* 0x0000f20007007a0c */ /* 0x000fe20003f26270 */
[----:B---34-:R-:W-:Y:S01]  /*ab30*/  @!P5 IMAD.WIDE R8, R0, 0x4, R2 ;  /* 0x000000040008d825 */ /* 0x018fe200078e0202 */
[----:B------:R-:W-:-:S03]  /*ab40*/  ISETP.GE.AND P0, PT, R10, c[0x0][0x3c8], PT ;  /* 0x0000f2000a007a0c */ /* 0x000fc60003f06270 */
[----:B------:R-:W-:Y:S01]  /*ab50*/  @!P4 LEA.HI R6, R6, R6, RZ, 0x1 ;  /* 0x000000060606c211 */ /* 0x000fe200078f08ff */
[----:B------:R3:W-:Y:S03]  /*ab60*/  @!P5 ST.E.64 [R8.64], R108 ;  /* 0x0000006c0800d985 */ /* 0x0007e6000c101b06 */
[----:B------:R-:W-:Y:S02]  /*ab70*/  @!P3 LEA.HI R5, R5, R5, RZ, 0x1 ;  /* 0x000000050505b211 */ /* 0x000fe400078f08ff */
[----:B------:R-:W-:Y:S02]  /*ab80*/  @!P2 LEA.HI R4, R4, R4, RZ, 0x1 ;  /* 0x000000040404a211 */ /* 0x000fe400078f08ff */
[----:B------:R-:W-:Y:S02]  /*ab90*/  @!P4 LOP3.LUT R6, R6, 0xfffffffe, RZ, 0xc0, !PT ;  /* 0xfffffffe0606c812 */ /* 0x000fe400078ec0ff */
[----:B------:R-:W-:-:S02]  /*aba0*/  @!P1 LEA.HI R7, R7, R7, RZ, 0x1 ;  /* 0x0000000707079211 */ /* 0x000fc400078f08ff */
[----:B------:R-:W-:Y:S02]  /*abb0*/  @!P0 LEA.HI R10, R10, R10, RZ, 0x1 ;  /* 0x0000000a0a0a8211 */ /* 0x000fe400078f08ff */
[----:B------:R-:W-:Y:S02]  /*abc0*/  @!P2 LOP3.LUT R11, R4, 0xfffffffe, RZ, 0xc0, !PT ;  /* 0xfffffffe040ba812 */ /* 0x000fe400078ec0ff */
[----:B------:R-:W-:Y:S02]  /*abd0*/  @!P1 LOP3.LUT R7, R7, 0xfffffffe, RZ, 0xc0, !PT ;  /* 0xfffffffe07079812 */ /* 0x000fe400078ec0ff */
[----:B------:R-:W-:Y:S01]  /*abe0*/  @!P0 LOP3.LUT R12, R10, 0xfffffffe, RZ, 0xc0, !PT ;  /* 0xfffffffe0a0c8812 */ /* 0x000fe200078ec0ff */
[----:B------:R-:W-:Y:S01]  /*abf0*/  @!P2 IMAD.WIDE R10, R11, 0x4, R2 ;  /* 0x000000040b0aa825 */ /* 0x000fe200078e0202 */
[----:B---3--:R-:W-:-:S03]  /*ac00*/  @!P3 LOP3.LUT R8, R5, 0xfffffffe, RZ, 0xc0, !PT ;  /* 0xfffffffe0508b812 */ /* 0x008fc600078ec0ff */
[----:B------:R-:W-:-:S04]  /*ac10*/  @!P4 IMAD.WIDE R4, R6, 0x4, R2 ;  /* 0x000000040604c825 */ /* 0x000fc800078e0202 */
[--C-:B------:R-:W-:Y:S01]  /*ac20*/  @!P3 IMAD.WIDE R8, R8, 0x4, R2.reuse ;  /* 0x000000040808b825 */ /* 0x100fe200078e0202 */
[----:B------:R3:W-:Y:S03]  /*ac30*/  @!P4 ST.E.64 [R4.64], R116 ;  /* 0x000000740400c985 */ /* 0x0007e6000c101b06 */
[--C-:B------:R-:W-:Y:S01]  /*ac40*/  @!P1 IMAD.WIDE R6, R7, 0x4, R2.reuse ;  /* 0x0000000407069825 */ /* 0x100fe200078e0202 */
[----:B------:R4:W-:Y:S04]  /*ac50*/  @!P3 ST.E.64 [R8.64], R128 ;  /* 0x000000800800b985 */ /* 0x0009e8000c101b06 */
[----:B------:R-:W-:Y:S04]  /*ac60*/  @!P2 ST.E.64 [R10.64], R132 ;  /* 0x000000840a00a985 */ /* 0x000fe8000c101b06 */
[----:B------:R5:W-:Y:S01]  /*ac70*/  @!P1 ST.E.64 [R6.64], R144 ;  /* 0x0000009006009985 */ /* 0x000be2000c101b06 */
[----:B---3--:R-:W-:Y:S01]  /*ac80*/  @!P0 IMAD.WIDE R4, R12, 0x4, R2 ;  /* 0x000000040c048825 */ /* 0x008fe200078e0202 */
[----:B----4-:R-:W-:-:S04]  /*ac90*/  IADD3 R9, R0, 0x30, RZ ;  /* 0x0000003000097810 */ /* 0x010fc80007ffe0ff */
[----:B------:R3:W-:Y:S01]  /*aca0*/  @!P0 ST.E.64 [R4.64], R148 ;  /* 0x0000009404008985 */ /* 0x0007e2000c101b06 */
[----:B------:R-:W-:Y:S02]  /*acb0*/  IADD3 R8, R0, 0x38, RZ ;  /* 0x0000003800087810 */ /* 0x000fe40007ffe0ff */
[----:B------:R-:W-:Y:S02]  /*acc0*/  ISETP.GE.AND P5, PT, R9, c[0x0][0x3c8], PT ;  /* 0x0000f20009007a0c */ /* 0x000fe40003fa6270 */
[----:B------:R-:W-:Y:S02]  /*acd0*/  ISETP.GE.AND P4, PT, R8, c[0x0][0x3c8], PT ;  /* 0x0000f20008007a0c */ /* 0x000fe40003f86270 */
[C---:B-----5:R-:W-:Y:S02]  /*ace0*/  IADD3 R7, R0.reuse, 0x40, RZ ;  /* 0x0000004000077810 */ /* 0x060fe40007ffe0ff */
[----:B------:R-:W-:Y:S02]  /*acf0*/  IADD3 R6, R0, 0x48, RZ ;  /* 0x0000004800067810 */ /* 0x000fe40007ffe0ff */
[----:B------:R-:W-:-:S02]  /*ad00*/  ISETP.GE.AND P3, PT, R7, c[0x0][0x3c8], PT ;  /* 0x0000f20007007a0c */ /* 0x000fc40003f66270 */
[----:B------:R-:W-:-:S03]  /*ad10*/  ISETP.GE.AND P2, PT, R6, c[0x0][0x3c8], PT ;  /* 0x0000f20006007a0c */ /* 0x000fc60003f46270 */
[----:B------:R-:W-:Y:S02]  /*ad20*/  @!P5 LEA.HI R9, R9, R9, RZ, 0x1 ;  /* 0x000000090909d211 */ /* 0x000fe400078f08ff */
[----:B------:R-:W-:-:S04]  /*ad30*/  @!P4 LEA.HI R10, R8, R8, RZ, 0x1 ;  /* 0x00000008080ac211 */ /* 0x000fc800078f08ff */
[----:B------:R-:W-:Y:S02]  /*ad40*/  @!P4 LOP3.LUT R10, R10, 0xfffffffe, RZ, 0xc0, !PT ;  /* 0xfffffffe0a0ac812 */ /* 0x000fe400078ec0ff */
[----:B------:R-:W-:Y:S02]  /*ad50*/  @!P3 LEA.HI R8, R7, R7, RZ, 0x1 ;  /* 0x000000070708b211 */ /* 0x000fe400078f08ff */
[----:B------:R-:W-:Y:S01]  /*ad60*/  @!P2 LEA.HI R7, R6, R6, RZ, 0x1 ;  /* 0x000000060607a211 */ /* 0x000fe200078f08ff */
[----:B------:R-:W-:Y:S01]  /*ad70*/  @!P4 IMAD.WIDE R10, R10, 0x4, R2 ;  /* 0x000000040a0ac825 */ /* 0x000fe200078e0202 */
[----:B------:R-:W-:Y:S02]  /*ad80*/  @!P3 LOP3.LUT R8, R8, 0xfffffffe, RZ, 0xc0, !PT ;  /* 0xfffffffe0808b812 */ /* 0x000fe400078ec0ff */
[C---:B---3--:R-:W-:Y:S02]  /*ad90*/  IADD3 R5, R0.reuse, 0x50, RZ ;  /* 0x0000005000057810 */ /* 0x048fe40007ffe0ff */
[----:B------:R-:W-:-:S02]  /*ada0*/  IADD3 R4, R0, 0x58, RZ ;  /* 0x0000005800047810 */ /* 0x000fc40007ffe0ff */
[----:B------:R-:W-:Y:S02]  /*adb0*/  ISETP.GE.AND P1, PT, R5, c[0x0][0x3c8], PT ;  /* 0x0000f20005007a0c */ /* 0x000fe40003f26270 */
[----:B------:R-:W-:Y:S02]  /*adc0*/  ISETP.GE.AND P0, PT, R4, c[0x0][0x3c8], PT ;  /* 0x0000f20004007a0c */ /* 0x000fe40003f06270 */
[----:B------:R-:W-:-:S09]  /*add0*/  @!P2 LOP3.LUT R7, R7, 0xfffffffe, RZ, 0xc0, !PT ;  /* 0xfffffffe0707a812 */ /* 0x000fd200078ec0ff */
[----:B------:R-:W-:Y:S02]  /*ade0*/  @!P1 LEA.HI R6, R5, R5, RZ, 0x1 ;  /* 0x0000000505069211 */ /* 0x000fe400078f08ff */
[----:B------:R-:W-:Y:S01]  /*adf0*/  @!P5 LOP3.LUT R5, R9, 0xfffffffe, RZ, 0xc0, !PT ;  /* 0xfffffffe0905d812 */ /* 0x000fe200078ec0ff */
[--C-:B------:R-:W-:Y:S01]  /*ae00*/  @!P3 IMAD.WIDE R8, R8, 0x4, R2.reuse ;  /* 0x000000040808b825 */ /* 0x100fe200078e0202 */
[----:B------:R-:W-:Y:S02]  /*ae10*/  @!P0 LEA.HI R4, R4, R4, RZ, 0x1 ;  /* 0x0000000404048211 */ /* 0x000fe400078f08ff */
[----:B------:R-:W-:Y:S01]  /*ae20*/  @!P1 LOP3.LUT R14, R6, 0xfffffffe, RZ, 0xc0, !PT ;  /* 0xfffffffe060e9812 */ /* 0x000fe200078ec0ff */
[----:B------:R-:W-:Y:S01]  /*ae30*/  @!P5 IMAD.WIDE R12, R5, 0x4, R2 ;  /* 0x00000004050cd825 */ /* 0x000fe200078e0202 */
[----:B------:R-:W-:-:S03]  /*ae40*/  @!P0 LOP3.LUT R15, R4, 0xfffffffe, RZ, 0xc0, !PT ;  /* 0xfffffffe040f8812 */ /* 0x000fc600078ec0ff */
[--C-:B------:R-:W-:Y:S01]  /*ae50*/  @!P2 IMAD.WIDE R6, R7, 0x4, R2.reuse ;  /* 0x000000040706a825 */ /* 0x100fe200078e0202 */
[----:B------:R3:W-:Y:S03]  /*ae60*/  @!P5 ST.E.64 [R12.64], R160 ;  /* 0x000000a00c00d985 */ /* 0x0007e6000c101b06 */
[--C-:B------:R-:W-:Y:S01]  /*ae70*/  @!P1 IMAD.WIDE R4, R14, 0x4, R2.reuse ;  /* 0x000000040e049825 */ /* 0x100fe200078e0202 */
[----:B------:R3:W-:Y:S03]  /*ae80*/  @!P4 ST.E.64 [R10.64], R164 ;  /* 0x000000a40a00c985 */ /* 0x0007e6000c101b06 */
[----:B------:R-:W-:Y:S01]  /*ae90*/  @!P0 IMAD.WIDE R2, R15, 0x4, R2 ;  /* 0x000000040f028825 */ /* 0x000fe200078e0202 */
[----:B------:R3:W-:Y:S04]  /*aea0*/  @!P3 ST.E.64 [R8.64], R72 ;  /* 0x000000480800b985 */ /* 0x0007e8000c101b06 */
[----:B------:R3:W-:Y:S04]  /*aeb0*/  @!P2 ST.E.64 [R6.64], R76 ;  /* 0x0000004c0600a985 */ /* 0x0007e8000c101b06 */
[----:B------:R3:W-:Y:S04]  /*aec0*/  @!P1 ST.E.64 [R4.64], R88 ;  /* 0x0000005804009985 */ /* 0x0007e8000c101b06 */
[----:B------:R3:W-:Y:S02]  /*aed0*/  @!P0 ST.E.64 [R2.64], R92 ;  /* 0x0000005c02008985 */ /* 0x0007e4000c101b06 */
.L_x_18:
[----:B------:R-:W-:Y:S05]  /*aee0*/  BSYNC B0 ;  /* 0x0000000000007941 */ /* 0x000fea0003800000 */
.L_x_17:
[----:B---3--:R3:W1:Y:S04]  /*aef0*/  SHFL.IDX PT, R3, R22, 0x3, 0x1c1f ;  /* 0x007c1f0016037f89 */ /* 0x00866800000e0000 */
[----:B----4-:R3:W4:Y:S01]  /*af00*/  SHFL.IDX PT, R2, R23, 0x3, 0x1c1f ;  /* 0x007c1f0017027f89 */ /* 0x01072200000e0000 */
[----:B------:R-:W-:Y:S05]  /*af10*/  @P6 EXIT ;  /* 0x000000000000694d */ /* 0x000fea0003800000 */
[C---:B------:R-:W-:Y:S02]  /*af20*/  IADD3 R6, R0.reuse, 0x8, RZ ;  /* 0x0000000800067810 */ /* 0x040fe40007ffe0ff */
[----:B------:R-:W-:-:S02]  /*af30*/  IADD3 R5, R0, 0x10, RZ ;  /* 0x0000001000057810 */ /* 0x000fc40007ffe0ff */
[----:B------:R-:W-:Y:S02]  /*af40*/  IADD3 R4, R0, 0x18, RZ ;  /* 0x0000001800047810 */ /* 0x000fe40007ffe0ff */
[----:B------:R-:W-:Y:S02]  /*af50*/  ISETP.GE.AND P2, PT, R6, c[0x0][0x3c8], PT ;  /* 0x0000f20006007a0c */ /* 0x000fe40003f46270 */
[----:B------:R-:W-:Y:S02]  /*af60*/  ISETP.GE.AND P1, PT, R5, c[0x0][0x3c8], PT ;  /* 0x0000f20005007a0c */ /* 0x000fe40003f26270 */
[----:B------:R-:W-:Y:S02]  /*af70*/  ISETP.GE.AND P0, PT, R4, c[0x0][0x3c8], PT ;  /* 0x0000f20004007a0c */ /* 0x000fe40003f06270 */
[C---:B------:R-:W-:Y:S02]  /*af80*/  ISETP.GE.AND P3, PT, R0.reuse, c[0x0][0x3c8], PT ;  /* 0x0000f20000007a0c */ /* 0x040fe40003f66270 */
[----:B------:R-:W-:-:S02]  /*af90*/  IADD3 R13, R0, 0x20, RZ ;  /* 0x00000020000d7810 */ /* 0x000fc40007ffe0ff */
[----:B------:R-:W-:Y:S02]  /*afa0*/  IADD3 R14, R0, 0x28, RZ ;  /* 0x00000028000e7810 */ /* 0x000fe40007ffe0ff */
[----:B------:R-:W-:Y:S02]  /*afb0*/  ISETP.GE.AND P6, PT, R13, c[0x0][0x3c8], PT ;  /* 0x0000f2000d007a0c */ /* 0x000fe40003fc6270 */
[----:B------:R-:W-:Y:S02]  /*afc0*/  @!P2 LEA.HI R8, R6, R6, RZ, 0x1 ;  /* 0x000000060608a211 */ /* 0x000fe400078f08ff */
[----:B------:R-:W-:Y:S02]  /*afd0*/  @!P1 LEA.HI R5, R5, R5, RZ, 0x1 ;  /* 0x0000000505059211 */ /* 0x000fe400078f08ff */
[----:B------:R-:W-:Y:S01]  /*afe0*/  @!P0 LEA.HI R4, R4, R4, RZ, 0x1 ;  /* 0x0000000404048211 */ /* 0x000fe200078f08ff */
[----:B-1--4-:R-:W-:Y:S01]  /*aff0*/  @!P3 IMAD.WIDE R10, R0, 0x4, R2 ;  /* 0x00000004000ab825 */ /* 0x012fe200078e0202 */
[----:B------:R-:W-:-:S02]  /*b000*/  @!P2 LOP3.LUT R8, R8, 0xfffffffe, RZ, 0xc0, !PT ;  /* 0xfffffffe0808a812 */ /* 0x000fc400078ec0ff */
[----:B------:R-:W-:Y:S02]  /*b010*/  @!P1 LOP3.LUT R5, R5, 0xfffffffe, RZ, 0xc0, !PT ;  /* 0xfffffffe05059812 */ /* 0x000fe400078ec0ff */
[----:B------:R-:W-:Y:S01]  /*b020*/  ISETP.GE.AND P5, PT, R14, c[0x0][0x3c8], PT ;  /* 0x0000f2000e007a0c */ /* 0x000fe20003fa6270 */
[--C-:B------:R-:W-:Y:S01]  /*b030*/  @!P2 IMAD.WIDE R8, R8, 0x4, R2.reuse ;  /* 0x000000040808a825 */ /* 0x100fe200078e0202 */
[----:B------:R-:W-:Y:S01]  /*b040*/  @!P0 LOP3.LUT R4, R4, 0xfffffffe, RZ, 0xc0, !PT ;  /* 0xfffffffe04048812 */ /* 0x000fe200078ec0ff */
[----:B------:R1:W-:Y:S01]  /*b050*/  @!P3 ST.E.64 [R10.64], R110 ;  /* 0x0000006e0a00b985 */ /* 0x0003e2000c101b06 */
[----:B------:R-:W-:Y:S01]  /*b060*/  IADD3 R12, R0, 0x50, RZ ;  /* 0x00000050000c7810 */ /* 0x000fe20007ffe0ff */
[--C-:B------:R-:W-:Y:S02]  /*b070*/  @!P1 IMAD.WIDE R6, R5, 0x4, R2.reuse ;  /* 0x0000000405069825 */ /* 0x100fe400078e0202 */
[----:B------:R4:W-:Y:S02]  /*b080*/  @!P2 ST.E.64 [R8.64], R118 ;  /* 0x000000760800a985 */ /* 0x0009e4000c101b06 */
[----:B------:R-:W-:-:S02]  /*b090*/  @!P0 IMAD.WIDE R4, R4, 0x4, R2 ;  /* 0x0000000404048825 */ /* 0x000fc400078e0202 */
[----:B------:R-:W-:Y:S04]  /*b0a0*/  @!P1 ST.E.64 [R6.64], R130 ;  /* 0x0000008206009985 */ /* 0x000fe8000c101b06 */
[----:B------:R5:W-:Y:S01]  /*b0b0*/  @!P0 ST.E.64 [R4.64], R134 ;  /* 0x0000008604008985 */ /* 0x000be2000c101b06 */
[----:B------:R-:W-:Y:S02]  /*b0c0*/  ISETP.GE.AND P0, PT, R12, c[0x0][0x3c8], PT ;  /* 0x0000f2000c007a0c */ /* 0x000fe40003f06270 */
[C---:B-1----:R-:W-:Y:S02]  /*b0d0*/  IADD3 R10, R0.reuse, 0x40, RZ ;  /* 0x00000040000a7810 */ /* 0x042fe40007ffe0ff */
[C---:B------:R-:W-:Y:S02]  /*b0e0*/  IADD3 R11, R0.reuse, 0x48, RZ ;  /* 0x00000048000b7810 */ /* 0x040fe40007ffe0ff */
[----:B----4-:R-:W-:-:S02]  /*b0f0*/  IADD3 R8, R0, 0x30, RZ ;  /* 0x0000003000087810 */ /* 0x010fc40007ffe0ff */
[----:B------:R-:W-:Y:S02]  /*b100*/  IADD3 R9, R0, 0x38, RZ ;  /* 0x0000003800097810 */ /* 0x000fe40007ffe0ff */
[----:B------:R-:W-:Y:S02]  /*b110*/  ISETP.GE.AND P4, PT, R8, c[0x0][0x3c8], PT ;  /* 0x0000f20008007a0c */ /* 0x000fe40003f86270 */
[----:B------:R-:W-:Y:S02]  /*b120*/  ISETP.GE.AND P3, PT, R9, c[0x0][0x3c8], PT ;  /* 0x0000f20009007a0c */ /* 0x000fe40003f66270 */
[----:B-----5:R-:W-:Y:S02]  /*b130*/  @!P6 LEA.HI R4, R13, R13, RZ, 0x1 ;  /* 0x0000000d0d04e211 */ /* 0x020fe400078f08ff */
[----:B------:R-:W-:Y:S02]  /*b140*/  @!P5 LEA.HI R5, R14, R14, RZ, 0x1 ;  /* 0x0000000e0e05d211 */ /* 0x000fe400078f08ff */
[----:B------:R-:W-:-:S02]  /*b150*/  @!P6 LOP3.LUT R4, R4, 0xfffffffe, RZ, 0xc0, !PT ;  /* 0xfffffffe0404e812 */ /* 0x000fc400078ec0ff */
[----:B------:R-:W-:Y:S02]  /*b160*/  ISETP.GE.AND P2, PT, R10, c[0x0][0x3c8], PT ;  /* 0x0000f2000a007a0c */ /* 0x000fe40003f46270 */
[----:B------:R-:W-:Y:S01]  /*b170*/  @!P5 LOP3.LUT R5, R5, 0xfffffffe, RZ, 0xc0, !PT ;  /* 0xfffffffe0505d812 */ /* 0x000fe200078ec0ff */
[--C-:B------:R-:W-:Y:S01]  /*b180*/  @!P6 IMAD.WIDE R6, R4, 0x4, R2.reuse ;  /* 0x000000040406e825 */ /* 0x100fe200078e0202 */
[----:B------:R-:W-:Y:S02]  /*b190*/  ISETP.GE.AND P1, PT, R11, c[0x0][0x3c8], PT ;  /* 0x0000f2000b007a0c */ /* 0x000fe40003f26270 */
[----:B------:R-:W-:Y:S01]  /*b1a0*/  IADD3 R0, R0, 0x58, RZ ;  /* 0x0000005800007810 */ /* 0x000fe20007ffe0ff */
[----:B------:R-:W-:Y:S01]  /*b1b0*/  @!P5 IMAD.WIDE R4, R5, 0x4, R2 ;  /* 0x000000040504d825 */ /* 0x000fe200078e0202 */
[----:B------:R1:W-:Y:S04]  /*b1c0*/  @!P6 ST.E.64 [R6.64], R146 ;  /* 0x000000920600e985 */ /* 0x0003e8000c101b06 */
[----:B------:R4:W-:Y:S01]  /*b1d0*/  @!P5 ST.E.64 [R4.64], R150 ;  /* 0x000000960400d985 */ /* 0x0009e2000c101b06 */
[----:B-1----:R-:W-:-:S04]  /*b1e0*/  @!P2 LEA.HI R7, R10, R10, RZ, 0x1 ;  /* 0x0000000a0a07a211 */ /* 0x002fc800078f08ff */
[----:B------:R-:W-:Y:S02]  /*b1f0*/  @!P1 LEA.HI R6, R11, R11, RZ, 0x1 ;  /* 0x0000000b0b069211 */ /* 0x000fe400078f08ff */
[----:B----4-:R-:W-:Y:S02]  /*b200*/  @!P4 LEA.HI R4, R8, R8, RZ, 0x1 ;  /* 0x000000080804c211 */ /* 0x010fe400078f08ff */
[----:B------:R-:W-:Y:S02]  /*b210*/  @!P3 LEA.HI R8, R9, R9, RZ, 0x1 ;  /* 0x000000090908b211 */ /* 0x000fe400078f08ff */
[----:B------:R-:W-:Y:S02]  /*b220*/  @!P0 LEA.HI R5, R12, R12, RZ, 0x1 ;  /* 0x0000000c0c058211 */ /* 0x000fe400078f08ff */
[----:B------:R-:W-:Y:S02]  /*b230*/  @!P4 LOP3.LUT R4, R4, 0xfffffffe, RZ, 0xc0, !PT ;  /* 0xfffffffe0404c812 */ /* 0x000fe400078ec0ff */
[----:B------:R-:W-:-:S02]  /*b240*/  @!P3 LOP3.LUT R8, R8, 0xfffffffe, RZ, 0xc0, !PT ;  /* 0xfffffffe0808b812 */ /* 0x000fc400078ec0ff */
[----:B------:R-:W-:Y:S01]  /*b250*/  @!P2 LOP3.LUT R7, R7, 0xfffffffe, RZ, 0xc0, !PT ;  /* 0xfffffffe0707a812 */ /* 0x000fe200078ec0ff */
[--C-:B------:R-:W-:Y:S01]  /*b260*/  @!P4 IMAD.WIDE R12, R4, 0x4, R2.reuse ;  /* 0x00000004040cc825 */ /* 0x100fe200078e0202 */
[----:B------:R-:W-:Y:S02]  /*b270*/  @!P1 LOP3.LUT R6, R6, 0xfffffffe, RZ, 0xc0, !PT ;  /* 0xfffffffe06069812 */ /* 0x000fe400078ec0ff */
[----:B------:R-:W-:Y:S01]  /*b280*/  @!P0 LOP3.LUT R5, R5, 0xfffffffe, RZ, 0xc0, !PT ;  /* 0xfffffffe05058812 */ /* 0x000fe200078ec0ff */
[--C-:B------:R-:W-:Y:S01]  /*b290*/  @!P3 IMAD.WIDE R10, R8, 0x4, R2.reuse ;  /* 0x00000004080ab825 */ /* 0x100fe200078e0202 */
[----:B------:R1:W-:Y:S03]  /*b2a0*/  @!P4 ST.E.64 [R12.64], R162 ;  /* 0x000000a20c00c985 */ /* 0x0003e6000c101b06 */
[--C-:B------:R-:W-:Y:S01]  /*b2b0*/  @!P2 IMAD.WIDE R8, R7, 0x4, R2.reuse ;  /* 0x000000040708a825 */ /* 0x100fe200078e0202 */
[----:B------:R1:W-:Y:S03]  /*b2c0*/  @!P3 ST.E.64 [R10.64], R166 ;  /* 0x000000a60a00b985 */ /* 0x0003e6000c101b06 */
[--C-:B------:R-:W-:Y:S01]  /*b2d0*/  @!P1 IMAD.WIDE R6, R6, 0x4, R2.reuse ;  /* 0x0000000406069825 */ /* 0x100fe200078e0202 */
[----:B------:R1:W-:Y:S03]  /*b2e0*/  @!P2 ST.E.64 [R8.64], R74 ;  /* 0x0000004a0800a985 */ /* 0x0003e6000c101b06 */
[----:B------:R-:W-:Y:S01]  /*b2f0*/  @!P0 IMAD.WIDE R4, R5, 0x4, R2 ;  /* 0x0000000405048825 */ /* 0x000fe200078e0202 */
[----:B------:R1:W-:Y:S04]  /*b300*/  @!P1 ST.E.64 [R6.64], R78 ;  /* 0x0000004e06009985 */ /* 0x0003e8000c101b06 */
[----:B------:R1:W-:Y:S01]  /*b310*/  @!P0 ST.E.64 [R4.64], R90 ;  /* 0x0000005a04008985 */ /* 0x0003e2000c101b06 */
[----:B------:R-:W-:-:S13]  /*b320*/  ISETP.GE.AND P0, PT, R0, c[0x0][0x3c8], PT ;  /* 0x0000f20000007a0c */ /* 0x000fda0003f06270 */
[----:B------:R-:W-:Y:S05]  /*b330*/  @P0 EXIT ;  /* 0x000000000000094d */ /* 0x000fea0003800000 */
[----:B------:R-:W-:-:S04]  /*b340*/  LEA.HI R0, R0, R0, RZ, 0x1 ;  /* 0x0000000000007211 */ /* 0x000fc800078f08ff */
[----:B------:R-:W-:-:S05]  /*b350*/  LOP3.LUT R0, R0, 0xfffffffe, RZ, 0xc0, !PT ;  /* 0xfffffffe00007812 */ /* 0x000fca00078ec0ff */
[----:B------:R-:W-:-:S05]  /*b360*/  IMAD.WIDE R2, R0, 0x4, R2 ;  /* 0x0000000400027825 */ /* 0x000fca00078e0202 */
[----:B------:R-:W-:Y:S01]  /*b370*/  ST.E.64 [R2.64], R94 ;  /* 0x0000005e02007985 */ /* 0x000fe2000c101b06 */
[----:B------:R-:W-:Y:S05]  /*b380*/  EXIT ;  /* 0x000000000000794d */ /* 0x000fea0003800000 */
.L_x_12:
[----:B------:R-:W1:Y:S02]  /*b390*/  S2R R0, SR_TID.X ;  /* 0x0000000000007919 */ /* 0x000e640000002100 */
[----:B-1----:R-:W-:-:S13]  /*b3a0*/  ISETP.GT.AND P0, PT, R0, 0x7f, PT ;  /* 0x0000007f0000780c */ /* 0x002fda0003f04270 */
[----:B------:R-:W-:Y:S05]  /*b3b0*/  @P0 EXIT ;  /* 0x000000000000094d */ /* 0x000fea0003800000 */
[----:B------:R-:W1:Y:S01]  /*b3c0*/  S2R R8, SR_CTAID.X ;  /* 0x0000000000087919 */ /* 0x000e620000002500 */
[----:B------:R-:W-:-:S05]  /*b3d0*/  MOV R3, c[0x0][0x4e8] ;  /* 0x00013a0000037a02 */ /* 0x000fca0000000f00 */
[----:B------:R-:W-:Y:S01]  /*b3e0*/  IMAD R2, R3, c[0x0][0x388], RZ ;  /* 0x0000e20003027a24 */ /* 0x000fe200078e02ff */
[----:B-1----:R-:W-:-:S04]  /*b3f0*/  LEA R8, R8, R0, 0x7 ;  /* 0x0000000008087211 */ /* 0x002fc800078e38ff */
[----:B------:R-:W-:-:S13]  /*b400*/  ISETP.GE.AND P0, PT, R8, R2, PT ;  /* 0x000000020800720c */ /* 0x000fda0003f06270 */
[----:B------:R-:W-:Y:S05]  /*b410*/  @P0 EXIT ;  /* 0x000000000000094d */ /* 0x000fea0003800000 */
[----:B------:R-:W2:Y:S01]  /*b420*/  LDL.LU R4, [R1+0x50] ;  /* 0x0000500001047983 */ /* 0x000ea20000300800 */
[----:B------:R-:W-:-:S03]  /*b430*/  ISETP.NE.AND P0, PT, R3, 0x1, PT ;  /* 0x000000010300780c */ /* 0x000fc60003f05270 */
[----:B------:R-:W1:Y:S04]  /*b440*/  S2R R9, SR_CTAID.Z ;  /* 0x0000000000097919 */ /* 0x000e680000002700 */
[----:B------:R-:W3:Y:S06]  /*b450*/  S2R R10, SR_CTAID.Y ;  /* 0x00000000000a7919 */ /* 0x000eec0000002600 */
[----:B------:R-:W-:Y:S01]  /*b460*/  @P0 IMAD.HI.U32 R6, R8, c[0x0][0x4ec], RZ ;  /* 0x00013b0008060a27 */ /* 0x000fe200078e00ff */
[----:B-1----:R-:W-:-:S02]  /*b470*/  SHF.R.S32.HI R7, RZ, 0x1f, R9 ;  /* 0x0000001fff077819 */ /* 0x002fc40000011409 */
[----:B--2---:R-:W-:Y:S01]  /*b480*/  SHF.R.S32.HI R0, RZ, 0x1f, R4 ;  /* 0x0000001fff007819 */ /* 0x004fe20000011404 */
[C---:B------:R-:W-:Y:S01]  /*b490*/  IMAD.WIDE.U32 R2, R4.reuse, c[0x0][0x4d0], RZ ;  /* 0x0001340004027a25 */ /* 0x040fe200078e00ff */
[----:B------:R-:W-:-:S03]  /*b4a0*/  IADD3 R5, -R4, RZ, RZ ;  /* 0x000000ff04057210 */ /* 0x000fc60007ffe1ff */
[----:B------:R-:W-:-:S04]  /*b4b0*/  IMAD R0, R0, c[0x0][0x4d0], RZ ;  /* 0x0001340000007a24 */ /* 0x000fc800078e02ff */
[----:B------:R-:W-:Y:S01]  /*b4c0*/  IMAD R0, R4, c[0x0][0x4d4], R0 ;  /* 0x0001350004007a24 */ /* 0x000fe200078e0200 */
[----:B------:R-:W-:Y:S02]  /*b4d0*/  MOV R4, R8 ;  /* 0x0000000800047202 */ /* 0x000fe40000000f00 */
[----:B------:R-:W-:Y:S02]  /*b4e0*/  @P0 SHF.R.U32.HI R4, RZ, c[0x0][0x4f0], R6 ;  /* 0x00013c00ff040a19 */ /* 0x000fe40000011606 */
[----:B------:R-:W-:Y:S01]  /*b4f0*/  IADD3 R3, R3, R0, RZ ;  /* 0x0000000003037210 */ /* 0x000fe20007ffe0ff */
[----:B------:R-:W-:Y:S02]  /*b500*/  IMAD R0, R7, c[0x0][0x4d8], RZ ;  /* 0x0001360007007a24 */ /* 0x000fe400078e02ff */
[----:B---3--:R-:W-:Y:S01]  /*b510*/  IMAD R7, R5, c[0x0][0x550], R10 ;  /* 0x0001540005077a24 */ /* 0x008fe200078e020a */
[----:B------:R-:W-:Y:S01]  /*b520*/  IADD3 R5, -R4, RZ, RZ ;  /* 0x000000ff04057210 */ /* 0x000fe20007ffe1ff */
[----:B------:R-:W-:-:S02]  /*b530*/  IMAD R0, R9, c[0x0][0x4dc], R0 ;  /* 0x0001370009007a24 */ /* 0x000fc400078e0200 */
[----:B------:R-:W-:Y:S01]  /*b540*/  IMAD.WIDE.U32 R2, R9, c[0x0][0x4d8], R2 ;  /* 0x0001360009027a25 */ /* 0x000fe200078e0002 */
[----:B------:R-:W-:-:S03]  /*b550*/  SHF.R.S32.HI R6, RZ, 0x1f, R7 ;  /* 0x0000001fff067819 */ /* 0x000fc60000011407 */
[----:B------:R-:W-:Y:S01]  /*b560*/  IMAD R5, R5, c[0x0][0x4e8], R8 ;  /* 0x00013a0005057a24 */ /* 0x000fe200078e0208 */
[----:B------:R-:W-:Y:S01]  /*b570*/  IADD3 R3, R0, R3, RZ ;  /* 0x0000000300037210 */ /* 0x000fe20007ffe0ff */
[----:B------:R-:W-:-:S03]  /*b580*/  IMAD R6, R6, c[0x0][0x4e0], RZ ;  /* 0x0001380006067a24 */ /* 0x000fc600078e02ff */
[----:B------:R-:W-:Y:S01]  /*b590*/  SHF.R.S32.HI R0, RZ, 0x1f, R5 ;  /* 0x0000001fff007819 */ /* 0x000fe20000011405 */
[----:B------:R-:W-:-:S04]  /*b5a0*/  IMAD.WIDE.U32 R2, R7, c[0x0][0x4e0], R2 ;  /* 0x0001380007027a25 */ /* 0x000fc800078e0002 */
[----:B------:R-:W-:Y:S01]  /*b5b0*/  IMAD R7, R7, c[0x0][0x4e4], R6 ;  /* 0x0001390007077a24 */ /* 0x000fe200078e0206 */
[----:B------:R-:W-:Y:S01]  /*b5c0*/  SHF.R.S32.HI R6, RZ, 0x1f, R4 ;  /* 0x0000001fff067819 */ /* 0x000fe20000011404 */
[----:B------:R-:W-:Y:S01]  /*b5d0*/  IMAD R0, R0, c[0x0][0x4c8], RZ ;  /* 0x0001320000007a24 */ /* 0x000fe200078e02ff */
[----:B------:R-:W-:-:S03]  /*b5e0*/  IADD3 R2, P0, R4, R2, RZ ;  /* 0x0000000204027210 */ /* 0x000fc60007f1e0ff */
[----:B------:R-:W-:Y:S01]  /*b5f0*/  IMAD R0, R5, c[0x0][0x4cc], R0 ;  /* 0x0001330005007a24 */ /* 0x000fe200078e0200 */
[----:B------:R-:W-:-:S05]  /*b600*/  IADD3.X R3, R6, R3, R7, P0, !PT ;  /* 0x0000000306037210 */ /* 0x000fca00007fe407 */
[----:B------:R-:W-:-:S05]  /*b610*/  IMAD.WIDE.U32 R2, R5, c[0x0][0x4c8], R2 ;  /* 0x0001320005027a25 */ /* 0x000fca00078e0002 */
[----:B------:R-:W-:Y:S02]  /*b620*/  IADD3 R0, R3, R0, RZ ;  /* 0x0000000003007210 */ /* 0x000fe40007ffe0ff */
[----:B------:R-:W-:-:S04]  /*b630*/  LEA R4, P0, R2, c[0x0][0x4a8], 0x2 ;  /* 0x00012a0002047a11 */ /* 0x000fc800078010ff */
[----:B------:R-:W-:Y:S02]  /*b640*/  LEA.HI.X R5, R2, c[0x0][0x4ac], R0, 0x2, P0 ;  /* 0x00012b0002057a11 */ /* 0x000fe400000f1400 */
[----:B------:R-:W-:-:S05]  /*b650*/  MOV R0, 0xff800000 ;  /* 0xff80000000007802 */ /* 0x000fca0000000f00 */
[----:B------:R-:W-:Y:S01]  /*b660*/  STG.E [R4.64], R0 ;  /* 0x0000000004007986 */ /* 0x000fe2000c101906 */
[----:B------:R-:W-:Y:S05]  /*b670*/  EXIT ;  /* 0x000000000000794d */ /* 0x000fea0003800000 */
.L_x_19:
[----:B------:R-:W-:-:S00]  /*b680*/  BRA `(.L_x_19) ;  /* 0xfffffff000007947 */ /* 0x000fc0000383ffff */
[----:B------:R-:W-:-:S00]  /*b690*/  NOP ;  /* 0x0000000000007918 */ /* 0x000fc00000000000 */
        /* <DEDUP_REMOVED lines=14> */
.L_x_1424:


//--------------------- .text._ZN7cutlass13device_kernelIN5flash19enable_sm80_to_sm89INS1_16FlashAttnFwdSm80INS1_25CollectiveMainloopFwdSm80ILi4ELi1ELb0EN4cute5tupleIJNS5_1CILi128EEENS7_ILi48EEENS7_ILi96EEEEEELi96ENS_6half_tEfNS_4arch4Sm80ELb0ELb0ELb1ELb1ELb0ELb0ELb1ELb1EEENS1_21CollectiveEpilogueFwdINS6_IJS8_SA_S9_EEENS6_IJNS7_ILi1EEESI_SI_EEESC_SE_Li128ELb1ELb1ELb1ELb0EEENS1_36VarlenDynamicPersistentTileSchedulerILi128ELi48ELi128ELi128ELb1ELb1ELb0ELb0ELb1ELb1EEEEEEEEEvNT_6ParamsE --------------------------
	.section	.text._ZN7cutlass13device_kernelIN5flash19enable_sm80_to_sm89INS1_16FlashAttnFwdSm80INS1_25CollectiveMainloopFwdSm80ILi4ELi1ELb0EN4cute5tupleIJNS5_1CILi128EEENS7_ILi48EEENS7_ILi96EEEEEELi96ENS_6half_tEfNS_4arch4Sm80ELb0ELb0ELb1ELb1ELb0ELb0ELb1ELb1EEENS1_21CollectiveEpilogueFwdINS6_IJS8_SA_S9_EEENS6_IJNS7_ILi1EEESI_SI_EEESC_SE_Li128ELb1ELb1ELb1ELb0EEENS1_36VarlenDynamicPersistentTileSchedulerILi128ELi48ELi128ELi128ELb1ELb1ELb0ELb0ELb1ELb1EEEEEEEEEvNT_6ParamsE,"ax",@progbits
	.sectioninfo	@"SHI_REGISTERS=255"
	.align	128
.text._ZN7cutlass13device_kernelIN5flash19enable_sm80_to_sm89INS1_16FlashAttnFwdSm80INS1_25CollectiveMainloopFwdSm80ILi4ELi1ELb0EN4cute5tupleIJNS5_1CILi128EEENS7_ILi48EEENS7_ILi96EEEEEELi96ENS_6half_tEfNS_4arch4Sm80ELb0ELb0ELb1ELb1ELb0ELb0ELb1ELb1EEENS1_21CollectiveEpilogueFwdINS6_IJS8_SA_S9_EEENS6_IJNS7_ILi1EEESI_SI_EEESC_SE_Li128ELb1ELb1ELb1ELb0EEENS1_36VarlenDynamicPersistentTileSchedulerILi128ELi48ELi128ELi128ELb1ELb1ELb0ELb0ELb1ELb1EEEEEEEEEvNT_6ParamsE:
        .type           _ZN7cutlass13device_kernelIN5flash19enable_sm80_to_sm89INS1_16FlashAttnFwdSm80INS1_25CollectiveMainloopFwdSm80ILi4ELi1ELb0EN4cute5tupleIJNS5_1CILi128EEENS7_ILi48EEENS7_ILi96EEEEEELi96ENS_6half_tEfNS_4arch4Sm80ELb0ELb0ELb1ELb1ELb0ELb0ELb1ELb1EEENS1_21CollectiveEpilogueFwdINS6_IJS8_SA_S9_EEENS6_IJNS7_ILi1EEESI_SI_EEESC_SE_Li128ELb1ELb1ELb1ELb0EEENS1_36VarlenDynamicPersistentTileSchedulerILi128ELi48ELi128ELi128ELb1ELb1ELb0ELb0ELb1ELb1EEEEEEEEEvNT_6ParamsE,@function
        .size           _ZN7cutlass13device_kernelIN5flash19enable_sm80_to_sm89INS1_16FlashAttnFwdSm80INS1_25CollectiveMainloopFwdSm80ILi4ELi1ELb0EN4cute5tupleIJNS5_1CILi128EEENS7_ILi48EEENS7_ILi96EEEEEELi96ENS_6half_tEfNS_4arch4Sm80ELb0ELb0ELb1ELb1ELb0ELb0ELb1ELb1EEENS1_21CollectiveEpilogueFwdINS6_IJS8_SA_S9_EEENS6_IJNS7_ILi1EEESI_SI_EEESC_SE_Li128ELb1ELb1ELb1ELb0EEENS1_36VarlenDynamicPersistentTileSchedulerILi128ELi48ELi128ELi128ELb1ELb1ELb0ELb0ELb1ELb1EEEEEEEEEvNT_6ParamsE,(.L_x_1425 - _ZN7cutlass13device_kernelIN5flash19enable_sm80_to_sm89INS1_16FlashAttnFwdSm80INS1_25CollectiveMainloopFwdSm80ILi4ELi1ELb0EN4cute5tupleIJNS5_1CILi128EEENS7_ILi48EEENS7_ILi96EEEEEELi96ENS_6half_tEfNS_4arch4Sm80ELb0ELb0ELb1ELb1ELb0ELb0ELb1ELb1EEENS1_21CollectiveEpilogueFwdINS6_IJS8_SA_S9_EEENS6_IJNS7_ILi1EEESI_SI_EEESC_SE_Li128ELb1ELb1ELb1ELb0EEENS1_36VarlenDynamicPersistentTileSchedulerILi128ELi48ELi128ELi128ELb1ELb1ELb0ELb0ELb1ELb1EEEEEEEEEvNT_6ParamsE)
        .other          _ZN7cutlass13device_kernelIN5flash19enable_sm80_to_sm89INS1_16FlashAttnFwdSm80INS1_25CollectiveMainloopFwdSm80ILi4ELi1ELb0EN4cute5tupleIJNS5_1CILi128EEENS7_ILi48EEENS7_ILi96EEEEEELi96ENS_6half_tEfNS_4arch4Sm80ELb0ELb0ELb1ELb1ELb0ELb0ELb1ELb1EEENS1_21CollectiveEpilogueFwdINS6_IJS8_SA_S9_EEENS6_IJNS7_ILi1EEESI_SI_EEESC_SE_Li128ELb1ELb1ELb1ELb0EEENS1_36VarlenDynamicPersistentTileSchedulerILi128ELi48ELi128ELi128ELb1ELb1ELb0ELb0ELb1ELb1EEEEEEEEEvNT_6ParamsE,@"STO_CUDA_ENTRY STV_DEFAULT"
_ZN7cutlass13device_kernelIN5flash19enable_sm80_to_sm89INS1_16FlashAttnFwdSm80INS1_25CollectiveMainloopFwdSm80ILi4ELi1ELb0EN4cute5tupleIJNS5_1CILi128EEENS7_ILi48EEENS7_ILi96EEEEEELi96ENS_6half_tEfNS_4arch4Sm80ELb0ELb0ELb1ELb1ELb0ELb0ELb1ELb1EEENS1_21CollectiveEpilogueFwdINS6_IJS8_SA_S9_EEENS6_IJNS7_ILi1EEESI_SI_EEESC_SE_Li128ELb1ELb1ELb1ELb0EEENS1_36VarlenDynamicPersistentTileSchedulerILi128ELi48ELi128ELi128ELb1ELb1ELb0ELb0ELb1ELb1EEEEEEEEEvNT_6ParamsE:
[----:B------:R-:W-:-:S03]  /*0000*/  MOV R1, c[0x0][0x28] ;  /* 0x00000a0000017a02 */ /* 0x000fc60000000f00 */
[----:B------:R-:W1:Y:S01]  /*0010*/  S2R R2, SR_TID.X ;  /* 0x0000000000027919 */ /* 0x000e620000002100 */
[----:B------:R-:W-:Y:S01]  /*0020*/  IADD3 R1, R1, -0xb8, RZ ;  /* 0xffffff4801017810 */ /* 0x000fe20007ffe0ff */
[----:B------:R-:W-:Y:S01]  /*0030*/  ULDC.64 UR6, c[0x0][0x118] ;  /* 0x0000460000067ab9 */ /* 0x000fe20000000a00 */
[----:B-1----:R-:W-:-:S05]  /*0040*/  SHF.R.U32.HI R0, RZ, 0x5, R2 ;  /* 0x00000005ff007819 */ /* 0x002fca0000011602 */
[----:B------:R-:W1:Y:S02]  /*0050*/  SHFL.IDX PT, R3, R0, RZ, 0x1f ;  /* 0x00001fff00037589 */ /* 0x000e6400000e0000 */
[----:B-1----:R-:W-:Y:S02]  /*0060*/  ISETP.NE.AND P0, PT, R3, RZ, PT ;  /* 0x000000ff0300720c */ /* 0x002fe40003f05270 */
[----:B------:R-:W-:Y:S11]  /*0070*/  STL [R1+0xa8], R3 ;  /* 0x0000a80301007387 */ /* 0x000ff60000100800 */
[----:B------:R-:W-:Y:S06]  /*0080*/  @P0 BAR.SYNC.DEFER_BLOCKING 0x5, 0x80 ;  /* 0x0142000000000b1d */ /* 0x000fec0000010000 */
[----:B------:R-:W1:Y:S04]  /*0090*/  @P0 LDS.128 R4, [0xc080] ;  /* 0x00c08000ff040984 */ /* 0x000e680000000c00 */
[----:B-1----:R1:W-:Y:S04]  /*00a0*/  @P0 STL.64 [R1+0x10], R4 ;  /* 0x0000100401000387 */ /* 0x0023e80000100a00 */
[----:B------:R1:W-:Y:S04]  /*00b0*/  @P0 STL.64 [R1+0x18], R6 ;  /* 0x0000180601000387 */ /* 0x0003e80000100a00 */
[----:B------:R-:W-:Y:S06]  /*00c0*/  @P0 BAR.ARV 0x4, 0x80 ;  /* 0x0102000000000b1d */ /* 0x000fec0000002000 */
[----:B------:R-:W-:Y:S05]  /*00d0*/  @P0 BRA `(.L_x_20) ;  /* 0x00000b1000000947 */ /* 0x000fea0003800000 */
[----:B------:R-:W-:Y:S01]  /*00e0*/  LOP3.LUT R14, R2, 0x1f, RZ, 0xc0, !PT ;  /* 0x0000001f020e7812 */ /* 0x000fe200078ec0ff */
[----:B------:R-:W-:Y:S01]  /*00f0*/  CS2R R8, SRZ ;  /* 0x0000000000087805 */ /* 0x000fe2000001ff00 */
[----:B-1----:R-:W-:-:S02]  /*0100*/  IMAD.MOV.U32 R7, RZ, RZ, RZ ;  /* 0x000000ffff077224 */ /* 0x002fc400078e00ff */
[----:B------:R-:W-:-:S04]  /*0110*/  ISETP.NE.AND P6, PT, R14, 0x1f, PT ;  /* 0x0000001f0e00780c */ /* 0x000fc80003fc5270 */
[----:B------:R-:W-:-:S13]  /*0120*/  ISETP.GE.OR P0, PT, R14, c[0x0][0x53c], !P6 ;  /* 0x00014f000e007a0c */ /* 0x000fda0007706670 */
[----:B------:R-:W-:Y:S02]  /*0130*/  @!P0 IMAD.MOV.U32 R4, RZ, RZ, 0x4 ;  /* 0x00000004ff048424 */ /* 0x000fe400078e00ff */
[----:B------:R-:W-:Y:S02]  /*0140*/  @!P0 IMAD.MOV.U32 R2, RZ, RZ, 0x4 ;  /* 0x00000004ff028424 */ /* 0x000fe400078e00ff */
[----:B------:R-:W-:-:S04]  /*0150*/  @!P0 IMAD.WIDE.U32 R4, R14, R4, c[0x0][0x580] ;  /* 0x000160000e048625 */ /* 0x000fc800078e0004 */
[C---:B------:R-:W-:Y:S01]  /*0160*/  @!P0 IMAD.WIDE.U32 R2, R14.reuse, R2, c[0x0][0x578] ;  /* 0x00015e000e028625 */ /* 0x040fe200078e0002 */
[----:B------:R-:W2:Y:S04]  /*0170*/  @!P0 LDG.E R8, [R4.64] ;  /* 0x0000000604088981 */ /* 0x000ea8000c1e1900 */
[----:B------:R-:W2:Y:S01]  /*0180*/  @!P0 LDG.E R7, [R2.64] ;  /* 0x0000000602078981 */ /* 0x000ea2000c1e1900 */
[C---:B------:R-:W-:Y:S01]  /*0190*/  ISETP.NE.AND P5, PT, R14.reuse, RZ, PT ;  /* 0x000000ff0e00720c */ /* 0x040fe20003fa5270 */
[----:B------:R-:W1:Y:S01]  /*01a0*/  S2UR UR4, SR_CTAID.X ;  /* 0x00000000000479c3 */ /* 0x000e620000002500 */
[C---:B------:R-:W-:Y:S02]  /*01b0*/  ISETP.GE.U32.AND P4, PT, R14.reuse, 0x2, PT ;  /* 0x000000020e00780c */ /* 0x040fe40003f86070 */
[----:B------:R-:W-:-:S02]  /*01c0*/  ISETP.GE.U32.AND P3, PT, R14, 0x4, PT ;  /* 0x000000040e00780c */ /* 0x000fc40003f66070 */
[C---:B------:R-:W-:Y:S02]  /*01d0*/  ISETP.GE.U32.AND P2, PT, R14.reuse, 0x8, PT ;  /* 0x000000080e00780c */ /* 0x040fe40003f46070 */
[----:B------:R-:W-:Y:S01]  /*01e0*/  ISETP.GE.U32.AND P1, PT, R14, 0x10, PT ;  /* 0x000000100e00780c */ /* 0x000fe20003f26070 */
[----:B--2---:R-:W-:-:S05]  /*01f0*/  IMAD R4, R8, R7, RZ ;  /* 0x0000000708047224 */ /* 0x004fca00078e02ff */
[----:B------:R-:W2:Y:S02]  /*0200*/  SHFL.UP PT, R0, R4, 0x1, RZ ;  /* 0x0420000004007989 */ /* 0x000ea400000e00ff */
[----:B--2---:R-:W-:-:S05]  /*0210*/  SEL R0, R0, RZ, P5 ;  /* 0x000000ff00007207 */ /* 0x004fca0002800000 */
[----:B------:R-:W-:-:S05]  /*0220*/  IMAD.IADD R4, R4, 0x1, R0 ;  /* 0x0000000104047824 */ /* 0x000fca00078e0200 */
        /* <DEDUP_REMOVED lines=12> */
[----:B------:R-:W2:Y:S02]  /*02f0*/  SHFL.IDX PT, R6, R4, 0x1f, 0x1f ;  /* 0x03e01f0004067f89 */ /* 0x000ea400000e0000 */
[----:B--2---:R-:W-:-:S04]  /*0300*/  IMAD R6, R6, c[0x0][0x538], RZ ;  /* 0x00014e0006067a24 */ /* 0x004fc800078e02ff */
[----:B------:R-:W-:Y:S01]  /*0310*/  IMAD.MOV.U32 R0, RZ, RZ, R6 ;  /* 0x000000ffff007224 */ /* 0x000fe200078e0006 */
[----:B-1----:R-:W-:-:S13]  /*0320*/  ISETP.GT.AND P0, PT, R6, UR4, PT ;  /* 0x0000000406007c0c */ /* 0x002fda000bf04270 */
[----:B------:R-:W-:Y:S05]  /*0330*/  @P0 BRA `(.L_x_21) ;  /* 0x0000027000000947 */ /* 0x000fea0003800000 */
[----:B------:R-:W-:Y:S02]  /*0340*/  MOV R6, R0 ;  /* 0x0000000000067202 */ /* 0x000fe40000000f00 */
[----:B------:R-:W-:-:S04]  /*0350*/  MOV R9, RZ ;  /* 0x000000ff00097202 */ /* 0x000fc80000000f00 */
.L_x_25:
[----:B------:R-:W-:-:S04]  /*0360*/  IADD3 R0, R9, 0x1f, RZ ;  /* 0x0000001f09007810 */ /* 0x000fc80007ffe0ff */
[----:B------:R-:W-:-:S13]  /*0370*/  ISETP.GE.AND P0, PT, R0, c[0x0][0x53c], PT ;  /* 0x00014f0000007a0c */ /* 0x000fda0003f06270 */
[----:B------:R-:W-:Y:S05]  /*0380*/  @P0 BRA `(.L_x_22) ;  /* 0x0000078000000947 */ /* 0x000fea0003800000 */
[----:B------:R-:W-:Y:S01]  /*0390*/  MOV R9, R0 ;  /* 0x0000000000097202 */ /* 0x000fe20000000f00 */
[----:B------:R-:W-:Y:S01]  /*03a0*/  IMAD.MOV.U32 R7, RZ, RZ, RZ ;  /* 0x000000ffff077224 */ /* 0x000fe200078e00ff */
[----:B------:R-:W-:Y:S02]  /*03b0*/  MOV R8, RZ ;  /* 0x000000ff00087202 */ /* 0x000fe40000000f00 */
[----:B------:R-:W-:-:S04]  /*03c0*/  IADD3 R0, R14, R9, RZ ;  /* 0x000000090e007210 */ /* 0x000fc80007ffe0ff */
[----:B------:R-:W-:-:S13]  /*03d0*/  ISETP.GE.OR P0, PT, R0, c[0x0][0x53c], !P6 ;  /* 0x00014f0000007a0c */ /* 0x000fda0007706670 */
[----:B------:R-:W-:Y:S01]  /*03e0*/  @!P0 MOV R2, 0x4 ;  /* 0x0000000400028802 */ /* 0x000fe20000000f00 */
[----:B------:R-:W-:-:S04]  /*03f0*/  @!P0 IMAD.MOV.U32 R3, RZ, RZ, 0x4 ;  /* 0x00000004ff038424 */ /* 0x000fc800078e00ff */
[----:B------:R-:W-:-:S04]  /*0400*/  @!P0 IMAD.WIDE R4, R0, R2, c[0x0][0x580] ;  /* 0x0001600000048625 */ /* 0x000fc800078e0202 */
[----:B------:R-:W-:Y:S01]  /*0410*/  @!P0 IMAD.WIDE R2, R0, R3, c[0x0][0x578] ;  /* 0x00015e0000028625 */ /* 0x000fe200078e0203 */
[----:B------:R-:W2:Y:S04]  /*0420*/  @!P0 LDG.E R8, [R4.64] ;  /* 0x0000000604088981 */ /* 0x000ea8000c1e1900 */
[----:B------:R-:W2:Y:S02]  /*0430*/  @!P0 LDG.E R7, [R2.64] ;  /* 0x0000000602078981 */ /* 0x000ea4000c1e1900 */
[----:B--2---:R-:W-:Y:S01]  /*0440*/  IMAD R5, R8, R7, RZ ;  /* 0x0000000708057224 */ /* 0x004fe200078e02ff */
[----:B------:R-:W-:Y:S05]  /*0450*/  BRA.DIV ~URZ, `(.L_x_23) ;  /* 0x0000d6827f007947 */ /* 0x000fea000b800000 */
[----:B------:R1:W2:Y:S02]  /*0460*/  SHFL.UP PT, R0, R5, 0x1, RZ ;  /* 0x0420000005007989 */ /* 0x0002a400000e00ff */
.L_x_122:
[----:B--2---:R-:W-:-:S04]  /*0470*/  SEL R0, R0, RZ, P5 ;  /* 0x000000ff00007207 */ /* 0x004fc80002800000 */
[----:B-1----:R-:W-:Y:S01]  /*0480*/  IADD3 R5, R5, R0, RZ ;  /* 0x0000000005057210 */ /* 0x002fe20007ffe0ff */
[----:B------:R-:W-:Y:S05]  /*0490*/  BRA.DIV ~URZ, `(.L_x_24) ;  /* 0x0000d6a27f007947 */ /* 0x000fea000b800000 */
[----:B------:R-:W1:Y:S02]  /*04a0*/  SHFL.UP PT, R0, R5, 0x2, RZ ;  /* 0x0440000005007989 */ /* 0x000e6400000e00ff */
[----:B-1----:R-:W-:-:S05]  /*04b0*/  SEL R0, R0, RZ, P4 ;  /* 0x000000ff00007207 */ /* 0x002fca0002000000 */
[----:B------:R-:W-:-:S05]  /*04c0*/  IMAD.IADD R0, R5, 0x1, R0 ;  /* 0x0000000105007824 */ /* 0x000fca00078e0200 */
        /* <DEDUP_REMOVED lines=9> */
[----:B------:R1:W2:Y:S02]  /*0560*/  SHFL.IDX PT, R0, R4, 0x1f, 0x1f ;  /* 0x03e01f0004007f89 */ /* 0x0002a400000e0000 */
.L_x_123:
[----:B--2---:R-:W-:-:S05]  /*0570*/  IMAD R0, R0, c[0x0][0x538], RZ ;  /* 0x00014e0000007a24 */ /* 0x004fca00078e02ff */
[----:B------:R-:W-:-:S04]  /*0580*/  IADD3 R6, R0, R6, RZ ;  /* 0x0000000600067210 */ /* 0x000fc80007ffe0ff */
[----:B------:R-:W-:-:S13]  /*0590*/  ISETP.GT.AND P0, PT, R6, UR4, PT ;  /* 0x0000000406007c0c */ /* 0x000fda000bf04270 */
[----:B-1----:R-:W-:Y:S05]  /*05a0*/  @!P0 BRA `(.L_x_25) ;  /* 0xfffffdb000008947 */ /* 0x002fea000383ffff */
.L_x_21:
[----:B------:R-:W-:-:S05]  /*05b0*/  IADD3 R12, -R0, R6, RZ ;  /* 0x00000006000c7210 */ /* 0x000fca0007ffe1ff */
[----:B------:R-:W-:-:S05]  /*05c0*/  IMAD R0, R4, c[0x0][0x538], R12 ;  /* 0x00014e0004007a24 */ /* 0x000fca00078e020c */
[----:B------:R-:W-:Y:S01]  /*05d0*/  ISETP.GT.AND P0, PT, R0, UR4, PT ;  /* 0x0000000400007c0c */ /* 0x000fe2000bf04270 */
[----:B------:R-:W-:-:S12]  /*05e0*/  BRA.DIV ~URZ, `(.L_x_26) ;  /* 0x0000d7027f007947 */ /* 0x000fd8000b800000 */
[----:B------:R-:W-:-:S04]  /*05f0*/  VOTE.ANY R6, PT, !P0 ;  /* 0x0000000000067806 */ /* 0x000fc800040e0100 */
.L_x_124:
[----:B------:R1:W2:Y:S01]  /*0600*/  POPC R13, R6 ;  /* 0x00000006000d7309 */ /* 0x0002a20000000000 */
[----:B------:R-:W-:Y:S05]  /*0610*/  BRA.DIV ~URZ, `(.L_x_27) ;  /* 0x0000d7227f007947 */ /* 0x000fea000b800000 */
[----:B--2---:R-:W2:Y:S04]  /*0620*/  SHFL.IDX PT, R11, R8, R13, 0x1f ;  /* 0x00001f0d080b7589 */ /* 0x004ea800000e0000 */
[----:B------:R3:W4:Y:S02]  /*0630*/  SHFL.IDX PT, R10, R7, R13, 0x1f ;  /* 0x00001f0d070a7589 */ /* 0x00072400000e0000 */
[----:B---3--:R-:W-:Y:S02]  /*0640*/  MOV R7, RZ ;  /* 0x000000ff00077202 */ /* 0x008fe40000000f00 */
.L_x_125:
[----:B--2-4-:R-:W-:Y:S01]  /*0650*/  ISETP.NE.AND P0, PT, R6, RZ, PT ;  /* 0x000000ff0600720c */ /* 0x014fe20003f05270 */
[----:B------:R-:W-:-:S12]  /*0660*/  BSSY B0, `(.L_x_28) ;  /* 0x0000005000007945 */ /* 0x000fd80003800000 */
[----:B------:R-:W-:Y:S05]  /*0670*/  @!P0 BRA `(.L_x_29) ;  /* 0x0000003000008947 */ /* 0x000fea0003800000 */
[----:B------:R-:W-:Y:S01]  /*0680*/  IADD3 R3, R13, -0x1, RZ ;  /* 0xffffffff0d037810 */ /* 0x000fe20007ffe0ff */
[----:B------:R-:W-:Y:S05]  /*0690*/  BRA.DIV ~URZ, `(.L_x_30) ;  /* 0x0000d7827f007947 */ /* 0x000fea000b800000 */
[----:B------:R2:W3:Y:S02]  /*06a0*/  SHFL.IDX PT, R7, R4, R3, 0x1f ;  /* 0x00001f0304077589 */ /* 0x0004e400000e0000 */
.L_x_29:
[----:B------:R-:W-:Y:S05]  /*06b0*/  BSYNC B0 ;  /* 0x0000000000007941 */ /* 0x000fea0003800000 */
.L_x_28:
[----:B------:R-:W-:Y:S01]  /*06c0*/  IABS R0, R11 ;  /* 0x0000000b00007213 */ /* 0x000fe20000000000 */
[----:B--23--:R-:W-:-:S04]  /*06d0*/  IMAD R4, R7, c[0x0][0x538], R12 ;  /* 0x00014e0007047a24 */ /* 0x00cfc800078e020c */
[----:B------:R-:W-:Y:S01]  /*06e0*/  IMAD.MOV.U32 R5, RZ, RZ, R0 ;  /* 0x000000ffff057224 */ /* 0x000fe200078e0000 */
[----:B------:R-:W-:Y:S01]  /*06f0*/  IABS R0, R10 ;  /* 0x0000000a00007213 */ /* 0x000fe20000000000 */
[----:B------:R2:W-:Y:S01]  /*0700*/  STL [R1+0x10], R4 ;  /* 0x0000100401007387 */ /* 0x0005e20000100800 */
[----:B------:R-:W-:Y:S01]  /*0710*/  IADD3 R12, -R4, UR4, RZ ;  /* 0x00000004040c7c10 */ /* 0x000fe2000fffe1ff */
[----:B------:R-:W3:Y:S02]  /*0720*/  I2F.RP R2, R5 ;  /* 0x0000000500027306 */ /* 0x000ee40000209400 */
[----:B------:R-:W-:Y:S01]  /*0730*/  IMAD.MOV.U32 R7, RZ, RZ, R0 ;  /* 0x000000ffff077224 */ /* 0x000fe200078e0000 */
[----:B-1----:R-:W-:Y:S02]  /*0740*/  IABS R6, R12 ;  /* 0x0000000c00067213 */ /* 0x002fe40000000000 */
[----:B------:R-:W-:-:S03]  /*0750*/  IABS R0, R11 ;  /* 0x0000000b00007213 */ /* 0x000fc60000000000 */
[----:B------:R-:W-:Y:S01]  /*0760*/  I2F.RP R8, R7 ;  /* 0x0000000700087306 */ /* 0x000fe20000209400 */
[----:B------:R-:W-:-:S07]  /*0770*/  IADD3 R0, RZ, -R0, RZ ;  /* 0x80000000ff007210 */ /* 0x000fce0007ffe0ff */
[----:B---3--:R-:W1:Y:S02]  /*0780*/  MUFU.RCP R2, R2 ;  /* 0x0000000200027308 */ /* 0x008e640000001000 */
[----:B-1----:R-:W-:-:S06]  /*0790*/  IADD3 R2, R2, 0xffffffe, RZ ;  /* 0x0ffffffe02027810 */ /* 0x002fcc0007ffe0ff */
[----:B------:R-:W1:Y:S02]  /*07a0*/  F2I.FTZ.U32.TRUNC.NTZ R3, R2 ;  /* 0x0000000200037305 */ /* 0x000e64000021f000 */
[----:B-1----:R-:W-:-:S04]  /*07b0*/  IMAD.MOV R2, RZ, RZ, -R3 ;  /* 0x000000ffff027224 */ /* 0x002fc800078e0a03 */
[----:B--2---:R-:W-:Y:S02]  /*07c0*/  IMAD R4, R2, R5, RZ ;  /* 0x0000000502047224 */ /* 0x004fe400078e02ff */
[----:B------:R-:W-:-:S04]  /*07d0*/  IMAD.MOV.U32 R2, RZ, RZ, RZ ;  /* 0x000000ffff027224 */ /* 0x000fc800078e00ff */
[----:B------:R-:W-:-:S04]  /*07e0*/  IMAD.HI.U32 R2, R3, R4, R2 ;  /* 0x0000000403027227 */ /* 0x000fc800078e0002 */
[----:B------:R-:W-:-:S04]  /*07f0*/  IMAD.MOV.U32 R3, RZ, RZ, R6 ;  /* 0x000000ffff037224 */ /* 0x000fc800078e0006 */
[----:B------:R-:W-:-:S04]  /*0800*/  IMAD.HI.U32 R2, R2, R3, RZ ;  /* 0x0000000302027227 */ /* 0x000fc800078e00ff */
[----:B------:R-:W-:Y:S02]  /*0810*/  IMAD R0, R2, R0, R3 ;  /* 0x0000000002007224 */ /* 0x000fe400078e0203 */
[----:B------:R-:W1:Y:S03]  /*0820*/  MUFU.RCP R3, R8 ;  /* 0x0000000800037308 */ /* 0x000e660000001000 */
[----:B------:R-:W-:-:S13]  /*0830*/  ISETP.GT.U32.AND P0, PT, R5, R0, PT ;  /* 0x000000000500720c */ /* 0x000fda0003f04070 */
[----:B------:R-:W-:Y:S01]  /*0840*/  @!P0 IMAD.IADD R0, R0, 0x1, -R5 ;  /* 0x0000000100008824 */ /* 0x000fe200078e0a05 */
[----:B-1----:R-:W-:Y:S02]  /*0850*/  IADD3 R3, R3, 0xffffffe, RZ ;  /* 0x0ffffffe03037810 */ /* 0x002fe40007ffe0ff */
[----:B------:R-:W-:Y:S02]  /*0860*/  @!P0 IADD3 R2, R2, 0x1, RZ ;  /* 0x0000000102028810 */ /* 0x000fe40007ffe0ff */
[----:B------:R-:W-:Y:S02]  /*0870*/  ISETP.GE.U32.AND P2, PT, R0, R5, PT ;  /* 0x000000050000720c */ /* 0x000fe40003f46070 */
[----:B------:R-:W1:Y:S01]  /*0880*/  F2I.FTZ.U32.TRUNC.NTZ R3, R3 ;  /* 0x0000000300037305 */ /* 0x000e62000021f000 */
[----:B------:R-:W-:Y:S02]  /*0890*/  LOP3.LUT R0, R12, R11, RZ, 0x3c, !PT ;  /* 0x0000000b0c007212 */ /* 0x000fe400078e3cff */
[----:B------:R-:W-:-:S02]  /*08a0*/  ISETP.NE.AND P0, PT, R11, RZ, PT ;  /* 0x000000ff0b00720c */ /* 0x000fc40003f05270 */
[----:B------:R-:W-:-:S06]  /*08b0*/  ISETP.GE.AND P1, PT, R0, RZ, PT ;  /* 0x000000ff0000720c */ /* 0x000fcc0003f26270 */
[----:B------:R-:W-:Y:S02]  /*08c0*/  @P2 IADD3 R2, R2, 0x1, RZ ;  /* 0x0000000102022810 */ /* 0x000fe40007ffe0ff */
[----:B-1----:R-:W-:-:S03]  /*08d0*/  IADD3 R0, RZ, -R3, RZ ;  /* 0x80000003ff007210 */ /* 0x002fc60007ffe0ff */
[----:B------:R-:W-:Y:S01]  /*08e0*/  IMAD.MOV.U32 R4, RZ, RZ, R2 ;  /* 0x000000ffff047224 */ /* 0x000fe200078e0002 */
[----:B------:R-:W-:-:S03]  /*08f0*/  MOV R2, RZ ;  /* 0x000000ff00027202 */ /* 0x000fc60000000f00 */
[----:B------:R-:W-:Y:S01]  /*0900*/  @!P1 IMAD.MOV R4, RZ, RZ, -R4 ;  /* 0x000000ffff049224 */ /* 0x000fe200078e0a04 */
[----:B------:R-:W-:Y:S01]  /*0910*/  @!P0 LOP3.LUT R4, RZ, R11, RZ, 0x33, !PT ;  /* 0x0000000bff048212 */ /* 0x000fe200078e33ff */
[----:B------:R-:W-:Y:S01]  /*0920*/  IMAD.MOV.U32 R5, RZ, RZ, R0 ;  /* 0x000000ffff057224 */ /* 0x000fe200078e0000 */
[----:B------:R-:W-:Y:S02]  /*0930*/  IABS R0, R10 ;  /* 0x0000000a00007213 */ /* 0x000fe40000000000 */
[----:B------:R-:W-:Y:S01]  /*0940*/  IABS R8, R4 ;  /* 0x0000000400087213 */ /* 0x000fe20000000000 */
[----:B------:R-:W-:Y:S02]  /*0950*/  IMAD R5, R5, R7, RZ ;  /* 0x0000000705057224 */ /* 0x000fe400078e02ff */
[----:B------:R-:W-:Y:S02]  /*0960*/  IMAD.MOV R6, RZ, RZ, -R0 ;  /* 0x000000ffff067224 */ /* 0x000fe400078e0a00 */
[----:B------:R-:W-:-:S04]  /*0970*/  IMAD.HI.U32 R0, R3, R5, R2 ;  /* 0x0000000503007227 */ /* 0x000fc800078e0002 */
[----:B------:R-:W-:Y:S02]  /*0980*/  IMAD.MOV.U32 R2, RZ, RZ, R8 ;  /* 0x000000ffff027224 */ /* 0x000fe400078e0008 */
[----:B------:R-:W-:Y:S02]  /*0990*/  IMAD.MOV.U32 R3, RZ, RZ, R6 ;  /* 0x000000ffff037224 */ /* 0x000fe400078e0006 */
[----:B------:R-:W-:-:S04]  /*09a0*/  IMAD.HI.U32 R0, R0, R2, RZ ;  /* 0x0000000200007227 */ /* 0x000fc800078e00ff */
[----:B------:R-:W-:Y:S02]  /*09b0*/  IMAD R2, R0, R3, R2 ;  /* 0x0000000300027224 */ /* 0x000fe400078e0202 */
[----:B------:R-:W-:-:S03]  /*09c0*/  IMAD R3, R4, R11, RZ ;  /* 0x0000000b04037224 */ /* 0x000fc600078e02ff */
[----:B------:R-:W-:Y:S02]  /*09d0*/  ISETP.GT.U32.AND P0, PT, R7, R2, PT ;  /* 0x000000020700720c */ /* 0x000fe40003f04070 */
[----:B------:R-:W-:-:S11]  /*09e0*/  IADD3 R3, R12, -R3, RZ ;  /* 0x800000030c037210 */ /* 0x000fd60007ffe0ff */
[----:B------:R-:W-:Y:S01]  /*09f0*/  @!P0 IMAD.IADD R2, R2, 0x1, -R7 ;  /* 0x0000000102028824 */ /* 0x000fe200078e0a07 */
[----:B------:R-:W-:Y:S02]  /*0a00*/  @!P0 IADD3 R0, R0, 0x1, RZ ;  /* 0x0000000100008810 */ /* 0x000fe40007ffe0ff */
[----:B------:R-:W-:Y:S02]  /*0a10*/  ISETP.NE.AND P0, PT, R10, RZ, PT ;  /* 0x000000ff0a00720c */ /* 0x000fe40003f05270 */
[----:B------:R-:W-:Y:S02]  /*0a20*/  ISETP.GE.U32.AND P2, PT, R2, R7, PT ;  /* 0x000000070200720c */ /* 0x000fe40003f46070 */
[----:B------:R-:W-:-:S04]  /*0a30*/  LOP3.LUT R2, R4, R10, RZ, 0x3c, !PT ;  /* 0x0000000a04027212 */ /* 0x000fc800078e3cff */
[----:B------:R-:W-:-:S07]  /*0a40*/  ISETP.GE.AND P1, PT, R2, RZ, PT ;  /* 0x000000ff0200720c */ /* 0x000fce0003f26270 */
[----:B------:R-:W-:-:S06]  /*0a50*/  @P2 IADD3 R0, R0, 0x1, RZ ;  /* 0x0000000100002810 */ /* 0x000fcc0007ffe0ff */
[----:B------:R-:W-:Y:S02]  /*0a60*/  @!P1 IADD3 R0, -R0, RZ, RZ ;  /* 0x000000ff00009210 */ /* 0x000fe40007ffe1ff */
[----:B------:R-:W-:-:S05]  /*0a70*/  @!P0 LOP3.LUT R0, RZ, R10, RZ, 0x33, !PT ;  /* 0x0000000aff008212 */ /* 0x000fca00078e33ff */
[--C-:B------:R-:W-:Y:S02]  /*0a80*/  IMAD.MOV R2, RZ, RZ, -R0.reuse ;  /* 0x000000ffff027224 */ /* 0x100fe400078e0a00 */
[C---:B------:R-:W-:Y:S02]  /*0a90*/  IMAD R0, R10.reuse, 0x1000000, R0 ;  /* 0x010000000a007824 */ /* 0x040fe400078e0200 */
[----:B------:R-:W-:Y:S02]  /*0aa0*/  IMAD R2, R10, R2, R4 ;  /* 0x000000020a027224 */ /* 0x000fe400078e0204 */
[----:B------:R-:W-:Y:S02]  /*0ab0*/  IMAD.IADD R4, R13, 0x1, R9 ;  /* 0x000000010d047824 */ /* 0x000fe400078e0209 */
[----:B------:R-:W-:-:S03]  /*0ac0*/  IMAD R0, R2, 0x10000, R0 ;  /* 0x0001000002007824 */ /* 0x000fc600078e0200 */
[----:B------:R1:W-:Y:S04]  /*0ad0*/  STL [R1+0x1c], R4 ;  /* 0x00001c0401007387 */ /* 0x0003e80000100800 */
[----:B------:R1:W-:Y:S04]  /*0ae0*/  STL [R1+0x18], R0 ;  /* 0x0000180001007387 */ /* 0x0003e80000100800 */
[----:B------:R1:W-:Y:S01]  /*0af0*/  STL [R1+0x14], R3 ;  /* 0x0000140301007387 */ /* 0x0003e20000100800 */
[----:B------:R-:W-:Y:S05]  /*0b00*/  BRA `(.L_x_31) ;  /* 0x0000006000007947 */ /* 0x000fea0003800000 */
.L_x_22:
[----:B------:R-:W-:Y:S01]  /*0b10*/  MOV R0, UR4 ;  /* 0x0000000400007c02 */ /* 0x000fe20008000f00 */
[----:B------:R-:W-:Y:S04]  /*0b20*/  STL [R1+0x14], RZ ;  /* 0x000014ff01007387 */ /* 0x000fe80000100800 */
[----:B------:R-:W-:Y:S04]  /*0b30*/  STL [R1+0x18], RZ ;  /* 0x000018ff01007387 */ /* 0x000fe80000100800 */
[----:B------:R1:W-:Y:S02]  /*0b40*/  STL [R1+0x10], R0 ;  /* 0x0000100001007387 */ /* 0x0003e40000100800 */
[----:B-1----:R-:W-:-:S05]  /*0b50*/  MOV R0, c[0x0][0x53c] ;  /* 0x00014f0000007a02 */ /* 0x002fca0000000f00 */
[----:B------:R1:W-:Y:S02]  /*0b60*/  STL [R1+0x1c], R0 ;  /* 0x00001c0001007387 */ /* 0x0003e40000100800 */
.L_x_31:
[----:B-1----:R-:W2:Y:S04]  /*0b70*/  LDL R4, [R1+0x10] ;  /* 0x0000100001047983 */ /* 0x002ea80000100800 */
[----:B------:R-:W2:Y:S04]  /*0b80*/  LDL R5, [R1+0x14] ;  /* 0x0000140001057983 */ /* 0x000ea80000100800 */
[----:B------:R-:W2:Y:S04]  /*0b90*/  LDL R6, [R1+0x18] ;  /* 0x0000180001067983 */ /* 0x000ea80000100800 */
[----:B------:R-:W2:Y:S01]  /*0ba0*/  LDL R7, [R1+0x1c] ;  /* 0x00001c0001077983 */ /* 0x000ea20000100800 */
[----:B------:R-:W-:Y:S01]  /*0bb0*/  ISETP.NE.AND P0, PT, R14, RZ, PT ;  /* 0x000000ff0e00720c */ /* 0x000fe20003f05270 */
[----:B------:R-:W-:-:S12]  /*0bc0*/  WARPSYNC 0xffffffff ;  /* 0xffffffff00007948 */ /* 0x000fd80003800000 */
[----:B--2---:R1:W-:Y:S04]  /*0bd0*/  @!P0 STS.128 [0xc080], R4 ;  /* 0x00c08004ff008388 */ /* 0x0043e80000000c00 */
[----:B------:R-:W-:Y:S06]  /*0be0*/  BAR.ARV 0x5, 0x80 ;  /* 0x0142000000007b1d */ /* 0x000fec0000002000 */
.L_x_20:
[----:B------:R-:W2:Y:S02]  /*0bf0*/  LDL R0, [R1+0x1c] ;  /* 0x00001c0001007983 */ /* 0x000ea40000100800 */
[----:B--2---:R-:W-:-:S13]  /*0c00*/  ISETP.GE.AND P0, PT, R0, c[0x0][0x53c], PT ;  /* 0x00014f0000007a0c */ /* 0x004fda0003f06270 */
[----:B------:R-:W-:Y:S05]  /*0c10*/  @P0 EXIT ;  /* 0x000000000000094d */ /* 0x000fea0003800000 */
[----:B------:R-:W2:Y:S02]  /*0c20*/  S2R R12, SR_TID.X ;  /* 0x00000000000c7919 */ /* 0x000ea40000002100 */
[----:B--2---:R-:W-:-:S04]  /*0c30*/  SHF.R.S32.HI R9, RZ, 0x1f, R12 ;  /* 0x0000001fff097819 */ /* 0x004fc8000001140c */
[CC--:B------:R-:W-:Y:S02]  /*0c40*/  LEA.HI R17, R9.reuse, R12.reuse, RZ, 0x3 ;  /* 0x0000000c09117211 */ /* 0x0c0fe400078f18ff */
[----:B------:R-:W-:Y:S02]  /*0c50*/  LEA.HI R3, R9, R12, RZ, 0x4 ;  /* 0x0000000c09037211 */ /* 0x000fe400078f20ff */
[----:B------:R-:W-:Y:S02]  /*0c60*/  LOP3.LUT R2, R17, 0xfffffff8, RZ, 0xc0, !PT ;  /* 0xfffffff811027812 */ /* 0x000fe400078ec0ff */
[----:B-1----:R-:W-:Y:S02]  /*0c70*/  SHF.R.S32.HI R5, RZ, 0x4, R3 ;  /* 0x00000004ff057819 */ /* 0x002fe40000011403 */
[C---:B------:R-:W-:Y:S01]  /*0c80*/  LOP3.LUT R0, R3.reuse, 0xfffffff0, RZ, 0xc0, !PT ;  /* 0xfffffff003007812 */ /* 0x040fe200078ec0ff */
[----:B------:R-:W-:Y:S01]  /*0c90*/  IMAD.IADD R2, R12, 0x1, -R2 ;  /* 0x000000010c027824 */ /* 0x000fe200078e0a02 */
[----:B------:R-:W-:-:S03]  /*0ca0*/  LEA.HI R3, R3, R5, RZ, 0x1 ;  /* 0x0000000503037211 */ /* 0x000fc600078f08ff */
[----:B------:R-:W-:Y:S01]  /*0cb0*/  IMAD.IADD R0, R12, 0x1, -R0 ;  /* 0x000000010c007824 */ /* 0x000fe200078e0a00 */
[----:B------:R-:W-:Y:S02]  /*0cc0*/  LEA.HI R8, R2, R2, RZ, 0x1 ;  /* 0x0000000202087211 */ /* 0x000fe400078f08ff */
[----:B------:R-:W-:Y:S02]  /*0cd0*/  LOP3.LUT R4, R3, 0xfffffffe, RZ, 0xc0, !PT ;  /* 0xfffffffe03047812 */ /* 0x000fe400078ec0ff */
[----:B------:R-:W-:Y:S02]  /*0ce0*/  LOP3.LUT R3, R8, 0x3fffffe, RZ, 0xc0, !PT ;  /* 0x03fffffe08037812 */ /* 0x000fe400078ec0ff */
[----:B------:R-:W-:Y:S01]  /*0cf0*/  LEA.HI R10, R0, R0, RZ, 0x1 ;  /* 0x00000000000a7211 */ /* 0x000fe200078f08ff */
[----:B------:R-:W-:Y:S01]  /*0d00*/  IMAD.IADD R11, R5, 0x1, -R4 ;  /* 0x00000001050b7824 */ /* 0x000fe200078e0a04 */
[----:B------:R-:W-:Y:S01]  /*0d10*/  LEA.HI R5, R9, R12, RZ, 0x2 ;  /* 0x0000000c09057211 */ /* 0x000fe200078f10ff */
[----:B------:R-:W-:Y:S01]  /*0d20*/  IMAD.IADD R15, R2, 0x1, -R3 ;  /* 0x00000001020f7824 */ /* 0x000fe200078e0a03 */
[----:B------:R-:W-:-:S02]  /*0d30*/  LOP3.LUT R2, R10, 0x7fffffe, RZ, 0xc0, !PT ;  /* 0x07fffffe0a027812 */ /* 0x000fc400078ec0ff */
[----:B------:R-:W-:Y:S02]  /*0d40*/  SHF.R.S32.HI R3, RZ, 0x1f, R0 ;  /* 0x0000001fff037819 */ /* 0x000fe40000011400 */
[----:B------:R-:W-:Y:S01]  /*0d50*/  SHF.R.S32.HI R4, RZ, 0x3, R17 ;  /* 0x00000003ff047819 */ /* 0x000fe20000011411 */
[----:B------:R-:W-:Y:S01]  /*0d60*/  IMAD.IADD R13, R0, 0x1, -R2 ;  /* 0x00000001000d7824 */ /* 0x000fe200078e0a02 */
[----:B------:R-:W-:Y:S02]  /*0d70*/  LOP3.LUT R6, R5, 0xfffffffc, RZ, 0xc0, !PT ;  /* 0xfffffffc05067812 */ /* 0x000fe400078ec0ff */
[----:B------:R-:W-:Y:S01]  /*0d80*/  LEA.HI R16, R3, R0, RZ, 0x3 ;  /* 0x0000000003107211 */ /* 0x000fe200078f18ff */
[----:B------:R-:W-:Y:S01]  /*0d90*/  IMAD.SHL.U32 R0, R4, 0x40, RZ ;  /* 0x0000004004007824 */ /* 0x000fe200078e00ff */
[----:B------:R-:W-:Y:S01]  /*0da0*/  LEA.HI R9, R9, R12, RZ, 0x5 ;  /* 0x0000000c09097211 */ /* 0x000fe200078f28ff */
[----:B------:R-:W-:Y:S01]  /*0db0*/  IMAD.IADD R18, R12, 0x1, -R6 ;  /* 0x000000010c127824 */ /* 0x000fe200078e0a06 */
[----:B------:R-:W-:-:S02]  /*0dc0*/  SHF.R.S32.HI R14, RZ, 0x2, R5 ;  /* 0x00000002ff0e7819 */ /* 0x000fc40000011405 */
[----:B------:R-:W-:Y:S01]  /*0dd0*/  LOP3.LUT R2, R9, 0xffffffe0, RZ, 0xc0, !PT ;  /* 0xffffffe009027812 */ /* 0x000fe200078ec0ff */
[----:B------:R-:W-:Y:S01]  /*0de0*/  IMAD.SHL.U32 R250, R18, 0x8, RZ ;  /* 0x0000000812fa7824 */ /* 0x000fe200078e00ff */
[----:B------:R-:W-:Y:S02]  /*0df0*/  LOP3.LUT R0, R0, 0xc0, RZ, 0xc0, !PT ;  /* 0x000000c000007812 */ /* 0x000fe400078ec0ff */
[----:B------:R-:W-:Y:S01]  /*0e00*/  LEA.HI R6, R5, R14, RZ, 0x1 ;  /* 0x0000000e05067211 */ /* 0x000fe200078f08ff */
[----:B------:R-:W-:Y:S01]  /*0e10*/  IMAD.IADD R20, R12, 0x1, -R2 ;  /* 0x000000010c147824 */ /* 0x000fe200078e0a02 */
[----:B------:R-:W-:Y:S02]  /*0e20*/  SHF.R.U32.HI R4, RZ, 0x3, R0 ;  /* 0x00000003ff047819 */ /* 0x000fe40000011600 */
[----:B------:R-:W-:Y:S02]  /*0e30*/  LOP3.LUT R3, R0, 0x18, R250, 0xf8, !PT ;  /* 0x0000001800037812 */ /* 0x000fe400078ef8fa */
[----:B------:R-:W-:-:S02]  /*0e40*/  SHF.R.S32.HI R7, RZ, 0x5, R9 ;  /* 0x00000005ff077819 */ /* 0x000fc40000011409 */
[----:B------:R-:W-:Y:S02]  /*0e50*/  SHF.R.S32.HI R0, RZ, 0x1f, R9 ;  /* 0x0000001fff007819 */ /* 0x000fe40000011409 */
[----:B------:R-:W-:Y:S02]  /*0e60*/  LOP3.LUT R2, R6, 0x7fffffe, RZ, 0xc0, !PT ;  /* 0x07fffffe06027812 */ /* 0x000fe400078ec0ff */
[----:B------:R-:W-:Y:S02]  /*0e70*/  LEA.HI R0, R0, R7, RZ, 0x2 ;  /* 0x0000000700007211 */ /* 0x000fe400078f10ff */
[----:B------:R-:W-:Y:S01]  /*0e80*/  SHF.R.S32.HI R9, RZ, 0x1f, R20 ;  /* 0x0000001fff097819 */ /* 0x000fe20000011414 */
[----:B------:R-:W-:Y:S01]  /*0e90*/  IMAD.IADD R2, R14, 0x1, -R2 ;  /* 0x000000010e027824 */ /* 0x000fe200078e0a02 */
[----:B------:R-:W-:Y:S02]  /*0ea0*/  LOP3.LUT R6, R3, R4, RZ, 0x3c, !PT ;  /* 0x0000000403067212 */ /* 0x000fe400078e3cff */
[----:B------:R-:W-:-:S02]  /*0eb0*/  SHF.R.S32.HI R4, RZ, 0x1f, R5 ;  /* 0x0000001fff047819 */ /* 0x000fc40000011405 */
[----:B------:R-:W-:Y:S01]  /*0ec0*/  LOP3.LUT R3, R0, 0xffffffc, RZ, 0xc0, !PT ;  /* 0x0ffffffc00037812 */ /* 0x000fe200078ec0ff */
[----:B------:R-:W-:Y:S01]  /*0ed0*/  IMAD R0, R7, 0x8, R2 ;  /* 0x0000000807007824 */ /* 0x000fe200078e0202 */
[----:B------:R-:W-:Y:S02]  /*0ee0*/  LEA.HI R12, R9, R20, RZ, 0x2 ;  /* 0x00000014090c7211 */ /* 0x000fe400078f10ff */
[----:B------:R-:W-:Y:S01]  /*0ef0*/  LEA.HI R2, R4, R14, RZ, 0x3 ;  /* 0x0000000e04027211 */ /* 0x000fe200078f18ff */
[----:B------:R-:W-:Y:S01]  /*0f00*/  IMAD.IADD R5, R7, 0x1, -R3 ;  /* 0x0000000107057824 */ /* 0x000fe200078e0a03 */
[----:B------:R-:W-:Y:S01]  /*0f10*/  SHF.R.S32.HI R4, RZ, 0x2, R12 ;  /* 0x00000002ff047819 */ /* 0x000fe2000001140c */
[----:B------:R-:W-:Y:S01]  /*0f20*/  IMAD.U32 R6, R0, 0x20, R6 ;  /* 0x0000002000067824 */ /* 0x000fe200078e0006 */
[----:B------:R-:W-:Y:S02]  /*0f30*/  LEA.HI R0, R18, R18, RZ, 0x1 ;  /* 0x0000001212007211 */ /* 0x000fe400078f08ff */
[----:B------:R-:W-:Y:S01]  /*0f40*/  LOP3.LUT R3, R2, 0xfffffff8, RZ, 0xc0, !PT ;  /* 0xfffffff802037812 */ /* 0x000fe200078ec0ff */
[----:B------:R-:W-:Y:S01]  /*0f50*/  IMAD R19, R5, 0x10, R4 ;  /* 0x0000001005137824 */ /* 0x000fe200078e0204 */
[C---:B------:R-:W-:Y:S01]  /*0f60*/  LOP3.LUT R5, R0.reuse, 0x1ffffffe, RZ, 0xc0, !PT ;  /* 0x1ffffffe00057812 */ /* 0x040fe200078ec0ff */
[----:B------:R-:W-:Y:S01]  /*0f70*/  IMAD.SHL.U32 R0, R0, 0x20, RZ ;  /* 0x0000002000007824 */ /* 0x000fe200078e00ff */
[----:B------:R-:W-:Y:S01]  /*0f80*/  SHF.R.S32.HI R2, RZ, 0x1, R8 ;  /* 0x00000001ff027819 */ /* 0x000fe20000011408 */
[----:B------:R-:W-:Y:S01]  /*0f90*/  IMAD.IADD R3, R14, 0x1, -R3 ;  /* 0x000000010e037824 */ /* 0x000fe200078e0a03 */
[----:B------:R1:W-:Y:S01]  /*0fa0*/  STL [R1+0x78], R6 ;  /* 0x0000780601007387 */ /* 0x0003e20000100800 */
[----:B------:R-:W-:Y:S01]  /*0fb0*/  IMAD.IADD R8, R18, 0x1, -R5 ;  /* 0x0000000112087824 */ /* 0x000fe200078e0a05 */
[----:B------:R-:W-:-:S02]  /*0fc0*/  SHF.R.S32.HI R4, RZ, 0x1, R10 ;  /* 0x00000001ff047819 */ /* 0x000fc4000001140a */
[----:B------:R-:W-:Y:S01]  /*0fd0*/  LEA.HI R5, R3, R3, RZ, 0x1 ;  /* 0x0000000303057211 */ /* 0x000fe200078f08ff */
[----:B------:R-:W-:Y:S01]  /*0fe0*/  STL [R1+0xac], R19 ;  /* 0x0000ac1301007387 */ /* 0x000fe20000100800 */
[----:B------:R-:W-:Y:S02]  /*0ff0*/  SHF.R.S32.HI R10, RZ, 0x1f, R10 ;  /* 0x0000001fff0a7819 */ /* 0x000fe4000001140a */
[----:B------:R-:W-:Y:S02]  /*1000*/  LOP3.LUT R9, R5, 0x3fffffe, RZ, 0xc0, !PT ;  /* 0x03fffffe05097812 */ /* 0x000fe400078ec0ff */
[----:B------:R-:W-:Y:S02]  /*1010*/  LOP3.LUT P2, RZ, R2, 0x2, RZ, 0xc0, !PT ;  /* 0x0000000202ff7812 */ /* 0x000fe4000784c0ff */
[----:B------:R-:W-:Y:S01]  /*1020*/  IADD3 R252, R250, 0x20, RZ ;  /* 0x00000020fafc7810 */ /* 0x000fe20007ffe0ff */
[----:B------:R-:W-:Y:S01]  /*1030*/  IMAD.IADD R9, R3, 0x1, -R9 ;  /* 0x0000000103097824 */ /* 0x000fe200078e0a09 */
[----:B------:R-:W-:-:S02]  /*1040*/  SHF.R.S32.HI R251, RZ, 0x1f, R250 ;  /* 0x0000001ffffb7819 */ /* 0x000fc400000114fa */
[----:B-1----:R-:W-:Y:S01]  /*1050*/  LOP3.LUT R6, R0, 0xffffffc0, RZ, 0xc0, !PT ;  /* 0xffffffc000067812 */ /* 0x002fe200078ec0ff */
[----:B------:R-:W-:Y:S01]  /*1060*/  IMAD.SHL.U32 R0, R2, 0x40, RZ ;  /* 0x0000004002007824 */ /* 0x000fe200078e00ff */
[----:B------:R-:W-:-:S03]  /*1070*/  LEA.HI R2, R10, R4, RZ, 0x2 ;  /* 0x000000040a027211 */ /* 0x000fc600078f10ff */
[----:B------:R-:W-:Y:S01]  /*1080*/  IMAD R14, R8, 0x8, R6 ;  /* 0x00000008080e7824 */ /* 0x000fe200078e0206 */
[----:B------:R-:W-:Y:S01]  /*1090*/  LOP3.LUT R0, R0, 0xc0, RZ, 0xc0, !PT ;  /* 0x000000c000007812 */ /* 0x000fe200078ec0ff */
[----:B------:R-:W-:Y:S01]  /*10a0*/  IMAD.SHL.U32 R8, R7, 0x200, RZ ;  /* 0x0000020007087824 */ /* 0x000fe200078e00ff */
[----:B------:R-:W-:Y:S02]  /*10b0*/  LOP3.LUT R2, R2, 0xfffffffc, RZ, 0xc0, !PT ;  /* 0xfffffffc02027812 */ /* 0x000fe400078ec0ff */
[----:B------:R-:W-:Y:S01]  /*10c0*/  LOP3.LUT R7, R0, 0x8, R17, 0xf8, !PT ;  /* 0x0000000800077812 */ /* 0x000fe200078ef811 */
[----:B------:R-:W-:Y:S01]  /*10d0*/  IMAD R3, R18, 0x2, R8 ;  /* 0x0000000212037824 */ /* 0x000fe200078e0208 */
[----:B------:R-:W-:Y:S01]  /*10e0*/  SHF.R.U32.HI R6, RZ, 0x3, R0 ;  /* 0x00000003ff067819 */ /* 0x000fe20000011600 */
[----:B------:R-:W-:Y:S01]  /*10f0*/  IMAD.IADD R2, R4, 0x1, -R2 ;  /* 0x0000000104027824 */ /* 0x000fe200078e0a02 */
[----:B------:R-:W-:Y:S01]  /*1100*/  SHF.R.S32.HI R0, RZ, 0x1, R5 ;  /* 0x00000001ff007819 */ /* 0x000fe20000011405 */
[----:B------:R-:W-:Y:S01]  /*1110*/  IMAD.SHL.U32 R5, R16, 0x20, RZ ;  /* 0x0000002010057824 */ /* 0x000fe200078e00ff */
[----:B------:R-:W-:Y:S01]  /*1120*/  LOP3.LUT R10, R7, R6, RZ, 0x3c, !PT ;  /* 0x00000006070a7212 */ /* 0x000fe200078e3cff */
[----:B------:R-:W-:Y:S01]  /*1130*/  IMAD R6, R9, 0x20, R3 ;  /* 0x0000002009067824 */ /* 0x000fe200078e0203 */
[----:B------:R-:W-:Y:S01]  /*1140*/  LOP3.LUT P3, RZ, R2, 0x2, RZ, 0xc0, !PT ;  /* 0x0000000202ff7812 */ /* 0x000fe2000786c0ff */
[C---:B------:R-:W-:Y:S01]  /*1150*/  IMAD.SHL.U32 R3, R0.reuse, 0x40, RZ ;  /* 0x0000004000037824 */ /* 0x040fe200078e00ff */
[----:B------:R-:W-:Y:S01]  /*1160*/  LOP3.LUT R4, R0, 0x1, RZ, 0xc0, !PT ;  /* 0x0000000100047812 */ /* 0x000fe200078ec0ff */
[----:B------:R-:W-:Y:S01]  /*1170*/  IMAD.SHL.U32 R2, R2, 0x40, RZ ;  /* 0x0000004002027824 */ /* 0x000fe200078e00ff */
[----:B------:R-:W-:Y:S01]  /*1180*/  LOP3.LUT P0, RZ, R0, 0x2, RZ, 0xc0, !PT ;  /* 0x0000000200ff7812 */ /* 0x000fe2000780c0ff */
[----:B------:R-:W-:Y:S01]  /*1190*/  IMAD.SHL.U32 R7, R11, 0x8, RZ ;  /* 0x000000080b077824 */ /* 0x000fe200078e00ff */
[----:B------:R-:W-:Y:S01]  /*11a0*/  LOP3.LUT R3, R3, 0xc0, RZ, 0xc0, !PT ;  /* 0x000000c003037812 */ /* 0x000fe200078ec0ff */
[----:B------:R-:W-:Y:S01]  /*11b0*/  IMAD R9, R11, 0x8, R15 ;  /* 0x000000080b097824 */ /* 0x000fe200078e020f */
[----:B------:R-:W-:-:S02]  /*11c0*/  LOP3.LUT R0, R5, 0xffffff00, RZ, 0xc0, !PT ;  /* 0xffffff0005007812 */ /* 0x000fc400078ec0ff */
[----:B------:R-:W-:Y:S02]  /*11d0*/  LEA.HI R3, R3, R3, RZ, 0x1d ;  /* 0x0000000303037211 */ /* 0x000fe400078fe8ff */
[----:B------:R-:W-:Y:S02]  /*11e0*/  LOP3.LUT R2, R2, 0xc0, RZ, 0xc0, !PT ;  /* 0x000000c002027812 */ /* 0x000fe400078ec0ff */
[----:B------:R-:W-:Y:S01]  /*11f0*/  ISETP.NE.U32.AND P1, PT, R4, 0x1, PT ;  /* 0x000000010400780c */ /* 0x000fe20003f25070 */
[----:B------:R-:W-:Y:S01]  /*1200*/  IMAD.IADD R3, R3, 0x1, R6 ;  /* 0x0000000103037824 */ /* 0x000fe200078e0206 */
[----:B------:R-:W-:Y:S01]  /*1210*/  LOP3.LUT R6, R2, 0x8, R7, 0xf8, !PT ;  /* 0x0000000802067812 */ /* 0x000fe200078ef807 */
[----:B------:R-:W-:Y:S01]  /*1220*/  IMAD.IADD R4, R0, 0x1, R8 ;  /* 0x0000000100047824 */ /* 0x000fe200078e0208 */
[----:B------:R-:W-:Y:S01]  /*1230*/  SHF.R.U32.HI R5, RZ, 0x3, R2 ;  /* 0x00000003ff057819 */ /* 0x000fe20000011602 */
[----:B------:R-:W-:Y:S02]  /*1240*/  IMAD.SHL.U32 R18, R3, 0x2, RZ ;  /* 0x0000000203127824 */ /* 0x000fe400078e00ff */
[C---:B------:R-:W-:Y:S01]  /*1250*/  IMAD R2, R13.reuse, 0x20, R4 ;  /* 0x000000200d027824 */ /* 0x040fe200078e0204 */
[----:B------:R-:W-:Y:S01]  /*1260*/  LOP3.LUT R3, R6, R5, RZ, 0x3c, !PT ;  /* 0x0000000506037212 */ /* 0x000fe200078e3cff */
[----:B------:R-:W-:Y:S01]  /*1270*/  IMAD R7, R13, 0x20, R0 ;  /* 0x000000200d077824 */ /* 0x000fe200078e0200 */
[----:B------:R-:W-:Y:S01]  /*1280*/  LOP3.LUT R4, R12, 0x7ffffffc, RZ, 0xc0, !PT ;  /* 0x7ffffffc0c047812 */ /* 0x000fe200078ec0ff */
[----:B------:R-:W-:Y:S01]  /*1290*/  STL [R1+0x2c], R18 ;  /* 0x00002c1201007387 */ /* 0x000fe20000100800 */
[C---:B------:R-:W-:Y:S01]  /*12a0*/  IADD3 R5, R18.reuse, 0x80, RZ ;  /* 0x0000008012057810 */ /* 0x040fe20007ffe0ff */
[----:B------:R-:W-:Y:S01]  /*12b0*/  IMAD.IADD R2, R3, 0x1, R2 ;  /* 0x0000000103027824 */ /* 0x000fe200078e0202 */
[----:B------:R-:W-:Y:S01]  /*12c0*/  IADD3 R17, R18, 0x70, RZ ;  /* 0x0000007012117810 */ /* 0x000fe20007ffe0ff */
[----:B------:R-:W-:Y:S01]  /*12d0*/  IMAD.IADD R4, R20, 0x1, -R4 ;  /* 0x0000000114047824 */ /* 0x000fe200078e0a04 */
[----:B------:R-:W-:Y:S01]  /*12e0*/  @P1 IADD3 R17, R5, 0x10, RZ ;  /* 0x0000001005111810 */ /* 0x000fe20007ffe0ff */
[----:B------:R-:W-:Y:S01]  /*12f0*/  IMAD.IADD R3, R3, 0x1, R7 ;  /* 0x0000000103037824 */ /* 0x000fe200078e0207 */
[----:B------:R-:W-:Y:S01]  /*1300*/  IADD3 R5, R250, 0x40, RZ ;  /* 0x00000040fa057810 */ /* 0x000fe20007ffe0ff */
[----:B------:R-:W-:Y:S01]  /*1310*/  IMAD.SHL.U32 R4, R4, 0x2, RZ ;  /* 0x0000000204047824 */ /* 0x000fe200078e00ff */
[----:B------:R-:W-:Y:S01]  /*1320*/  SHF.R.S32.HI R7, RZ, 0x1f, R252 ;  /* 0x0000001fff077819 */ /* 0x000fe200000114fc */
[----:B------:R-:W-:Y:S01]  /*1330*/  STL [R1+0x30], R17 ;  /* 0x0000301101007387 */ /* 0x000fe20000100800 */
[----:B------:R-:W-:Y:S01]  /*1340*/  SHF.R.S32.HI R8, RZ, 0x1f, R5 ;  /* 0x0000001fff087819 */ /* 0x000fe20000011405 */
[----:B------:R-:W-:Y:S01]  /*1350*/  IMAD.U32 R0, R9, 0x20, R10 ;  /* 0x0000002009007824 */ /* 0x000fe200078e000a */
[C---:B------:R-:W-:Y:S01]  /*1360*/  IADD3 R20, R4.reuse, 0x8, RZ ;  /* 0x0000000804147810 */ /* 0x040fe20007ffe0ff */
[----:B------:R1:W-:Y:S01]  /*1370*/  STL [R1], R5 ;  /* 0x0000000501007387 */ /* 0x0003e20000100800 */
[C---:B------:R-:W-:Y:S01]  /*1380*/  IADD3 R16, R4.reuse, 0x18, RZ ;  /* 0x0000001804107810 */ /* 0x040fe20007ffe0ff */
[----:B------:R-:W-:Y:S01]  /*1390*/  IMAD.MOV.U32 R6, RZ, RZ, 0x20 ;  /* 0x00000020ff067424 */ /* 0x000fe200078e00ff */
[C---:B------:R-:W-:Y:S01]  /*13a0*/  IADD3 R15, R4.reuse, 0x20, RZ ;  /* 0x00000020040f7810 */ /* 0x040fe20007ffe0ff */
[----:B------:R2:W-:Y:S01]  /*13b0*/  STL [R1+0x6c], R7 ;  /* 0x00006c0701007387 */ /* 0x0005e20000100800 */
[----:B------:R-:W-:-:S02]  /*13c0*/  IADD3 R13, R4, 0x28, RZ ;  /* 0x00000028040d7810 */ /* 0x000fc40007ffe0ff */
[C---:B------:R-:W-:Y:S01]  /*13d0*/  IADD3 R12, R4.reuse, 0x30, RZ ;  /* 0x00000030040c7810 */ /* 0x040fe20007ffe0ff */
[----:B------:R3:W-:Y:S01]  /*13e0*/  STL [R1+0x68], R8 ;  /* 0x0000680801007387 */ /* 0x0007e20000100800 */
[C---:B------:R-:W-:Y:S02]  /*13f0*/  IADD3 R11, R4.reuse, 0x38, RZ ;  /* 0x00000038040b7810 */ /* 0x040fe40007ffe0ff */
[C---:B------:R-:W-:Y:S01]  /*1400*/  IADD3 R10, R4.reuse, 0x40, RZ ;  /* 0x00000040040a7810 */ /* 0x040fe20007ffe0ff */
[----:B------:R-:W-:Y:S01]  /*1410*/  STL [R1+0x70], R4 ;  /* 0x0000700401007387 */ /* 0x000fe20000100800 */
[----:B------:R-:W-:Y:S02]  /*1420*/  IADD3 R9, R4, 0x48, RZ ;  /* 0x0000004804097810 */ /* 0x000fe40007ffe0ff */
[----:B------:R-:W-:Y:S02]  /*1430*/  LEA R109, R0, 0x3c80, 0x1 ;  /* 0x00003c80006d7811 */ /* 0x000fe400078e08ff */
[----:B------:R-:W-:-:S02]  /*1440*/  SHF.R.S32.HI R0, RZ, 0x1f, R10 ;  /* 0x0000001fff007819 */ /* 0x000fc4000001140a */
[----:B------:R-:W-:Y:S02]  /*1450*/  IADD3 R182, R109, 0x20, RZ ;  /* 0x000000206db67810 */ /* 0x000fe40007ffe0ff */
[----:B------:R-:W-:Y:S02]  /*1460*/  LEA R180, R2, 0x6080, 0x1 ;  /* 0x0000608002b47811 */ /* 0x000fe400078e08ff */
[----:B------:R-:W-:Y:S02]  /*1470*/  LEA R110, R3, 0x1880, 0x1 ;  /* 0x00001880036e7811 */ /* 0x000fe400078e08ff */
[----:B-1----:R-:W-:Y:S02]  /*1480*/  SEL R5, R6, 0xffffffe0, !P0 ;  /* 0xffffffe006057807 */ /* 0x002fe40004000000 */
[----:B------:R-:W-:Y:S01]  /*1490*/  @P2 IADD3 R182, R109, -0x20, RZ ;  /* 0xffffffe06db62810 */ /* 0x000fe20007ffe0ff */
[----:B--2---:R-:W-:Y:S01]  /*14a0*/  IMAD.IADD R7, R19, 0x1, R14 ;  /* 0x0000000113077824 */ /* 0x004fe200078e020e */
[----:B------:R-:W-:-:S02]  /*14b0*/  IADD3 R19, R4, 0x10, RZ ;  /* 0x0000001004137810 */ /* 0x000fc40007ffe0ff */
[----:B------:R-:W-:Y:S02]  /*14c0*/  SHF.R.S32.HI R14, RZ, 0x1f, R20 ;  /* 0x0000001fff0e7819 */ /* 0x000fe40000011414 */
[----:B------:R1:W-:Y:S01]  /*14d0*/  STL [R1+0xb0], R7 ;  /* 0x0000b00701007387 */ /* 0x0003e20000100800 */
[----:B---3--:R-:W-:Y:S02]  /*14e0*/  IADD3 R8, R4, 0x50, RZ ;  /* 0x0000005004087810 */ /* 0x008fe40007ffe0ff */
[C---:B------:R-:W-:Y:S01]  /*14f0*/  IADD3 R190, R182.reuse, 0x400, RZ ;  /* 0x00000400b6be7810 */ /* 0x040fe20007ffe0ff */
[----:B------:R-:W-:Y:S01]  /*1500*/  STL [R1+0x5c], R20 ;  /* 0x00005c1401007387 */ /* 0x000fe20000100800 */
[C---:B------:R-:W-:Y:S02]  /*1510*/  IADD3 R189, R182.reuse, 0x800, RZ ;  /* 0x00000800b6bd7810 */ /* 0x040fe40007ffe0ff */
[C---:B------:R-:W-:Y:S01]  /*1520*/  IADD3 R188, R182.reuse, 0xc00, RZ ;  /* 0x00000c00b6bc7810 */ /* 0x040fe20007ffe0ff */
[----:B------:R-:W-:Y:S01]  /*1530*/  STL [R1+0x58], R19 ;  /* 0x0000581301007387 */ /* 0x000fe20000100800 */
[----:B------:R-:W-:-:S02]  /*1540*/  IADD3 R187, R182, 0x1000, RZ ;  /* 0x00001000b6bb7810 */ /* 0x000fc40007ffe0ff */
[C---:B------:R-:W-:Y:S01]  /*1550*/  IADD3 R186, R182.reuse, 0x1400, RZ ;  /* 0x00001400b6ba7810 */ /* 0x040fe20007ffe0ff */
[----:B------:R2:W-:Y:S01]  /*1560*/  STL [R1+0x54], R16 ;  /* 0x0000541001007387 */ /* 0x0005e20000100800 */
[C---:B------:R-:W-:Y:S02]  /*1570*/  IADD3 R185, R182.reuse, 0x1800, RZ ;  /* 0x00001800b6b97810 */ /* 0x040fe40007ffe0ff */
[C---:B------:R-:W-:Y:S01]  /*1580*/  IADD3 R184, R182.reuse, 0x1c00, RZ ;  /* 0x00001c00b6b87810 */ /* 0x040fe20007ffe0ff */
[----:B------:R-:W-:Y:S01]  /*1590*/  STL [R1+0x50], R15 ;  /* 0x0000500f01007387 */ /* 0x000fe20000100800 */
[----:B------:R-:W-:-:S03]  /*15a0*/  IADD3 R183, R182, 0x2000, RZ ;  /* 0x00002000b6b77810 */ /* 0x000fc60007ffe0ff */
[----:B------:R-:W-:Y:S04]  /*15b0*/  STL [R1+0x4c], R13 ;  /* 0x00004c0d01007387 */ /* 0x000fe80000100800 */
[----:B------:R3:W-:Y:S01]  /*15c0*/  STL [R1+0x48], R12 ;  /* 0x0000480c01007387 */ /* 0x0007e20000100800 */
[----:B-1----:R-:W-:Y:S02]  /*15d0*/  IADD3 R7, R4, 0x58, RZ ;  /* 0x0000005804077810 */ /* 0x002fe40007ffe0ff */
[----:B------:R-:W-:Y:S01]  /*15e0*/  SEL R4, R6, 0xffffffe0, !P3 ;  /* 0xffffffe006047807 */ /* 0x000fe20005800000 */
[----:B------:R-:W-:Y:S01]  /*15f0*/  STL [R1+0x44], R11 ;  /* 0x0000440b01007387 */ /* 0x000fe20000100800 */
[----:B------:R-:W-:-:S03]  /*1600*/  SHF.R.S32.HI R6, RZ, 0x1f, R19 ;  /* 0x0000001fff067819 */ /* 0x000fc60000011413 */
[----:B------:R-:W-:Y:S01]  /*1610*/  STL [R1+0x40], R10 ;  /* 0x0000400a01007387 */ /* 0x000fe20000100800 */
[----:B------:R-:W-:Y:S02]  /*1620*/  IMAD.IADD R181, R180, 0x1, R4 ;  /* 0x00000001b4b57824 */ /* 0x000fe400078e0204 */
[----:B------:R-:W-:Y:S01]  /*1630*/  IMAD.IADD R111, R4, 0x1, R110 ;  /* 0x00000001046f7824 */ /* 0x000fe200078e026e */
[----:B------:R1:W-:Y:S01]  /*1640*/  STL [R1+0x3c], R9 ;  /* 0x00003c0901007387 */ /* 0x0003e20000100800 */
[----:B--2---:R-:W-:-:S03]  /*1650*/  SHF.R.S32.HI R16, RZ, 0x1f, R16 ;  /* 0x0000001fff107819 */ /* 0x004fc60000011410 */
[----:B------:R-:W-:Y:S04]  /*1660*/  STL [R1+0x38], R8 ;  /* 0x0000380801007387 */ /* 0x000fe80000100800 */
[----:B------:R2:W-:Y:S04]  /*1670*/  STL [R1+0xa4], R14 ;  /* 0x0000a40e01007387 */ /* 0x0005e80000100800 */
[----:B------:R-:W-:Y:S01]  /*1680*/  STL [R1+0x34], R7 ;  /* 0x0000340701007387 */ /* 0x000fe20000100800 */
[----:B---3--:R-:W-:-:S03]  /*1690*/  SHF.R.S32.HI R12, RZ, 0x1f, R12 ;  /* 0x0000001fff0c7819 */ /* 0x008fc6000001140c */
[----:B------:R3:W-:Y:S04]  /*16a0*/  STL [R1+0xa0], R6 ;  /* 0x0000a00601007387 */ /* 0x0007e80000100800 */
[----:B------:R-:W-:Y:S01]  /*16b0*/  STL [R1+0x9c], R16 ;  /* 0x00009c1001007387 */ /* 0x000fe20000100800 */
[----:B-1----:R-:W-:Y:S02]  /*16c0*/  SHF.R.S32.HI R9, RZ, 0x1f, R9 ;  /* 0x0000001fff097819 */ /* 0x002fe40000011409 */
[----:B--2---:R-:W-:-:S05]  /*16d0*/  SHF.R.S32.HI R14, RZ, 0x1f, R15 ;  /* 0x0000001fff0e7819 */ /* 0x004fca000001140f */
[----:B------:R-:W-:Y:S01]  /*16e0*/  STL [R1+0x98], R14 ;  /* 0x0000980e01007387 */ /* 0x000fe20000100800 */
[----:B---3--:R-:W-:-:S05]  /*16f0*/  SHF.R.S32.HI R6, RZ, 0x1f, R13 ;  /* 0x0000001fff067819 */ /* 0x008fca000001140d */
[----:B------:R1:W-:Y:S04]  /*1700*/  STL [R1+0x94], R6 ;  /* 0x0000940601007387 */ /* 0x0003e80000100800 */
[----:B------:R-:W-:Y:S01]  /*1710*/  STL [R1+0x90], R12 ;  /* 0x0000900c01007387 */ /* 0x000fe20000100800 */
[----:B-1----:R-:W-:-:S05]  /*1720*/  SHF.R.S32.HI R6, RZ, 0x1f, R11 ;  /* 0x0000001fff067819 */ /* 0x002fca000001140b */
[----:B------:R1:W-:Y:S04]  /*1730*/  STL [R1+0x8c], R6 ;  /* 0x00008c0601007387 */ /* 0x0003e80000100800 */
[----:B------:R2:W-:Y:S04]  /*1740*/  STL [R1+0x88], R0 ;  /* 0x0000880001007387 */ /* 0x0005e80000100800 */
[----:B------:R-:W-:Y:S01]  /*1750*/  STL [R1+0x84], R9 ;  /* 0x0000840901007387 */ /* 0x000fe20000100800 */
[----:B-1----:R-:W-:Y:S02]  /*1760*/  SHF.R.S32.HI R6, RZ, 0x1f, R7 ;  /* 0x0000001fff067819 */ /* 0x002fe40000011407 */
[----:B--2---:R-:W-:-:S05]  /*1770*/  SHF.R.S32.HI R0, RZ, 0x1f, R8 ;  /* 0x0000001fff007819 */ /* 0x004fca0000011408 */
[----:B------:R1:W-:Y:S04]  /*1780*/  STL [R1+0x80], R0 ;  /* 0x0000800001007387 */ /* 0x0003e80000100800 */
[----:B------:R-:W-:Y:S01]  /*1790*/  STL [R1+0x7c], R6 ;  /* 0x00007c0601007387 */ /* 0x000fe20000100800 */
[----:B-1----:R-:W-:-:S05]  /*17a0*/  IMAD.IADD R0, R18, 0x1, R5 ;  /* 0x0000000112007824 */ /* 0x002fca00078e0205 */
[----:B------:R1:W-:Y:S02]  /*17b0*/  STL [R1+0x64], R0 ;  /* 0x0000640001007387 */ /* 0x0003e40000100800 */
[----:B-1----:R-:W-:-:S05]  /*17c0*/  IMAD.IADD R0, R5, 0x1, R17 ;  /* 0x0000000105007824 */ /* 0x002fca00078e0211 */
[----:B------:R1:W-:Y:S02]  /*17d0*/  STL [R1+0x60], R0 ;  /* 0x0000600001007387 */ /* 0x0003e40000100800 */
.L_x_121:
[----:B-1----:R-:W2:Y:S01]  /*17e0*/  LDL R0, [R1+0x1c] ;  /* 0x00001c0001007983 */ /* 0x002ea20000100800 */
[----:B------:R-:W-:Y:S01]  /*17f0*/  IMAD.MOV.U32 R11, RZ, RZ, 0x4 ;  /* 0x00000004ff0b7424 */ /* 0x000fe200078e00ff */
[----:B------:R-:W-:Y:S02]  /*1800*/  ISETP.NE.U32.AND P0, PT, RZ, c[0x0][0x370], PT ;  /* 0x0000dc00ff007a0c */ /* 0x000fe40003f05070 */
[----:B------:R-:W3:Y:S02]  /*1810*/  LDL R10, [R1+0x18] ;  /* 0x00001800010a7983 */ /* 0x000ee40000100800 */
[----:B------:R-:W-:Y:S01]  /*1820*/  ISETP.NE.AND.EX P1, PT, RZ, c[0x0][0x374], PT, P0 ;  /* 0x0000dd00ff007a0c */ /* 0x000fe20003f25300 */
[----:B--2---:R-:W-:-:S05]  /*1830*/  IMAD.WIDE R2, R0, R11, c[0x0][0x588] ;  /* 0x0001620000027625 */ /* 0x004fca00078e020b */
[----:B------:R-:W2:Y:S01]  /*1840*/  LDG.E R75, [R2.64] ;  /* 0x00000006024b7981 */ /* 0x000ea2000c1e1900 */
[----:B------:R-:W-:Y:S01]  /*1850*/  ISETP.NE.U32.AND P3, PT, RZ, c[0x0][0x360], PT ;  /* 0x0000d800ff007a0c */ /* 0x000fe20003f65070 */
[----:B------:R-:W-:Y:S01]  /*1860*/  CS2R R8, SRZ ;  /* 0x0000000000087805 */ /* 0x000fe2000001ff00 */
[----:B------:R-:W-:Y:S02]  /*1870*/  ISETP.NE.U32.AND P4, PT, RZ, c[0x0][0x348], PT ;  /* 0x0000d200ff007a0c */ /* 0x000fe40003f85070 */
[----:B------:R-:W-:Y:S02]  /*1880*/  ISETP.NE.AND.EX P3, PT, RZ, c[0x0][0x364], PT, P3 ;  /* 0x0000d900ff007a0c */ /* 0x000fe40003f65330 */
[----:B------:R-:W-:Y:S02]  /*1890*/  ISETP.NE.U32.AND P2, PT, RZ, c[0x0][0x350], PT ;  /* 0x0000d400ff007a0c */ /* 0x000fe40003f45070 */
[----:B------:R-:W-:Y:S02]  /*18a0*/  ISETP.NE.AND.EX P4, PT, RZ, c[0x0][0x34c], PT, P4 ;  /* 0x0000d300ff007a0c */ /* 0x000fe40003f85340 */
[----:B------:R-:W-:Y:S01]  /*18b0*/  ISETP.NE.AND.EX P5, PT, RZ, c[0x0][0x354], PT, P2 ;  /* 0x0000d500ff007a0c */ /* 0x000fe20003fa5320 */
[----:B------:R-:W-:Y:S01]  /*18c0*/  IMAD.MOV.U32 R12, RZ, RZ, RZ ;  /* 0x000000ffff0c7224 */ /* 0x000fe200078e00ff */
[----:B--2---:R-:W-:Y:S01]  /*18d0*/  SHF.R.S32.HI R76, RZ, 0x1f, R75 ;  /* 0x0000001fff4c7819 */ /* 0x004fe2000001144b */
[----:B------:R1:W-:Y:S01]  /*18e0*/  STL [R1+0x4], R75 ;  /* 0x0000044b01007387 */ /* 0x0003e20000100800 */
[----:B------:R-:W-:-:S02]  /*18f0*/  @P1 LEA R2, P0, R75, c[0x0][0x370], 0x2 ;  /* 0x0000dc004b021a11 */ /* 0x000fc400078010ff */
[C---:B------:R-:W-:Y:S01]  /*1900*/  LEA R4, P2, R75.reuse, c[0x0][0x348], 0x2 ;  /* 0x0000d2004b047a11 */ /* 0x040fe200078410ff */
[----:B------:R1:W-:Y:S01]  /*1910*/  STL [R1+0x28], R76 ;  /* 0x0000284c01007387 */ /* 0x0003e20000100800 */
[C---:B------:R-:W-:Y:S02]  /*1920*/  @P1 LEA.HI.X R3, R75.reuse, c[0x0][0x374], R76, 0x2, P0 ;  /* 0x0000dd004b031a11 */ /* 0x040fe400000f144c */
[----:B------:R-:W-:-:S03]  /*1930*/  @P3 LEA R6, P0, R75, c[0x0][0x360], 0x2 ;  /* 0x0000d8004b063a11 */ /* 0x000fc600078010ff */
[----:B------:R2:W5:Y:S01]  /*1940*/  @P1 LDG.E R8, [R2.64] ;  /* 0x0000000602081981 */ /* 0x000562000c1e1900 */
[C-C-:B------:R-:W-:Y:S02]  /*1950*/  @P3 LEA.HI.X R7, R75.reuse, c[0x0][0x364], R76.reuse, 0x2, P0 ;  /* 0x0000d9004b073a11 */ /* 0x140fe400000f144c */
[C---:B------:R-:W-:Y:S02]  /*1960*/  LEA.HI.X R5, R75.reuse, c[0x0][0x34c], R76, 0x2, P2 ;  /* 0x0000d3004b057a11 */ /* 0x040fe400010f144c */
[----:B---3--:R-:W-:Y:S01]  /*1970*/  LOP3.LUT R77, R10, 0xffff, RZ, 0xc0, !PT ;  /* 0x0000ffff0a4d7812 */ /* 0x008fe200078ec0ff */
[----:B------:R1:W5:Y:S01]  /*1980*/  @P3 LDG.E R18, [R6.64] ;  /* 0x0000000606123981 */ /* 0x000362000c1e1900 */
[----:B------:R-:W-:Y:S01]  /*1990*/  YIELD ;  /* 0x0000000000007946 */ /* 0x000fe20003800000 */
[----:B------:R-:W-:Y:S02]  /*19a0*/  P2R R13, PR, RZ, 0x20 ;  /* 0x00000020ff0d7803 */ /* 0x000fe40000000000 */
[----:B------:R1:W5:Y:S01]  /*19b0*/  @P4 LDG.E R12, [R4.64] ;  /* 0x00000006040c4981 */ /* 0x000362000c1e1900 */
[----:B--2---:R-:W-:-:S04]  /*19c0*/  LEA R2, P1, R75, c[0x0][0x350], 0x2 ;  /* 0x0000d4004b027a11 */ /* 0x004fc800078210ff */
[----:B------:R-:W-:-:S05]  /*19d0*/  LEA.HI.X R3, R75, c[0x0][0x354], R76, 0x2, P1 ;  /* 0x0000d5004b037a11 */ /* 0x000fca00008f144c */
[----:B------:R1:W5:Y:S04]  /*19e0*/  @P5 LDG.E R9, [R2.64] ;  /* 0x0000000602095981 */ /* 0x000368000c1e1900 */
[----:B------:R1:W-:Y:S01]  /*19f0*/  STL [R1+0x20], R77 ;  /* 0x0000204d01007387 */ /* 0x0003e20000100800 */
[----:B------:R-:W-:Y:S05]  /*1a00*/  @P3 BRA `(.L_x_32) ;  /* 0x0000005000003947 */ /* 0x000fea0003800000 */
[----:B-----5:R-:W-:Y:S01]  /*1a10*/  MOV R18, c[0x0][0x168] ;  /* 0x00005a0000127a02 */ /* 0x020fe20000000f00 */
[----:B------:R-:W-:Y:S05]  /*1a20*/  @!P4 BRA `(.L_x_32) ;  /* 0x000000300000c947 */ /* 0x000fea0003800000 */
[----:B-1----:R-:W2:Y:S04]  /*1a30*/  LDG.E R6, [R4.64] ;  /* 0x0000000604067981 */ /* 0x002ea8000c1e1900 */
[----:B------:R-:W2:Y:S02]  /*1a40*/  LDG.E R0, [R4.64+0x4] ;  /* 0x0000040604007981 */ /* 0x000ea4000c1e1900 */
[----:B--2---:R-:W-:-:S02]  /*1a50*/  IADD3 R18, -R6, R0, RZ ;  /* 0x0000000006127210 */ /* 0x004fc40007ffe1ff */
.L_x_32:
[----:B------:R-:W-:-:S04]  /*1a60*/  ISETP.NE.U32.AND P0, PT, RZ, c[0x0][0x368], PT ;  /* 0x0000da00ff007a0c */ /* 0x000fc80003f05070 */
[----:B------:R-:W-:-:S13]  /*1a70*/  ISETP.NE.AND.EX P0, PT, RZ, c[0x0][0x36c], PT, P0 ;  /* 0x0000db00ff007a0c */ /* 0x000fda0003f05300 */
[----:B------:R-:W-:Y:S05]  /*1a80*/  @!P0 BRA `(.L_x_33) ;  /* 0x0000004000008947 */ /* 0x000fea0003800000 */
[----:B-1----:R-:W-:-:S04]  /*1a90*/  LEA R2, P0, R75, c[0x0][0x368], 0x2 ;  /* 0x0000da004b027a11 */ /* 0x002fc800078010ff */
[----:B------:R-:W-:-:S05]  /*1aa0*/  LEA.HI.X R3, R75, c[0x0][0x36c], R76, 0x2, P0 ;  /* 0x0000db004b037a11 */ /* 0x000fca00000f144c */
[----:B------:R1:W5:Y:S01]  /*1ab0*/  LDG.E R0, [R2.64] ;  /* 0x0000000602007981 */ /* 0x000362000c1e1900 */
[----:B------:R-:W-:Y:S05]  /*1ac0*/  BRA `(.L_x_34) ;  /* 0x0000005000007947 */ /* 0x000fea0003800000 */
.L_x_33:
[----:B------:R-:W-:Y:S01]  /*1ad0*/  MOV R0, c[0x0][0x1d0] ;  /* 0x0000740000007a02 */ /* 0x000fe20000000f00 */
[----:B------:R-:W-:Y:S05]  /*1ae0*/  @!P5 BRA `(.L_x_34) ;  /* 0x000000300000d947 */ /* 0x000fea0003800000 */
[----:B-1----:R-:W2:Y:S04]  /*1af0*/  LDG.E R4, [R2.64] ;  /* 0x0000000602047981 */ /* 0x002ea8000c1e1900 */
[----:B------:R-:W2:Y:S02]  /*1b00*/  LDG.E R0, [R2.64+0x4] ;  /* 0x0000040602007981 */ /* 0x000ea4000c1e1900 */
[----:B--2---:R-:W-:-:S04]  /*1b10*/  IADD3 R0, -R4, R0, RZ ;  /* 0x0000000004007210 */ /* 0x004fc80007ffe1ff */
.L_x_34:
[----:B-1----:R-:W-:Y:S01]  /*1b20*/  LOP3.LUT R2, R10, 0xff000000, RZ, 0xc0, !PT ;  /* 0xff0000000a027812 */ /* 0x002fe200078ec0ff */
[----:B-----5:R-:W-:Y:S01]  /*1b30*/  IMAD.IADD R19, R0, 0x1, -R8 ;  /* 0x0000000100137824 */ /* 0x020fe200078e0a08 */
[----:B------:R-:W-:Y:S01]  /*1b40*/  LOP3.LUT R3, R10, 0xff0000, RZ, 0xc0, !PT ;  /* 0x00ff00000a037812 */ /* 0x000fe200078ec0ff */
[----:B------:R-:W-:Y:S01]  /*1b50*/  BSSY B0, `(.L_x_35) ;  /* 0x000002d000007945 */ /* 0x000fe20003800000 */
[----:B------:R-:W-:Y:S01]  /*1b60*/  SHF.R.U32.HI R4, RZ, 0x8, R2 ;  /* 0x00000008ff047819 */ /* 0x000fe20000011602 */
[----:B------:R-:W-:Y:S01]  /*1b70*/  IMAD.IADD R14, R9, 0x1, R8 ;  /* 0x00000001090e7824 */ /* 0x000fe200078e0208 */
[----:B------:R-:W-:-:S02]  /*1b80*/  IADD3 R0, R19, 0x2f, RZ ;  /* 0x0000002f13007810 */ /* 0x000fc40007ffe0ff */
[----:B------:R-:W-:Y:S02]  /*1b90*/  LEA.HI R3, R3, R4, RZ, 0x10 ;  /* 0x0000000403037211 */ /* 0x000fe400078f80ff */
[----:B------:R-:W-:Y:S01]  /*1ba0*/  ISETP.GE.AND P0, PT, R19, 0x1, PT ;  /* 0x000000011300780c */ /* 0x000fe20003f06270 */
[----:B------:R-:W-:Y:S01]  /*1bb0*/  IMAD.HI R0, R0, 0x2aaaaaab, RZ ;  /* 0x2aaaaaab00007827 */ /* 0x000fe200078e02ff */
[----:B------:R-:W-:Y:S02]  /*1bc0*/  LOP3.LUT R15, R3, 0xff, RZ, 0xc0, !PT ;  /* 0x000000ff030f7812 */ /* 0x000fe400078ec0ff */
[----:B------:R-:W-:Y:S02]  /*1bd0*/  SHF.R.U32.HI R5, RZ, 0x10, R3 ;  /* 0x00000010ff057819 */ /* 0x000fe40000011603 */
[----:B------:R-:W-:Y:S01]  /*1be0*/  SHF.R.U32.HI R2, RZ, 0x1f, R0 ;  /* 0x0000001fff027819 */ /* 0x000fe20000011600 */
[----:B------:R1:W-:Y:S03]  /*1bf0*/  STL [R1+0x74], R15 ;  /* 0x0000740f01007387 */ /* 0x0003e60000100800 */
[----:B------:R-:W-:Y:S01]  /*1c00*/  LEA.HI.SX32 R10, R0, R2, 0x1d ;  /* 0x00000002000a7211 */ /* 0x000fe200078feaff */
[----:B------:R1:W-:Y:S01]  /*1c10*/  STL [R1+0x18], R5 ;  /* 0x0000180501007387 */ /* 0x0003e20000100800 */
[----:B------:R-:W-:Y:S01]  /*1c20*/  IMAD.MOV.U32 R2, RZ, RZ, RZ ;  /* 0x000000ffff027224 */ /* 0x000fe200078e00ff */
[----:B------:R-:W-:Y:S05]  /*1c30*/  @!P0 BRA `(.L_x_36) ;  /* 0x000001e000008947 */ /* 0x000fea0003800000 */
[----:B------:R-:W-:Y:S01]  /*1c40*/  ISETP.NE.AND P0, PT, R5, RZ, PT ;  /* 0x000000ff0500720c */ /* 0x000fe20003f05270 */
[----:B------:R-:W-:-:S03]  /*1c50*/  IMAD.MOV.U32 R4, RZ, RZ, RZ ;  /* 0x000000ffff047224 */ /* 0x000fc600078e00ff */
[----:B------:R-:W-:-:S04]  /*1c60*/  SEL R0, R5, c[0x0][0x338], P0 ;  /* 0x0000ce0005007a07 */ /* 0x000fc80000000000 */
[----:B------:R-:W-:Y:S02]  /*1c70*/  IABS R3, R0 ;  /* 0x0000000000037213 */ /* 0x000fe40000000000 */
[----:B------:R-:W-:Y:S02]  /*1c80*/  IADD3 R6, R10, -0x1, R0 ;  /* 0xffffffff0a067810 */ /* 0x000fe40007ffe000 */
[----:B------:R-:W2:Y:S02]  /*1c90*/  I2F.RP R2, R3 ;  /* 0x0000000300027306 */ /* 0x000ea40000209400 */
[----:B------:R-:W-:-:S06]  /*1ca0*/  IABS R9, R6 ;  /* 0x0000000600097213 */ /* 0x000fcc0000000000 */
[----:B--2---:R-:W2:Y:S02]  /*1cb0*/  MUFU.RCP R2, R2 ;  /* 0x0000000200027308 */ /* 0x004ea40000001000 */
[----:B--2---:R-:W-:-:S06]  /*1cc0*/  IADD3 R2, R2, 0xffffffe, RZ ;  /* 0x0ffffffe02027810 */ /* 0x004fcc0007ffe0ff */
[----:B-1----:R-:W1:Y:S02]  /*1cd0*/  F2I.FTZ.U32.TRUNC.NTZ R5, R2 ;  /* 0x0000000200057305 */ /* 0x002e64000021f000 */
[----:B-1----:R-:W-:-:S04]  /*1ce0*/  IMAD.MOV R2, RZ, RZ, -R5 ;  /* 0x000000ffff027224 */ /* 0x002fc800078e0a05 */
        /* <DEDUP_REMOVED lines=19> */
.L_x_36:
[----:B------:R-:W-:Y:S05]  /*1e20*/  BSYNC B0 ;  /* 0x0000000000007941 */ /* 0x000fea0003800000 */
.L_x_35:
[----:B------:R-:W-:Y:S01]  /*1e30*/  IMAD R3, R15, R2, RZ ;  /* 0x000000020f037224 */ /* 0x000fe200078e02ff */
[----:B------:R-:W-:Y:S01]  /*1e40*/  PRMT R0, RZ, 0x7610, R0 ;  /* 0x00007610ff007816 */ /* 0x000fe20000000000 */
        /* <DEDUP_REMOVED lines=55> */
[----:B--2---:R-:W2:Y:S04]  /*21c0*/  LDL.LU R6, [R1+0x24] ;  /* 0x0000240001067983 */ /* 0x004ea80000300800 */
[----:B------:R-:W3:Y:S01]  /*21d0*/  LDL R20, [R1+0x14] ;  /* 0x0000140001147983 */ /* 0x000ee20000100800 */
[----:B------:R-:W-:-:S03]  /*21e0*/  ISETP.NE.U32.AND P1, PT, RZ, c[0x0][0x340], PT ;  /* 0x0000d000ff007a0c */ /* 0x000fc60003f25070 */
[----:B------:R-:W4:Y:S01]  /*21f0*/  LDL R74, [R1] ;  /* 0x00000000014a7983 */ /* 0x000f220000100800 */
[----:B------:R-:W-:-:S13]  /*2200*/  ISETP.NE.AND.EX P1, PT, RZ, c[0x0][0x344], PT, P1 ;  /* 0x0000d100ff007a0c */ /* 0x000fda0003f25310 */
[----:B------:R-:W-:-:S05]  /*2210*/  @P1 IMAD.WIDE R2, R75, R11, c[0x0][0x340] ;  /* 0x0000d0004b021625 */ /* 0x000fca00078e020b */
[----:B------:R5:W4:Y:S04]  /*2220*/  @P1 LDG.E R16, [R2.64] ;  /* 0x0000000602101981 */ /* 0x000b28000c1e1900 */
[----:B-1----:R-:W1:Y:S01]  /*2230*/  S2R R5, SR_TID.X ;  /* 0x0000000000057919 */ /* 0x002e620000002100 */
[----:B------:R-:W-:Y:S02]  /*2240*/  ISETP.GE.AND P2, PT, R250, c[0x0][0x1d4], PT ;  /* 0x00007500fa007a0c */ /* 0x000fe40003f46270 */
[----:B------:R-:W-:Y:S02]  /*2250*/  SHF.R.S32.HI R0, RZ, 0x1f, R12 ;  /* 0x0000001fff007819 */ /* 0x000fe4000001140c */
[----:B------:R-:W-:Y:S02]  /*2260*/  ISETP.GE.AND P6, PT, R252, c[0x0][0x1d4], PT ;  /* 0x00007500fc007a0c */ /* 0x000fe40003fc6270 */
[----:B-1----:R-:W-:-:S02]  /*2270*/  SHF.R.S32.HI R4, RZ, 0x1f, R5 ;  /* 0x0000001fff047819 */ /* 0x002fc40000011405 */
[----:B------:R-:W-:Y:S02]  /*2280*/  SHF.R.S32.HI R21, RZ, 0x1f, R5 ;  /* 0x0000001fff157819 */ /* 0x000fe40000011405 */
[-C--:B------:R-:W-:Y:S01]  /*2290*/  LEA.HI R4, R4, R5.reuse, RZ, 0x2 ;  /* 0x0000000504047211 */ /* 0x080fe200078f10ff */
[----:B-----5:R-:W-:Y:S01]  /*22a0*/  IMAD.MOV.U32 R2, RZ, RZ, c[0x0][0x2c4] ;  /* 0x0000b100ff027624 */ /* 0x020fe200078e00ff */
[----:B------:R-:W-:Y:S02]  /*22b0*/  LEA.HI R21, R21, R5, RZ, 0x2 ;  /* 0x0000000515157211 */ /* 0x000fe400078f10ff */
[----:B------:R-:W-:Y:S02]  /*22c0*/  LOP3.LUT R4, R4, 0xfffffffc, RZ, 0xc0, !PT ;  /* 0xfffffffc04047812 */ /* 0x000fe400078ec0ff */
[----:B------:R-:W-:Y:S02]  /*22d0*/  SHF.R.S32.HI R21, RZ, 0x2, R21 ;  /* 0x00000002ff157819 */ /* 0x000fe40000011415 */
[----:B------:R-:W-:Y:S01]  /*22e0*/  ISETP.NE.AND P0, PT, R2, 0x1, PT ;  /* 0x000000010200780c */ /* 0x000fe20003f05270 */
[----:B------:R-:W-:Y:S01]  /*22f0*/  IMAD.IADD R4, R5, 0x1, -R4 ;  /* 0x0000000105047824 */ /* 0x000fe200078e0a04 */
[----:B------:R-:W-:-:S04]  /*2300*/  SEL R5, RZ, 0xffffffff, P6 ;  /* 0xffffffffff057807 */ /* 0x000fc80003000000 */
[----:B------:R-:W-:Y:S01]  /*2310*/  LEA R2, R4, R21, 0x5 ;  /* 0x0000001504027211 */ /* 0x000fe200078e28ff */
[----:B------:R-:W-:Y:S01]  /*2320*/  IMAD R0, R0, c[0x0][0x178], RZ ;  /* 0x00005e0000007a24 */ /* 0x000fe200078e02ff */
[----:B------:R-:W-:-:S03]  /*2330*/  SEL R8, RZ, 0x1, P2 ;  /* 0x00000001ff087807 */ /* 0x000fc60001000000 */
[----:B------:R-:W-:Y:S01]  /*2340*/  IMAD R4, R12, c[0x0][0x17c], R0 ;  /* 0x00005f000c047a24 */ /* 0x000fe200078e0200 */
[----:B------:R-:W-:Y:S02]  /*2350*/  SEL R10, R75, RZ, !P4 ;  /* 0x000000ff4b0a7207 */ /* 0x000fe40006000000 */
[----:B------:R-:W-:Y:S02]  /*2360*/  ISETP.GE.AND P3, PT, R252, c[0x0][0x198], PT ;  /* 0x00006600fc007a0c */ /* 0x000fe40003f66270 */
[----:B------:R-:W-:Y:S02]  /*2370*/  IADD3 R96, R211, -0x1, RZ ;  /* 0xffffffffd3607810 */ /* 0x000fe40007ffe0ff */
[----:B--2---:R-:W-:-:S04]  /*2380*/  LOP3.LUT R6, R6, 0xfffffffe, RZ, 0xc0, !PT ;  /* 0xfffffffe06067812 */ /* 0x004fc800078ec0ff */
[----:B------:R-:W-:Y:S01]  /*2390*/  @P2 LOP3.LUT R6, R6, 0x1, RZ, 0xfc, !PT ;  /* 0x0000000106062812 */ /* 0x000fe200078efcff */
[----:B---3--:R-:W-:Y:S02]  /*23a0*/  IMAD R11, R20, 0x80, R2 ;  /* 0x00000080140b7824 */ /* 0x008fe400078e0202 */
[----:B------:R-:W-:Y:S02]  /*23b0*/  IMAD.WIDE.U32 R2, R12, c[0x0][0x178], RZ ;  /* 0x00005e000c027a25 */ /* 0x000fe400078e00ff */
[----:B------:R1:W-:Y:S02]  /*23c0*/  STL [R1+0x24], R6 ;  /* 0x0000240601007387 */ /* 0x0003e40000100800 */
[----:B------:R-:W-:Y:S01]  /*23d0*/  @P0 IMAD.HI.U32 R7, R11, c[0x0][0x2c8], RZ ;  /* 0x0000b2000b070a27 */ /* 0x000fe200078e00ff */
[----:B------:R-:W-:Y:S02]  /*23e0*/  ISETP.NE.AND P2, PT, R13, RZ, PT ;  /* 0x000000ff0d00720c */ /* 0x000fe40003f45270 */
[----:B------:R-:W-:-:S02]  /*23f0*/  MOV R0, R11 ;  /* 0x0000000b00007202 */ /* 0x000fc40000000f00 */
[----:B------:R-:W-:Y:S02]  /*2400*/  @P0 SHF.R.U32.HI R0, RZ, c[0x0][0x2cc], R7 ;  /* 0x0000b300ff000a19 */ /* 0x000fe40000011607 */
[----:B----4-:R-:W-:Y:S01]  /*2410*/  ISETP.GE.AND P5, PT, R74, c[0x0][0x1d4], PT ;  /* 0x000075004a007a0c */ /* 0x010fe20003fa6270 */
[----:B-1----:R-:W-:Y:S02]  /*2420*/  IMAD.SHL.U32 R6, R5, 0x2, RZ ;  /* 0x0000000205067824 */ /* 0x002fe400078e00ff */
[----:B------:R-:W-:Y:S02]  /*2430*/  IMAD.IADD R5, R3, 0x1, R4 ;  /* 0x0000000103057824 */ /* 0x000fe400078e0204 */
[----:B------:R-:W-:Y:S01]  /*2440*/  IMAD.MOV.U32 R4, RZ, RZ, R2 ;  /* 0x000000ffff047224 */ /* 0x000fe200078e0002 */
[----:B------:R-:W-:Y:S02]  /*2450*/  LOP3.LUT R13, R6, 0x2, R8, 0xe2, !PT ;  /* 0x00000002060d7812 */ /* 0x000fe400078ee208 */
[----:B------:R-:W-:-:S02]  /*2460*/  SHF.R.S32.HI R6, RZ, 0x1f, R14 ;  /* 0x0000001fff067819 */ /* 0x000fc4000001140e */
[C---:B------:R-:W-:Y:S02]  /*2470*/  IADD3 R2, P0, R21.reuse, R14, RZ ;  /* 0x0000000e15027210 */ /* 0x040fe40007f1e0ff */
[----:B------:R-:W-:Y:S02]  /*2480*/  SEL R3, R76, RZ, !P4 ;  /* 0x000000ff4c037207 */ /* 0x000fe40006000000 */
[----:B------:R-:W-:Y:S01]  /*2490*/  LEA.HI.X.SX32 R8, R21, R6, 0x1, P0 ;  /* 0x0000000615087211 */ /* 0x000fe200000f0eff */
[----:B------:R-:W-:-:S04]  /*24a0*/  IMAD.WIDE.U32 R4, R77, c[0x0][0x1b8], R4 ;  /* 0x00006e004d047a25 */ /* 0x000fc800078e0004 */
[C---:B------:R-:W-:Y:S02]  /*24b0*/  IMAD R15, R8.reuse, c[0x0][0x1e0], RZ ;  /* 0x00007800080f7a24 */ /* 0x040fe400078e02ff */
[----:B------:R-:W-:Y:S02]  /*24c0*/  IMAD R14, R8, c[0x0][0x208], RZ ;  /* 0x00008200080e7a24 */ /* 0x000fe400078e02ff */
[----:B------:R-:W-:Y:S02]  /*24d0*/  IMAD R17, R3, c[0x0][0x1c0], RZ ;  /* 0x0000700003117a24 */ /* 0x000fe400078e02ff */
[----:B------:R-:W-:Y:S01]  /*24e0*/  IMAD R3, R77, c[0x0][0x1bc], R5 ;  /* 0x00006f004d037a24 */ /* 0x000fe200078e0205 */
[----:B------:R-:W-:Y:S01]  /*24f0*/  SEL R12, RZ, 0x4, P5 ;  /* 0x00000004ff0c7807 */ /* 0x000fe20002800000 */
[----:B------:R-:W-:-:S04]  /*2500*/  IMAD.WIDE.U32 R6, R2, c[0x0][0x1e0], R250 ;  /* 0x0000780002067a25 */ /* 0x000fc800078e00fa */
[----:B------:R-:W-:-:S04]  /*2510*/  IMAD.WIDE.U32 R8, R2, c[0x0][0x208], R250 ;  /* 0x0000820002087a25 */ /* 0x000fc800078e00fa */
[C---:B------:R-:W-:Y:S02]  /*2520*/  IMAD R15, R2.reuse, c[0x0][0x1e4], R15 ;  /* 0x00007900020f7a24 */ /* 0x040fe400078e020f */
[----:B------:R-:W-:Y:S01]  /*2530*/  IMAD R5, R2, c[0x0][0x20c], R14 ;  /* 0x0000830002057a24 */ /* 0x000fe200078e020e */
[----:B------:R-:W-:Y:S01]  /*2540*/  MOV R2, R4 ;  /* 0x0000000400027202 */ /* 0x000fe20000000f00 */
[----:B------:R-:W-:Y:S01]  /*2550*/  IMAD.MOV R4, RZ, RZ, -R0 ;  /* 0x000000ffff047224 */ /* 0x000fe200078e0a00 */
[----:B------:R-:W-:Y:S01]  /*2560*/  LOP3.LUT R14, R13, R12, RZ, 0xfc, !PT ;  /* 0x0000000c0d0e7212 */ /* 0x000fe200078efcff */
[C---:B------:R-:W-:Y:S02]  /*2570*/  IMAD R12, R10.reuse, c[0x0][0x1c4], R17 ;  /* 0x000071000a0c7a24 */ /* 0x040fe400078e0211 */
[----:B------:R-:W-:Y:S01]  /*2580*/  IMAD.WIDE.U32 R2, R10, c[0x0][0x1c0], R2 ;  /* 0x000070000a027a25 */ /* 0x000fe200078e0002 */
[----:B------:R-:W-:-:S03]  /*2590*/  SHF.R.S32.HI R10, RZ, 0x1f, R0 ;  /* 0x0000001fff0a7819 */ /* 0x000fc60000011400 */
[----:B------:R-:W-:Y:S01]  /*25a0*/  IMAD.IADD R5, R9, 0x1, R5 ;  /* 0x0000000109057824 */ /* 0x000fe200078e0205 */
[----:B------:R-:W-:Y:S01]  /*25b0*/  IADD3 R3, R3, R12, RZ ;  /* 0x0000000c03037210 */ /* 0x000fe20007ffe0ff */
[----:B------:R-:W-:Y:S02]  /*25c0*/  IMAD R9, R4, c[0x0][0x2c4], R11 ;  /* 0x0000b10004097a24 */ /* 0x000fe400078e020b */
[----:B------:R-:W-:Y:S02]  /*25d0*/  IMAD.MOV.U32 R4, RZ, RZ, R8 ;  /* 0x000000ffff047224 */ /* 0x000fe400078e0008 */
[----:B------:R-:W-:Y:S02]  /*25e0*/  IMAD R8, R10, c[0x0][0x1b0], RZ ;  /* 0x00006c000a087a24 */ /* 0x000fe400078e02ff */
[----:B------:R-:W-:Y:S01]  /*25f0*/  IMAD.WIDE.U32 R2, R0, c[0x0][0x1b0], R2 ;  /* 0x00006c0000027a25 */ /* 0x000fe200078e0002 */
[----:B------:R-:W-:-:S03]  /*2600*/  SHF.R.S32.HI R10, RZ, 0x1f, R9 ;  /* 0x0000001fff0a7819 */ /* 0x000fc60000011409 */
[----:B------:R-:W-:Y:S01]  /*2610*/  IMAD R8, R0, c[0x0][0x1b4], R8 ;  /* 0x00006d0000087a24 */ /* 0x000fe200078e0208 */
[----:B------:R-:W-:Y:S01]  /*2620*/  @P1 SHF.R.S32.HI R0, RZ, 0x1f, R16 ;  /* 0x0000001fff001819 */ /* 0x000fe20000011410 */
[----:B------:R-:W-:Y:S01]  /*2630*/  @!P1 IMAD.MOV.U32 R0, RZ, RZ, R76 ;  /* 0x000000ffff009224 */ /* 0x000fe200078e004c */
[----:B------:R-:W-:Y:S01]  /*2640*/  IADD3 R7, R7, R15, RZ ;  /* 0x0000000f07077210 */ /* 0x000fe20007ffe0ff */
[----:B------:R-:W-:Y:S01]  /*2650*/  IMAD R10, R10, c[0x0][0x1a8], RZ ;  /* 0x00006a000a0a7a24 */ /* 0x000fe200078e02ff */
[----:B------:R-:W-:Y:S02]  /*2660*/  IADD3 R3, R3, R8, RZ ;  /* 0x0000000803037210 */ /* 0x000fe40007ffe0ff */
[----:B------:R-:W-:Y:S01]  /*2670*/  SEL R8, R0, RZ, !P2 ;  /* 0x000000ff00087207 */ /* 0x000fe20005000000 */
[----:B------:R-:W-:Y:S01]  /*2680*/  IMAD.WIDE.U32 R4, R77, c[0x0][0x210], R4 ;  /* 0x000084004d047a25 */ /* 0x000fe200078e0004 */
[----:B------:R-:W-:-:S03]  /*2690*/  @!P1 MOV R16, R75 ;  /* 0x0000004b00109202 */ /* 0x000fc60000000f00 */
[----:B------:R-:W-:Y:S01]  /*26a0*/  IMAD.WIDE.U32 R6, R77, c[0x0][0x1e8], R6 ;  /* 0x00007a004d067a25 */ /* 0x000fe200078e0006 */
[----:B------:R-:W-:-:S03]  /*26b0*/  SEL R0, R16, RZ, !P2 ;  /* 0x000000ff10007207 */ /* 0x000fc60005000000 */
[C---:B------:R-:W-:Y:S02]  /*26c0*/  IMAD R10, R9.reuse, c[0x0][0x1ac], R10 ;  /* 0x00006b00090a7a24 */ /* 0x040fe400078e020a */
[----:B------:R-:W-:-:S04]  /*26d0*/  IMAD.WIDE.U32 R2, R9, c[0x0][0x1a8], R2 ;  /* 0x00006a0009027a25 */ /* 0x000fc800078e0002 */
[C---:B------:R-:W-:Y:S02]  /*26e0*/  IMAD R9, R8.reuse, c[0x0][0x1f0], RZ ;  /* 0x00007c0008097a24 */ /* 0x040fe400078e02ff */
[C---:B------:R-:W-:Y:S02]  /*26f0*/  IMAD R5, R77.reuse, c[0x0][0x214], R5 ;  /* 0x000085004d057a24 */ /* 0x040fe400078e0205 */
[----:B------:R-:W-:Y:S02]  /*2700*/  IMAD R8, R8, c[0x0][0x218], RZ ;  /* 0x0000860008087a24 */ /* 0x000fe400078e02ff */
[----:B------:R-:W-:Y:S01]  /*2710*/  IMAD R7, R77, c[0x0][0x1ec], R7 ;  /* 0x00007b004d077a24 */ /* 0x000fe200078e0207 */
[----:B------:R-:W-:Y:S01]  /*2720*/  LEA R12, P0, R2, c[0x0][0x160], 0x1 ;  /* 0x00005800020c7a11 */ /* 0x000fe200078008ff */
[----:B------:R-:W-:Y:S02]  /*2730*/  IMAD.IADD R3, R3, 0x1, R10 ;  /* 0x0000000103037824 */ /* 0x000fe400078e020a */
[----:B------:R-:W-:-:S02]  /*2740*/  IMAD R8, R0, c[0x0][0x21c], R8 ;  /* 0x0000870000087a24 */ /* 0x000fc400078e0208 */
[----:B------:R-:W-:-:S04]  /*2750*/  IMAD.WIDE.U32 R248, R0, c[0x0][0x218], R4 ;  /* 0x0000860000f87a25 */ /* 0x000fc800078e0004 */
[C---:B------:R-:W-:Y:S02]  /*2760*/  IMAD R11, R0.reuse, c[0x0][0x1f4], R9 ;  /* 0x00007d00000b7a24 */ /* 0x040fe400078e0209 */
[----:B------:R-:W-:Y:S01]  /*2770*/  IMAD.WIDE.U32 R244, R0, c[0x0][0x1f0], R6 ;  /* 0x00007c0000f47a25 */ /* 0x000fe200078e0006 */
[----:B------:R-:W-:Y:S02]  /*2780*/  ISETP.GE.AND P1, PT, R250, c[0x0][0x198], PT ;  /* 0x00006600fa007a0c */ /* 0x000fe40003f26270 */
[----:B------:R-:W-:Y:S01]  /*2790*/  ISETP.GE.AND P4, PT, R74, c[0x0][0x198], PT ;  /* 0x000066004a007a0c */ /* 0x000fe20003f86270 */
[----:B------:R-:W-:Y:S01]  /*27a0*/  IMAD.IADD R246, R245, 0x1, R11 ;  /* 0x00000001f5f67824 */ /* 0x000fe200078e020b */
[----:B------:R-:W-:Y:S02]  /*27b0*/  LEA.HI.X R10, R2, c[0x0][0x164], R3, 0x1, P0 ;  /* 0x00005900020a7a11 */ /* 0x000fe400000f0c03 */
[----:B------:R-:W-:Y:S02]  /*27c0*/  LEA R9, R20, R21, 0x7 ;  /* 0x0000001514097211 */ /* 0x000fe400078e38ff */
[----:B------:R-:W-:Y:S01]  /*27d0*/  IADD3 R247, R249, R8, RZ ;  /* 0x00000008f9f77210 */ /* 0x000fe20007ffe0ff */
[----:B------:R-:W-:Y:S05]  /*27e0*/  BRA.DIV ~URZ, `(.L_x_38) ;  /* 0x0000b6927f007947 */ /* 0x000fea000b800000 */
[----:B------:R1:W2:Y:S02]  /*27f0*/  SHFL.IDX PT, R8, R10, RZ, 0x1c1f ;  /* 0x001c1fff0a087589 */ /* 0x0002a400000e0000 */
.L_x_126:
[----:B------:R-:W-:Y:S05]  /*2800*/  BRA.DIV ~URZ, `(.L_x_39) ;  /* 0x0000b6e27f007947 */ /* 0x000fea000b800000 */
[----:B------:R3:W4:Y:S02]  /*2810*/  SHFL.IDX PT, R0, R12, RZ, 0x1c1f ;  /* 0x001c1fff0c007589 */ /* 0x00072400000e0000 */
.L_x_127:
[----:B------:R-:W-:Y:S01]  /*2820*/  IMAD R11, R18, c[0x0][0x2c4], RZ ;  /* 0x0000b100120b7a24 */ /* 0x000fe200078e02ff */
[----:B------:R-:W-:Y:S04]  /*2830*/  BSSY B0, `(.L_x_40) ;  /* 0x0000014000007945 */ /* 0x000fe80003800000 */
[----:B------:R-:W-:-:S13]  /*2840*/  ISETP.GE.AND P0, PT, R9, R11, PT ;  /* 0x0000000b0900720c */ /* 0x000fda0003f06270 */
[----:B------:R-:W-:Y:S05]  /*2850*/  @P0 BRA `(.L_x_41) ;  /* 0x0000011000000947 */ /* 0x000fea0003800000 */
[----:B------:R-:W5:Y:S04]  /*2860*/  LDL R2, [R1+0x6c] ;  /* 0x00006c0001027983 */ /* 0x000f680000100800 */
[----:B---3--:R-:W3:Y:S04]  /*2870*/  LDL R15, [R1] ;  /* 0x00000000010f7983 */ /* 0x008ee80000100800 */
[----:B----4-:R-:W4:Y:S04]  /*2880*/  LDL R13, [R1+0x78] ;  /* 0x00007800010d7983 */ /* 0x010f280000100800 */
[----:B--2---:R-:W2:Y:S01]  /*2890*/  LDL R16, [R1+0x68] ;  /* 0x0000680001107983 */ /* 0x004ea20000100800 */
[----:B------:R-:W-:-:S04]  /*28a0*/  LEA R6, P0, R250, R0, 0x1 ;  /* 0x00000000fa067211 */ /* 0x000fc800078008ff */
[----:B------:R-:W-:Y:S02]  /*28b0*/  LEA.HI.X R7, R250, R8, R251, 0x1, P0 ;  /* 0x00000008fa077211 */ /* 0x000fe400000f0cfb */
[----:B------:R-:W-:-:S04]  /*28c0*/  LEA R4, P0, R252, R0, 0x1 ;  /* 0x00000000fc047211 */ /* 0x000fc800078008ff */
[----:B-----5:R-:W-:Y:S02]  /*28d0*/  LEA.HI.X R5, R252, R8, R2, 0x1, P0 ;  /* 0x00000008fc057211 */ /* 0x020fe400000f0c02 */
[----:B---3--:R-:W-:Y:S01]  /*28e0*/  LEA R2, P0, R15, R0, 0x1 ;  /* 0x000000000f027211 */ /* 0x008fe200078008ff */
[----:B----4-:R-:W-:-:S03]  /*28f0*/  IMAD.SHL.U32 R0, R13, 0x2, RZ ;  /* 0x000000020d007824 */ /* 0x010fc600078e00ff */
[----:B--2---:R-:W-:Y:S02]  /*2900*/  LEA.HI.X R3, R15, R8, R16, 0x1, P0 ;  /* 0x000000080f037211 */ /* 0x004fe400000f0c10 */
[----:B------:R-:W-:Y:S01]  /*2910*/  @!PT LDS RZ, [RZ] ;  /* 0x00000000fffff984 */ /* 0x000fe20000000800 */
[----:B------:R-:W-:Y:S01]  /*2920*/  @!PT LDS RZ, [RZ] ;  /* 0x00000000fffff984 */ /* 0x000fe20000000800 */
[----:B------:R-:W-:Y:S01]  /*2930*/  @!PT LDS RZ, [RZ] ;  /* 0x00000000fffff984 */ /* 0x000fe20000000800 */
[----:B------:R2:W-:Y:S04]  /*2940*/  LDGSTS.E.BYPASS.LTC128B.128 [R0+0x6080], [R6.64], !P1 ;  /* 0x0608000006007fae */ /* 0x0005e8000c901d46 */
[----:B------:R2:W-:Y:S04]  /*2950*/  LDGSTS.E.BYPASS.LTC128B.128 [R0+0x8080], [R4.64], !P3 ;  /* 0x0808000004007fae */ /* 0x0005e8000d901d46 */
[----:B------:R2:W-:Y:S02]  /*2960*/  LDGSTS.E.BYPASS.LTC128B.128 [R0+0xa080], [R2.64], !P4 ;  /* 0x0a08000002007fae */ /* 0x0005e4000e101d46 */
.L_x_41:
[----:B------:R-:W-:Y:S05]  /*2970*/  BSYNC B0 ;  /* 0x0000000000007941 */ /* 0x000fea0003800000 */
.L_x_40:
[----:B------:R-:W-:Y:S05]  /*2980*/  BRA.DIV ~URZ, `(.L_x_42) ;  /* 0x0000b5c27f007947 */ /* 0x000fea000b800000 */
[----:B--2---:R2:W1:Y:S04]  /*2990*/  SHFL.IDX PT, R8, R10, 0x1, 0x1c1f ;  /* 0x003c1f000a087f89 */ /* 0x00446800000e0000 */
[----:B----4-:R2:W4:Y:S02]  /*29a0*/  SHFL.IDX PT, R0, R12, 0x1, 0x1c1f ;  /* 0x003c1f000c007f89 */ /* 0x01052400000e0000 */
.L_x_128:
[----:B------:R-:W-:Y:S01]  /*29b0*/  IADD3 R2, R9, 0x20, RZ ;  /* 0x0000002009027810 */ /* 0x000fe20007ffe0ff */
[----:B------:R-:W-:Y:S03]  /*29c0*/  BSSY B0, `(.L_x_43) ;  /* 0x0000014000007945 */ /* 0x000fe60003800000 */
[----:B------:R-:W-:-:S13]  /*29d0*/  ISETP.GE.AND P0, PT, R2, R11, PT ;  /* 0x0000000b0200720c */ /* 0x000fda0003f06270 */
[----:B------:R-:W-:Y:S05]  /*29e0*/  @P0 BRA `(.L_x_44) ;  /* 0x0000011000000947 */ /* 0x000fea0003800000 */
[----:B------:R-:W5:Y:S04]  /*29f0*/  LDL R3, [R1+0x6c] ;  /* 0x00006c0001037983 */ /* 0x000f680000100800 */
[----:B--2---:R-:W2:Y:S04]  /*2a00*/  LDL R15, [R1] ;  /* 0x00000000010f7983 */ /* 0x004ea80000100800 */
[----:B---3--:R-:W3:Y:S04]  /*2a10*/  LDL R13, [R1+0x78] ;  /* 0x00007800010d7983 */ /* 0x008ee80000100800 */
[----:B----4-:R-:W4:Y:S01]  /*2a20*/  LDL R16, [R1+0x68] ;  /* 0x0000680001107983 */ /* 0x010f220000100800 */
[----:B------:R-:W-:-:S04]  /*2a30*/  LEA R6, P0, R250, R0, 0x1 ;  /* 0x00000000fa067211 */ /* 0x000fc800078008ff */
[----:B-1----:R-:W-:Y:S02]  /*2a40*/  LEA.HI.X R7, R250, R8, R251, 0x1, P0 ;  /* 0x00000008fa077211 */ /* 0x002fe400000f0cfb */
[----:B------:R-:W-:-:S04]  /*2a50*/  LEA R4, P0, R252, R0, 0x1 ;  /* 0x00000000fc047211 */ /* 0x000fc800078008ff */
[----:B-----5:R-:W-:Y:S02]  /*2a60*/  LEA.HI.X R5, R252, R8, R3, 0x1, P0 ;  /* 0x00000008fc057211 */ /* 0x020fe400000f0c03 */
[----:B--2---:R-:W-:Y:S01]  /*2a70*/  LEA R2, P0, R15, R0, 0x1 ;  /* 0x000000000f027211 */ /* 0x004fe200078008ff */
[----:B---3--:R-:W-:-:S03]  /*2a80*/  IMAD.SHL.U32 R0, R13, 0x2, RZ ;  /* 0x000000020d007824 */ /* 0x008fc600078e00ff */
[----:B----4-:R-:W-:Y:S02]  /*2a90*/  LEA.HI.X R3, R15, R8, R16, 0x1, P0 ;  /* 0x000000080f037211 */ /* 0x010fe400000f0c10 */
[----:B------:R-:W-:Y:S01]  /*2aa0*/  @!PT LDS RZ, [RZ] ;  /* 0x00000000fffff984 */ /* 0x000fe20000000800 */
[----:B------:R-:W-:Y:S01]  /*2ab0*/  @!PT LDS RZ, [RZ] ;  /* 0x00000000fffff984 */ /* 0x000fe20000000800 */
[----:B------:R-:W-:Y:S01]  /*2ac0*/  @!PT LDS RZ, [RZ] ;  /* 0x00000000fffff984 */ /* 0x000fe20000000800 */
[----:B------:R1:W-:Y:S04]  /*2ad0*/  LDGSTS.E.BYPASS.LTC128B.128 [R0+0x6880], [R6.64], !P1 ;  /* 0x0688000006007fae */ /* 0x0003e8000c901d46 */
[----:B------:R1:W-:Y:S04]  /*2ae0*/  LDGSTS.E.BYPASS.LTC128B.128 [R0+0x8880], [R4.64], !P3 ;  /* 0x0888000004007fae */ /* 0x0003e8000d901d46 */
[----:B------:R1:W-:Y:S02]  /*2af0*/  LDGSTS.E.BYPASS.LTC128B.128 [R0+0xa880], [R2.64], !P4 ;  /* 0x0a88000002007fae */ /* 0x0003e4000e101d46 */
.L_x_44:
[----:B------:R-:W-:Y:S05]  /*2b00*/  BSYNC B0 ;  /* 0x0000000000007941 */ /* 0x000fea0003800000 */
.L_x_43:
[----:B------:R-:W-:Y:S05]  /*2b10*/  BRA.DIV ~URZ, `(.L_x_45) ;  /* 0x0000b4f27f007947 */ /* 0x000fea000b800000 */
[----:B-1----:R1:W2:Y:S02]  /*2b20*/  SHFL.IDX PT, R8, R10, 0x2, 0x1c1f ;  /* 0x005c1f000a087f89 */ /* 0x0022a400000e0000 */
.L_x_129:
[----:B------:R-:W-:Y:S05]  /*2b30*/  BRA.DIV ~URZ, `(.L_x_46) ;  /* 0x0000b5427f007947 */ /* 0x000fea000b800000 */
[----:B----4-:R4:W1:Y:S02]  /*2b40*/  SHFL.IDX PT, R0, R12, 0x2, 0x1c1f ;  /* 0x005c1f000c007f89 */ /* 0x01086400000e0000 */
.L_x_130:
[----:B------:R-:W-:Y:S01]  /*2b50*/  IADD3 R2, R9, 0x40, RZ ;  /* 0x0000004009027810 */ /* 0x000fe20007ffe0ff */
[----:B------:R-:W-:Y:S03]  /*2b60*/  BSSY B0, `(.L_x_47) ;  /* 0x0000014000007945 */ /* 0x000fe60003800000 */
[----:B------:R-:W-:-:S13]  /*2b70*/  ISETP.GE.AND P0, PT, R2, R11, PT ;  /* 0x0000000b0200720c */ /* 0x000fda0003f06270 */
[----:B------:R-:W-:Y:S05]  /*2b80*/  @P0 BRA `(.L_x_48) ;  /* 0x0000011000000947 */ /* 0x000fea0003800000 */
[----:B------:R-:W5:Y:S04]  /*2b90*/  LDL R3, [R1+0x6c] ;  /* 0x00006c0001037983 */ /* 0x000f680000100800 */
[----:B---3--:R-:W3:Y:S04]  /*2ba0*/  LDL R15, [R1] ;  /* 0x00000000010f7983 */ /* 0x008ee80000100800 */
[----:B----4-:R-:W4:Y:S04]  /*2bb0*/  LDL R13, [R1+0x78] ;  /* 0x00007800010d7983 */ /* 0x010f280000100800 */
[----:B--2---:R-:W2:Y:S01]  /*2bc0*/  LDL R16, [R1+0x68] ;  /* 0x0000680001107983 */ /* 0x004ea20000100800 */
[----:B-1----:R-:W-:-:S04]  /*2bd0*/  LEA R6, P0, R250, R0, 0x1 ;  /* 0x00000000fa067211 */ /* 0x002fc800078008ff */
        /* <DEDUP_REMOVED lines=12> */
.L_x_48:
[----:B------:R-:W-:Y:S05]  /*2ca0*/  BSYNC B0 ;  /* 0x0000000000007941 */ /* 0x000fea0003800000 */
.L_x_47:
[----:B------:R-:W-:Y:S05]  /*2cb0*/  BRA.DIV ~URZ, `(.L_x_49) ;  /* 0x0000b4227f007947 */ /* 0x000fea000b800000 */
[----:B--2---:R2:W3:Y:S04]  /*2cc0*/  SHFL.IDX PT, R8, R10, 0x3, 0x1c1f ;  /* 0x007c1f000a087f89 */ /* 0x0044e800000e0000 */
[----:B-1----:R2:W1:Y:S02]  /*2cd0*/  SHFL.IDX PT, R0, R12, 0x3, 0x1c1f ;  /* 0x007c1f000c007f89 */ /* 0x00246400000e0000 */
.L_x_131:
[----:B------:R-:W5:Y:S04]  /*2ce0*/  LDL R5, [R1+0x78] ;  /* 0x0000780001057983 */ /* 0x000f680000100800 */
[----:B--2---:R-:W2:Y:S04]  /*2cf0*/  LDL R4, [R1+0x6c] ;  /* 0x00006c0001047983 */ /* 0x004ea80000100800 */
[----:B----4-:R-:W4:Y:S04]  /*2d00*/  LDL R15, [R1] ;  /* 0x00000000010f7983 */ /* 0x010f280000100800 */
[----:B---3--:R-:W3:Y:S04]  /*2d10*/  LDL R16, [R1+0x68] ;  /* 0x0000680001107983 */ /* 0x008ee80000100800 */
[----:B------:R-:W3:Y:S04]  /*2d20*/  LDL R140, [R1+0x24] ;  /* 0x00002400018c7983 */ /* 0x000ee80000100800 */
[----:B------:R-:W1:Y:S01]  /*2d30*/  S2R R12, SR_TID.X ;  /* 0x00000000000c7919 */ /* 0x000e620000002100 */
[----:B------:R-:W-:-:S02]  /*2d40*/  IADD3 R2, R9, 0x60, RZ ;  /* 0x0000006009027810 */ /* 0x000fc40007ffe0ff */
[----:B------:R-:W-:Y:S01]  /*2d50*/  MOV R13, 0x30 ;  /* 0x00000030000d7802 */ /* 0x000fe20000000f00 */
[----:B------:R-:W3:Y:S01]  /*2d60*/  LDL R241, [R1+0x8] ;  /* 0x0000080001f17983 */ /* 0x000ee20000100800 */
[----:B------:R-:W-:-:S03]  /*2d70*/  ISETP.GE.AND P2, PT, R2, R11, PT ;  /* 0x0000000b0200720c */ /* 0x000fc60003f46270 */
[----:B------:R-:W-:Y:S01]  /*2d80*/  IMAD R13, R211, -0x30, R13 ;  /* 0xffffffd0d30d7824 */ /* 0x000fe200078e020d */
[----:B------:R-:W-:-:S04]  /*2d90*/  SHF.R.S32.HI R11, RZ, 0x1f, R96 ;  /* 0x0000001fff0b7819 */ /* 0x000fc80000011460 */
[----:B------:R-:W-:-:S05]  /*2da0*/  IADD3 R138, R19, R13, RZ ;  /* 0x0000000d138a7210 */ /* 0x000fca0007ffe0ff */
[C---:B-1----:R-:W-:Y:S02]  /*2db0*/  @!P2 LEA R2, P0, R250.reuse, R0, 0x1 ;  /* 0x00000000fa02a211 */ /* 0x042fe400078008ff */
[----:B------:R-:W-:Y:S02]  /*2dc0*/  SHF.R.S32.HI R139, RZ, 0x1f, R12 ;  /* 0x0000001fff8b7819 */ /* 0x000fe4000001140c */
[----:B------:R-:W-:Y:S02]  /*2dd0*/  @!P2 LEA.HI.X R3, R250, R8, R251, 0x1, P0 ;  /* 0x00000008fa03a211 */ /* 0x000fe400000f0cfb */
[----:B------:R-:W-:Y:S02]  /*2de0*/  LEA.HI R139, R139, R12, RZ, 0x2 ;  /* 0x0000000c8b8b7211 */ /* 0x000fe400078f10ff */
[----:B------:R-:W-:Y:S02]  /*2df0*/  @!P2 LEA R6, P0, R252, R0, 0x1 ;  /* 0x00000000fc06a211 */ /* 0x000fe400078008ff */
[----:B------:R-:W-:-:S02]  /*2e00*/  IMNMX R10, R138, 0x30, PT ;  /* 0x000000308a0a7817 */ /* 0x000fc40003800200 */
[----:B------:R-:W-:Y:S02]  /*2e10*/  SHF.R.S32.HI R139, RZ, 0x2, R139 ;  /* 0x00000002ff8b7819 */ /* 0x000fe4000001148b */
[----:B------:R-:W-:Y:S02]  /*2e20*/  MOV R136, R244 ;  /* 0x000000f400887202 */ /* 0x000fe40000000f00 */
[----:B------:R-:W-:Y:S02]  /*2e30*/  MOV R137, R246 ;  /* 0x000000f600897202 */ /* 0x000fe40000000f00 */
[----:B-----5:R-:W-:Y:S01]  /*2e40*/  SHF.L.U32 R191, R5, 0x1, RZ ;  /* 0x0000000105bf7819 */ /* 0x020fe200000006ff */
[----:B------:R-:W-:Y:S01]  /*2e50*/  IMAD R5, R11, c[0x0][0x1e0], RZ ;  /* 0x000078000b057a24 */ /* 0x000fe200078e02ff */
[----:B--2---:R-:W-:-:S03]  /*2e60*/  @!P2 LEA.HI.X R7, R252, R8, R4, 0x1, P0 ;  /* 0x00000008fc07a211 */ /* 0x004fc600000f0c04 */
[----:B------:R-:W-:Y:S01]  /*2e70*/  @!PT LDS RZ, [RZ] ;  /* 0x00000000fffff984 */ /* 0x000fe20000000800 */
[----:B------:R-:W-:Y:S01]  /*2e80*/  @!PT LDS RZ, [RZ] ;  /* 0x00000000fffff984 */ /* 0x000fe20000000800 */
[----:B------:R-:W-:Y:S01]  /*2e90*/  @!PT LDS RZ, [RZ] ;  /* 0x00000000fffff984 */ /* 0x000fe20000000800 */
[----:B------:R1:W-:Y:S01]  /*2ea0*/  @!P2 LDGSTS.E.BYPASS.LTC128B.128 [R191+0x7880], [R2.64], !P1 ;  /* 0x0788000002bfafae */ /* 0x0003e2000c901d46 */
[----:B------:R-:W-:Y:S01]  /*2eb0*/  IMAD R9, R96, c[0x0][0x1e4], R5 ;  /* 0x0000790060097a24 */ /* 0x000fe200078e0205 */
[----:B----4-:R-:W-:Y:S02]  /*2ec0*/  @!P2 LEA R4, P0, R15, R0, 0x1 ;  /* 0x000000000f04a211 */ /* 0x010fe400078008ff */
[----:B------:R2:W-:Y:S01]  /*2ed0*/  @!P2 LDGSTS.E.BYPASS.LTC128B.128 [R191+0x9880], [R6.64], !P3 ;  /* 0x0988000006bfafae */ /* 0x0005e2000d901d46 */
[----:B------:R-:W-:Y:S02]  /*2ee0*/  IADD3 R0, -R139, R10, RZ ;  /* 0x0000000a8b007210 */ /* 0x000fe40007ffe1ff */
[----:B---3--:R-:W-:Y:S02]  /*2ef0*/  @!P2 LEA.HI.X R5, R15, R8, R16, 0x1, P0 ;  /* 0x000000080f05a211 */ /* 0x008fe400000f0c10 */
[C---:B------:R-:W-:Y:S02]  /*2f00*/  ISETP.GE.AND P0, PT, R0.reuse, 0x21, PT ;  /* 0x000000210000780c */ /* 0x040fe40003f06270 */
[----:B------:R-:W-:Y:S01]  /*2f10*/  ISETP.GE.AND P1, PT, R0, 0x1, PT ;  /* 0x000000010000780c */ /* 0x000fe20003f26270 */
[----:B------:R3:W-:Y:S01]  /*2f20*/  @!P2 LDGSTS.E.BYPASS.LTC128B.128 [R191+0xb880], [R4.64], !P4 ;  /* 0x0b88000004bfafae */ /* 0x0007e2000e101d46 */
[----:B------:R-:W-:-:S03]  /*2f30*/  MOV R8, 0x20 ;  /* 0x0000002000087802 */ /* 0x000fc60000000f00 */
[----:B------:R-:W0:Y:S01]  /*2f40*/  LDGDEPBAR ;  /* 0x00000000000079af */ /* 0x000e220000000000 */
[----:B------:R-:W-:Y:S03]  /*2f50*/  WARPSYNC 0xffffffff ;  /* 0xffffffff00007948 */ /* 0x000fe60003800000 */
[----:B------:R-:W-:Y:S01]  /*2f60*/  BAR.SYNC.DEFER_BLOCKING 0x0 ;  /* 0x0000000000007b1d */ /* 0x000fe20000010000 */
[----:B-1----:R-:W-:-:S05]  /*2f70*/  IMAD.WIDE.U32 R2, R96, c[0x0][0x1e0], RZ ;  /* 0x0000780060027a25 */ /* 0x002fca00078e00ff */
[----:B------:R-:W-:Y:S01]  /*2f80*/  IADD3 R0, R3, R9, RZ ;  /* 0x0000000903007210 */ /* 0x000fe20007ffe0ff */
[----:B------:R-:W-:-:S04]  /*2f90*/  IMAD.WIDE.U32 R2, R2, 0x30, R136 ;  /* 0x0000003002027825 */ /* 0x000fc800078e0088 */
[----:B------:R-:W-:Y:S02]  /*2fa0*/  IMAD R0, R0, 0x30, RZ ;  /* 0x0000003000007824 */ /* 0x000fe400078e02ff */
[----:B--2---:R-:W-:Y:S01]  /*2fb0*/  IMAD.WIDE.U32 R6, R8, c[0x0][0x1e0], RZ ;  /* 0x0000780008067a25 */ /* 0x004fe200078e00ff */
[----:B---3--:R-:W-:Y:S02]  /*2fc0*/  @P1 LEA R4, P3, R2, c[0x0][0x1c8], 0x1 ;  /* 0x0000720002041a11 */ /* 0x008fe400078608ff */
[----:B------:R-:W-:Y:S01]  /*2fd0*/  IADD3 R0, R3, R0, RZ ;  /* 0x0000000003007210 */ /* 0x000fe20007ffe0ff */
[----:B------:R-:W-:Y:S01]  /*2fe0*/  IMAD R5, R8, c[0x0][0x1e4], RZ ;  /* 0x0000790008057a24 */ /* 0x000fe200078e02ff */
[----:B------:R-:W-:-:S04]  /*2ff0*/  @P0 IADD3 R3, P2, R2, R6, RZ ;  /* 0x0000000602030210 */ /* 0x000fc80007f5e0ff */
[----:B------:R-:W-:Y:S02]  /*3000*/  @P0 IADD3.X R6, R0, R7, R5, P2, !PT ;  /* 0x0000000700060210 */ /* 0x000fe400017fe405 */
[----:B------:R-:W-:Y:S02]  /*3010*/  @P1 LEA.HI.X R5, R2, c[0x0][0x1cc], R0, 0x1, P3 ;  /* 0x0000730002051a11 */ /* 0x000fe400018f0c00 */
[----:B------:R-:W-:Y:S02]  /*3020*/  LOP3.LUT P3, RZ, R140, 0x1, RZ, 0xc0, !PT ;  /* 0x000000018cff7812 */ /* 0x000fe4000786c0ff */
[----:B------:R-:W-:-:S04]  /*3030*/  @P0 LEA R2, P2, R3, c[0x0][0x1c8], 0x1 ;  /* 0x0000720003020a11 */ /* 0x000fc800078408ff */
[----:B------:R-:W-:-:S07]  /*3040*/  @P0 LEA.HI.X R3, R3, c[0x0][0x1cc], R6, 0x1, P2 ;  /* 0x0000730003030a11 */ /* 0x000fce00010f0c06 */
[----:B------:R-:W-:Y:S01]  /*3050*/  @!PT LDS RZ, [RZ] ;  /* 0x00000000fffff984 */ /* 0x000fe20000000800 */
[----:B------:R-:W-:Y:S01]  /*3060*/  @!PT LDS RZ, [RZ] ;  /* 0x00000000fffff984 */ /* 0x000fe20000000800 */
[----:B------:R-:W-:Y:S01]  /*3070*/  @!PT LDS RZ, [RZ] ;  /* 0x00000000fffff984 */ /* 0x000fe20000000800 */
[----:B------:R1:W-:Y:S04]  /*3080*/  @P1 LDGSTS.E.BYPASS.LTC128B.128 [R191+0x3c80], [R4.64], !P3 ;  /* 0x03c8000004bf1fae */ /* 0x0003e8000d901d46 */
[----:B------:R1:W-:Y:S04]  /*3090*/  @P1 LDGSTS.E.BYPASS.LTC128B.128 [R191+0x4880], [R4.64+0x40], !P6 ;  /* 0x0488004004bf1fae */ /* 0x0003e8000f101d46 */
[----:B------:R1:W-:Y:S04]  /*30a0*/  @P1 LDGSTS.E.BYPASS.LTC128B.128 [R191+0x5480], [R4.64+0x80], !P5 ;  /* 0x0548008004bf1fae */ /* 0x0003e8000e901d46 */
[----:B------:R2:W-:Y:S04]  /*30b0*/  @P0 LDGSTS.E.BYPASS.LTC128B.128 [R191+0x4480], [R2.64], !P3 ;  /* 0x0448000002bf0fae */ /* 0x0005e8000d901d46 */
[----:B------:R2:W-:Y:S04]  /*30c0*/  @P0 LDGSTS.E.BYPASS.LTC128B.128 [R191+0x5080], [R2.64+0x40], !P6 ;  /* 0x0508004002bf0fae */ /* 0x0005e8000f101d46 */
[----:B------:R2:W-:Y:S04]  /*30d0*/  @P0 LDGSTS.E.BYPASS.LTC128B.128 [R191+0x5c80], [R2.64+0x80], !P5 ;  /* 0x05c8008002bf0fae */ /* 0x0005e8000e901d46 */
[----:B------:R-:W0:Y:S01]  /*30e0*/  LDGDEPBAR ;  /* 0x00000000000079af */ /* 0x000e220000000000 */
[----:B------:R-:W-:-:S02]  /*30f0*/  IMAD R0, R11, c[0x0][0x208], RZ ;  /* 0x000082000b007a24 */ /* 0x000fc400078e02ff */
[----:B------:R-:W-:Y:S01]  /*3100*/  IMAD.WIDE.U32 R6, R96, c[0x0][0x208], RZ ;  /* 0x0000820060067a25 */ /* 0x000fe200078e00ff */
[----:B------:R-:W-:-:S03]  /*3110*/  ISETP.GT.AND P4, PT, R12, 0x3f, PT ;  /* 0x0000003f0c00780c */ /* 0x000fc60003f84270 */
[----:B------:R-:W-:-:S05]  /*3120*/  IMAD R0, R96, c[0x0][0x20c], R0 ;  /* 0x0000830060007a24 */ /* 0x000fca00078e0200 */
[----:B------:R-:W-:-:S05]  /*3130*/  IADD3 R0, R7, R0, RZ ;  /* 0x0000000007007210 */ /* 0x000fca0007ffe0ff */
[----:B------:R-:W-:Y:S01]  /*3140*/  IMAD R0, R0, 0x30, RZ ;  /* 0x0000003000007824 */ /* 0x000fe200078e02ff */
[----:B--2---:R-:W-:Y:S01]  /*3150*/  MOV R2, R248 ;  /* 0x000000f800027202 */ /* 0x004fe20000000f00 */
[----:B------:R-:W-:-:S04]  /*3160*/  DEPBAR.LE SB0, 0x1 ;  /* 0x000080400000791a */ /* 0x000fc80000000000 */
[----:B------:R-:W-:Y:S01]  /*3170*/  MOV R3, R247 ;  /* 0x000000f700037202 */ /* 0x000fe20000000f00 */
[----:B------:R-:W-:-:S04]  /*3180*/  DEPBAR.LE SB0, 0x0 ;  /* 0x000080000000791a */ /* 0x000fc80000000000 */
[----:B-1----:R-:W-:Y:S01]  /*3190*/  IMAD.WIDE.U32 R4, R6, 0x30, R2 ;  /* 0x0000003006047825 */ /* 0x002fe200078e0002 */
[----:B------:R-:W-:Y:S04]  /*31a0*/  BAR.SYNC.DEFER_BLOCKING 0x0 ;  /* 0x0000000000007b1d */ /* 0x000fe80000010000 */
[C---:B------:R-:W-:Y:S02]  /*31b0*/  LEA R2, P0, R4.reuse, c[0x0][0x1f8], 0x1 ;  /* 0x00007e0004027a11 */ /* 0x040fe400078008ff */
[----:B------:R-:W-:Y:S02]  /*31c0*/  IADD3 R0, R5, R0, RZ ;  /* 0x0000000005007210 */ /* 0x000fe40007ffe0ff */
[----:B------:R-:W-:Y:S02]  /*31d0*/  @!P4 MOV R5, c[0x0][0x208] ;  /* 0x000082000005ca02 */ /* 0x000fe40000000f00 */
[----:B------:R-:W-:-:S02]  /*31e0*/  LEA.HI.X R3, R4, c[0x0][0x1fc], R0, 0x1, P0 ;  /* 0x00007f0004037a11 */ /* 0x000fc400000f0c00 */
[----:B------:R-:W-:Y:S02]  /*31f0*/  @!P4 MOV R4, c[0x0][0x20c] ;  /* 0x000083000004ca02 */ /* 0x000fe40000000f00 */
[----:B------:R-:W-:Y:S02]  /*3200*/  @!P4 LEA R12, P0, R5, R2, 0x6 ;  /* 0x00000002050cc211 */ /* 0x000fe400078030ff */
[----:B------:R-:W-:Y:S02]  /*3210*/  IADD3 R0, R13, R19, -R139 ;  /* 0x000000130d007210 */ /* 0x000fe40007ffe88b */
[----:B------:R-:W-:Y:S02]  /*3220*/  LOP3.LUT P3, RZ, R14, 0x1, RZ, 0xc0, !PT ;  /* 0x000000010eff7812 */ /* 0x000fe4000786c0ff */
[----:B------:R-:W-:Y:S02]  /*3230*/  @!P4 LEA.HI.X R13, R5, R3, R4, 0x6, P0 ;  /* 0x00000003050dc211 */ /* 0x000fe400000f3404 */
[----:B------:R-:W-:-:S02]  /*3240*/  ISETP.LT.OR P0, PT, R0, 0x1, !P3 ;  /* 0x000000010000780c */ /* 0x000fc40005f01670 */
[----:B------:R-:W-:Y:S01]  /*3250*/  LOP3.LUT P2, RZ, R14, 0x2, RZ, 0xc0, !PT ;  /* 0x000000020eff7812 */ /* 0x000fe2000784c0ff */
[----:B------:R-:W-:Y:S04]  /*3260*/  LDSM.16.M88.4 R8, [R180] ;  /* 0x00000000b408783b */ /* 0x000fe80000000200 */
[----:B------:R-:W-:Y:S04]  /*3270*/  LDSM.16.M88.4 R4, [R180+0x1000] ;  /* 0x00100000b404783b */ /* 0x000fe80000000200 */
[----:B------:R-:W1:Y:S04]  /*3280*/  LDSM.16.M88.4 R16, [R109] ;  /* 0x000000006d10783b */ /* 0x000e680000000200 */
[----:B------:R-:W2:Y:S04]  /*3290*/  LDSM.16.M88.4 R20, [R109+0x400] ;  /* 0x000400006d14783b */ /* 0x000ea80000000200 */
[----:B------:R-:W3:Y:S04]  /*32a0*/  LDSM.16.M88.4 R44, [R109+0x800] ;  /* 0x000800006d2c783b */ /* 0x000ee80000000200 */
[----:B------:R-:W-:Y:S04]  /*32b0*/  LDSM.16.M88.4 R40, [R181] ;  /* 0x00000000b528783b */ /* 0x000fe80000000200 */
[----:B------:R-:W-:Y:S04]  /*32c0*/  LDSM.16.M88.4 R32, [R181+0x1000] ;  /* 0x00100000b520783b */ /* 0x000fe80000000200 */
[----:B------:R-:W4:Y:S04]  /*32d0*/  LDSM.16.M88.4 R48, [R182] ;  /* 0x00000000b630783b */ /* 0x000f280000000200 */
[----:B------:R-:W-:Y:S04]  /*32e0*/  LDSM.16.M88.4 R88, [R190] ;  /* 0x00000000be58783b */ /* 0x000fe80000000200 */
[----:B------:R-:W-:Y:S04]  /*32f0*/  LDSM.16.M88.4 R92, [R189] ;  /* 0x00000000bd5c783b */ /* 0x000fe80000000200 */
[----:B------:R-:W-:Y:S01]  /*3300*/  @!PT LDS RZ, [RZ] ;  /* 0x00000000fffff984 */ /* 0x000fe20000000800 */
[----:B------:R-:W-:Y:S01]  /*3310*/  @!PT LDS RZ, [RZ] ;  /* 0x00000000fffff984 */ /* 0x000fe20000000800 */
[----:B------:R-:W-:Y:S01]  /*3320*/  @!PT LDS RZ, [RZ] ;  /* 0x00000000fffff984 */ /* 0x000fe20000000800 */
[----:B------:R2:W-:Y:S01]  /*3330*/  LDGSTS.E.BYPASS.LTC128B.128 [R191+0x1880], [R2.64], !P0 ;  /* 0x0188000002bf7fae */ /* 0x0005e2000c101d46 */
[----:B------:R-:W-:-:S13]  /*3340*/  ISETP.LT.OR P0, PT, R0, 0x1, !P2 ;  /* 0x000000010000780c */ /* 0x000fda0005701670 */
[----:B------:R2:W-:Y:S01]  /*3350*/  LDGSTS.E.BYPASS.LTC128B.128 [R191+0x2480], [R2.64+0x40], !P0 ;  /* 0x0248004002bf7fae */ /* 0x0005e2000c101d46 */
[----:B------:R-:W-:-:S04]  /*3360*/  LOP3.LUT P0, RZ, R14, 0x4, RZ, 0xc0, !PT ;  /* 0x000000040eff7812 */ /* 0x000fc8000780c0ff */
[C---:B------:R-:W-:Y:S02]  /*3370*/  ISETP.LT.OR P1, PT, R0.reuse, 0x1, !P0 ;  /* 0x000000010000780c */ /* 0x040fe40004721670 */
[C---:B------:R-:W-:Y:S02]  /*3380*/  @!P4 ISETP.LT.OR P3, PT, R0.reuse, 0x21, !P3 ;  /* 0x000000210000c80c */ /* 0x040fe40005f61670 */
[C---:B------:R-:W-:Y:S01]  /*3390*/  @!P4 ISETP.LT.OR P0, PT, R0.reuse, 0x21, !P0 ;  /* 0x000000210000c80c */ /* 0x040fe20004701670 */
[----:B-1----:R-:W-:Y:S08]  /*33a0*/  HMMA.16816.F32 R24, R8, R16, RZ ;  /* 0x000000100818723c */ /* 0x002ff000000018ff */
[----:B------:R1:W-:Y:S01]  /*33b0*/  LDGSTS.E.BYPASS.LTC128B.128 [R191+0x3080], [R2.64+0x80], !P1 ;  /* 0x0308008002bf7fae */ /* 0x0003e2000c901d46 */
[----:B------:R-:W-:-:S03]  /*33c0*/  @!P4 ISETP.LT.OR P1, PT, R0, 0x21, !P2 ;  /* 0x000000210000c80c */ /* 0x000fc60005721670 */
[----:B------:R5:W-:Y:S01]  /*33d0*/  @!P4 LDGSTS.E.BYPASS.LTC128B.128 [R191+0x2080], [R12.64], !P3 ;  /* 0x020800000cbfcfae */ /* 0x000be2000d901d46 */
[C---:B------:R-:W-:Y:S09]  /*33e0*/  HMMA.16816.F32 R52, R4.reuse, R16, RZ ;  /* 0x000000100434723c */ /* 0x040ff200000018ff */
[----:B------:R5:W-:Y:S04]  /*33f0*/  @!P4 LDGSTS.E.BYPASS.LTC128B.128 [R191+0x2c80], [R12.64+0x40], !P1 ;  /* 0x02c800400cbfcfae */ /* 0x000be8000c901d46 */
[----:B------:R5:W-:Y:S04]  /*3400*/  @!P4 LDGSTS.E.BYPASS.LTC128B.128 [R191+0x3880], [R12.64+0x80], !P0 ;  /* 0x038800800cbfcfae */ /* 0x000be8000c101d46 */
[----:B------:R-:W-:Y:S04]  /*3410*/  LDSM.16.M88.4 R60, [R109+0xc00] ;  /* 0x000c00006d3c783b */ /* 0x000fe80000000200 */
[----:B------:R-:W1:Y:S01]  /*3420*/  LDSM.16.M88.4 R36, [R180+0x2000] ;  /* 0x00200000b424783b */ /* 0x000e620000000200 */
[C---:B--2---:R-:W-:Y:S03]  /*3430*/  HMMA.16816.F32 R76, R4.reuse, R20, RZ ;  /* 0x00000014044c723c */ /* 0x044fe600000018ff */
[----:B------:R-:W2:Y:S04]  /*3440*/  LDSM.16.M88.4 R28, [R180+0x3000] ;  /* 0x00300000b41c783b */ /* 0x000ea80000000200 */
[----:B------:R-:W-:Y:S01]  /*3450*/  LDSM.16.M88.4 R56, [R188] ;  /* 0x00000000bc38783b */ /* 0x000fe20000000200 */
[C---:B---3--:R-:W-:Y:S03]  /*3460*/  HMMA.16816.F32 R64, R4.reuse, R44, RZ ;  /* 0x0000002c0440723c */ /* 0x048fe600000018ff */
[----:B------:R-:W0:Y:S05]  /*3470*/  LDGDEPBAR ;  /* 0x00000000000079af */ /* 0x000e2a0000000000 */
[C---:B------:R-:W-:Y:S08]  /*3480*/  HMMA.16816.F32 R68, R4.reuse, R22, RZ ;  /* 0x000000160444723c */ /* 0x040ff000000018ff */
[C---:B-----5:R-:W-:Y:S08]  /*3490*/  HMMA.16816.F32 R12, R4.reuse, R18, RZ ;  /* 0x00000012040c723c */ /* 0x060ff000000018ff */
[----:B------:R-:W-:Y:S08]  /*34a0*/  HMMA.16816.F32 R80, R4, R46, RZ ;  /* 0x0000002e0450723c */ /* 0x000ff000000018ff */
[----:B----4-:R-:W-:Y:S01]  /*34b0*/  HMMA.16816.F32 R4, R40, R48, R24 ;  /* 0x000000302804723c */ /* 0x010fe20000001818 */
[----:B------:R-:W3:Y:S07]  /*34c0*/  LDSM.16.M88.4 R24, [R181+0x2000] ;  /* 0x00200000b518783b */ /* 0x000eee0000000200 */
[C---:B------:R-:W-:Y:S01]  /*34d0*/  HMMA.16816.F32 R72, R8.reuse, R18, RZ ;  /* 0x000000120848723c */ /* 0x040fe200000018ff */
[----:B------:R-:W-:Y:S07]  /*34e0*/  LDSM.16.M88.4 R16, [R180+0x4000] ;  /* 0x00400000b410783b */ /* 0x000fee0000000200 */
[C---:B------:R-:W-:Y:S08]  /*34f0*/  HMMA.16816.F32 R84, R8.reuse, R20, RZ ;  /* 0x000000140854723c */ /* 0x040ff000000018ff */
[C---:B------:R-:W-:Y:S01]  /*3500*/  HMMA.16816.F32 R120, R8.reuse, R22, RZ ;  /* 0x000000160878723c */ /* 0x040fe200000018ff */
[----:B------:R-:W4:Y:S07]  /*3510*/  LDSM.16.M88.4 R20, [R181+0x3000] ;  /* 0x00300000b514783b */ /* 0x000f2e0000000200 */
[C---:B------:R-:W-:Y:S08]  /*3520*/  HMMA.16816.F32 R104, R8.reuse, R44, RZ ;  /* 0x0000002c0868723c */ /* 0x040ff000000018ff */
[----:B------:R-:W-:Y:S01]  /*3530*/  HMMA.16816.F32 R116, R8, R46, RZ ;  /* 0x0000002e0874723c */ /* 0x000fe200000018ff */
[----:B------:R-:W-:Y:S07]  /*3540*/  LDSM.16.M88.4 R44, [R185] ;  /* 0x00000000b92c783b */ /* 0x000fee0000000200 */
[----:B------:R-:W-:Y:S01]  /*3550*/  HMMA.16816.F32 R8, R32, R48, R52 ;  /* 0x000000302008723c */ /* 0x000fe20000001834 */
[----:B------:R-:W5:Y:S07]  /*3560*/  LDSM.16.M88.4 R52, [R109+0x1800] ;  /* 0x001800006d34783b */ /* 0x000f6e0000000200 */
[----:B-1----:R-:W-:Y:S08]  /*3570*/  HMMA.16816.F32 R4, R36, R60, R4 ;  /* 0x0000003c2404723c */ /* 0x002ff00000001804 */
[-C--:B------:R-:W-:Y:S01]  /*3580*/  HMMA.16816.F32 R100, R32, R50.reuse, R12 ;  /* 0x000000322064723c */ /* 0x080fe2000000180c */
[----:B------:R-:W1:Y:S07]  /*3590*/  LDSM.16.M88.4 R12, [R180+0x5000] ;  /* 0x00500000b40c783b */ /* 0x000e6e0000000200 */
[----:B------:R-:W-:Y:S08]  /*35a0*/  HMMA.16816.F32 R72, R40, R50, R72 ;  /* 0x000000322848723c */ /* 0x000ff00000001848 */
[----:B--2---:R-:W-:Y:S01]  /*35b0*/  HMMA.16816.F32 R48, R28, R60, R8 ;  /* 0x0000003c1c30723c */ /* 0x004fe20000001808 */
[----:B------:R-:W2:Y:S07]  /*35c0*/  LDSM.16.M88.4 R8, [R181+0x4000] ;  /* 0x00400000b508783b */ /* 0x000eae0000000200 */
[----:B------:R-:W-:Y:S08]  /*35d0*/  HMMA.16816.F32 R128, R32, R92, R64 ;  /* 0x0000005c2080723c */ /* 0x000ff00000001840 */
[----:B---3--:R-:W-:Y:S01]  /*35e0*/  HMMA.16816.F32 R64, R24, R56, R4 ;  /* 0x000000381840723c */ /* 0x008fe20000001804 */
[----:B------:R-:W-:Y:S07]  /*35f0*/  LDSM.16.M88.4 R4, [R181+0x5000] ;  /* 0x00500000b504783b */ /* 0x000fee0000000200 */
[C---:B------:R-:W-:Y:S08]  /*3600*/  HMMA.16816.F32 R112, R32.reuse, R88, R76 ;  /* 0x000000582070723c */ /* 0x040ff0000000184c */
[C---:B------:R-:W-:Y:S08]  /*3610*/  HMMA.16816.F32 R124, R32.reuse, R90, R68 ;  /* 0x0000005a207c723c */ /* 0x040ff00000001844 */
[----:B------:R-:W-:Y:S08]  /*3620*/  HMMA.16816.F32 R132, R32, R94, R80 ;  /* 0x0000005e2084723c */ /* 0x000ff00000001850 */
[----:B----4-:R-:W-:Y:S01]  /*3630*/  HMMA.16816.F32 R32, R20, R56, R48 ;  /* 0x000000381420723c */ /* 0x010fe20000001830 */
[----:B------:R-:W3:Y:S07]  /*3640*/  LDSM.16.M88.4 R48, [R109+0x1000] ;  /* 0x001000006d30783b */ /* 0x000eee0000000200 */
[-C--:B------:R-:W-:Y:S08]  /*3650*/  HMMA.16816.F32 R72, R36, R62.reuse, R72 ;  /* 0x0000003e2448723c */ /* 0x080ff00000001848 */
[----:B------:R-:W-:Y:S01]  /*3660*/  HMMA.16816.F32 R76, R28, R62, R100 ;  /* 0x0000003e1c4c723c */ /* 0x000fe20000001864 */
[----:B------:R-:W4:Y:S07]  /*3670*/  LDSM.16.M88.4 R60, [R187] ;  /* 0x00000000bb3c783b */ /* 0x000f2e0000000200 */
[----:B-----5:R-:W-:Y:S08]  /*3680*/  HMMA.16816.F32 R68, R16, R52, R64 ;  /* 0x000000341044723c */ /* 0x020ff00000001840 */
[----:B------:R-:W-:Y:S08]  /*3690*/  HMMA.16816.F32 R84, R40, R88, R84 ;  /* 0x000000582854723c */ /* 0x000ff00000001854 */
[----:B-1----:R-:W-:Y:S08]  /*36a0*/  HMMA.16816.F32 R32, R12, R52, R32 ;  /* 0x000000340c20723c */ /* 0x002ff00000001820 */
[-C--:B------:R-:W-:Y:S08]  /*36b0*/  HMMA.16816.F32 R64, R24, R58.reuse, R72 ;  /* 0x0000003a1840723c */ /* 0x080ff00000001848 */
[----:B------:R-:W-:Y:S08]  /*36c0*/  HMMA.16816.F32 R72, R20, R58, R76 ;  /* 0x0000003a1448723c */ /* 0x000ff0000000184c */
[----:B--2---:R-:W-:Y:S08]  /*36d0*/  HMMA.16816.F32 R80, R8, R44, R68 ;  /* 0x0000002c0850723c */ /* 0x004ff00000001844 */
[----:B---3--:R-:W-:Y:S08]  /*36e0*/  HMMA.16816.F32 R68, R36, R48, R84 ;  /* 0x000000302444723c */ /* 0x008ff00000001854 */
[----:B------:R-:W-:Y:S08]  /*36f0*/  HMMA.16816.F32 R100, R40, R90, R120 ;  /* 0x0000005a2864723c */ /* 0x000ff00000001878 */
[----:B------:R-:W-:Y:S01]  /*3700*/  HMMA.16816.F32 R88, R4, R44, R32 ;  /* 0x0000002c0458723c */ /* 0x000fe20000001820 */
[----:B------:R-:W1:Y:S07]  /*3710*/  LDSM.16.M88.4 R32, [R109+0x1c00] ;  /* 0x001c00006d20783b */ /* 0x000e6e0000000200 */
[----:B------:R-:W-:Y:S01]  /*3720*/  HMMA.16816.F32 R56, R16, R54, R64 ;  /* 0x000000361038723c */ /* 0x000fe20000001840 */
[----:B------:R-:W-:-:S07]  /*3730*/  FMUL.FTZ R0, R80, c[0x0][0x320] ;  /* 0x0000c80050007a20 */ /* 0x000fce0000410000 */
[C---:B------:R-:W-:Y:S01]  /*3740*/  HMMA.16816.F32 R104, R40.reuse, R92, R104 ;  /* 0x0000005c2868723c */ /* 0x040fe20000001868 */
[----:B------:R2:W3:Y:S07]  /*3750*/  MUFU.TANH R121, R0 ;  /* 0x0000000000797308 */ /* 0x0004ee0000002400 */
[----:B------:R-:W-:Y:S08]  /*3760*/  HMMA.16816.F32 R116, R40, R94, R116 ;  /* 0x0000005e2874723c */ /* 0x000ff00000001874 */
[----:B------:R-:W-:Y:S01]  /*3770*/  HMMA.16816.F32 R40, R28, R48, R112 ;  /* 0x000000301c28723c */ /* 0x000fe20000001870 */
[----:B--2---:R-:W-:-:S07]  /*3780*/  FMUL.FTZ R0, R81, c[0x0][0x320] ;  /* 0x0000c80051007a20 */ /* 0x004fce0000410000 */
[----:B------:R-:W-:Y:S01]  /*3790*/  HMMA.16816.F32 R52, R12, R54, R72 ;  /* 0x000000360c34723c */ /* 0x000fe20000001848 */
[----:B------:R2:W1:Y:S07]  /*37a0*/  MUFU.TANH R120, R0 ;  /* 0x0000000000787308 */ /* 0x00046e0000002400 */
[----:B----4-:R-:W-:Y:S01]  /*37b0*/  HMMA.16816.F32 R68, R24, R60, R68 ;  /* 0x0000003c1844723c */ /* 0x010fe20000001844 */
[----:B--2---:R-:W-:-:S07]  /*37c0*/  FMUL.FTZ R0, R82, c[0x0][0x320] ;  /* 0x0000c80052007a20 */ /* 0x004fce0000410000 */
[----:B------:R-:W-:Y:S01]  /*37d0*/  HMMA.16816.F32 R76, R8, R46, R56 ;  /* 0x0000002e084c723c */ /* 0x000fe20000001838 */
[----:B------:R-:W-:Y:S01]  /*37e0*/  LDSM.16.M88.4 R56, [R184] ;  /* 0x00000000b838783b */ /* 0x000fe20000000200 */
[----:B------:R2:W4:Y:S06]  /*37f0*/  MUFU.TANH R113, R0 ;  /* 0x0000000000717308 */ /* 0x00052c0000002400 */
[----:B------:R-:W-:Y:S01]  /*3800*/  HMMA.16816.F32 R40, R20, R60, R40 ;  /* 0x0000003c1428723c */ /* 0x000fe20000001828 */
[----:B--2---:R-:W-:-:S04]  /*3810*/  FMUL.FTZ R0, R83, c[0x0][0x320] ;  /* 0x0000c80053007a20 */ /* 0x004fc80000410000 */
[----:B------:R2:W1:Y:S03]  /*3820*/  MUFU.TANH R108, R0 ;  /* 0x00000000006c7308 */ /* 0x0004660000002400 */
[----:B------:R-:W-:Y:S01]  /*3830*/  HMMA.16816.F32 R80, R4, R46, R52 ;  /* 0x0000002e0450723c */ /* 0x000fe20000001834 */
[----:B------:R-:W5:Y:S07]  /*3840*/  LDSM.16.M88.4 R52, [R109+0x1400] ;  /* 0x001400006d34783b */ /* 0x000f6e0000000200 */
[----:B------:R-:W-:Y:S01]  /*3850*/  HMMA.16816.F32 R64, R36, R50, R100 ;  /* 0x000000322440723c */ /* 0x000fe20000001864 */
[----:B--2---:R-:W-:-:S04]  /*3860*/  FMUL.FTZ R0, R88, c[0x0][0x320] ;  /* 0x0000c80058007a20 */ /* 0x004fc80000410000 */
[----:B------:R2:W2:Y:S03]  /*3870*/  MUFU.TANH R99, R0 ;  /* 0x0000000000637308 */ /* 0x0004a60000002400 */
[----:B-1----:R-:W-:Y:S01]  /*3880*/  HMMA.16816.F32 R68, R16, R32, R68 ;  /* 0x000000201044723c */ /* 0x002fe20000001844 */
[----:B--2---:R-:W-:-:S04]  /*3890*/  FMUL.FTZ R0, R89, c[0x0][0x320] ;  /* 0x0000c80059007a20 */ /* 0x004fc80000410000 */
[----:B------:R1:W2:Y:S03]  /*38a0*/  MUFU.TANH R98, R0 ;  /* 0x0000000000627308 */ /* 0x0002a60000002400 */
[----:B------:R-:W-:Y:S01]  /*38b0*/  HMMA.16816.F32 R72, R28, R50, R124 ;  /* 0x000000321c48723c */ /* 0x000fe2000000187c */
[----:B-1----:R-:W-:-:S04]  /*38c0*/  FMUL.FTZ R0, R90, c[0x0][0x320] ;  /* 0x0000c8005a007a20 */ /* 0x002fc80000410000 */
[----:B------:R1:W1:Y:S03]  /*38d0*/  MUFU.TANH R92, R0 ;  /* 0x00000000005c7308 */ /* 0x0002660000002400 */
[----:B------:R-:W-:Y:S01]  /*38e0*/  HMMA.16816.F32 R44, R12, R32, R40 ;  /* 0x000000200c2c723c */ /* 0x000fe20000001828 */
[----:B------:R-:W2:Y:S01]  /*38f0*/  LDSM.16.M88.4 R40, [R186] ;  /* 0x00000000ba28783b */ /* 0x000ea20000000200 */
[----:B-1----:R-:W-:-:S04]  /*3900*/  FMUL.FTZ R0, R91, c[0x0][0x320] ;  /* 0x0000c8005b007a20 */ /* 0x002fc80000410000 */
[----:B------:R1:W1:Y:S02]  /*3910*/  MUFU.TANH R93, R0 ;  /* 0x00000000005d7308 */ /* 0x0002640000002400 */
[----:B------:R-:W-:Y:S01]  /*3920*/  HMMA.16816.F32 R48, R24, R62, R64 ;  /* 0x0000003e1830723c */ /* 0x000fe20000001840 */
[----:B-1----:R-:W-:-:S05]  /*3930*/  FMUL.FTZ R0, R76, c[0x0][0x320] ;  /* 0x0000c8004c007a20 */ /* 0x002fca0000410000 */
[----:B------:R1:W1:Y:S02]  /*3940*/  MUFU.TANH R97, R0 ;  /* 0x0000000000617308 */ /* 0x0002640000002400 */
[----:B-1----:R-:W-:-:S06]  /*3950*/  FMUL.FTZ R0, R77, c[0x0][0x320] ;  /* 0x0000c8004d007a20 */ /* 0x002fcc0000410000 */
[----:B------:R1:W1:Y:S01]  /*3960*/  MUFU.TANH R95, R0 ;  /* 0x00000000005f7308 */ /* 0x0002620000002400 */
[----:B------:R-:W-:Y:S01]  /*3970*/  HMMA.16816.F32 R64, R20, R62, R72 ;  /* 0x0000003e1440723c */ /* 0x000fe20000001848 */
[----:B-1----:R-:W-:-:S06]  /*3980*/  FMUL.FTZ R0, R78, c[0x0][0x320] ;  /* 0x0000c8004e007a20 */ /* 0x002fcc0000410000 */
[----:B------:R1:W1:Y:S01]  /*3990*/  MUFU.TANH R90, R0 ;  /* 0x00000000005a7308 */ /* 0x0002620000002400 */
[----:B-----5:R-:W-:Y:S01]  /*39a0*/  HMMA.16816.F32 R60, R36, R52, R104 ;  /* 0x00000034243c723c */ /* 0x020fe20000001868 */
[----:B-1----:R-:W-:-:S07]  /*39b0*/  FMUL.FTZ R0, R79, c[0x0][0x320] ;  /* 0x0000c8004f007a20 */ /* 0x002fce0000410000 */
[----:B------:R-:W-:Y:S01]  /*39c0*/  HMMA.16816.F32 R76, R8, R56, R68 ;  /* 0x00000038084c723c */ /* 0x000fe20000001844 */
[----:B------:R1:W1:Y:S02]  /*39d0*/  MUFU.TANH R91, R0 ;  /* 0x00000000005b7308 */ /* 0x0002640000002400 */
[----:B-1----:R-:W-:-:S06]  /*39e0*/  FMUL.FTZ R0, R80, c[0x0][0x320] ;  /* 0x0000c80050007a20 */ /* 0x002fcc0000410000 */
[----:B------:R1:W1:Y:S01]  /*39f0*/  MUFU.TANH R89, R0 ;  /* 0x0000000000597308 */ /* 0x0002620000002400 */
[----:B------:R-:W-:Y:S01]  /*3a00*/  HMMA.16816.F32 R84, R4, R56, R44 ;  /* 0x000000380454723c */ /* 0x000fe2000000182c */
[----:B------:R-:W5:Y:S07]  /*3a10*/  LDSM.16.M88.4 R44, [R109+0x2000] ;  /* 0x002000006d2c783b */ /* 0x000f6e0000000200 */
[----:B------:R-:W-:Y:S01]  /*3a20*/  HMMA.16816.F32 R48, R16, R34, R48 ;  /* 0x000000221030723c */ /* 0x000fe20000001830 */
[----:B-1----:R-:W-:-:S04]  /*3a30*/  FMUL.FTZ R0, R81, c[0x0][0x320] ;  /* 0x0000c80051007a20 */ /* 0x002fc80000410000 */
[----:B------:R1:W1:Y:S03]  /*3a40*/  MUFU.TANH R88, R0 ;  /* 0x0000000000587308 */ /* 0x0002660000002400 */
[----:B------:R-:W-:Y:S01]  /*3a50*/  HMMA.16816.F32 R72, R28, R52, R128 ;  /* 0x000000341c48723c */ /* 0x000fe20000001880 */
[----:B-1----:R-:W-:-:S04]  /*3a60*/  FMUL.FTZ R0, R82, c[0x0][0x320] ;  /* 0x0000c80052007a20 */ /* 0x002fc80000410000 */
[----:B------:R1:W1:Y:S03]  /*3a70*/  MUFU.TANH R81, R0 ;  /* 0x0000000000517308 */ /* 0x0002660000002400 */
[----:B--2---:R-:W-:Y:S01]  /*3a80*/  HMMA.16816.F32 R60, R24, R40, R60 ;  /* 0x00000028183c723c */ /* 0x004fe2000000183c */
[----:B-1----:R-:W-:-:S04]  /*3a90*/  FMUL.FTZ R0, R83, c[0x0][0x320] ;  /* 0x0000c80053007a20 */ /* 0x002fc80000410000 */
[----:B------:R1:W2:Y:S03]  /*3aa0*/  MUFU.TANH R82, R0 ;  /* 0x0000000000527308 */ /* 0x0002a60000002400 */
[----:B------:R-:W-:Y:S01]  /*3ab0*/  HMMA.16816.F32 R68, R12, R34, R64 ;  /* 0x000000220c44723c */ /* 0x000fe20000001840 */
[----:B------:R-:W2:Y:S01]  /*3ac0*/  LDSM.16.M88.4 R32, [R183] ;  /* 0x00000000b720783b */ /* 0x000ea20000000200 */
[----:B------:R-:W-:Y:S01]  /*3ad0*/  ISETP.GT.AND P0, PT, R96, R241, PT ;  /* 0x000000f16000720c */ /* 0x000fe20003f04270 */
[----:B------:R-:W-:-:S04]  /*3ae0*/  DEPBAR.LE SB0, 0x0 ;  /* 0x000080000000791a */ /* 0x000fc80000000000 */
[----:B-1----:R-:W-:-:S04]  /*3af0*/  FMUL.FTZ R0, R76, c[0x0][0x320] ;  /* 0x0000c8004c007a20 */ /* 0x002fc80000410000 */
[----:B------:R1:W1:Y:S02]  /*3b00*/  MUFU.TANH R83, R0 ;  /* 0x0000000000537308 */ /* 0x0002640000002400 */
[----:B-1----:R-:W-:-:S06]  /*3b10*/  FMUL.FTZ R0, R77, c[0x0][0x320] ;  /* 0x0000c8004d007a20 */ /* 0x002fcc0000410000 */
[----:B------:R1:W1:Y:S01]  /*3b20*/  MUFU.TANH R94, R0 ;  /* 0x00000000005e7308 */ /* 0x0002620000002400 */
[----:B------:R-:W-:Y:S01]  /*3b30*/  HMMA.16816.F32 R36, R36, R54, R116 ;  /* 0x000000362424723c */ /* 0x000fe20000001874 */
[----:B-1----:R-:W-:-:S06]  /*3b40*/  FMUL.FTZ R0, R78, c[0x0][0x320] ;  /* 0x0000c8004e007a20 */ /* 0x002fcc0000410000 */
[----:B------:R1:W1:Y:S01]  /*3b50*/  MUFU.TANH R80, R0 ;  /* 0x0000000000507308 */ /* 0x0002620000002400 */
[----:B------:R-:W-:Y:S01]  /*3b60*/  HMMA.16816.F32 R64, R20, R40, R72 ;  /* 0x000000281440723c */ /* 0x000fe20000001848 */
[----:B-1----:R-:W-:-:S07]  /*3b70*/  FMUL.FTZ R0, R79, c[0x0][0x320] ;  /* 0x0000c8004f007a20 */ /* 0x002fce0000410000 */
[----:B------:R-:W-:Y:S01]  /*3b80*/  HMMA.16816.F32 R76, R8, R58, R48 ;  /* 0x0000003a084c723c */ /* 0x000fe20000001830 */
[----:B------:R1:W1:Y:S02]  /*3b90*/  MUFU.TANH R100, R0 ;  /* 0x0000000000647308 */ /* 0x0002640000002400 */
[----:B-1----:R-:W-:-:S06]  /*3ba0*/  FMUL.FTZ R0, R84, c[0x0][0x320] ;  /* 0x0000c80054007a20 */ /* 0x002fcc0000410000 */
[----:B------:R1:W1:Y:S01]  /*3bb0*/  MUFU.TANH R56, R0 ;  /* 0x0000000000387308 */ /* 0x0002620000002400 */
[----:B-----5:R-:W-:Y:S01]  /*3bc0*/  HMMA.16816.F32 R48, R16, R44, R60 ;  /* 0x0000002c1030723c */ /* 0x020fe2000000183c */
[----:B-1----:R-:W-:-:S06]  /*3bd0*/  FMUL.FTZ R0, R85, c[0x0][0x320] ;  /* 0x0000c80055007a20 */ /* 0x002fcc0000410000 */
[----:B------:R1:W1:Y:S01]  /*3be0*/  MUFU.TANH R53, R0 ;  /* 0x0000000000357308 */ /* 0x0002620000002400 */
[----:B------:R-:W-:Y:S01]  /*3bf0*/  HMMA.16816.F32 R68, R4, R58, R68 ;  /* 0x0000003a0444723c */ /* 0x000fe20000001844 */
        /* <DEDUP_REMOVED lines=11> */
[----:B--2---:R-:W-:Y:S01]  /*3cb0*/  HMMA.16816.F32 R48, R8, R32, R48 ;  /* 0x000000200830723c */ /* 0x004fe20000001830 */
[----:B-1----:R-:W-:-:S06]  /*3cc0*/  FMUL.FTZ R0, R78, c[0x0][0x320] ;  /* 0x0000c8004e007a20 */ /* 0x002fcc0000410000 */
[----:B------:R1:W2:Y:S01]  /*3cd0*/  MUFU.TANH R60, R0 ;  /* 0x00000000003c7308 */ /* 0x0002a20000002400 */
        /* <DEDUP_REMOVED lines=8> */
[----:B------:R1:W1:Y:S02]  /*3d60*/  MUFU.TANH R52, R0 ;  /* 0x0000000000347308 */ /* 0x0002640000002400 */
[----:B-1----:R-:W-:-:S06]  /*3d70*/  FMUL.FTZ R0, R70, c[0x0][0x320] ;  /* 0x0000c80046007a20 */ /* 0x002fcc0000410000 */
[----:B------:R1:W1:Y:S02]  /*3d80*/  MUFU.TANH R31, R0 ;  /* 0x00000000001f7308 */ /* 0x0002640000002400 */
        /* <DEDUP_REMOVED lines=35> */
[----:B------:R-:W-:Y:S01]  /*3fc0*/  BSSY B0, `(.L_x_50) ;  /* 0x0000027000007945 */ /* 0x000fe20003800000 */
[----:B-1----:R-:W-:-:S06]  /*3fd0*/  FMUL.FTZ R0, R7, c[0x0][0x320] ;  /* 0x0000c80007007a20 */ /* 0x002fcc0000410000 */
[----:B------:R1:W1:Y:S01]  /*3fe0*/  MUFU.TANH R22, R0 ;  /* 0x0000000000167308 */ /* 0x0002620000002400 */
[----:B------:R-:W-:Y:S06]  /*3ff0*/  BAR.SYNC.DEFER_BLOCKING 0x0 ;  /* 0x0000000000007b1d */ /* 0x000fec0000010000 */
[----:B------:R-:W-:Y:S05]  /*4000*/  @!P0 BRA `(.L_x_51) ;  /* 0x0000022000008947 */ /* 0x000fea0003800000 */
[----:B--234-:R-:W-:Y:S02]  /*4010*/  IADD3 R3, -R139, 0x30, RZ ;  /* 0x000000308b037810 */ /* 0x01cfe40007ffe1ff */
[----:B-1----:R-:W-:Y:S02]  /*4020*/  IADD3 R0, R211, -0x2, RZ ;  /* 0xfffffffed3007810 */ /* 0x002fe40007ffe0ff */
[----:B------:R-:W-:-:S02]  /*4030*/  ISETP.GE.AND P0, PT, R3, 0x21, PT ;  /* 0x000000210300780c */ /* 0x000fc40003f06270 */
[----:B------:R-:W-:Y:S01]  /*4040*/  SHF.R.S32.HI R2, RZ, 0x1f, R0 ;  /* 0x0000001fff027819 */ /* 0x000fe20000011400 */
[----:B------:R-:W-:Y:S01]  /*4050*/  IMAD.WIDE.U32 R6, R0, c[0x0][0x1e0], RZ ;  /* 0x0000780000067a25 */ /* 0x000fe200078e00ff */
[----:B------:R-:W-:Y:S02]  /*4060*/  ISETP.GE.AND P1, PT, R3, 0x1, PT ;  /* 0x000000010300780c */ /* 0x000fe40003f26270 */
[----:B------:R-:W-:Y:S01]  /*4070*/  LOP3.LUT P4, RZ, R140, 0x1, RZ, 0xc0, !PT ;  /* 0x000000018cff7812 */ /* 0x000fe2000788c0ff */
[----:B------:R-:W-:-:S04]  /*4080*/  IMAD R2, R2, c[0x0][0x1e0], RZ ;  /* 0x0000780002027a24 */ /* 0x000fc800078e02ff */
[----:B------:R-:W-:Y:S02]  /*4090*/  IMAD R4, R0, c[0x0][0x1e4], R2 ;  /* 0x0000790000047a24 */ /* 0x000fe400078e0202 */
[----:B------:R-:W-:Y:S02]  /*40a0*/  @P0 IMAD.MOV.U32 R5, RZ, RZ, c[0x0][0x1e0] ;  /* 0x00007800ff050624 */ /* 0x000fe400078e00ff */
[----:B------:R-:W-:Y:S02]  /*40b0*/  @P0 IMAD.MOV.U32 R3, RZ, RZ, 0x5 ;  /* 0x00000005ff030424 */ /* 0x000fe400078e00ff */
[----:B------:R-:W-:Y:S02]  /*40c0*/  @P0 IMAD.SHL.U32 R2, R5, 0x20, RZ ;  /* 0x0000002005020824 */ /* 0x000fe400078e00ff */
[----:B------:R-:W-:Y:S01]  /*40d0*/  IMAD.IADD R0, R7, 0x1, R4 ;  /* 0x0000000107007824 */ /* 0x000fe200078e0204 */
[----:B------:R-:W-:-:S03]  /*40e0*/  @P0 SHF.L.U64.HI R3, R5, R3, c[0x0][0x1e4] ;  /* 0x0000790005030619 */ /* 0x000fc60000010203 */
[----:B------:R-:W-:Y:S02]  /*40f0*/  @P1 IMAD R8, R0, 0x30, RZ ;  /* 0x0000003000081824 */ /* 0x000fe400078e02ff */
[----:B------:R-:W-:-:S04]  /*4100*/  @P0 IMAD.WIDE.U32 R2, R6, 0x30, R2 ;  /* 0x0000003006020825 */ /* 0x000fc800078e0002 */
[----:B------:R-:W-:-:S04]  /*4110*/  @P1 IMAD.WIDE.U32 R6, R6, 0x30, R136 ;  /* 0x0000003006061825 */ /* 0x000fc800078e0088 */
[----:B------:R-:W-:Y:S01]  /*4120*/  @P0 IMAD R5, R0, 0x30, RZ ;  /* 0x0000003000050824 */ /* 0x000fe200078e02ff */
[----:B------:R-:W-:Y:S01]  /*4130*/  @P0 IADD3 R0, P2, R244, R2, RZ ;  /* 0x00000002f4000210 */ /* 0x000fe20007f5e0ff */
[----:B------:R-:W-:Y:S01]  /*4140*/  @P1 IMAD.IADD R7, R7, 0x1, R8 ;  /* 0x0000000107071824 */ /* 0x000fe200078e0208 */
[----:B------:R-:W-:Y:S02]  /*4150*/  @P1 LEA R4, P3, R6, c[0x0][0x1c8], 0x1 ;  /* 0x0000720006041a11 */ /* 0x000fe400078608ff */
[----:B------:R-:W-:Y:S02]  /*4160*/  @P0 IADD3.X R3, R246, R5, R3, P2, !PT ;  /* 0x00000005f6030210 */ /* 0x000fe400017fe403 */
[----:B------:R-:W-:Y:S02]  /*4170*/  @P0 LEA R2, P2, R0, c[0x0][0x1c8], 0x1 ;  /* 0x0000720000020a11 */ /* 0x000fe400078408ff */
[----:B------:R-:W-:Y:S02]  /*4180*/  @P1 LEA.HI.X R5, R6, c[0x0][0x1cc], R7, 0x1, P3 ;  /* 0x0000730006051a11 */ /* 0x000fe400018f0c07 */
[----:B------:R-:W-:-:S03]  /*4190*/  @P0 LEA.HI.X R3, R0, c[0x0][0x1cc], R3, 0x1, P2 ;  /* 0x0000730000030a11 */ /* 0x000fc600010f0c03 */
        /* <DEDUP_REMOVED lines=8> */
[----:B------:R1:W-:Y:S02]  /*4220*/  @P0 LDGSTS.E.BYPASS.LTC128B.128 [R191+0x5c80], [R2.64+0x80], !P5 ;  /* 0x05c8008002bf0fae */ /* 0x0003e4000e901d46 */
.L_x_51:
[----:B--234-:R-:W-:Y:S05]  /*4230*/  BSYNC B0 ;  /* 0x0000000000007941 */ /* 0x01cfea0003800000 */
.L_x_50:
[----:B-1----:R-:W2:Y:S04]  /*4240*/  LDL R0, [R1+0x70] ;  /* 0x0000700001007983 */ /* 0x002ea80000100800 */
[----:B------:R-:W-:Y:S04]  /*4250*/  LDSM.16.MT88.4 R40, [R110] ;  /* 0x000000006e28783b */ /* 0x000fe80000004200 */
[----:B------:R-:W-:Y:S04]  /*4260*/  LDSM.16.MT88.4 R76, [R111] ;  /* 0x000000006f4c783b */ /* 0x000fe80000004200 */
[----:B------:R-:W-:Y:S04]  /*4270*/  LDSM.16.MT88.4 R84, [R111+0xc00] ;  /* 0x000c00006f54783b */ /* 0x000fe80000004200 */
[----:B------:R-:W-:Y:S04]  /*4280*/  LDSM.16.MT88.4 R68, [R110+0x1c00] ;  /* 0x001c00006e44783b */ /* 0x000fe80000004200 */
[----:B------:R-:W-:Y:S04]  /*4290*/  LDSM.16.MT88.4 R48, [R111+0x400] ;  /* 0x000400006f30783b */ /* 0x000fe80000004200 */
[----:B------:R-:W-:Y:S04]  /*42a0*/  LDSM.16.MT88.4 R64, [R111+0x1c00] ;  /* 0x001c00006f40783b */ /* 0x000fe80000004200 */
[----:B------:R-:W-:Y:S04]  /*42b0*/  LDSM.16.MT88.4 R156, [R110+0x1400] ;  /* 0x001400006e9c783b */ /* 0x000fe80000004200 */
[----:B------:R-:W0:Y:S01]  /*42c0*/  LDGDEPBAR ;  /* 0x00000000000079af */ /* 0x000e220000000000 */
[----:B--2---:R-:W-:-:S05]  /*42d0*/  IMAD.IADD R0, R138, 0x1, -R0 ;  /* 0x000000018a007824 */ /* 0x004fca00078e0a00 */
[C---:B------:R-:W-:Y:S02]  /*42e0*/  ISETP.GT.AND P2, PT, R0.reuse, RZ, PT ;  /* 0x000000ff0000720c */ /* 0x040fe40003f44270 */
[C---:B------:R-:W-:Y:S02]  /*42f0*/  ISETP.GT.AND P1, PT, R0.reuse, 0x1, PT ;  /* 0x000000010000780c */ /* 0x040fe40003f24270 */
[----:B------:R-:W-:Y:S02]  /*4300*/  ISETP.GT.AND P0, PT, R0, 0x8, PT ;  /* 0x000000080000780c */ /* 0x000fe40003f04270 */
[----:B------:R-:W-:Y:S02]  /*4310*/  FSEL R4, R99, -INF , P2 ;  /* 0xff80000063047808 */ /* 0x000fe40001000000 */
[----:B------:R-:W-:Y:S02]  /*4320*/  FSEL R5, R98, -INF , P1 ;  /* 0xff80000062057808 */ /* 0x000fe40000800000 */
[----:B------:R-:W-:-:S02]  /*4330*/  ISETP.GT.AND P4, PT, R0, 0x9, PT ;  /* 0x000000090000780c */ /* 0x000fc40003f84270 */
[----:B------:R-:W-:Y:S02]  /*4340*/  FSEL R6, R89, -INF , P0 ;  /* 0xff80000059067808 */ /* 0x000fe40000000000 */
[----:B------:R-:W-:Y:S02]  /*4350*/  FMNMX.FTZ R2, R4, R5, !PT ;  /* 0x0000000504027209 */ /* 0x000fe40007810000 */
[----:B------:R-:W-:Y:S02]  /*4360*/  ISETP.GT.AND P6, PT, R0, 0x10, PT ;  /* 0x000000100000780c */ /* 0x000fe40003fc4270 */
[----:B------:R-:W-:Y:S02]  /*4370*/  FSEL R7, R88, -INF , P4 ;  /* 0xff80000058077808 */ /* 0x000fe40002000000 */
[----:B------:R-:W-:Y:S02]  /*4380*/  FMNMX.FTZ R2, R6, R2, !PT ;  /* 0x0000000206027209 */ /* 0x000fe40007810000 */
[----:B------:R-:W-:-:S02]  /*4390*/  FSEL R8, R92, -INF , P2 ;  /* 0xff8000005c087808 */ /* 0x000fc40001000000 */
[----:B------:R-:W-:Y:S02]  /*43a0*/  FSEL R118, R113, -INF , P2 ;  /* 0xff80000071767808 */ /* 0x000fe40001000000 */
[----:B------:R-:W-:Y:S02]  /*43b0*/  FSEL R28, R121, -INF , P2 ;  /* 0xff800000791c7808 */ /* 0x000fe40001000000 */
[----:B------:R-:W-:Y:S02]  /*43c0*/  FSEL R13, R56, -INF , P6 ;  /* 0xff800000380d7808 */ /* 0x000fe40003000000 */
[----:B------:R-:W-:Y:S02]  /*43d0*/  ISETP.GT.AND P2, PT, R0, 0x11, PT ;  /* 0x000000110000780c */ /* 0x000fe40003f44270 */
[----:B------:R-:W-:Y:S02]  /*43e0*/  FMNMX.FTZ R2, R7, R2, !PT ;  /* 0x0000000207027209 */ /* 0x000fe40007810000 */
[----:B------:R-:W-:-:S02]  /*43f0*/  FSEL R9, R93, -INF , P1 ;  /* 0xff8000005d097808 */ /* 0x000fc40000800000 */
[----:B------:R-:W-:Y:S02]  /*4400*/  FSEL R119, R108, -INF , P1 ;  /* 0xff8000006c777808 */ /* 0x000fe40000800000 */
[----:B------:R-:W-:Y:S02]  /*4410*/  FSEL R44, R120, -INF , P1 ;  /* 0xff800000782c7808 */ /* 0x000fe40000800000 */
[----:B------:R-:W-:Y:S02]  /*4420*/  FSEL R15, R53, -INF , P2 ;  /* 0xff800000350f7808 */ /* 0x000fe40001000000 */
[C---:B------:R-:W-:Y:S02]  /*4430*/  ISETP.GT.AND P1, PT, R0.reuse, 0x18, PT ;  /* 0x000000180000780c */ /* 0x040fe40003f24270 */
[----:B------:R-:W-:Y:S02]  /*4440*/  FMNMX.FTZ R2, R13, R2, !PT ;  /* 0x000000020d027209 */ /* 0x000fe40007810000 */
[----:B------:R-:W-:-:S02]  /*4450*/  ISETP.GT.AND P5, PT, R0, 0x19, PT ;  /* 0x000000190000780c */ /* 0x000fc40003fa4270 */
[----:B------:R-:W-:Y:S02]  /*4460*/  FSEL R19, R45, -INF , P1 ;  /* 0xff8000002d137808 */ /* 0x000fe40000800000 */
[----:B------:R-:W-:Y:S02]  /*4470*/  FMNMX.FTZ R2, R15, R2, !PT ;  /* 0x000000020f027209 */ /* 0x000fe40007810000 */
[----:B------:R-:W-:Y:S02]  /*4480*/  ISETP.GT.AND P3, PT, R0, 0x20, PT ;  /* 0x000000200000780c */ /* 0x000fe40003f64270 */
[----:B------:R-:W-:Y:S02]  /*4490*/  FSEL R20, R52, -INF , P5 ;  /* 0xff80000034147808 */ /* 0x000fe40002800000 */
[----:B------:R-:W-:Y:S02]  /*44a0*/  FMNMX.FTZ R2, R19, R2, !PT ;  /* 0x0000000213027209 */ /* 0x000fe40007810000 */
        /* <DEDUP_REMOVED lines=9> */
[----:B------:R-:W-:Y:S02]  /*4540*/  ISETP.GT.AND P0, PT, R0, 0x29, PT ;  /* 0x000000290000780c */ /* 0x000fe40003f04270 */
[----:B------:R-:W-:Y:S02]  /*4550*/  FSEL R142, R14, -INF , P1 ;  /* 0xff8000000e8e7808 */ /* 0x000fe40000800000 */
[----:B------:R-:W-:Y:S02]  /*4560*/  FMNMX.FTZ R2, R143, R2, !PT ;  /* 0x000000028f027209 */ /* 0x000fe40007810000 */
[----:B------:R-:W-:-:S02]  /*4570*/  FSEL R147, R12, -INF , P0 ;  /* 0xff8000000c937808 */ /* 0x000fc40000000000 */
[----:B------:R-:W-:Y:S02]  /*4580*/  FMNMX.FTZ R2, R142, R2, !PT ;  /* 0x000000028e027209 */ /* 0x000fe40007810000 */
[----:B------:R-:W-:Y:S02]  /*4590*/  FSEL R11, R82, -INF , P4 ;  /* 0xff800000520b7808 */ /* 0x000fe40002000000 */
[----:B------:R-:W-:Y:S02]  /*45a0*/  FMNMX.FTZ R2, R147, R2, !PT ;  /* 0x0000000293027209 */ /* 0x000fe40007810000 */
[----:B------:R-:W-:Y:S02]  /*45b0*/  FSEL R116, R91, -INF , P4 ;  /* 0xff8000005b747808 */ /* 0x000fe40002000000 */
[----:B------:R-:W-:Y:S01]  /*45c0*/  FSEL R46, R95, -INF , P4 ;  /* 0xff8000005f2e7808 */ /* 0x000fe20002000000 */
[----:B------:R-:W1:Y:S01]  /*45d0*/  SHFL.BFLY PT, R3, R2, 0x2, 0x1f ;  /* 0x0c401f0002037f89 */ /* 0x000e6200000e0000 */
[----:B------:R-:W-:-:S02]  /*45e0*/  FSEL R21, R57, -INF , P6 ;  /* 0xff80000039157808 */ /* 0x000fc40003000000 */
[----:B------:R-:W-:Y:S01]  /*45f0*/  FSEL R113, R80, -INF , P6 ;  /* 0xff80000050717808 */ /* 0x000fe20003000000 */
[----:B------:R-:W-:Y:S01]  /*4600*/  LDSM.16.MT88.4 R88, [R110+0x1800] ;  /* 0x001800006e58783b */ /* 0x000fe20000004200 */
[----:B------:R-:W-:Y:S02]  /*4610*/  FSEL R45, R83, -INF , P6 ;  /* 0xff800000532d7808 */ /* 0x000fe40003000000 */
[----:B------:R-:W-:Y:S01]  /*4620*/  ISETP.GT.AND P6, PT, R0, 0x18, PT ;  /* 0x000000180000780c */ /* 0x000fe20003fc4270 */
[----:B------:R-:W-:Y:S01]  /*4630*/  LDSM.16.MT88.4 R80, [R110+0xc00] ;  /* 0x000c00006e50783b */ /* 0x000fe20000004200 */
[----:B------:R-:W-:Y:S02]  /*4640*/  FSEL R18, R26, -INF , P5 ;  /* 0xff8000001a127808 */ /* 0x000fe40002800000 */
[----:B------:R-:W-:Y:S02]  /*4650*/  FSEL R17, R31, -INF , P6 ;  /* 0xff8000001f117808 */ /* 0x000fe40003000000 */
[----:B------:R-:W-:-:S02]  /*4660*/  FSEL R140, R25, -INF , P3 ;  /* 0xff800000198c7808 */ /* 0x000fc40001800000 */
[----:B------:R-:W-:Y:S02]  /*4670*/  FSEL R146, R24, -INF , P2 ;  /* 0xff80000018927808 */ /* 0x000fe40001000000 */
[----:B------:R-:W-:Y:S02]  /*4680*/  FSEL R145, R23, -INF , P1 ;  /* 0xff80000017917808 */ /* 0x000fe40000800000 */
[----:B------:R-:W-:Y:S02]  /*4690*/  FSEL R144, R22, -INF , P0 ;  /* 0xff80000016907808 */ /* 0x000fe40000000000 */
[----:B------:R-:W-:Y:S02]  /*46a0*/  FSEL R26, R59, -INF , P6 ;  /* 0xff8000003b1a7808 */ /* 0x000fe40003000000 */
[----:B------:R-:W-:Y:S02]  /*46b0*/  FSEL R24, R54, -INF , P5 ;  /* 0xff80000036187808 */ /* 0x000fe40002800000 */
[----:B-1----:R-:W-:-:S02]  /*46c0*/  FMNMX.FTZ R2, R2, R3, !PT ;  /* 0x0000000302027209 */ /* 0x002fc40007810000 */
[----:B------:R-:W-:Y:S02]  /*46d0*/  FSEL R131, R131, -INF , P3 ;  /* 0xff80000083837808 */ /* 0x000fe40001800000 */
[----:B------:R-:W-:Y:S01]  /*46e0*/  FSEL R130, R130, -INF , P2 ;  /* 0xff80000082827808 */ /* 0x000fe20001000000 */
[----:B------:R-:W1:Y:S01]  /*46f0*/  SHFL.BFLY PT, R3, R2, 0x1, 0x1f ;  /* 0x0c201f0002037f89 */ /* 0x000e6200000e0000 */
[----:B------:R-:W-:Y:S02]  /*4700*/  FSEL R129, R29, -INF , P1 ;  /* 0xff8000001d817808 */ /* 0x000fe40000800000 */
[----:B------:R-:W-:Y:S02]  /*4710*/  FSEL R128, R30, -INF , P0 ;  /* 0xff8000001e807808 */ /* 0x000fe40000000000 */
[----:B------:R-:W-:Y:S02]  /*4720*/  FSEL R25, R55, -INF , P5 ;  /* 0xff80000037197808 */ /* 0x000fe40002800000 */
[----:B------:R-:W-:Y:S01]  /*4730*/  FSEL R115, R115, -INF , P3 ;  /* 0xff80000073737808 */ /* 0x000fe20001800000 */
[----:B------:R-:W-:Y:S01]  /*4740*/  LDSM.16.MT88.4 R52, [R110+0x400] ;  /* 0x000400006e34783b */ /* 0x000fe20000004200 */
[----:B------:R-:W-:-:S02]  /*4750*/  FSEL R114, R114, -INF , P2 ;  /* 0xff80000072727808 */ /* 0x000fc40001000000 */
[----:B------:R-:W-:Y:S02]  /*4760*/  FSEL R112, R112, -INF , P1 ;  /* 0xff80000070707808 */ /* 0x000fe40000800000 */
[----:B------:R-:W-:Y:S02]  /*4770*/  FSEL R104, R104, -INF , P0 ;  /* 0xff80000068687808 */ /* 0x000fe40000000000 */
[----:B-1----:R-:W-:-:S04]  /*4780*/  FMNMX.FTZ R106, R2, R3, !PT ;  /* 0x00000003026a7209 */ /* 0x002fc80007810000 */
[C---:B------:R-:W-:Y:S01]  /*4790*/  FSETP.NEU.FTZ.AND P4, PT, R106.reuse, -INF , PT ;  /* 0xff8000006a00780b */ /* 0x040fe20003f9d000 */
[----:B------:R-:W-:-:S05]  /*47a0*/  FMUL.FTZ R2, R106, c[0x0][0x2d0] ;  /* 0x0000b4006a027a20 */ /* 0x000fca0000410000 */
[----:B------:R-:W-:Y:S02]  /*47b0*/  FSEL R12, R2, RZ, P4 ;  /* 0x000000ff020c7208 */ /* 0x000fe40002000000 */
[----:B------:R-:W-:Y:S02]  /*47c0*/  FMNMX.FTZ R2, R8, R9, !PT ;  /* 0x0000000908027209 */ /* 0x000fe40007810000 */
[----:B------:R-:W-:Y:S02]  /*47d0*/  ISETP.GT.AND P4, PT, R0, 0x11, PT ;  /* 0x000000110000780c */ /* 0x000fe40003f84270 */
[----:B------:R-:W-:Y:S02]  /*47e0*/  FMNMX.FTZ R2, R10, R2, !PT ;  /* 0x000000020a027209 */ /* 0x000fe40007810000 */
[----:B------:R-:W-:Y:S02]  /*47f0*/  FSEL R16, R58, -INF , P4 ;  /* 0xff8000003a107808 */ /* 0x000fe40002000000 */
[----:B------:R-:W-:Y:S01]  /*4800*/  FMNMX.FTZ R2, R11, R2, !PT ;  /* 0x000000020b027209 */ /* 0x000fe20007810000 */
[----:B------:R-:W-:Y:S03]  /*4810*/  LDSM.16.MT88.4 R56, [R111+0x1000] ;  /* 0x001000006f38783b */ /* 0x000fe60000004200 */
[----:B------:R-:W-:-:S04]  /*4820*/  FMNMX.FTZ R2, R21, R2, !PT ;  /* 0x0000000215027209 */ /* 0x000fc80007810000 */
[----:B------:R-:W-:-:S04]  /*4830*/  FMNMX.FTZ R2, R16, R2, !PT ;  /* 0x0000000210027209 */ /* 0x000fc80007810000 */
[----:B------:R-:W-:-:S04]  /*4840*/  FMNMX.FTZ R2, R17, R2, !PT ;  /* 0x0000000211027209 */ /* 0x000fc80007810000 */
[----:B------:R-:W-:-:S04]  /*4850*/  FMNMX.FTZ R2, R18, R2, !PT ;  /* 0x0000000212027209 */ /* 0x000fc80007810000 */
[----:B------:R-:W-:-:S04]  /*4860*/  FMNMX.FTZ R2, R140, R2, !PT ;  /* 0x000000028c027209 */ /* 0x000fc80007810000 */
[----:B------:R-:W-:-:S04]  /*4870*/  FMNMX.FTZ R2, R146, R2, !PT ;  /* 0x0000000292027209 */ /* 0x000fc80007810000 */
[----:B------:R-:W-:-:S04]  /*4880*/  FMNMX.FTZ R2, R145, R2, !PT ;  /* 0x0000000291027209 */ /* 0x000fc80007810000 */
[----:B------:R-:W-:-:S05]  /*4890*/  FMNMX.FTZ R2, R144, R2, !PT ;  /* 0x0000000290027209 */ /* 0x000fca0007810000 */
[----:B------:R-:W1:Y:S02]  /*48a0*/  SHFL.BFLY PT, R3, R2, 0x2, 0x1f ;  /* 0x0c401f0002037f89 */ /* 0x000e6400000e0000 */
[----:B-1----:R-:W-:-:S05]  /*48b0*/  FMNMX.FTZ R2, R2, R3, !PT ;  /* 0x0000000302027209 */ /* 0x002fca0007810000 */
[----:B------:R-:W1:Y:S02]  /*48c0*/  SHFL.BFLY PT, R3, R2, 0x1, 0x1f ;  /* 0x0c201f0002037f89 */ /* 0x000e6400000e0000 */
[----:B-1----:R-:W-:Y:S01]  /*48d0*/  FMNMX.FTZ R105, R2, R3, !PT ;  /* 0x0000000302697209 */ /* 0x002fe20007810000 */
[----:B------:R-:W-:-:S03]  /*48e0*/  FFMA.FTZ R2, R4, c[0x0][0x2d0], -R12 ;  /* 0x0000b40004027a23 */ /* 0x000fc6000001080c */
[C---:B------:R-:W-:Y:S01]  /*48f0*/  FSETP.NEU.FTZ.AND P4, PT, R105.reuse, -INF , PT ;  /* 0xff8000006900780b */ /* 0x040fe20003f9d000 */
[----:B------:R1:W-:Y:S01]  /*4900*/  MUFU.EX2 R208, R2 ;  /* 0x0000000200d07308 */ /* 0x0003e20000000800 */
[----:B------:R-:W-:-:S05]  /*4910*/  FMUL.FTZ R3, R105, c[0x0][0x2d0] ;  /* 0x0000b40069037a20 */ /* 0x000fca0000410000 */
[----:B------:R-:W-:Y:S02]  /*4920*/  FSEL R3, R3, RZ, P4 ;  /* 0x000000ff03037208 */ /* 0x000fe40002000000 */
[----:B------:R-:W-:-:S03]  /*4930*/  ISETP.GT.AND P4, PT, R0, 0x11, PT ;  /* 0x000000110000780c */ /* 0x000fc60003f84270 */
[----:B------:R-:W-:Y:S01]  /*4940*/  FFMA.FTZ R4, R8, c[0x0][0x2d0], -R3 ;  /* 0x0000b40008047a23 */ /* 0x000fe20000010803 */
[----:B------:R-:W-:Y:S01]  /*4950*/  FSEL R27, R94, -INF , P4 ;  /* 0xff8000005e1b7808 */ /* 0x000fe20002000000 */
[--C-:B------:R-:W-:Y:S01]  /*4960*/  FFMA.FTZ R8, R13, c[0x0][0x2d0], -R12.reuse ;  /* 0x0000b4000d087a23 */ /* 0x100fe2000001080c */
[----:B------:R-:W-:Y:S01]  /*4970*/  FSEL R14, R100, -INF , P4 ;  /* 0xff800000640e7808 */ /* 0x000fe20002000000 */
[----:B------:R-:W-:Y:S01]  /*4980*/  LDSM.16.MT88.4 R92, [R111+0x1800] ;  /* 0x001800006f5c783b */ /* 0x000fe20000004200 */
[--C-:B-1----:R-:W-:Y:S01]  /*4990*/  FFMA.FTZ R2, R5, c[0x0][0x2d0], -R12.reuse ;  /* 0x0000b40005027a23 */ /* 0x102fe2000001080c */
[----:B------:R1:W-:Y:S08]  /*49a0*/  MUFU.EX2 R202, R8 ;  /* 0x0000000800ca7308 */ /* 0x0003f00000000800 */
[----:B------:R2:W3:Y:S01]  /*49b0*/  MUFU.EX2 R207, R2 ;  /* 0x0000000200cf7308 */ /* 0x0004e20000000800 */
[----:B-1----:R-:W-:Y:S01]  /*49c0*/  FFMA.FTZ R8, R15, c[0x0][0x2d0], -R12 ;  /* 0x0000b4000f087a23 */ /* 0x002fe2000001080c */
[----:B------:R-:W-:-:S06]  /*49d0*/  FSEL R15, R60, -INF , P6 ;  /* 0xff8000003c0f7808 */ /* 0x000fcc0003000000 */
[----:B------:R3:W-:Y:S01]  /*49e0*/  MUFU.EX2 R206, R4 ;  /* 0x0000000400ce7308 */ /* 0x0007e20000000800 */
[----:B------:R-:W-:Y:S01]  /*49f0*/  LDSM.16.MT88.4 R60, [R110+0x1000] ;  /* 0x001000006e3c783b */ /* 0x000fe20000004200 */
[----:B--2---:R-:W-:-:S06]  /*4a00*/  FFMA.FTZ R2, R6, c[0x0][0x2d0], -R12 ;  /* 0x0000b40006027a23 */ /* 0x004fcc000001080c */
[----:B------:R-:W-:Y:S08]  /*4a10*/  MUFU.EX2 R201, R8 ;  /* 0x0000000800c97308 */ /* 0x000ff00000000800 */
[----:B------:R1:W-:Y:S01]  /*4a20*/  MUFU.EX2 R209, R2 ;  /* 0x0000000200d17308 */ /* 0x0003e20000000800 */
[----:B---3--:R-:W-:Y:S01]  /*4a30*/  F2FP.PACK_AB R4, R207, R208 ;  /* 0x000000d0cf04723e */ /* 0x008fe200000000ff */
[----:B-1----:R-:W-:-:S06]  /*4a40*/  FFMA.FTZ R2, R7, c[0x0][0x2d0], -R12 ;  /* 0x0000b40007027a23 */ /* 0x002fcc000001080c */
[----:B------:R1:W2:Y:S02]  /*4a50*/  MUFU.EX2 R210, R2 ;  /* 0x0000000200d27308 */ /* 0x0002a40000000800 */
[----:B-1----:R-:W-:Y:S02]  /*4a60*/  FMNMX.FTZ R2, R28, R44, !PT ;  /* 0x0000002c1c027209 */ /* 0x002fe40007810000 */
[----:B--2---:R-:W-:Y:S02]  /*4a70*/  F2FP.PACK_AB R6, R210, R209 ;  /* 0x000000d1d206723e */ /* 0x004fe400000000ff */
[----:B------:R-:W-:-:S04]  /*4a80*/  FMNMX.FTZ R2, R47, R2, !PT ;  /* 0x000000022f027209 */ /* 0x000fc80007810000 */
[----:B------:R-:W-:Y:S01]  /*4a90*/  FMNMX.FTZ R0, R46, R2, !PT ;  /* 0x000000022e007209 */ /* 0x000fe20007810000 */
[----:B------:R-:W-:-:S03]  /*4aa0*/  FFMA.FTZ R2, R9, c[0x0][0x2d0], -R3 ;  /* 0x0000b40009027a23 */ /* 0x000fc60000010803 */
[----:B------:R-:W-:Y:S01]  /*4ab0*/  FMNMX.FTZ R0, R45, R0, !PT ;  /* 0x000000002d007209 */ /* 0x000fe20007810000 */
[----:B------:R1:W2:Y:S03]  /*4ac0*/  MUFU.EX2 R204, R2 ;  /* 0x0000000200cc7308 */ /* 0x0002a60000000800 */
[----:B------:R-:W-:-:S04]  /*4ad0*/  FMNMX.FTZ R0, R27, R0, !PT ;  /* 0x000000001b007209 */ /* 0x000fc80007810000 */
[----:B------:R-:W-:-:S04]  /*4ae0*/  FMNMX.FTZ R0, R26, R0, !PT ;  /* 0x000000001a007209 */ /* 0x000fc80007810000 */
[----:B------:R-:W-:-:S04]  /*4af0*/  FMNMX.FTZ R0, R24, R0, !PT ;  /* 0x0000000018007209 */ /* 0x000fc80007810000 */
[----:B------:R-:W-:Y:S01]  /*4b00*/  FMNMX.FTZ R0, R131, R0, !PT ;  /* 0x0000000083007209 */ /* 0x000fe20007810000 */
[----:B-1----:R-:W-:Y:S01]  /*4b10*/  FFMA.FTZ R2, R10, c[0x0][0x2d0], -R3 ;  /* 0x0000b4000a027a23 */ /* 0x002fe20000010803 */
[----:B--2---:R-:W-:Y:S02]  /*4b20*/  F2FP.PACK_AB R5, R204, R206 ;  /* 0x000000cecc05723e */ /* 0x004fe400000000ff */
[----:B------:R-:W-:Y:S01]  /*4b30*/  FMNMX.FTZ R0, R130, R0, !PT ;  /* 0x0000000082007209 */ /* 0x000fe20007810000 */
[----:B------:R1:W-:Y:S03]  /*4b40*/  MUFU.EX2 R205, R2 ;  /* 0x0000000200cd7308 */ /* 0x0003e60000000800 */
[----:B------:R-:W-:-:S04]  /*4b50*/  FMNMX.FTZ R0, R129, R0, !PT ;  /* 0x0000000081007209 */ /* 0x000fc80007810000 */
[----:B------:R-:W-:-:S05]  /*4b60*/  FMNMX.FTZ R0, R128, R0, !PT ;  /* 0x0000000080007209 */ /* 0x000fca0007810000 */
[----:B------:R-:W2:Y:S01]  /*4b70*/  SHFL.BFLY PT, R9, R0, 0x2, 0x1f ;  /* 0x0c401f0000097f89 */ /* 0x000ea200000e0000 */
[----:B-1----:R-:W-:-:S04]  /*4b80*/  FFMA.FTZ R2, R11, c[0x0][0x2d0], -R3 ;  /* 0x0000b4000b027a23 */ /* 0x002fc80000010803 */
[----:B------:R1:W3:Y:S02]  /*4b90*/  MUFU.EX2 R203, R2 ;  /* 0x0000000200cb7308 */ /* 0x0002e40000000800 */
[----:B-1----:R-:W-:Y:S02]  /*4ba0*/  FMNMX.FTZ R2, R118, R119, !PT ;  /* 0x0000007776027209 */ /* 0x002fe40007810000 */
[----:B--2---:R-:W-:Y:S02]  /*4bb0*/  FMNMX.FTZ R0, R0, R9, !PT ;  /* 0x0000000900007209 */ /* 0x004fe40007810000 */
[----:B------:R-:W-:Y:S02]  /*4bc0*/  FMNMX.FTZ R2, R117, R2, !PT ;  /* 0x0000000275027209 */ /* 0x000fe40007810000 */
[----:B---3--:R-:W-:Y:S01]  /*4bd0*/  F2FP.PACK_AB R7, R203, R205 ;  /* 0x000000cdcb07723e */ /* 0x008fe200000000ff */
[----:B------:R-:W1:Y:S01]  /*4be0*/  SHFL.BFLY PT, R10, R0, 0x1, 0x1f ;  /* 0x0c201f00000a7f89 */ /* 0x000e6200000e0000 */
[----:B------:R-:W-:-:S04]  /*4bf0*/  FMNMX.FTZ R2, R116, R2, !PT ;  /* 0x0000000274027209 */ /* 0x000fc80007810000 */
[----:B------:R-:W-:Y:S01]  /*4c00*/  FMNMX.FTZ R2, R113, R2, !PT ;  /* 0x0000000271027209 */ /* 0x000fe20007810000 */
[----:B------:R-:W-:Y:S03]  /*4c10*/  HMMA.16816.F32 R136, R4, R40, RZ ;  /* 0x000000280488723c */ /* 0x000fe600000018ff */
[----:B------:R-:W-:-:S04]  /*4c20*/  FMNMX.FTZ R2, R14, R2, !PT ;  /* 0x000000020e027209 */ /* 0x000fc80007810000 */
[----:B------:R-:W-:Y:S01]  /*4c30*/  FMNMX.FTZ R8, R15, R2, !PT ;  /* 0x000000020f087209 */ /* 0x000fe20007810000 */
[----:B------:R-:W-:Y:S01]  /*4c40*/  FFMA.FTZ R2, R19, c[0x0][0x2d0], -R12 ;  /* 0x0000b40013027a23 */ /* 0x000fe2000001080c */
[C---:B------:R-:W-:Y:S02]  /*4c50*/  HMMA.16816.F32 R132, R4.reuse, R76, RZ ;  /* 0x0000004c0484723c */ /* 0x040fe400000018ff */
[----:B------:R-:W-:Y:S01]  /*4c60*/  FMNMX.FTZ R8, R25, R8, !PT ;  /* 0x0000000819087209 */ /* 0x000fe20007810000 */
[----:B------:R2:W-:Y:S03]  /*4c70*/  MUFU.EX2 R200, R2 ;  /* 0x0000000200c87308 */ /* 0x0005e60000000800 */
[----:B------:R-:W-:Y:S02]  /*4c80*/  FMNMX.FTZ R8, R115, R8, !PT ;  /* 0x0000000873087209 */ /* 0x000fe40007810000 */
[----:B------:R-:W-:Y:S01]  /*4c90*/  HMMA.16816.F32 R124, R4, R80, RZ ;  /* 0x00000050047c723c */ /* 0x000fe200000018ff */
[----:B-1----:R-:W-:Y:S01]  /*4ca0*/  FMNMX.FTZ R108, R0, R10, !PT ;  /* 0x0000000a006c7209 */ /* 0x002fe20007810000 */
[----:B------:R-:W-:-:S03]  /*4cb0*/  FFMA.FTZ R0, R17, c[0x0][0x2d0], -R3 ;  /* 0x0000b40011007a23 */ /* 0x000fc60000010803 */
[----:B------:R-:W-:Y:S01]  /*4cc0*/  FSETP.NEU.FTZ.AND P0, PT, R108, -INF , PT ;  /* 0xff8000006c00780b */ /* 0x000fe20003f1d000 */
[----:B------:R1:W-:Y:S02]  /*4cd0*/  MUFU.EX2 R197, R0 ;  /* 0x0000000000c57308 */ /* 0x0003e40000000800 */
[----:B------:R-:W-:Y:S01]  /*4ce0*/  HMMA.16816.F32 R120, R4, R84, RZ ;  /* 0x000000540478723c */ /* 0x000fe200000018ff */
[----:B--2---:R-:W-:-:S05]  /*4cf0*/  FFMA.FTZ R2, R20, c[0x0][0x2d0], -R12 ;  /* 0x0000b40014027a23 */ /* 0x004fca000001080c */
[----:B------:R2:W3:Y:S02]  /*4d00*/  MUFU.EX2 R199, R2 ;  /* 0x0000000200c77308 */ /* 0x0004e40000000800 */
[----:B------:R-:W-:Y:S01]  /*4d10*/  HMMA.16816.F32 R100, R4, R88, RZ ;  /* 0x000000580464723c */ /* 0x000fe200000018ff */
[----:B-1----:R-:W-:-:S07]  /*4d20*/  FFMA.FTZ R0, R18, c[0x0][0x2d0], -R3 ;  /* 0x0000b40012007a23 */ /* 0x002fce0000010803 */
[----:B------:R-:W-:Y:S01]  /*4d30*/  HMMA.16816.F32 R96, R4, R92, RZ ;  /* 0x0000005c0460723c */ /* 0x000fe200000018ff */
[----:B------:R-:W1:Y:S01]  /*4d40*/  MUFU.EX2 R198, R0 ;  /* 0x0000000000c67308 */ /* 0x000e620000000800 */
[----:B--2---:R-:W-:Y:S01]  /*4d50*/  FMNMX.FTZ R2, R114, R8, !PT ;  /* 0x0000000872027209 */ /* 0x004fe20007810000 */
[----:B------:R-:W-:-:S05]  /*4d60*/  FFMA.FTZ R8, R21, c[0x0][0x2d0], -R3 ;  /* 0x0000b40015087a23 */ /* 0x000fca0000010803 */
[C---:B------:R-:W-:Y:S01]  /*4d70*/  HMMA.16816.F32 R72, R4.reuse, R42, RZ ;  /* 0x0000002a0448723c */ /* 0x040fe200000018ff */
[----:B---3--:R-:W-:Y:S02]  /*4d80*/  F2FP.PACK_AB R10, R199, R200 ;  /* 0x000000c8c70a723e */ /* 0x008fe400000000ff */
[----:B------:R-:W-:Y:S01]  /*4d90*/  FMNMX.FTZ R2, R112, R2, !PT ;  /* 0x0000000270027209 */ /* 0x000fe20007810000 */
[----:B------:R2:W-:Y:S04]  /*4da0*/  MUFU.EX2 R196, R8 ;  /* 0x0000000800c47308 */ /* 0x0005e80000000800 */
[----:B------:R-:W-:Y:S01]  /*4db0*/  HMMA.16816.F32 R36, R4, R78, RZ ;  /* 0x0000004e0424723c */ /* 0x000fe200000018ff */
[----:B-1----:R-:W-:-:S07]  /*4dc0*/  F2FP.PACK_AB R11, R198, R197 ;  /* 0x000000c5c60b723e */ /* 0x002fce00000000ff */
[----:B------:R-:W-:Y:S01]  /*4dd0*/  HMMA.16816.F32 R32, R4, R82, RZ ;  /* 0x000000520420723c */ /* 0x000fe200000018ff */
[----:B--2---:R-:W-:Y:S01]  /*4de0*/  FMNMX.FTZ R8, R104, R2, !PT ;  /* 0x0000000268087209 */ /* 0x004fe20007810000 */
[----:B------:R-:W-:-:S06]  /*4df0*/  FFMA.FTZ R2, R16, c[0x0][0x2d0], -R3 ;  /* 0x0000b40010027a23 */ /* 0x000fcc0000010803 */
[C---:B------:R-:W-:Y:S01]  /*4e00*/  HMMA.16816.F32 R20, R4.reuse, R90, RZ ;  /* 0x0000005a0414723c */ /* 0x040fe200000018ff */
[----:B------:R-:W1:Y:S01]  /*4e10*/  SHFL.BFLY PT, R9, R8, 0x2, 0x1f ;  /* 0x0c401f0008097f89 */ /* 0x000e6200000e0000 */
[----:B------:R2:W3:Y:S06]  /*4e20*/  MUFU.EX2 R240, R2 ;  /* 0x0000000200f07308 */ /* 0x0004ec0000000800 */
[----:B------:R-:W-:Y:S01]  /*4e30*/  HMMA.16816.F32 R16, R4, R94, RZ ;  /* 0x0000005e0410723c */ /* 0x000fe200000018ff */
[----:B--2---:R-:W-:-:S05]  /*4e40*/  FMUL.FTZ R2, R108, c[0x0][0x2d0] ;  /* 0x0000b4006c027a20 */ /* 0x004fca0000410000 */
[----:B------:R-:W-:-:S05]  /*4e50*/  FSEL R2, R2, RZ, P0 ;  /* 0x000000ff02027208 */ /* 0x000fca0000000000 */
[--C-:B------:R-:W-:Y:S02]  /*4e60*/  FFMA.FTZ R0, R28, c[0x0][0x2d0], -R2.reuse ;  /* 0x0000b4001c007a23 */ /* 0x100fe40000010802 */
[----:B------:R-:W-:Y:S02]  /*4e70*/  HMMA.16816.F32 R28, R4, R86, RZ ;  /* 0x00000056041c723c */ /* 0x000fe400000018ff */
[----:B------:R1:W-:Y:S05]  /*4e80*/  MUFU.EX2 R171, R0 ;  /* 0x0000000000ab7308 */ /* 0x0003ea0000000800 */
[----:B------:R-:W-:-:S04]  /*4e90*/  FFMA.FTZ R4, R47, c[0x0][0x2d0], -R2 ;  /* 0x0000b4002f047a23 */ /* 0x000fc80000010802 */
[----:B------:R2:W-:Y:S01]  /*4ea0*/  MUFU.EX2 R167, R4 ;  /* 0x0000000400a77308 */ /* 0x0005e20000000800 */
[----:B-1----:R-:W-:Y:S01]  /*4eb0*/  FMNMX.FTZ R0, R8, R9, !PT ;  /* 0x0000000908007209 */ /* 0x002fe20007810000 */
[----:B------:R-:W-:Y:S01]  /*4ec0*/  FFMA.FTZ R8, R44, c[0x0][0x2d0], -R2 ;  /* 0x0000b4002c087a23 */ /* 0x000fe20000010802 */
[----:B---3--:R-:W-:-:S03]  /*4ed0*/  F2FP.PACK_AB R9, R240, R196 ;  /* 0x000000c4f009723e */ /* 0x008fc600000000ff */
[----:B------:R-:W1:Y:S02]  /*4ee0*/  SHFL.BFLY PT, R13, R0, 0x1, 0x1f ;  /* 0x0c201f00000d7f89 */ /* 0x000e6400000e0000 */
[----:B------:R3:W-:Y:S01]  /*4ef0*/  MUFU.EX2 R170, R8 ;  /* 0x0000000800aa7308 */ /* 0x0007e20000000800 */
[----:B--2---:R-:W-:-:S07]  /*4f00*/  FFMA.FTZ R4, R46, c[0x0][0x2d0], -R2 ;  /* 0x0000b4002e047a23 */ /* 0x004fce0000010802 */
[----:B------:R2:W-:Y:S01]  /*4f10*/  MUFU.EX2 R168, R4 ;  /* 0x0000000400a87308 */ /* 0x0005e20000000800 */
[----:B---3--:R-:W-:Y:S02]  /*4f20*/  F2FP.PACK_AB R8, R201, R202 ;  /* 0x000000cac908723e */ /* 0x008fe400000000ff */
[----:B-1----:R-:W-:Y:S01]  /*4f30*/  FMNMX.FTZ R107, R0, R13, !PT ;  /* 0x0000000d006b7209 */ /* 0x002fe20007810000 */
[----:B--2---:R-:W-:-:S04]  /*4f40*/  FFMA.FTZ R4, R45, c[0x0][0x2d0], -R2 ;  /* 0x0000b4002d047a23 */ /* 0x004fc80000010802 */
[C---:B------:R-:W-:Y:S01]  /*4f50*/  HMMA.16816.F32 R228, R8.reuse, R68, R100 ;  /* 0x0000004408e4723c */ /* 0x040fe20000001864 */
[--C-:B------:R-:W-:Y:S01]  /*4f60*/  FFMA.FTZ R0, R27, c[0x0][0x2d0], -R2.reuse ;  /* 0x0000b4001b007a23 */ /* 0x100fe20000010802 */
[----:B------:R-:W-:Y:S01]  /*4f70*/  FSETP.NEU.FTZ.AND P0, PT, R107, -INF , PT ;  /* 0xff8000006b00780b */ /* 0x000fe20003f1d000 */
[----:B------:R1:W-:Y:S05]  /*4f80*/  MUFU.EX2 R169, R4 ;  /* 0x0000000400a97308 */ /* 0x0003ea0000000800 */
[C---:B------:R-:W-:Y:S03]  /*4f90*/  HMMA.16816.F32 R148, R8.reuse, R52, R136 ;  /* 0x000000340894723c */ /* 0x040fe60000001888 */
[----:B------:R2:W-:Y:S05]  /*4fa0*/  MUFU.EX2 R166, R0 ;  /* 0x0000000000a67308 */ /* 0x0005ea0000000800 */
[----:B------:R-:W-:Y:S01]  /*4fb0*/  HMMA.16816.F32 R232, R8, R56, R120 ;  /* 0x0000003808e8723c */ /* 0x000fe20000001878 */
[----:B-1----:R-:W-:-:S04]  /*4fc0*/  FFMA.FTZ R4, R26, c[0x0][0x2d0], -R2 ;  /* 0x0000b4001a047a23 */ /* 0x002fc80000010802 */
[----:B------:R1:W-:Y:S03]  /*4fd0*/  MUFU.EX2 R165, R4 ;  /* 0x0000000400a57308 */ /* 0x0003e60000000800 */
[----:B------:R-:W-:Y:S01]  /*4fe0*/  HMMA.16816.F32 R132, R8, R48, R132 ;  /* 0x000000300884723c */ /* 0x000fe20000001884 */
[----:B--2---:R-:W-:-:S05]  /*4ff0*/  FMUL.FTZ R0, R107, c[0x0][0x2d0] ;  /* 0x0000b4006b007a20 */ /* 0x004fca0000410000 */
[----:B------:R-:W-:Y:S02]  /*5000*/  FSEL R0, R0, RZ, P0 ;  /* 0x000000ff00007208 */ /* 0x000fe40000000000 */
[----:B------:R-:W-:Y:S01]  /*5010*/  HMMA.16816.F32 R236, R8, R60, R124 ;  /* 0x0000003c08ec723c */ /* 0x000fe2000000187c */
[----:B------:R-:W-:Y:S01]  /*5020*/  LDSM.16.MT88.4 R124, [R110+0x800] ;  /* 0x000800006e7c783b */ /* 0x000fe20000004200 */
[----:B-1----:R-:W-:-:S06]  /*5030*/  FFMA.FTZ R4, R24, c[0x0][0x2d0], -R2 ;  /* 0x0000b40018047a23 */ /* 0x002fcc0000010802 */
[C---:B------:R-:W-:Y:S01]  /*5040*/  HMMA.16816.F32 R224, R8.reuse, R64, R96 ;  /* 0x0000004008e0723c */ /* 0x040fe20000001860 */
[----:B------:R1:W2:Y:S07]  /*5050*/  MUFU.EX2 R164, R4 ;  /* 0x0000000400a47308 */ /* 0x0002ae0000000800 */
[C---:B------:R-:W-:Y:S08]  /*5060*/  HMMA.16816.F32 R120, R8.reuse, R54, R72 ;  /* 0x000000360878723c */ /* 0x040ff00000001848 */
[----:B------:R-:W-:Y:S01]  /*5070*/  HMMA.16816.F32 R136, R8, R50, R36 ;  /* 0x000000320888723c */ /* 0x000fe20000001824 */
[----:B-1----:R-:W-:Y:S01]  /*5080*/  FFMA.FTZ R4, R118, c[0x0][0x2d0], -R0 ;  /* 0x0000b40076047a23 */ /* 0x002fe20000010800 */
[----:B--2---:R-:W-:-:S03]  /*5090*/  F2FP.PACK_AB R6, R164, R165 ;  /* 0x000000a5a406723e */ /* 0x004fc600000000ff */
[----:B------:R1:W-:Y:S03]  /*50a0*/  MUFU.EX2 R163, R4 ;  /* 0x0000000400a37308 */ /* 0x0003e60000000800 */
[C---:B------:R-:W-:Y:S08]  /*50b0*/  HMMA.16816.F32 R152, R8.reuse, R62, R32 ;  /* 0x0000003e0898723c */ /* 0x040ff00000001820 */
[----:B------:R-:W-:Y:S01]  /*50c0*/  HMMA.16816.F32 R220, R8, R58, R28 ;  /* 0x0000003a08dc723c */ /* 0x000fe2000000181c */
[----:B-1----:R-:W-:-:S07]  /*50d0*/  FFMA.FTZ R4, R119, c[0x0][0x2d0], -R0 ;  /* 0x0000b40077047a23 */ /* 0x002fce0000010800 */
[C---:B------:R-:W-:Y:S01]  /*50e0*/  HMMA.16816.F32 R216, R8.reuse, R70, R20 ;  /* 0x0000004608d8723c */ /* 0x040fe20000001814 */
[----:B------:R1:W2:Y:S07]  /*50f0*/  MUFU.EX2 R160, R4 ;  /* 0x0000000400a07308 */ /* 0x0002ae0000000800 */
[----:B------:R-:W-:Y:S07]  /*5100*/  HMMA.16816.F32 R212, R8, R66, R16 ;  /* 0x0000004208d4723c */ /* 0x000fee0000001810 */
[----:B------:R-:W-:-:S02]  /*5110*/  F2FP.PACK_AB R8, R170, R171 ;  /* 0x000000abaa08723e */ /* 0x000fc400000000ff */
[----:B------:R-:W-:Y:S01]  /*5120*/  F2FP.PACK_AB R10, R168, R167 ;  /* 0x000000a7a80a723e */ /* 0x000fe200000000ff */
[----:B-1----:R-:W-:Y:S01]  /*5130*/  FFMA.FTZ R4, R117, c[0x0][0x2d0], -R0 ;  /* 0x0000b40075047a23 */ /* 0x002fe20000010800 */
[----:B--2---:R-:W-:-:S03]  /*5140*/  F2FP.PACK_AB R9, R160, R163 ;  /* 0x000000a3a009723e */ /* 0x004fc600000000ff */
[----:B------:R1:W-:Y:S02]  /*5150*/  MUFU.EX2 R162, R4 ;  /* 0x0000000400a27308 */ /* 0x0003e40000000800 */
[----:B-1----:R-:W-:-:S06]  /*5160*/  FFMA.FTZ R4, R116, c[0x0][0x2d0], -R0 ;  /* 0x0000b40074047a23 */ /* 0x002fcc0000010800 */
[----:B------:R1:W2:Y:S02]  /*5170*/  MUFU.EX2 R103, R4 ;  /* 0x0000000400677308 */ /* 0x0002a40000000800 */
[----:B-1----:R-:W-:Y:S01]  /*5180*/  FFMA.FTZ R4, R113, c[0x0][0x2d0], -R0 ;  /* 0x0000b40071047a23 */ /* 0x002fe20000010800 */
[----:B--2---:R-:W-:-:S05]  /*5190*/  F2FP.PACK_AB R11, R103, R162 ;  /* 0x000000a2670b723e */ /* 0x004fca00000000ff */
[----:B------:R1:W-:Y:S02]  /*51a0*/  MUFU.EX2 R161, R4 ;  /* 0x0000000400a17308 */ /* 0x0003e40000000800 */
[C---:B------:R-:W-:Y:S08]  /*51b0*/  HMMA.16816.F32 R16, R8.reuse, R76, RZ ;  /* 0x0000004c0810723c */ /* 0x040ff000000018ff */
[----:B------:R-:W-:Y:S01]  /*51c0*/  HMMA.16816.F32 R20, R8, R40, RZ ;  /* 0x000000280814723c */ /* 0x000fe200000018ff */
[----:B-1----:R-:W-:-:S04]  /*51d0*/  FFMA.FTZ R4, R14, c[0x0][0x2d0], -R0 ;  /* 0x0000b4000e047a23 */ /* 0x002fc80000010800 */
[----:B------:R1:W2:Y:S03]  /*51e0*/  MUFU.EX2 R100, R4 ;  /* 0x0000000400647308 */ /* 0x0002a60000000800 */
[C---:B------:R-:W-:Y:S08]  /*51f0*/  HMMA.16816.F32 R28, R8.reuse, R88, RZ ;  /* 0x00000058081c723c */ /* 0x040ff000000018ff */
[----:B------:R-:W-:Y:S01]  /*5200*/  HMMA.16816.F32 R36, R8, R78, RZ ;  /* 0x0000004e0824723c */ /* 0x000fe200000018ff */
[----:B-1----:R-:W-:Y:S01]  /*5210*/  FFMA.FTZ R4, R15, c[0x0][0x2d0], -R0 ;  /* 0x0000b4000f047a23 */ /* 0x002fe20000010800 */
[----:B--2---:R-:W-:-:S06]  /*5220*/  F2FP.PACK_AB R5, R100, R161 ;  /* 0x000000a16405723e */ /* 0x004fcc00000000ff */
[C---:B------:R-:W-:Y:S01]  /*5230*/  HMMA.16816.F32 R40, R8.reuse, R42, RZ ;  /* 0x0000002a0828723c */ /* 0x040fe200000018ff */
[----:B------:R1:W-:Y:S07]  /*5240*/  MUFU.EX2 R102, R4 ;  /* 0x0000000400667308 */ /* 0x0003ee0000000800 */
[C---:B------:R-:W-:Y:S08]  /*5250*/  HMMA.16816.F32 R32, R8.reuse, R86, RZ ;  /* 0x000000560820723c */ /* 0x040ff000000018ff */
[----:B------:R-:W-:Y:S01]  /*5260*/  HMMA.16816.F32 R44, R8, R90, RZ ;  /* 0x0000005a082c723c */ /* 0x000fe200000018ff */
[----:B-1----:R-:W-:-:S04]  /*5270*/  FFMA.FTZ R4, R25, c[0x0][0x2d0], -R0 ;  /* 0x0000b40019047a23 */ /* 0x002fc80000010800 */
[----:B------:R1:W2:Y:S03]  /*5280*/  MUFU.EX2 R101, R4 ;  /* 0x0000000400657308 */ /* 0x0002a60000000800 */
[----:B------:R-:W-:Y:S01]  /*5290*/  HMMA.16816.F32 R24, R8, R92, RZ ;  /* 0x0000005c0818723c */ /* 0x000fe200000018ff */
[----:B-1----:R-:W-:Y:S02]  /*52a0*/  F2FP.PACK_AB R4, R166, R169 ;  /* 0x000000a9a604723e */ /* 0x002fe400000000ff */
[----:B--2---:R-:W-:-:S07]  /*52b0*/  F2FP.PACK_AB R7, R101, R102 ;  /* 0x000000666507723e */ /* 0x004fce00000000ff */
[----:B------:R-:W-:Y:S08]  /*52c0*/  HMMA.16816.F32 R72, R4, R48, R16 ;  /* 0x000000300448723c */ /* 0x000ff00000001810 */
[----:B------:R-:W-:Y:S08]  /*52d0*/  HMMA.16816.F32 R16, R8, R84, RZ ;  /* 0x000000540810723c */ /* 0x000ff000000018ff */
[----:B------:R-:W-:Y:S08]  /*52e0*/  HMMA.16816.F32 R116, R4, R52, R20 ;  /* 0x000000340474723c */ /* 0x000ff00000001814 */
[----:B------:R-:W-:Y:S08]  /*52f0*/  HMMA.16816.F32 R20, R8, R80, RZ ;  /* 0x000000500814723c */ /* 0x000ff000000018ff */
[----:B------:R-:W-:Y:S08]  /*5300*/  HMMA.16816.F32 R192, R4, R56, R16 ;  /* 0x0000003804c0723c */ /* 0x000ff00000001810 */
[----:B------:R-:W-:Y:S01]  /*5310*/  HMMA.16816.F32 R16, R8, R82, RZ ;  /* 0x000000520810723c */ /* 0x000fe200000018ff */
[----:B------:R-:W1:Y:S07]  /*5320*/  LDSM.16.MT88.4 R80, [R110+0x2000] ;  /* 0x002000006e50783b */ /* 0x000e6e0000004200 */
[----:B------:R-:W-:Y:S08]  /*5330*/  HMMA.16816.F32 R176, R4, R60, R20 ;  /* 0x0000003c04b0723c */ /* 0x000ff00000001814 */
[----:B------:R-:W-:Y:S07]  /*5340*/  HMMA.16816.F32 R20, R8, R94, RZ ;  /* 0x0000005e0814723c */ /* 0x000fee00000018ff */
[----:B------:R-:W-:Y:S01]  /*5350*/  FFMA.FTZ R8, R131, c[0x0][0x2d0], -R2 ;  /* 0x0000b40083087a23 */ /* 0x000fe20000010802 */
[----:B------:R-:W-:Y:S01]  /*5360*/  HMMA.16816.F32 R172, R4, R64, R24 ;  /* 0x0000004004ac723c */ /* 0x000fe20000001818 */
[----:B------:R-:W-:-:S02]  /*5370*/  FADD.FTZ R9, R208, R207 ;  /* 0x000000cfd0097221 */ /* 0x000fc40000010000 */
[----:B------:R2:W-:Y:S01]  /*5380*/  MUFU.EX2 R26, R8 ;  /* 0x00000008001a7308 */ /* 0x0005e20000000800 */
[----:B------:R-:W-:-:S04]  /*5390*/  FADD.FTZ R11, R206, R204 ;  /* 0x000000ccce0b7221 */ /* 0x000fc80000010000 */
[C---:B------:R-:W-:Y:S08]  /*53a0*/  HMMA.16816.F32 R84, R4.reuse, R68, R28 ;  /* 0x000000440454723c */ /* 0x040ff0000000181c */
[----:B------:R-:W-:Y:S01]  /*53b0*/  HMMA.16816.F32 R36, R4, R50, R36 ;  /* 0x000000320424723c */ /* 0x000fe20000001824 */
[----:B--2---:R-:W-:-:S04]  /*53c0*/  FFMA.FTZ R8, R130, c[0x0][0x2d0], -R2 ;  /* 0x0000b40082087a23 */ /* 0x004fc80000010802 */
[----:B------:R2:W3:Y:S03]  /*53d0*/  MUFU.EX2 R28, R8 ;  /* 0x00000008001c7308 */ /* 0x0004e60000000800 */
[C---:B------:R-:W-:Y:S08]  /*53e0*/  HMMA.16816.F32 R48, R4.reuse, R62, R16 ;  /* 0x0000003e0430723c */ /* 0x040ff00000001810 */
[----:B------:R-:W-:Y:S01]  /*53f0*/  HMMA.16816.F32 R40, R4, R54, R40 ;  /* 0x000000360428723c */ /* 0x000fe20000001828 */
[----:B--2---:R-:W-:-:S07]  /*5400*/  FFMA.FTZ R8, R129, c[0x0][0x2d0], -R2 ;  /* 0x0000b40081087a23 */ /* 0x004fce0000010802 */
[C---:B------:R-:W-:Y:S01]  /*5410*/  HMMA.16816.F32 R32, R4.reuse, R58, R32 ;  /* 0x0000003a0420723c */ /* 0x040fe20000001820 */
[----:B------:R-:W-:Y:S01]  /*5420*/  FFMA.FTZ R2, R128, c[0x0][0x2d0], -R2 ;  /* 0x0000b40080027a23 */ /* 0x000fe20000010802 */
[----:B---3--:R-:W-:Y:S01]  /*5430*/  F2FP.PACK_AB R96, R28, R26 ;  /* 0x0000001a1c60723e */ /* 0x008fe200000000ff */
[----:B------:R-:W-:Y:S05]  /*5440*/  MUFU.EX2 R29, R8 ;  /* 0x00000008001d7308 */ /* 0x000fea0000000800 */
[C---:B------:R-:W-:Y:S03]  /*5450*/  HMMA.16816.F32 R44, R4.reuse, R70, R44 ;  /* 0x00000046042c723c */ /* 0x040fe6000000182c */
[----:B------:R2:W3:Y:S05]  /*5460*/  MUFU.EX2 R27, R2 ;  /* 0x00000002001b7308 */ /* 0x0004ea0000000800 */
[----:B------:R-:W-:Y:S01]  /*5470*/  HMMA.16816.F32 R20, R4, R66, R20 ;  /* 0x000000420414723c */ /* 0x000fe20000001814 */
[----:B------:R-:W4:Y:S04]  /*5480*/  LDSM.16.MT88.4 R4, [R111+0x2000] ;  /* 0x002000006f04783b */ /* 0x000f280000004200 */
[----:B------:R-:W5:Y:S01]  /*5490*/  LDSM.16.MT88.4 R64, [R111+0x1400] ;  /* 0x001400006f40783b */ /* 0x000f620000004200 */
[----:B--2---:R-:W-:Y:S01]  /*54a0*/  FFMA.FTZ R2, R115, c[0x0][0x2d0], -R0 ;  /* 0x0000b40073027a23 */ /* 0x004fe20000010800 */
[----:B---3--:R-:W-:-:S03]  /*54b0*/  F2FP.PACK_AB R98, R27, R29 ;  /* 0x0000001d1b62723e */ /* 0x008fc600000000ff */
[----:B------:R2:W-:Y:S02]  /*54c0*/  MUFU.EX2 R18, R2 ;  /* 0x0000000200127308 */ /* 0x0005e40000000800 */
[----:B--2---:R-:W-:-:S06]  /*54d0*/  FFMA.FTZ R2, R114, c[0x0][0x2d0], -R0 ;  /* 0x0000b40072027a23 */ /* 0x004fcc0000010800 */
[----:B------:R2:W3:Y:S02]  /*54e0*/  MUFU.EX2 R24, R2 ;  /* 0x0000000200187308 */ /* 0x0004e40000000800 */
[--C-:B--2---:R-:W-:Y:S01]  /*54f0*/  FFMA.FTZ R2, R112, c[0x0][0x2d0], -R0.reuse ;  /* 0x0000b40070027a23 */ /* 0x104fe20000010800 */
[----:B---3--:R-:W-:Y:S01]  /*5500*/  F2FP.PACK_AB R97, R24, R18 ;  /* 0x000000121861723e */ /* 0x008fe200000000ff */
[----:B------:R-:W-:-:S04]  /*5510*/  FFMA.FTZ R0, R104, c[0x0][0x2d0], -R0 ;  /* 0x0000b40068007a23 */ /* 0x000fc80000010800 */
[----:B------:R-:W-:Y:S08]  /*5520*/  MUFU.EX2 R25, R2 ;  /* 0x0000000200197308 */ /* 0x000ff00000000800 */
[----:B------:R2:W3:Y:S02]  /*5530*/  MUFU.EX2 R19, R0 ;  /* 0x0000000000137308 */ /* 0x0004e40000000800 */
[----:B--2---:R-:W-:Y:S01]  /*5540*/  FFMA.FTZ R0, R141, c[0x0][0x2d0], -R12 ;  /* 0x0000b4008d007a23 */ /* 0x004fe2000001080c */
[----:B---3--:R-:W-:-:S05]  /*5550*/  F2FP.PACK_AB R99, R19, R25 ;  /* 0x000000191363723e */ /* 0x008fca00000000ff */
[----:B------:R2:W-:Y:S02]  /*5560*/  MUFU.EX2 R17, R0 ;  /* 0x0000000000117308 */ /* 0x0005e40000000800 */
[C---:B-1----:R-:W-:Y:S08]  /*5570*/  HMMA.16816.F32 R68, R96.reuse, R80, R84 ;  /* 0x000000506044723c */ /* 0x042ff00000001854 */
[----:B----4-:R-:W-:Y:S01]  /*5580*/  HMMA.16816.F32 R84, R96, R4, R172 ;  /* 0x000000046054723c */ /* 0x010fe200000018ac */
[----:B--2---:R-:W-:-:S04]  /*5590*/  FFMA.FTZ R0, R143, c[0x0][0x2d0], -R12 ;  /* 0x0000b4008f007a23 */ /* 0x004fc8000001080c */
[----:B------:R1:W2:Y:S03]  /*55a0*/  MUFU.EX2 R16, R0 ;  /* 0x0000000000107308 */ /* 0x0002a60000000800 */
[C---:B-----5:R-:W-:Y:S07]  /*55b0*/  HMMA.16816.F32 R52, R96.reuse, R64, R192 ;  /* 0x000000406034723c */ /* 0x060fee00000018c0 */
[----:B------:R-:W-:Y:S01]  /*55c0*/  IADD3 R192, R211, -0x2, RZ ;  /* 0xfffffffed3c07810 */ /* 0x000fe20007ffe0ff */
[----:B------:R-:W-:Y:S03]  /*55d0*/  HMMA.16816.F32 R116, R96, R124, R116 ;  /* 0x0000007c6074723c */ /* 0x000fe60000001874 */
[----:B------:R-:W-:Y:S01]  /*55e0*/  ISETP.GE.AND P0, PT, R192, R241, PT ;  /* 0x000000f1c000720c */ /* 0x000fe20003f06270 */
[----:B-1----:R-:W-:Y:S01]  /*55f0*/  FFMA.FTZ R0, R142, c[0x0][0x2d0], -R12 ;  /* 0x0000b4008e007a23 */ /* 0x002fe2000001080c */
[----:B--2---:R-:W-:-:S03]  /*5600*/  F2FP.PACK_AB R92, R16, R17 ;  /* 0x00000011105c723e */ /* 0x004fc600000000ff */
[----:B------:R1:W-:Y:S02]  /*5610*/  MUFU.EX2 R14, R0 ;  /* 0x00000000000e7308 */ /* 0x0003e40000000800 */
[----:B-1----:R-:W-:-:S06]  /*5620*/  FFMA.FTZ R0, R147, c[0x0][0x2d0], -R12 ;  /* 0x0000b40093007a23 */ /* 0x002fcc000001080c */
[----:B------:R1:W2:Y:S02]  /*5630*/  MUFU.EX2 R15, R0 ;  /* 0x00000000000f7308 */ /* 0x0002a40000000800 */
[--C-:B-1----:R-:W-:Y:S01]  /*5640*/  FFMA.FTZ R0, R140, c[0x0][0x2d0], -R3.reuse ;  /* 0x0000b4008c007a23 */ /* 0x102fe20000010803 */
[----:B--2---:R-:W-:Y:S01]  /*5650*/  F2FP.PACK_AB R94, R15, R14 ;  /* 0x0000000e0f5e723e */ /* 0x004fe200000000ff */
[----:B------:R-:W1:Y:S04]  /*5660*/  LDSM.16.MT88.4 R140, [R111+0x800] ;  /* 0x000800006f8c783b */ /* 0x000e680000004200 */
[----:B------:R2:W-:Y:S02]  /*5670*/  MUFU.EX2 R2, R0 ;  /* 0x0000000000027308 */ /* 0x0005e40000000800 */
[----:B--2---:R-:W-:-:S06]  /*5680*/  FFMA.FTZ R0, R146, c[0x0][0x2d0], -R3 ;  /* 0x0000b40092007a23 */ /* 0x004fcc0000010803 */
[----:B------:R2:W3:Y:S02]  /*5690*/  MUFU.EX2 R8, R0 ;  /* 0x0000000000087308 */ /* 0x0004e40000000800 */
[--C-:B--2---:R-:W-:Y:S01]  /*56a0*/  FFMA.FTZ R0, R145, c[0x0][0x2d0], -R3.reuse ;  /* 0x0000b40091007a23 */ /* 0x104fe20000010803 */
[----:B---3--:R-:W-:Y:S01]  /*56b0*/  F2FP.PACK_AB R93, R8, R2 ;  /* 0x00000002085d723e */ /* 0x008fe200000000ff */
[----:B------:R-:W-:Y:S01]  /*56c0*/  FFMA.FTZ R3, R144, c[0x0][0x2d0], -R3 ;  /* 0x0000b40090037a23 */ /* 0x000fe20000010803 */
[C---:B-1----:R-:W-:Y:S03]  /*56d0*/  HMMA.16816.F32 R128, R96.reuse, R140, R72 ;  /* 0x0000008c6080723c */ /* 0x042fe60000001848 */
[----:B------:R1:W-:Y:S05]  /*56e0*/  MUFU.EX2 R12, R0 ;  /* 0x00000000000c7308 */ /* 0x0003ea0000000800 */
[----:B------:R-:W-:Y:S03]  /*56f0*/  HMMA.16816.F32 R144, R96, R156, R176 ;  /* 0x0000009c6090723c */ /* 0x000fe600000018b0 */
[----:B------:R-:W2:Y:S01]  /*5700*/  MUFU.EX2 R13, R3 ;  /* 0x00000003000d7308 */ /* 0x000ea20000000800 */
[----:B-1----:R-:W-:-:S04]  /*5710*/  FADD.FTZ R0, R171, R170 ;  /* 0x000000aaab007221 */ /* 0x002fc80000010000 */
[----:B------:R-:W-:Y:S02]  /*5720*/  FADD.FTZ R10, R167, R0 ;  /* 0x00000000a70a7221 */ /* 0x000fe40000010000 */
[----:B------:R-:W-:Y:S01]  /*5730*/  FADD.FTZ R0, R205, R11 ;  /* 0x0000000bcd007221 */ /* 0x000fe20000010000 */
[----:B--2---:R-:W-:Y:S01]  /*5740*/  F2FP.PACK_AB R95, R13, R12 ;  /* 0x0000000c0d5f723e */ /* 0x004fe200000000ff */
[----:B------:R-:W-:Y:S02]  /*5750*/  FADD.FTZ R3, R163, R160 ;  /* 0x000000a0a3037221 */ /* 0x000fe40000010000 */
[----:B------:R-:W-:-:S04]  /*5760*/  FADD.FTZ R10, R168, R10 ;  /* 0x0000000aa80a7221 */ /* 0x000fc80000010000 */
[C---:B------:R-:W-:Y:S07]  /*5770*/  HMMA.16816.F32 R88, R92.reuse, R4, R224 ;  /* 0x000000045c58723c */ /* 0x040fee00000018e0 */
[----:B------:R-:W-:Y:S01]  /*5780*/  FADD.FTZ R4, R162, R3 ;  /* 0x00000003a2047221 */ /* 0x000fe20000010000 */
[----:B------:R-:W-:Y:S01]  /*5790*/  HMMA.16816.F32 R112, R92, R124, R148 ;  /* 0x0000007c5c70723c */ /* 0x000fe20000001894 */
[----:B------:R-:W-:Y:S02]  /*57a0*/  FADD.FTZ R3, R209, R9 ;  /* 0x00000009d1037221 */ /* 0x000fe40000010000 */
[----:B------:R-:W-:-:S02]  /*57b0*/  FADD.FTZ R9, R103, R4 ;  /* 0x0000000467097221 */ /* 0x000fc40000010000 */
[----:B------:R-:W-:Y:S02]  /*57c0*/  FADD.FTZ R4, R210, R3 ;  /* 0x00000003d2047221 */ /* 0x000fe40000010000 */
        /* <DEDUP_REMOVED lines=41> */
[----:B------:R-:W-:Y:S08]  /*5a60*/  HMMA.16816.F32 R76, R92, R82, R216 ;  /* 0x000000525c4c723c */ /* 0x000ff000000018d8 */
[C---:B------:R-:W-:Y:S08]  /*5a70*/  HMMA.16816.F32 R124, R96.reuse, R126, R40 ;  /* 0x0000007e607c723c */ /* 0x040ff00000001828 */
[C---:B------:R-:W-:Y:S08]  /*5a80*/  HMMA.16816.F32 R140, R96.reuse, R142, R36 ;  /* 0x0000008e608c723c */ /* 0x040ff00000001824 */
[C---:B------:R-:W-:Y:S08]  /*5a90*/  HMMA.16816.F32 R156, R96.reuse, R158, R48 ;  /* 0x0000009e609c723c */ /* 0x040ff00000001830 */
[C---:B------:R-:W-:Y:S08]  /*5aa0*/  HMMA.16816.F32 R64, R96.reuse, R66, R32 ;  /* 0x000000426040723c */ /* 0x040ff00000001820 */
[----:B------:R-:W-:Y:S08]  /*5ab0*/  HMMA.16816.F32 R80, R96, R82, R44 ;  /* 0x000000526050723c */ /* 0x000ff0000000182c */
[-C--:B------:R-:W-:Y:S08]  /*5ac0*/  HMMA.16816.F32 R92, R92, R6.reuse, R212 ;  /* 0x000000065c5c723c */ /* 0x080ff000000018d4 */
[----:B------:R-:W-:Y:S01]  /*5ad0*/  HMMA.16816.F32 R96, R96, R6, R20 ;  /* 0x000000066060723c */ /* 0x000fe20000001814 */
[----:B------:R-:W-:Y:S07]  /*5ae0*/  @!UPT UIADD3 URZ, URZ, URZ, URZ ;  /* 0x0000003f3f3ff290 */ /* 0x000fee000fffe03f */
[----:B------:R-:W-:Y:S11]  /*5af0*/  @!P0 BRA `(.L_x_52) ;  /* 0x00002e1000008947 */ /* 0x000ff60003800000 */
[----:B------:R-:W2:Y:S01]  /*5b00*/  LDL R31, [R1] ;  /* 0x00000000011f7983 */ /* 0x000ea20000100800 */
[----:B------:R-:W-:-:S02]  /*5b10*/  ISETP.GE.AND P4, PT, R252, c[0x0][0x1d4], PT ;  /* 0x00007500fc007a0c */ /* 0x000fc40003f86270 */
[----:B------:R-:W-:Y:S01]  /*5b20*/  ISETP.GE.AND P3, PT, R250, c[0x0][0x1d4], PT ;  /* 0x00007500fa007a0c */ /* 0x000fe20003f66270 */
[----:B------:R-:W1:Y:S02]  /*5b30*/  S2R R30, SR_TID.X ;  /* 0x00000000001e7919 */ /* 0x000e640000002100 */
[----:B-1----:R-:W-:Y:S02]  /*5b40*/  ISETP.GT.AND P0, PT, R30, 0x3f, PT ;  /* 0x0000003f1e00780c */ /* 0x002fe40003f04270 */
[----:B--2---:R-:W-:Y:S02]  /*5b50*/  ISETP.GE.AND P5, PT, R31, c[0x0][0x1d4], PT ;  /* 0x000075001f007a0c */ /* 0x004fe40003fa6270 */
.L_x_55:
[----:B------:R-:W-:Y:S04]  /*5b60*/  DEPBAR.LE SB0, 0x0 ;  /* 0x000080000000791a */ /* 0x000fe80000000000 */
[----:B------:R-:W-:Y:S01]  /*5b70*/  WARPSYNC 0xffffffff ;  /* 0xffffffff00007948 */ /* 0x000fe20003800000 */
[----:B------:R-:W-:Y:S01]  /*5b80*/  BAR.SYNC.DEFER_BLOCKING 0x0 ;  /* 0x0000000000007b1d */ /* 0x000fe20000010000 */
[----:B------:R-:W-:Y:S01]  /*5b90*/  SHF.R.S32.HI R0, RZ, 0x1f, R192 ;  /* 0x0000001fff007819 */ /* 0x000fe200000114c0 */
[----:B------:R-:W-:Y:S01]  /*5ba0*/  IMAD.WIDE.U32 R2, R192, c[0x0][0x208], RZ ;  /* 0x00008200c0027a25 */ /* 0x000fe200078e00ff */
[----:B------:R-:W-:Y:S02]  /*5bb0*/  MOV R29, c[0x0][0x208] ;  /* 0x00008200001d7a02 */ /* 0x000fe40000000f00 */
[----:B------:R-:W-:Y:S01]  /*5bc0*/  MOV R30, c[0x0][0x20c] ;  /* 0x00008300001e7a02 */ /* 0x000fe20000000f00 */
[----:B------:R-:W-:Y:S04]  /*5bd0*/  IMAD R0, R0, c[0x0][0x208], RZ ;  /* 0x0000820000007a24 */ /* 0x000fe800078e02ff */
[----:B------:R-:W-:Y:S05]  /*5be0*/  IMAD R0, R192, c[0x0][0x20c], R0 ;  /* 0x00008300c0007a24 */ /* 0x000fea00078e0200 */
[----:B------:R-:W-:Y:S01]  /*5bf0*/  IADD3 R0, R3, R0, RZ ;  /* 0x0000000003007210 */ /* 0x000fe20007ffe0ff */
[----:B------:R-:W-:Y:S01]  /*5c00*/  IMAD.WIDE.U32 R2, R2, 0x30, RZ ;  /* 0x0000003002027825 */ /* 0x000fe200078e00ff */
[----:B------:R-:W-:Y:S01]  /*5c10*/  LDSM.16.M88.4 R48, [R180] ;  /* 0x00000000b430783b */ /* 0x000fe20000000200 */
[----:B------:R-:W-:Y:S07]  /*5c20*/  BSSY B0, `(.L_x_53) ;  /* 0x0000118000007945 */ /* 0x000fee0003800000 */
[----:B------:R-:W1:Y:S08]  /*5c30*/  S2R R20, SR_TID.X ;  /* 0x0000000000147919 */ /* 0x000e700000002100 */
[----:B------:R-:W2:Y:S08]  /*5c40*/  LDSM.16.M88.4 R16, [R109] ;  /* 0x000000006d10783b */ /* 0x000eb00000000200 */
[----:B------:R-:W3:Y:S08]  /*5c50*/  LDSM.16.M88.4 R44, [R180+0x1000] ;  /* 0x00100000b42c783b */ /* 0x000ef00000000200 */
[----:B------:R-:W4:Y:S08]  /*5c60*/  LDSM.16.M88.4 R32, [R109+0x400] ;  /* 0x000400006d20783b */ /* 0x000f300000000200 */
[----:B------:R-:W5:Y:S08]  /*5c70*/  LDSM.16.M88.4 R100, [R109+0x800] ;  /* 0x000800006d64783b */ /* 0x000f700000000200 */
[----:B------:R-:W-:Y:S01]  /*5c80*/  LDSM.16.M88.4 R160, [R181] ;  /* 0x00000000b5a0783b */ /* 0x000fe20000000200 */
[-C--:B--2---:R-:W-:Y:S07]  /*5c90*/  HMMA.16816.F32 R4, R48, R16.reuse, RZ ;  /* 0x000000103004723c */ /* 0x084fee00000018ff */
[----:B------:R-:W2:Y:S01]  /*5ca0*/  LDSM.16.M88.4 R164, [R182] ;  /* 0x00000000b6a4783b */ /* 0x000ea20000000200 */
[----:B-1----:R-:W-:Y:S01]  /*5cb0*/  ISETP.GT.AND P6, PT, R20, 0x3f, PT ;  /* 0x0000003f1400780c */ /* 0x002fe20003fc4270 */
[----:B------:R-:W-:Y:S03]  /*5cc0*/  IMAD R20, R0, 0x30, RZ ;  /* 0x0000003000147824 */ /* 0x000fe600078e02ff */
[----:B------:R-:W-:Y:S01]  /*5cd0*/  IADD3 R0, P0, R248, R2, RZ ;  /* 0x00000002f8007210 */ /* 0x000fe20007f1e0ff */
[C---:B---3--:R-:W-:Y:S02]  /*5ce0*/  HMMA.16816.F32 R8, R44.reuse, R16, RZ ;  /* 0x000000102c08723c */ /* 0x048fe400000018ff */
[----:B------:R-:W1:Y:S01]  /*5cf0*/  LDSM.16.M88.4 R168, [R181+0x1000] ;  /* 0x00100000b5a8783b */ /* 0x000e620000000200 */
[----:B------:R-:W-:Y:S05]  /*5d00*/  IADD3 R3, R3, R20, RZ ;  /* 0x0000001403037210 */ /* 0x000fea0007ffe0ff */
[-C--:B------:R-:W-:Y:S01]  /*5d10*/  HMMA.16816.F32 R12, R44, R18.reuse, RZ ;  /* 0x000000122c0c723c */ /* 0x080fe200000018ff */
[----:B------:R-:W-:Y:S01]  /*5d20*/  @!P6 LEA R24, P1, R29, R2, 0x5 ;  /* 0x000000021d18e211 */ /* 0x000fe200078228ff */
[----:B------:R-:W3:Y:S02]  /*5d30*/  LDSM.16.M88.4 R172, [R190] ;  /* 0x00000000beac783b */ /* 0x000ee40000000200 */
[----:B------:R-:W-:Y:S02]  /*5d40*/  IADD3.X R28, R3, R247, RZ, P0, !PT ;  /* 0x000000f7031c7210 */ /* 0x000fe400007fe4ff */
[C---:B------:R-:W-:Y:S02]  /*5d50*/  LEA R2, P0, R0.reuse, c[0x0][0x1f8], 0x1 ;  /* 0x00007e0000027a11 */ /* 0x040fe400078008ff */
[C---:B------:R-:W-:Y:S02]  /*5d60*/  HMMA.16816.F32 R16, R48.reuse, R18, RZ ;  /* 0x000000123010723c */ /* 0x040fe400000018ff */
[----:B------:R-:W1:Y:S02]  /*5d70*/  LDSM.16.M88.4 R176, [R189] ;  /* 0x00000000bdb0783b */ /* 0x000e640000000200 */
[----:B------:R-:W-:Y:S02]  /*5d80*/  @!P6 LEA.HI.X R29, R29, R3, R30, 0x5, P1 ;  /* 0x000000031d1de211 */ /* 0x000fe400008f2c1e */
[----:B------:R-:W-:Y:S02]  /*5d90*/  LEA.HI.X R3, R0, c[0x0][0x1fc], R28, 0x1, P0 ;  /* 0x00007f0000037a11 */ /* 0x000fe400000f0c1c */
[-C--:B----4-:R-:W-:Y:S01]  /*5da0*/  HMMA.16816.F32 R20, R48, R32.reuse, RZ ;  /* 0x000000203014723c */ /* 0x090fe200000018ff */
[----:B------:R-:W-:Y:S01]  /*5db0*/  @!P6 IADD3 R37, P2, R24, R248, RZ ;  /* 0x000000f81825e210 */ /* 0x000fe20007f5e0ff */
[----:B------:R-:W4:Y:S03]  /*5dc0*/  LDL R218, [R1+0x8] ;  /* 0x0000080001da7983 */ /* 0x000f260000100800 */
[----:B------:R-:W-:Y:S01]  /*5dd0*/  @!P6 LEA R36, P0, R37, c[0x0][0x1f8], 0x1 ;  /* 0x00007e002524ea11 */ /* 0x000fe200078008ff */
[----:B------:R-:W-:Y:S01]  /*5de0*/  @!PT LDS RZ, [RZ] ;  /* 0x00000000fffff984 */ /* 0x000fe20000000800 */
[----:B------:R-:W-:Y:S01]  /*5df0*/  @!PT LDS RZ, [RZ] ;  /* 0x00000000fffff984 */ /* 0x000fe20000000800 */
[----:B------:R-:W-:Y:S01]  /*5e00*/  @!PT LDS RZ, [RZ] ;  /* 0x00000000fffff984 */ /* 0x000fe20000000800 */
[----:B------:R1:W-:Y:S01]  /*5e10*/  LDGSTS.E.BYPASS.LTC128B.128 [R191+0x1880], [R2.64], !P3 ;  /* 0x0188000002bf7fae */ /* 0x0003e2000d901d46 */
[----:B------:R-:W-:Y:S01]  /*5e20*/  @!P6 IADD3.X R0, R29, R247, RZ, P2, !PT ;  /* 0x000000f71d00e210 */ /* 0x000fe200017fe4ff */
[C---:B------:R-:W-:Y:S04]  /*5e30*/  HMMA.16816.F32 R24, R44.reuse, R32, RZ ;  /* 0x000000202c18723c */ /* 0x040fe800000018ff */
[----:B------:R-:W-:Y:S02]  /*5e40*/  @!P6 LEA.HI.X R37, R37, c[0x0][0x1fc], R0, 0x1, P0 ;  /* 0x00007f002525ea11 */ /* 0x000fe400000f0c00 */
[----:B------:R1:W-:Y:S02]  /*5e50*/  LDGSTS.E.BYPASS.LTC128B.128 [R191+0x2480], [R2.64+0x40], !P4 ;  /* 0x0248004002bf7fae */ /* 0x0003e4000e101d46 */
[-C--:B------:R-:W-:Y:S06]  /*5e60*/  HMMA.16816.F32 R28, R44, R34.reuse, RZ ;  /* 0x000000222c1c723c */ /* 0x080fec00000018ff */
[----:B------:R1:W-:Y:S02]  /*5e70*/  LDGSTS.E.BYPASS.LTC128B.128 [R191+0x3080], [R2.64+0x80], !P5 ;  /* 0x0308008002bf7fae */ /* 0x0003e4000e901d46 */
[C---:B------:R-:W-:Y:S06]  /*5e80*/  HMMA.16816.F32 R32, R48.reuse, R34, RZ ;  /* 0x000000223020723c */ /* 0x040fec00000018ff */
[----:B------:R5:W-:Y:S08]  /*5e90*/  @!P6 LDGSTS.E.BYPASS.LTC128B.128 [R191+0x2080], [R36.64], !P3 ;  /* 0x0208000024bfefae */ /* 0x000bf0000d901d46 */
[----:B------:R5:W-:Y:S08]  /*5ea0*/  @!P6 LDGSTS.E.BYPASS.LTC128B.128 [R191+0x2c80], [R36.64+0x40], !P4 ;  /* 0x02c8004024bfefae */ /* 0x000bf0000e101d46 */
[----:B------:R5:W-:Y:S08]  /*5eb0*/  @!P6 LDGSTS.E.BYPASS.LTC128B.128 [R191+0x3880], [R36.64+0x80], !P5 ;  /* 0x0388008024bfefae */ /* 0x000bf0000e901d46 */
[----:B------:R-:W0:Y:S01]  /*5ec0*/  LDGDEPBAR ;  /* 0x00000000000079af */ /* 0x000e220000000000 */
[-C--:B-----5:R-:W-:Y:S08]  /*5ed0*/  HMMA.16816.F32 R36, R48, R100.reuse, RZ ;  /* 0x000000643024723c */ /* 0x0a0ff000000018ff */
[C---:B------:R-:W-:Y:S08]  /*5ee0*/  HMMA.16816.F32 R40, R44.reuse, R100, RZ ;  /* 0x000000642c28723c */ /* 0x040ff000000018ff */
[-C--:B------:R-:W-:Y:S08]  /*5ef0*/  HMMA.16816.F32 R44, R44, R102.reuse, RZ ;  /* 0x000000662c2c723c */ /* 0x080ff000000018ff */
[----:B------:R-:W-:Y:S01]  /*5f00*/  HMMA.16816.F32 R48, R48, R102, RZ ;  /* 0x000000663030723c */ /* 0x000fe200000018ff */
[----:B------:R-:W-:Y:S07]  /*5f10*/  LDSM.16.M88.4 R100, [R180+0x2000] ;  /* 0x00200000b464783b */ /* 0x000fee0000000200 */
[-C--:B--2---:R-:W-:Y:S08]  /*5f20*/  HMMA.16816.F32 R4, R160, R164.reuse, R4 ;  /* 0x000000a4a004723c */ /* 0x084ff00000001804 */
[C---:B-1----:R-:W-:Y:S08]  /*5f30*/  HMMA.16816.F32 R8, R168.reuse, R164, R8 ;  /* 0x000000a4a808723c */ /* 0x042ff00000001808 */
[-C--:B------:R-:W-:Y:S08]  /*5f40*/  HMMA.16816.F32 R12, R168, R166.reuse, R12 ;  /* 0x000000a6a80c723c */ /* 0x080ff0000000180c */
[C---:B------:R-:W-:Y:S01]  /*5f50*/  HMMA.16816.F32 R16, R160.reuse, R166, R16 ;  /* 0x000000a6a010723c */ /* 0x040fe20000001810 */
[----:B------:R-:W1:Y:S07]  /*5f60*/  LDSM.16.M88.4 R164, [R109+0xc00] ;  /* 0x000c00006da4783b */ /* 0x000e6e0000000200 */
        /* <DEDUP_REMOVED lines=8> */
[----:B------:R-:W2:Y:S07]  /*5ff0*/  LDSM.16.M88.4 R168, [R180+0x3000] ;  /* 0x00300000b4a8783b */ /* 0x000eae0000000200 */
[----:B------:R-:W-:Y:S01]  /*6000*/  HMMA.16816.F32 R48, R160, R178, R48 ;  /* 0x000000b2a030723c */ /* 0x000fe20000001830 */
[----:B------:R-:W3:Y:S07]  /*6010*/  LDSM.16.M88.4 R160, [R109+0x1000] ;  /* 0x001000006da0783b */ /* 0x000eee0000000200 */
[-C--:B-1----:R-:W-:Y:S08]  /*6020*/  HMMA.16816.F32 R4, R100, R164.reuse, R4 ;  /* 0x000000a46404723c */ /* 0x082ff00000001804 */
[C---:B--2---:R-:W-:Y:S08]  /*6030*/  HMMA.16816.F32 R8, R168.reuse, R164, R8 ;  /* 0x000000a4a808723c */ /* 0x044ff00000001808 */
[-C--:B------:R-:W-:Y:S08]  /*6040*/  HMMA.16816.F32 R12, R168, R166.reuse, R12 ;  /* 0x000000a6a80c723c */ /* 0x080ff0000000180c */
[C---:B------:R-:W-:Y:S01]  /*6050*/  HMMA.16816.F32 R16, R100.reuse, R166, R16 ;  /* 0x000000a66410723c */ /* 0x040fe20000001810 */
[----:B------:R-:W-:Y:S07]  /*6060*/  LDSM.16.M88.4 R164, [R188] ;  /* 0x00000000bca4783b */ /* 0x000fee0000000200 */
[-C--:B---3--:R-:W-:Y:S08]  /*6070*/  HMMA.16816.F32 R20, R100, R160.reuse, R20 ;  /* 0x000000a06414723c */ /* 0x088ff00000001814 */
[C---:B------:R-:W-:Y:S08]  /*6080*/  HMMA.16816.F32 R24, R168.reuse, R160, R24 ;  /* 0x000000a0a818723c */ /* 0x040ff00000001818 */
[-C--:B------:R-:W-:Y:S08]  /*6090*/  HMMA.16816.F32 R28, R168, R162.reuse, R28 ;  /* 0x000000a2a81c723c */ /* 0x080ff0000000181c */
[C---:B------:R-:W-:Y:S01]  /*60a0*/  HMMA.16816.F32 R32, R100.reuse, R162, R32 ;  /* 0x000000a26420723c */ /* 0x040fe20000001820 */
[----:B------:R-:W1:Y:S07]  /*60b0*/  LDSM.16.M88.4 R160, [R181+0x2000] ;  /* 0x00200000b5a0783b */ /* 0x000e6e0000000200 */
[-C--:B------:R-:W-:Y:S08]  /*60c0*/  HMMA.16816.F32 R36, R100, R172.reuse, R36 ;  /* 0x000000ac6424723c */ /* 0x080ff00000001824 */
[C---:B------:R-:W-:Y:S08]  /*60d0*/  HMMA.16816.F32 R40, R168.reuse, R172, R40 ;  /* 0x000000aca828723c */ /* 0x040ff00000001828 */
[-C--:B------:R-:W-:Y:S01]  /*60e0*/  HMMA.16816.F32 R44, R168, R174.reuse, R44 ;  /* 0x000000aea82c723c */ /* 0x080fe2000000182c */
[----:B------:R-:W2:Y:S02]  /*60f0*/  LDSM.16.M88.4 R168, [R181+0x3000] ;  /* 0x00300000b5a8783b */ /* 0x000ea40000000200 */
[----:B----4-:R-:W-:Y:S05]  /*6100*/  ISETP.GT.AND P2, PT, R192, R218, PT ;  /* 0x000000dac000720c */ /* 0x010fea0003f44270 */
[----:B------:R-:W-:Y:S01]  /*6110*/  HMMA.16816.F32 R48, R100, R174, R48 ;  /* 0x000000ae6430723c */ /* 0x000fe20000001830 */
[----:B------:R-:W3:Y:S07]  /*6120*/  LDSM.16.M88.4 R100, [R187] ;  /* 0x00000000bb64783b */ /* 0x000eee0000000200 */
[-C--:B-1----:R-:W-:Y:S01]  /*6130*/  HMMA.16816.F32 R4, R160, R164.reuse, R4 ;  /* 0x000000a4a004723c */ /* 0x082fe20000001804 */
[----:B------:R-:W1:Y:S07]  /*6140*/  LDSM.16.M88.4 R172, [R186] ;  /* 0x00000000baac783b */ /* 0x000e6e0000000200 */
[C---:B--2---:R-:W-:Y:S08]  /*6150*/  HMMA.16816.F32 R8, R168.reuse, R164, R8 ;  /* 0x000000a4a808723c */ /* 0x044ff00000001808 */
[-C--:B------:R-:W-:Y:S08]  /*6160*/  HMMA.16816.F32 R12, R168, R166.reuse, R12 ;  /* 0x000000a6a80c723c */ /* 0x080ff0000000180c */
[C---:B------:R-:W-:Y:S01]  /*6170*/  HMMA.16816.F32 R16, R160.reuse, R166, R16 ;  /* 0x000000a6a010723c */ /* 0x040fe20000001810 */
[----:B------:R-:W-:Y:S07]  /*6180*/  LDSM.16.M88.4 R164, [R109+0x1800] ;  /* 0x001800006da4783b */ /* 0x000fee0000000200 */
[-C--:B---3--:R-:W-:Y:S08]  /*6190*/  HMMA.16816.F32 R20, R160, R100.reuse, R20 ;  /* 0x00000064a014723c */ /* 0x088ff00000001814 */
[C---:B------:R-:W-:Y:S08]  /*61a0*/  HMMA.16816.F32 R24, R168.reuse, R100, R24 ;  /* 0x00000064a818723c */ /* 0x040ff00000001818 */
[-C--:B------:R-:W-:Y:S08]  /*61b0*/  HMMA.16816.F32 R28, R168, R102.reuse, R28 ;  /* 0x00000066a81c723c */ /* 0x080ff0000000181c */
[C---:B------:R-:W-:Y:S01]  /*61c0*/  HMMA.16816.F32 R32, R160.reuse, R102, R32 ;  /* 0x00000066a020723c */ /* 0x040fe20000001820 */
[----:B------:R-:W2:Y:S07]  /*61d0*/  LDSM.16.M88.4 R100, [R180+0x4000] ;  /* 0x00400000b464783b */ /* 0x000eae0000000200 */
[-C--:B-1----:R-:W-:Y:S08]  /*61e0*/  HMMA.16816.F32 R36, R160, R172.reuse, R36 ;  /* 0x000000aca024723c */ /* 0x082ff00000001824 */
[C---:B------:R-:W-:Y:S08]  /*61f0*/  HMMA.16816.F32 R40, R168.reuse, R172, R40 ;  /* 0x000000aca828723c */ /* 0x040ff00000001828 */
[-C--:B------:R-:W-:Y:S01]  /*6200*/  HMMA.16816.F32 R44, R168, R174.reuse, R44 ;  /* 0x000000aea82c723c */ /* 0x080fe2000000182c */
[----:B------:R-:W1:Y:S07]  /*6210*/  LDSM.16.M88.4 R168, [R180+0x5000] ;  /* 0x00500000b4a8783b */ /* 0x000e6e0000000200 */
[----:B------:R-:W-:Y:S01]  /*6220*/  HMMA.16816.F32 R48, R160, R174, R48 ;  /* 0x000000aea030723c */ /* 0x000fe20000001830 */
[----:B------:R-:W3:Y:S07]  /*6230*/  LDSM.16.M88.4 R160, [R109+0x1c00] ;  /* 0x001c00006da0783b */ /* 0x000eee0000000200 */
[-C--:B--2---:R-:W-:Y:S01]  /*6240*/  HMMA.16816.F32 R4, R100, R164.reuse, R4 ;  /* 0x000000a46404723c */ /* 0x084fe20000001804 */
[----:B------:R-:W2:Y:S07]  /*6250*/  LDSM.16.M88.4 R172, [R109+0x2000] ;  /* 0x002000006dac783b */ /* 0x000eae0000000200 */
[C---:B-1----:R-:W-:Y:S08]  /*6260*/  HMMA.16816.F32 R8, R168.reuse, R164, R8 ;  /* 0x000000a4a808723c */ /* 0x042ff00000001808 */
        /* <DEDUP_REMOVED lines=8> */
[-C--:B--2---:R-:W-:Y:S08]  /*62f0*/  HMMA.16816.F32 R36, R100, R172.reuse, R36 ;  /* 0x000000ac6424723c */ /* 0x084ff00000001824 */
[C---:B------:R-:W-:Y:S08]  /*6300*/  HMMA.16816.F32 R40, R168.reuse, R172, R40 ;  /* 0x000000aca828723c */ /* 0x040ff00000001828 */
[-C--:B------:R-:W-:Y:S01]  /*6310*/  HMMA.16816.F32 R44, R168, R174.reuse, R44 ;  /* 0x000000aea82c723c */ /* 0x080fe2000000182c */
[----:B------:R-:W2:Y:S07]  /*6320*/  LDSM.16.M88.4 R168, [R181+0x5000] ;  /* 0x00500000b5a8783b */ /* 0x000eae0000000200 */
[----:B------:R-:W-:Y:S08]  /*6330*/  HMMA.16816.F32 R48, R100, R174, R48 ;  /* 0x000000ae6430723c */ /* 0x000ff00000001830 */
[-C--:B-1----:R-:W-:Y:S11]  /*6340*/  HMMA.16816.F32 R4, R160, R164.reuse, R4 ;  /* 0x000000a4a004723c */ /* 0x082ff60000001804 */
[----:B------:R-:W-:Y:S11]  /*6350*/  @!UPT UIADD3 URZ, URZ, URZ, URZ ;  /* 0x0000003f3f3ff290 */ /* 0x000ff6000fffe03f */
[----:B------:R-:W-:Y:S02]  /*6360*/  @!UPT UIADD3 URZ, URZ, URZ, URZ ;  /* 0x0000003f3f3ff290 */ /* 0x000fe4000fffe03f */
[----:B------:R-:W-:Y:S01]  /*6370*/  FMUL.FTZ R0, R4, c[0x0][0x320] ;  /* 0x0000c80004007a20 */ /* 0x000fe20000410000 */
[C---:B--2---:R-:W-:Y:S03]  /*6380*/  HMMA.16816.F32 R8, R168.reuse, R164, R8 ;  /* 0x000000a4a808723c */ /* 0x044fe60000001808 */
[----:B------:R1:W2:Y:S05]  /*6390*/  MUFU.TANH R173, R0 ;  /* 0x0000000000ad7308 */ /* 0x0002aa0000002400 */
[-C--:B------:R-:W-:Y:S08]  /*63a0*/  HMMA.16816.F32 R12, R168, R166.reuse, R12 ;  /* 0x000000a6a80c723c */ /* 0x080ff0000000180c */
[C---:B------:R-:W-:Y:S08]  /*63b0*/  HMMA.16816.F32 R16, R160.reuse, R166, R16 ;  /* 0x000000a6a010723c */ /* 0x040ff00000001810 */
[----:B------:R-:W-:Y:S04]  /*63c0*/  FMUL.FTZ R3, R10, c[0x0][0x320] ;  /* 0x0000c8000a037a20 */ /* 0x000fe80000410000 */
[----:B------:R3:W4:Y:S01]  /*63d0*/  MUFU.TANH R175, R3 ;  /* 0x0000000300af7308 */ /* 0x0007220000002400 */
[----:B-1----:R-:W-:Y:S02]  /*63e0*/  FMUL.FTZ R0, R5, c[0x0][0x320] ;  /* 0x0000c80005007a20 */ /* 0x002fe40000410000 */
[----:B------:R-:W-:Y:S07]  /*63f0*/  FMUL.FTZ R2, R11, c[0x0][0x320] ;  /* 0x0000c8000b027a20 */ /* 0x000fee0000410000 */
[----:B------:R1:W1:Y:S10]  /*6400*/  MUFU.TANH R172, R0 ;  /* 0x0000000000ac7308 */ /* 0x0002740000002400 */
[----:B------:R5:W2:Y:S01]  /*6410*/  MUFU.TANH R179, R2 ;  /* 0x0000000200b37308 */ /* 0x000aa20000002400 */
[----:B---3--:R-:W-:Y:S02]  /*6420*/  FMUL.FTZ R3, R18, c[0x0][0x320] ;  /* 0x0000c80012037a20 */ /* 0x008fe40000410000 */
[----:B-1----:R-:W-:Y:S07]  /*6430*/  FMUL.FTZ R0, R6, c[0x0][0x320] ;  /* 0x0000c80006007a20 */ /* 0x002fee0000410000 */
[----:B------:R1:W3:Y:S01]  /*6440*/  MUFU.TANH R174, R0 ;  /* 0x0000000000ae7308 */ /* 0x0002e20000002400 */
[----:B-----5:R-:W-:Y:S02]  /*6450*/  FMUL.FTZ R2, R19, c[0x0][0x320] ;  /* 0x0000c80013027a20 */ /* 0x020fe40000410000 */
[----:B-1----:R-:W-:Y:S02]  /*6460*/  FMUL.FTZ R0, R7, c[0x0][0x320] ;  /* 0x0000c80007007a20 */ /* 0x002fe40000410000 */
[----:B------:R-:W1:Y:S05]  /*6470*/  LDSM.16.M88.4 R4, [R184] ;  /* 0x00000000b804783b */ /* 0x000e6a0000000200 */
[----:B------:R5:W1:Y:S02]  /*6480*/  MUFU.TANH R176, R0 ;  /* 0x0000000000b07308 */ /* 0x000a640000002400 */
[----:B-----5:R-:W-:Y:S02]  /*6490*/  FMUL.FTZ R0, R8, c[0x0][0x320] ;  /* 0x0000c80008007a20 */ /* 0x020fe40000410000 */
[----:B------:R-:W-:Y:S06]  /*64a0*/  FMUL.FTZ R8, R17, c[0x0][0x320] ;  /* 0x0000c80011087a20 */ /* 0x000fec0000410000 */
[----:B------:R5:W2:Y:S01]  /*64b0*/  MUFU.TANH R178, R0 ;  /* 0x0000000000b27308 */ /* 0x000aa20000002400 */
[-C--:B-1----:R-:W-:Y:S08]  /*64c0*/  HMMA.16816.F32 R20, R160, R4.reuse, R20 ;  /* 0x00000004a014723c */ /* 0x082ff00000001814 */
[C---:B------:R-:W-:Y:S04]  /*64d0*/  HMMA.16816.F32 R24, R168.reuse, R4, R24 ;  /* 0x00000004a818723c */ /* 0x040fe80000001818 */
[----:B-----5:R-:W-:Y:S03]  /*64e0*/  FMUL.FTZ R0, R9, c[0x0][0x320] ;  /* 0x0000c80009007a20 */ /* 0x020fe60000410000 */
[----:B------:R-:W-:Y:S01]  /*64f0*/  MOV R4, R106 ;  /* 0x0000006a00047202 */ /* 0x000fe20000000f00 */
[-C--:B------:R-:W-:Y:S01]  /*6500*/  HMMA.16816.F32 R28, R168, R6.reuse, R28 ;  /* 0x00000006a81c723c */ /* 0x080fe2000000181c */
[----:B------:R1:W1:Y:S07]  /*6510*/  MUFU.TANH R177, R0 ;  /* 0x0000000000b17308 */ /* 0x00026e0000002400 */
[C---:B------:R-:W-:Y:S04]  /*6520*/  HMMA.16816.F32 R32, R160.reuse, R6, R32 ;  /* 0x00000006a020723c */ /* 0x040fe80000001820 */
[----:B-1----:R-:W-:Y:S02]  /*6530*/  FMUL.FTZ R0, R12, c[0x0][0x320] ;  /* 0x0000c8000c007a20 */ /* 0x002fe40000410000 */
[----:B------:R1:W1:Y:S10]  /*6540*/  MUFU.TANH R12, R3 ;  /* 0x00000003000c7308 */ /* 0x0002740000002400 */
[----:B------:R5:W2:Y:S01]  /*6550*/  MUFU.TANH R165, R0 ;  /* 0x0000000000a57308 */ /* 0x000aa20000002400 */
[----:B-1----:R-:W-:Y:S09]  /*6560*/  FMUL.FTZ R3, R26, c[0x0][0x320] ;  /* 0x0000c8001a037a20 */ /* 0x002ff20000410000 */
[----:B------:R-:W1:Y:S01]  /*6570*/  MUFU.TANH R208, R3 ;  /* 0x0000000300d07308 */ /* 0x000e620000002400 */
[----:B-----5:R-:W-:Y:S09]  /*6580*/  FMUL.FTZ R0, R13, c[0x0][0x320] ;  /* 0x0000c8000d007a20 */ /* 0x020ff20000410000 */
[----:B------:R5:W1:Y:S10]  /*6590*/  MUFU.TANH R13, R8 ;  /* 0x00000008000d7308 */ /* 0x000a740000002400 */
[----:B------:R1:W1:Y:S01]  /*65a0*/  MUFU.TANH R164, R0 ;  /* 0x0000000000a47308 */ /* 0x0002620000002400 */
[----:B-----5:R-:W5:Y:S01]  /*65b0*/  LDSM.16.M88.4 R8, [R183] ;  /* 0x00000000b708783b */ /* 0x020f620000000200 */
[----:B------:R-:W-:Y:S07]  /*65c0*/  DEPBAR.LE SB0, 0x0 ;  /* 0x000080000000791a */ /* 0x000fee0000000000 */
[----:B------:R-:W-:Y:S01]  /*65d0*/  BAR.SYNC.DEFER_BLOCKING 0x0 ;  /* 0x0000000000007b1d */ /* 0x000fe20000010000 */
[----:B-1----:R-:W-:Y:S05]  /*65e0*/  FMUL.FTZ R0, R14, c[0x0][0x320] ;  /* 0x0000c8000e007a20 */ /* 0x002fea0000410000 */
[----:B------:R1:W1:Y:S10]  /*65f0*/  MUFU.TANH R167, R0 ;  /* 0x0000000000a77308 */ /* 0x0002740000002400 */
[----:B------:R2:W2:Y:S01]  /*6600*/  MUFU.TANH R14, R2 ;  /* 0x00000002000e7308 */ /* 0x0004a20000002400 */
[----:B-1----:R-:W-:Y:S01]  /*6610*/  FMUL.FTZ R0, R15, c[0x0][0x320] ;  /* 0x0000c8000f007a20 */ /* 0x002fe20000410000 */
[-C--:B-----5:R-:W-:Y:S08]  /*6620*/  HMMA.16816.F32 R36, R160, R8.reuse, R36 ;  /* 0x00000008a024723c */ /* 0x0a0ff00000001824 */
[----:B------:R1:W1:Y:S01]  /*6630*/  MUFU.TANH R166, R0 ;  /* 0x0000000000a67308 */ /* 0x0002620000002400 */
[C---:B------:R-:W-:Y:S04]  /*6640*/  HMMA.16816.F32 R40, R168.reuse, R8, R40 ;  /* 0x00000008a828723c */ /* 0x040fe80000001828 */
[----:B--2---:R-:W-:Y:S05]  /*6650*/  FMUL.FTZ R2, R27, c[0x0][0x320] ;  /* 0x0000c8001b027a20 */ /* 0x004fea0000410000 */
[----:B------:R2:W2:Y:S01]  /*6660*/  MUFU.TANH R207, R2 ;  /* 0x0000000200cf7308 */ /* 0x0004a20000002400 */
[-C--:B------:R-:W-:Y:S08]  /*6670*/  HMMA.16816.F32 R44, R168, R10.reuse, R44 ;  /* 0x0000000aa82c723c */ /* 0x080ff0000000182c */
[----:B------:R-:W-:Y:S04]  /*6680*/  HMMA.16816.F32 R48, R160, R10, R48 ;  /* 0x0000000aa030723c */ /* 0x000fe80000001830 */
[----:B-1----:R-:W-:Y:S04]  /*6690*/  FMUL.FTZ R0, R16, c[0x0][0x320] ;  /* 0x0000c80010007a20 */ /* 0x002fe80000410000 */
[----:B------:R1:W1:Y:S11]  /*66a0*/  MUFU.TANH R15, R0 ;  /* 0x00000000000f7308 */ /* 0x0002760000002400 */
[----:B------:R-:W-:Y:S05]  /*66b0*/  @!UPT UIADD3 URZ, URZ, URZ, URZ ;  /* 0x0000003f3f3ff290 */ /* 0x000fea000fffe03f */
[----:B--2---:R-:W-:Y:S04]  /*66c0*/  FMUL.FTZ R2, R48, c[0x0][0x320] ;  /* 0x0000c80030027a20 */ /* 0x004fe80000410000 */
[----:B------:R2:W2:Y:S01]  /*66d0*/  MUFU.TANH R168, R2 ;  /* 0x0000000200a87308 */ /* 0x0004a20000002400 */
[----:B-1----:R-:W-:Y:S09]  /*66e0*/  FMUL.FTZ R0, R20, c[0x0][0x320] ;  /* 0x0000c80014007a20 */ /* 0x002ff20000410000 */
[----:B------:R1:W1:Y:S01]  /*66f0*/  MUFU.TANH R199, R0 ;  /* 0x0000000000c77308 */ /* 0x0002620000002400 */
[----:B--2---:R-:W-:Y:S01]  /*6700*/  MOV R2, R107 ;  /* 0x0000006b00027202 */ /* 0x004fe20000000f00 */
[----:B-1----:R-:W-:Y:S08]  /*6710*/  FMUL.FTZ R0, R21, c[0x0][0x320] ;  /* 0x0000c80015007a20 */ /* 0x002ff00000410000 */
[----:B------:R1:W2:Y:S02]  /*6720*/  MUFU.TANH R197, R0 ;  /* 0x0000000000c57308 */ /* 0x0002a40000002400 */
[----:B-1----:R-:W-:Y:S08]  /*6730*/  FMUL.FTZ R0, R22, c[0x0][0x320] ;  /* 0x0000c80016007a20 */ /* 0x002ff00000410000 */
[----:B------:R1:W1:Y:S02]  /*6740*/  MUFU.TANH R195, R0 ;  /* 0x0000000000c37308 */ /* 0x0002640000002400 */
        /* <DEDUP_REMOVED lines=52> */
[----:B-1----:R-:W-:Y:S01]  /*6a90*/  MOV R0, R108 ;  /* 0x0000006c00007202 */ /* 0x002fe20000000f00 */
[----:B------:R-:W-:-:S06]  /*6aa0*/  @!P2 BRA `(.L_x_54) ;  /* 0x000002f00000a947 */ /* 0x000fcc0003800000 */
[----:B--234-:R-:W1:Y:S02]  /*6ab0*/  S2R R219, SR_TID.X ;  /* 0x0000000000db7919 */ /* 0x01ce640000002100 */
[----:B-1----:R-:W-:Y:S04]  /*6ac0*/  SHF.R.S32.HI R218, RZ, 0x1f, R219 ;  /* 0x0000001fffda7819 */ /* 0x002fe800000114db */
[----:B------:R-:W-:Y:S04]  /*6ad0*/  LEA.HI R218, R218, R219, RZ, 0x2 ;  /* 0x000000dbdada7211 */ /* 0x000fe800078f10ff */
[----:B------:R-:W-:Y:S04]  /*6ae0*/  SHF.R.S32.HI R218, RZ, 0x2, R218 ;  /* 0x00000002ffda7819 */ /* 0x000fe800000114da */
[----:B------:R-:W-:Y:S04]  /*6af0*/  IADD3 R3, -R218, 0x30, RZ ;  /* 0x00000030da037810 */ /* 0x000fe80007ffe1ff */
[----:B------:R-:W-:Y:S11]  /*6b00*/  ISETP.GE.AND P0, PT, R3, 0x21, PT ;  /* 0x000000210300780c */ /* 0x000ff60003f06270 */
[----:B------:R-:W-:Y:S02]  /*6b10*/  @!UPT UIADD3 URZ, URZ, URZ, URZ ;  /* 0x0000003f3f3ff290 */ /* 0x000fe4000fffe03f */
[----:B------:R-:W-:Y:S01]  /*6b20*/  @P0 IMAD.MOV.U32 R7, RZ, RZ, c[0x0][0x1e0] ;  /* 0x00007800ff070624 */ /* 0x000fe200078e00ff */
[----:B------:R-:W-:Y:S01]  /*6b30*/  @P0 IADD3 R5, R192, -0x1, RZ ;  /* 0xffffffffc0050810 */ /* 0x000fe20007ffe0ff */
[----:B------:R-:W-:Y:S03]  /*6b40*/  @P0 IMAD.MOV.U32 R8, RZ, RZ, 0x5 ;  /* 0x00000005ff080424 */ /* 0x000fe600078e00ff */
[----:B------:R-:W-:Y:S02]  /*6b50*/  @P0 SHF.R.S32.HI R6, RZ, 0x1f, R5 ;  /* 0x0000001fff060819 */ /* 0x000fe40000011405 */
[C---:B------:R-:W-:Y:S01]  /*6b60*/  @P0 SHF.L.U64.HI R9, R7.reuse, R8, c[0x0][0x1e4] ;  /* 0x0000790007090619 */ /* 0x040fe20000010208 */
[----:B------:R-:W-:Y:S02]  /*6b70*/  @P0 IMAD.SHL.U32 R8, R7, 0x20, RZ ;  /* 0x0000002007080824 */ /* 0x000fe400078e00ff */
[----:B------:R-:W-:Y:S04]  /*6b80*/  @P0 IMAD R6, R6, c[0x0][0x1e0], RZ ;  /* 0x0000780006060a24 */ /* 0x000fe800078e02ff */
[C---:B------:R-:W-:Y:S02]  /*6b90*/  @P0 IMAD R10, R5.reuse, c[0x0][0x1e4], R6 ;  /* 0x00007900050a0a24 */ /* 0x040fe400078e0206 */
[----:B------:R-:W-:Y:S04]  /*6ba0*/  @P0 IMAD.WIDE.U32 R6, R5, c[0x0][0x1e0], RZ ;  /* 0x0000780005060a25 */ /* 0x000fe800078e00ff */
[----:B------:R-:W-:Y:S02]  /*6bb0*/  @P0 IMAD.IADD R5, R7, 0x1, R10 ;  /* 0x0000000107050824 */ /* 0x000fe400078e020a */
[----:B------:R-:W-:Y:S04]  /*6bc0*/  @P0 IMAD.WIDE.U32 R6, R6, 0x30, R8 ;  /* 0x0000003006060825 */ /* 0x000fe800078e0008 */
[----:B------:R-:W-:Y:S01]  /*6bd0*/  @P0 IMAD R8, R5, 0x30, RZ ;  /* 0x0000003005080824 */ /* 0x000fe200078e02ff */
[----:B------:R-:W-:Y:S04]  /*6be0*/  @P0 IADD3 R5, P1, R244, R6, RZ ;  /* 0x00000006f4050210 */ /* 0x000fe80007f3e0ff */
[----:B------:R-:W-:Y:S02]  /*6bf0*/  @P0 IADD3.X R10, R246, R8, R7, P1, !PT ;  /* 0x00000008f60a0210 */ /* 0x000fe40000ffe407 */
[----:B------:R-:W-:Y:S11]  /*6c00*/  ISETP.GE.AND P1, PT, R3, 0x1, PT ;  /* 0x000000010300780c */ /* 0x000ff60003f26270 */
[----:B------:R-:W-:Y:S02]  /*6c10*/  @!UPT UIADD3 URZ, URZ, URZ, URZ ;  /* 0x0000003f3f3ff290 */ /* 0x000fe4000fffe03f */
[----:B------:R-:W-:Y:S01]  /*6c20*/  @P1 IADD3 R3, R192, -0x1, RZ ;  /* 0xffffffffc0031810 */ /* 0x000fe20007ffe0ff */
[----:B------:R-:W-:Y:S03]  /*6c30*/  @P1 IMAD.MOV.U32 R7, RZ, RZ, R246 ;  /* 0x000000ffff071224 */ /* 0x000fe600078e00f6 */
[----:B------:R-:W-:Y:S01]  /*6c40*/  @P1 SHF.R.S32.HI R6, RZ, 0x1f, R3 ;  /* 0x0000001fff061819 */ /* 0x000fe20000011403 */
[C---:B------:R-:W-:Y:S04]  /*6c50*/  @P1 IMAD.WIDE.U32 R8, R3.reuse, c[0x0][0x1e0], RZ ;  /* 0x0000780003081a25 */ /* 0x040fe800078e00ff */
[----:B------:R-:W-:Y:S04]  /*6c60*/  @P1 IMAD R6, R6, c[0x0][0x1e0], RZ ;  /* 0x0000780006061a24 */ /* 0x000fe800078e02ff */
[----:B------:R-:W-:Y:S02]  /*6c70*/  @P1 IMAD R3, R3, c[0x0][0x1e4], R6 ;  /* 0x0000790003031a24 */ /* 0x000fe400078e0206 */
[----:B------:R-:W-:Y:S03]  /*6c80*/  @P1 IMAD.MOV.U32 R6, RZ, RZ, R244 ;  /* 0x000000ffff061224 */ /* 0x000fe600078e00f4 */
[----:B------:R-:W-:Y:S01]  /*6c90*/  @P1 IADD3 R3, R9, R3, RZ ;  /* 0x0000000309031210 */ /* 0x000fe20007ffe0ff */
[----:B------:R-:W-:Y:S04]  /*6ca0*/  @P1 IMAD.WIDE.U32 R6, R8, 0x30, R6 ;  /* 0x0000003008061825 */ /* 0x000fe800078e0006 */
[----:B------:R-:W-:Y:S01]  /*6cb0*/  @P1 IMAD R3, R3, 0x30, RZ ;  /* 0x0000003003031824 */ /* 0x000fe200078e02ff */
[C---:B------:R-:W-:Y:S04]  /*6cc0*/  @P1 LEA R8, P6, R6.reuse, c[0x0][0x1c8], 0x1 ;  /* 0x0000720006081a11 */ /* 0x040fe800078c08ff */
[----:B------:R-:W-:Y:S04]  /*6cd0*/  @P1 IADD3 R3, R7, R3, RZ ;  /* 0x0000000307031210 */ /* 0x000fe80007ffe0ff */
[----:B------:R-:W-:Y:S02]  /*6ce0*/  @P1 LEA.HI.X R9, R6, c[0x0][0x1cc], R3, 0x1, P6 ;  /* 0x0000730006091a11 */ /* 0x000fe400030f0c03 */
[C---:B------:R-:W-:Y:S03]  /*6cf0*/  @P0 LEA R6, P6, R5.reuse, c[0x0][0x1c8], 0x1 ;  /* 0x0000720005060a11 */ /* 0x040fe600078c08ff */
[----:B------:R-:W-:Y:S01]  /*6d00*/  @!PT LDS RZ, [RZ] ;  /* 0x00000000fffff984 */ /* 0x000fe20000000800 */
[----:B------:R-:W-:Y:S01]  /*6d10*/  @!PT LDS RZ, [RZ] ;  /* 0x00000000fffff984 */ /* 0x000fe20000000800 */
[----:B------:R-:W-:Y:S01]  /*6d20*/  @!PT LDS RZ, [RZ] ;  /* 0x00000000fffff984 */ /* 0x000fe20000000800 */
[----:B------:R1:W-:Y:S01]  /*6d30*/  @P1 LDGSTS.E.BYPASS.LTC128B.128 [R191+0x3c80], [R8.64], !P3 ;  /* 0x03c8000008bf1fae */ /* 0x0003e2000d901d46 */
[----:B------:R-:W-:Y:S03]  /*6d40*/  @P0 LEA.HI.X R7, R5, c[0x0][0x1cc], R10, 0x1, P6 ;  /* 0x0000730005070a11 */ /* 0x000fe600030f0c0a */
[----:B------:R1:W-:Y:S04]  /*6d50*/  @P1 LDGSTS.E.BYPASS.LTC128B.128 [R191+0x4880], [R8.64+0x40], !P4 ;  /* 0x0488004008bf1fae */ /* 0x0003e8000e101d46 */
[----:B------:R1:W-:Y:S04]  /*6d60*/  @P1 LDGSTS.E.BYPASS.LTC128B.128 [R191+0x5480], [R8.64+0x80], !P5 ;  /* 0x0548008008bf1fae */ /* 0x0003e8000e901d46 */
[----:B------:R1:W-:Y:S04]  /*6d70*/  @P0 LDGSTS.E.BYPASS.LTC128B.128 [R191+0x4480], [R6.64], !P3 ;  /* 0x0448000006bf0fae */ /* 0x0003e8000d901d46 */
[----:B------:R1:W-:Y:S04]  /*6d80*/  @P0 LDGSTS.E.BYPASS.LTC128B.128 [R191+0x5080], [R6.64+0x40], !P4 ;  /* 0x0508004006bf0fae */ /* 0x0003e8000e101d46 */
[----:B------:R1:W-:Y:S02]  /*6d90*/  @P0 LDGSTS.E.BYPASS.LTC128B.128 [R191+0x5c80], [R6.64+0x80], !P5 ;  /* 0x05c8008006bf0fae */ /* 0x0003e4000e901d46 */
.L_x_54:
[----:B--234-:R-:W-:Y:S05]  /*6da0*/  BSYNC B0 ;  /* 0x0000000000007941 */ /* 0x01cfea0003800000 */
.L_x_53:
[----:B------:R-:W-:Y:S01]  /*6db0*/  FMNMX.FTZ R3, R173, R108, !PT ;  /* 0x0000006cad037209 */ /* 0x000fe20007810000 */
[----:B------:R-:W-:Y:S01]  /*6dc0*/  LDSM.16.MT88.4 R20, [R110] ;  /* 0x000000006e14783b */ /* 0x000fe20000004200 */
[----:B------:R-:W-:Y:S02]  /*6dd0*/  FMNMX.FTZ R5, R174, R107, !PT ;  /* 0x0000006bae057209 */ /* 0x000fe40007810000 */
[----:B------:R-:W-:Y:S02]  /*6de0*/  FMNMX.FTZ R3, R172, R3, !PT ;  /* 0x00000003ac037209 */ /* 0x000fe40007810000 */
[----:B------:R-:W-:Y:S02]  /*6df0*/  FMNMX.FTZ R5, R176, R5, !PT ;  /* 0x00000005b0057209 */ /* 0x000fe40007810000 */
[----:B------:R-:W-:Y:S01]  /*6e00*/  FMNMX.FTZ R3, R15, R3, !PT ;  /* 0x000000030f037209 */ /* 0x000fe20007810000 */
[----:B------:R-:W-:Y:S01]  /*6e10*/  LDSM.16.MT88.4 R36, [R111] ;  /* 0x000000006f24783b */ /* 0x000fe20000004200 */
[----:B------:R-:W-:Y:S02]  /*6e20*/  FMNMX.FTZ R5, R12, R5, !PT ;  /* 0x000000050c057209 */ /* 0x000fe40007810000 */
[----:B------:R-:W-:Y:S02]  /*6e30*/  FMNMX.FTZ R3, R13, R3, !PT ;  /* 0x000000030d037209 */ /* 0x000fe40007810000 */
[----:B------:R-:W-:Y:S02]  /*6e40*/  FMNMX.FTZ R5, R14, R5, !PT ;  /* 0x000000050e057209 */ /* 0x000fe40007810000 */
[----:B------:R-:W-:Y:S01]  /*6e50*/  FMNMX.FTZ R3, R199, R3, !PT ;  /* 0x00000003c7037209 */ /* 0x000fe20007810000 */
[----:B------:R-:W0:Y:S01]  /*6e60*/  LDGDEPBAR ;  /* 0x00000000000079af */ /* 0x000e220000000000 */
[----:B------:R-:W-:Y:S02]  /*6e70*/  FMNMX.FTZ R5, R195, R5, !PT ;  /* 0x00000005c3057209 */ /* 0x000fe40007810000 */
        /* <DEDUP_REMOVED lines=14> */
[----:B-1----:R-:W-:Y:S01]  /*6f60*/  FMNMX.FTZ R6, R178, R106, !PT ;  /* 0x0000006ab2067209 */ /* 0x002fe20007810000 */
[----:B------:R-:W1:Y:S01]  /*6f70*/  SHFL.BFLY PT, R7, R3, 0x2, 0x1f ;  /* 0x0c401f0003077f89 */ /* 0x000e6200000e0000 */
[----:B------:R-:W-:Y:S02]  /*6f80*/  IADD3 R192, R192, -0x1, RZ ;  /* 0xffffffffc0c07810 */ /* 0x000fe40007ffe0ff */
[----:B------:R-:W-:Y:S04]  /*6f90*/  FMNMX.FTZ R6, R177, R6, !PT ;  /* 0x00000006b1067209 */ /* 0x000fe80007810000 */
[----:B------:R-:W-:Y:S01]  /*6fa0*/  FMNMX.FTZ R6, R165, R6, !PT ;  /* 0x00000006a5067209 */ /* 0x000fe20007810000 */
[----:B------:R-:W2:Y:S03]  /*6fb0*/  SHFL.BFLY PT, R8, R5, 0x2, 0x1f ;  /* 0x0c401f0005087f89 */ /* 0x000ea600000e0000 */
[----:B------:R-:W-:Y:S04]  /*6fc0*/  FMNMX.FTZ R6, R164, R6, !PT ;  /* 0x00000006a4067209 */ /* 0x000fe80007810000 */
[----:B------:R-:W-:Y:S04]  /*6fd0*/  FMNMX.FTZ R6, R213, R6, !PT ;  /* 0x00000006d5067209 */ /* 0x000fe80007810000 */
[----:B------:R-:W-:Y:S04]  /*6fe0*/  FMNMX.FTZ R6, R210, R6, !PT ;  /* 0x00000006d2067209 */ /* 0x000fe80007810000 */
[----:B------:R-:W-:Y:S04]  /*6ff0*/  FMNMX.FTZ R6, R214, R6, !PT ;  /* 0x00000006d6067209 */ /* 0x000fe80007810000 */
[----:B------:R-:W-:Y:S04]  /*7000*/  FMNMX.FTZ R6, R215, R6, !PT ;  /* 0x00000006d7067209 */ /* 0x000fe80007810000 */
[----:B------:R-:W-:Y:S02]  /*7010*/  FMNMX.FTZ R6, R203, R6, !PT ;  /* 0x00000006cb067209 */ /* 0x000fe40007810000 */
[----:B-1----:R-:W-:Y:S02]  /*7020*/  FMNMX.FTZ R3, R3, R7, !PT ;  /* 0x0000000703037209 */ /* 0x002fe40007810000 */
[----:B------:R-:W-:Y:S02]  /*7030*/  FMNMX.FTZ R7, R175, R105, !PT ;  /* 0x00000069af077209 */ /* 0x000fe40007810000 */
[----:B--2---:R-:W-:Y:S01]  /*7040*/  FMNMX.FTZ R5, R5, R8, !PT ;  /* 0x0000000805057209 */ /* 0x004fe20007810000 */
[----:B------:R-:W1:Y:S01]  /*7050*/  SHFL.BFLY PT, R10, R3, 0x1, 0x1f ;  /* 0x0c201f00030a7f89 */ /* 0x000e6200000e0000 */
[----:B------:R-:W-:Y:S02]  /*7060*/  FMNMX.FTZ R7, R179, R7, !PT ;  /* 0x00000007b3077209 */ /* 0x000fe40007810000 */
[----:B------:R-:W-:Y:S02]  /*7070*/  FMNMX.FTZ R6, R202, R6, !PT ;  /* 0x00000006ca067209 */ /* 0x000fe40007810000 */
[----:B------:R-:W-:Y:S02]  /*7080*/  FMNMX.FTZ R7, R167, R7, !PT ;  /* 0x00000007a7077209 */ /* 0x000fe40007810000 */
[----:B------:R-:W-:Y:S01]  /*7090*/  FMNMX.FTZ R6, R201, R6, !PT ;  /* 0x00000006c9067209 */ /* 0x000fe20007810000 */
[----:B------:R-:W2:Y:S01]  /*70a0*/  SHFL.BFLY PT, R8, R5, 0x1, 0x1f ;  /* 0x0c201f0005087f89 */ /* 0x000ea200000e0000 */
[----:B------:R-:W-:Y:S02]  /*70b0*/  FMNMX.FTZ R7, R166, R7, !PT ;  /* 0x00000007a6077209 */ /* 0x000fe40007810000 */
[----:B------:R-:W-:Y:S02]  /*70c0*/  FMNMX.FTZ R6, R171, R6, !PT ;  /* 0x00000006ab067209 */ /* 0x000fe40007810000 */
[----:B------:R-:W-:Y:S03]  /*70d0*/  FMNMX.FTZ R7, R208, R7, !PT ;  /* 0x00000007d0077209 */ /* 0x000fe60007810000 */
[----:B------:R-:W3:Y:S01]  /*70e0*/  SHFL.BFLY PT, R9, R6, 0x2, 0x1f ;  /* 0x0c401f0006097f89 */ /* 0x000ee200000e0000 */
[----:B------:R-:W-:Y:S02]  /*70f0*/  FMNMX.FTZ R7, R207, R7, !PT ;  /* 0x00000007cf077209 */ /* 0x000fe40007810000 */
[----:B-1----:R-:W-:Y:S02]  /*7100*/  FMNMX.FTZ R108, R3, R10, !PT ;  /* 0x0000000a036c7209 */ /* 0x002fe40007810000 */
[----:B------:R-:W-:Y:S03]  /*7110*/  FMNMX.FTZ R3, R217, R7, !PT ;  /* 0x00000007d9037209 */ /* 0x000fe60007810000 */
[----:B------:R-:W-:Y:S01]  /*7120*/  FADD.FTZ R0, -R108, R0 ;  /* 0x000000006c007221 */ /* 0x000fe20000010100 */
[----:B------:R-:W-:Y:S01]  /*7130*/  FMNMX.FTZ R3, R216, R3, !PT ;  /* 0x00000003d8037209 */ /* 0x000fe20007810000 */
[----:B------:R-:W-:Y:S01]  /*7140*/  FMUL.FTZ R161, R108, c[0x0][0x2d0] ;  /* 0x0000b4006ca17a20 */ /* 0x000fe20000410000 */
[----:B--2---:R-:W-:Y:S02]  /*7150*/  FMNMX.FTZ R107, R5, R8, !PT ;  /* 0x00000008056b7209 */ /* 0x004fe40007810000 */
[----:B------:R-:W-:Y:S01]  /*7160*/  FMNMX.FTZ R5, R211, R3, !PT ;  /* 0x00000003d3057209 */ /* 0x000fe20007810000 */
[----:B------:R-:W-:Y:S02]  /*7170*/  FMUL.FTZ R3, R0, c[0x0][0x2d0] ;  /* 0x0000b40000037a20 */ /* 0x000fe40000410000 */
[----:B------:R-:W-:Y:S01]  /*7180*/  FMUL.FTZ R162, R107, c[0x0][0x2d0] ;  /* 0x0000b4006ba27a20 */ /* 0x000fe20000410000 */
[----:B------:R-:W-:Y:S01]  /*7190*/  FMNMX.FTZ R0, R209, R5, !PT ;  /* 0x00000005d1007209 */ /* 0x000fe20007810000 */
[----:B------:R1:W2:Y:S01]  /*71a0*/  MUFU.EX2 R100, R3 ;  /* 0x0000000300647308 */ /* 0x0002a20000000800 */
[----:B---3--:R-:W-:Y:S01]  /*71b0*/  FMNMX.FTZ R6, R6, R9, !PT ;  /* 0x0000000906067209 */ /* 0x008fe20007810000 */
[----:B------:R-:W-:Y:S01]  /*71c0*/  FADD.FTZ R2, -R107, R2 ;  /* 0x000000026b027221 */ /* 0x000fe20000010100 */
[----:B------:R-:W-:Y:S03]  /*71d0*/  FMNMX.FTZ R0, R104, R0, !PT ;  /* 0x0000000068007209 */ /* 0x000fe60007810000 */
[----:B------:R-:W3:Y:S01]  /*71e0*/  SHFL.BFLY PT, R9, R6, 0x1, 0x1f ;  /* 0x0c201f0006097f89 */ /* 0x000ee200000e0000 */
[----:B------:R-:W-:Y:S01]  /*71f0*/  FMNMX.FTZ R0, R103, R0, !PT ;  /* 0x0000000067007209 */ /* 0x000fe20007810000 */
[----:B------:R-:W-:Y:S04]  /*7200*/  FMUL.FTZ R2, R2, c[0x0][0x2d0] ;  /* 0x0000b40002027a20 */ /* 0x000fe80000410000 */
[----:B------:R4:W5:Y:S02]  /*7210*/  MUFU.EX2 R102, R2 ;  /* 0x0000000200667308 */ /* 0x0009640000000800 */
[----:B-1----:R-:W1:Y:S01]  /*7220*/  SHFL.BFLY PT, R3, R0, 0x2, 0x1f ;  /* 0x0c401f0000037f89 */ /* 0x002e6200000e0000 */
[C---:B--2---:R-:W-:Y:S02]  /*7230*/  FMUL.FTZ R5, R100.reuse, R117 ;  /* 0x0000007564057220 */ /* 0x044fe40000410000 */
[C---:B------:R-:W-:Y:S02]  /*7240*/  FMUL.FTZ R17, R100.reuse, R125 ;  /* 0x0000007d64117220 */ /* 0x040fe40000410000 */
[----:B------:R-:W-:Y:S01]  /*7250*/  FMUL.FTZ R16, R100, R124 ;  /* 0x0000007c64107220 */ /* 0x000fe20000410000 */
[----:B---3--:R-:W-:Y:S01]  /*7260*/  FMNMX.FTZ R106, R6, R9, !PT ;  /* 0x00000009066a7209 */ /* 0x008fe20007810000 */
[C---:B------:R-:W-:Y:S02]  /*7270*/  FMUL.FTZ R33, R100.reuse, R141 ;  /* 0x0000008d64217220 */ /* 0x040fe40000410000 */
[----:B------:R-:W-:Y:S02]  /*7280*/  FMUL.FTZ R32, R100, R140 ;  /* 0x0000008c64207220 */ /* 0x000fe40000410000 */
[C---:B------:R-:W-:Y:S02]  /*7290*/  FMUL.FTZ R160, R106.reuse, c[0x0][0x2d0] ;  /* 0x0000b4006aa07a20 */ /* 0x040fe40000410000 */
[----:B----4-:R-:W-:Y:S02]  /*72a0*/  FADD.FTZ R2, -R106, R4 ;  /* 0x000000046a027221 */ /* 0x010fe40000010100 */
[--C-:B------:R-:W-:Y:S02]  /*72b0*/  FFMA.FTZ R4, R173, c[0x0][0x2d0], -R161.reuse ;  /* 0x0000b400ad047a23 */ /* 0x100fe400000108a1 */
[----:B------:R-:W-:Y:S02]  /*72c0*/  FMUL.FTZ R2, R2, c[0x0][0x2d0] ;  /* 0x0000b40002027a20 */ /* 0x000fe40000410000 */
[----:B------:R-:W-:Y:S01]  /*72d0*/  MUFU.EX2 R173, R4 ;  /* 0x0000000400ad7308 */ /* 0x000fe20000000800 */
[C---:B-----5:R-:W-:Y:S02]  /*72e0*/  FMUL.FTZ R6, R102.reuse, R118 ;  /* 0x0000007666067220 */ /* 0x060fe40000410000 */
[----:B------:R-:W-:Y:S01]  /*72f0*/  FMUL.FTZ R7, R102, R119 ;  /* 0x0000007766077220 */ /* 0x000fe20000410000 */
[----:B-1----:R-:W-:Y:S01]  /*7300*/  FMNMX.FTZ R0, R0, R3, !PT ;  /* 0x0000000300007209 */ /* 0x002fe20007810000 */
[--C-:B------:R-:W-:Y:S02]  /*7310*/  FFMA.FTZ R3, R176, c[0x0][0x2d0], -R162.reuse ;  /* 0x0000b400b0037a23 */ /* 0x100fe400000108a2 */
[C---:B------:R-:W-:Y:S03]  /*7320*/  FMUL.FTZ R18, R102.reuse, R126 ;  /* 0x0000007e66127220 */ /* 0x040fe60000410000 */
[----:B------:R1:W-:Y:S01]  /*7330*/  MUFU.EX2 R230, R3 ;  /* 0x0000000300e67308 */ /* 0x0003e20000000800 */
[C---:B------:R-:W-:Y:S02]  /*7340*/  FMUL.FTZ R19, R102.reuse, R127 ;  /* 0x0000007f66137220 */ /* 0x040fe40000410000 */
[C---:B------:R-:W-:Y:S02]  /*7350*/  FMUL.FTZ R34, R102.reuse, R142 ;  /* 0x0000008e66227220 */ /* 0x040fe40000410000 */
[----:B------:R-:W-:Y:S02]  /*7360*/  FMUL.FTZ R35, R102, R143 ;  /* 0x0000008f66237220 */ /* 0x000fe40000410000 */
[C---:B------:R-:W-:Y:S02]  /*7370*/  FMUL.FTZ R48, R100.reuse, R156 ;  /* 0x0000009c64307220 */ /* 0x040fe40000410000 */
[----:B------:R-:W-:Y:S01]  /*7380*/  FMUL.FTZ R49, R100, R157 ;  /* 0x0000009d64317220 */ /* 0x000fe20000410000 */
[----:B------:R2:W3:Y:S01]  /*7390*/  MUFU.EX2 R101, R2 ;  /* 0x0000000200657308 */ /* 0x0004e20000000800 */
[C---:B------:R-:W-:Y:S02]  /*73a0*/  FMUL.FTZ R50, R102.reuse, R158 ;  /* 0x0000009e66327220 */ /* 0x040fe40000410000 */
[----:B------:R-:W-:Y:S02]  /*73b0*/  FMUL.FTZ R51, R102, R159 ;  /* 0x0000009f66337220 */ /* 0x000fe40000410000 */
[----:B------:R-:W-:Y:S01]  /*73c0*/  LDSM.16.MT88.4 R156, [R110+0x1400] ;  /* 0x001400006e9c783b */ /* 0x000fe20000004200 */
[----:B------:R-:W-:Y:S02]  /*73d0*/  FFMA.FTZ R124, R198, c[0x0][0x2d0], -R162 ;  /* 0x0000b400c67c7a23 */ /* 0x000fe400000108a2 */
[----:B------:R-:W-:Y:S02]  /*73e0*/  FFMA.FTZ R140, R202, c[0x0][0x2d0], -R160 ;  /* 0x0000b400ca8c7a23 */ /* 0x000fe400000108a0 */
[----:B------:R4:W-:Y:S01]  /*73f0*/  MUFU.EX2 R218, R124 ;  /* 0x0000007c00da7308 */ /* 0x0009e20000000800 */
[C---:B------:R-:W-:Y:S02]  /*7400*/  FMUL.FTZ R52, R100.reuse, R52 ;  /* 0x0000003464347220 */ /* 0x040fe40000410000 */
[----:B------:R-:W-:Y:S02]  /*7410*/  FMUL.FTZ R53, R100, R53 ;  /* 0x0000003564357220 */ /* 0x000fe40000410000 */
[--C-:B-1----:R-:W-:Y:S02]  /*7420*/  FFMA.FTZ R3, R15, c[0x0][0x2d0], -R161.reuse ;  /* 0x0000b4000f037a23 */ /* 0x102fe400000108a1 */
[C---:B------:R-:W-:Y:S02]  /*7430*/  FMUL.FTZ R54, R102.reuse, R54 ;  /* 0x0000003666367220 */ /* 0x040fe40000410000 */
[----:B------:R-:W-:Y:S01]  /*7440*/  FMUL.FTZ R55, R102, R55 ;  /* 0x0000003766377220 */ /* 0x000fe20000410000 */
[----:B------:R1:W-:Y:S01]  /*7450*/  MUFU.EX2 R233, R3 ;  /* 0x0000000300e97308 */ /* 0x0003e20000000800 */
[C---:B------:R-:W-:Y:S02]  /*7460*/  FMUL.FTZ R64, R100.reuse, R64 ;  /* 0x0000004064407220 */ /* 0x040fe40000410000 */
[----:B------:R-:W-:Y:S02]  /*7470*/  FMUL.FTZ R65, R100, R65 ;  /* 0x0000004164417220 */ /* 0x000fe40000410000 */
[--C-:B--2---:R-:W-:Y:S02]  /*7480*/  FFMA.FTZ R2, R172, c[0x0][0x2d0], -R161.reuse ;  /* 0x0000b400ac027a23 */ /* 0x104fe400000108a1 */
[C---:B---3--:R-:W-:Y:S02]  /*7490*/  FMUL.FTZ R8, R101.reuse, R112 ;  /* 0x0000007065087220 */ /* 0x048fe40000410000 */
[C---:B------:R-:W-:Y:S01]  /*74a0*/  FMUL.FTZ R9, R101.reuse, R113 ;  /* 0x0000007165097220 */ /* 0x040fe20000410000 */
[----:B------:R2:W-:Y:S01]  /*74b0*/  MUFU.EX2 R231, R2 ;  /* 0x0000000200e77308 */ /* 0x0005e20000000800 */
[C---:B------:R-:W-:Y:S02]  /*74c0*/  FMUL.FTZ R24, R101.reuse, R132 ;  /* 0x0000008465187220 */ /* 0x040fe40000410000 */
[C---:B------:R-:W-:Y:S01]  /*74d0*/  FMUL.FTZ R25, R101.reuse, R133 ;  /* 0x0000008565197220 */ /* 0x040fe20000410000 */
[----:B----4-:R-:W-:Y:S01]  /*74e0*/  LDSM.16.MT88.4 R124, [R110+0x400] ;  /* 0x000400006e7c783b */ /* 0x010fe20000004200 */
[C---:B------:R-:W-:Y:S02]  /*74f0*/  FMUL.FTZ R28, R101.reuse, R136 ;  /* 0x00000088651c7220 */ /* 0x040fe40000410000 */
[C---:B------:R-:W-:Y:S02]  /*7500*/  FMUL.FTZ R29, R101.reuse, R137 ;  /* 0x00000089651d7220 */ /* 0x040fe40000410000 */
[C---:B------:R-:W-:Y:S02]  /*7510*/  FMUL.FTZ R40, R101.reuse, R148 ;  /* 0x0000009465287220 */ /* 0x040fe40000410000 */
[C---:B------:R-:W-:Y:S02]  /*7520*/  FMUL.FTZ R41, R101.reuse, R149 ;  /* 0x0000009565297220 */ /* 0x040fe40000410000 */
[----:B------:R-:W-:Y:S02]  /*7530*/  FMUL.FTZ R44, R101, R152 ;  /* 0x00000098652c7220 */ /* 0x000fe40000410000 */
[--C-:B-1----:R-:W-:Y:S02]  /*7540*/  FFMA.FTZ R3, R13, c[0x0][0x2d0], -R161.reuse ;  /* 0x0000b4000d037a23 */ /* 0x102fe400000108a1 */
[C---:B------:R-:W-:Y:S02]  /*7550*/  FMUL.FTZ R13, R101.reuse, R121 ;  /* 0x00000079650d7220 */ /* 0x040fe40000410000 */
[----:B------:R-:W1:Y:S01]  /*7560*/  MUFU.EX2 R240, R3 ;  /* 0x0000000300f07308 */ /* 0x000e620000000800 */
[C---:B------:R-:W-:Y:S02]  /*7570*/  FMUL.FTZ R45, R101.reuse, R153 ;  /* 0x00000099652d7220 */ /* 0x040fe40000410000 */
[C---:B------:R-:W-:Y:S02]  /*7580*/  FMUL.FTZ R56, R101.reuse, R56 ;  /* 0x0000003865387220 */ /* 0x040fe40000410000 */
[--C-:B--2---:R-:W-:Y:S02]  /*7590*/  FFMA.FTZ R2, R174, c[0x0][0x2d0], -R162.reuse ;  /* 0x0000b400ae027a23 */ /* 0x104fe400000108a2 */
[C---:B------:R-:W-:Y:S02]  /*75a0*/  FMUL.FTZ R57, R101.reuse, R57 ;  /* 0x0000003965397220 */ /* 0x040fe40000410000 */
[C---:B------:R-:W-:Y:S01]  /*75b0*/  FMUL.FTZ R60, R101.reuse, R60 ;  /* 0x0000003c653c7220 */ /* 0x040fe20000410000 */
[----:B------:R2:W3:Y:S01]  /*75c0*/  MUFU.EX2 R229, R2 ;  /* 0x0000000200e57308 */ /* 0x0004e20000000800 */
[C---:B------:R-:W-:Y:S02]  /*75d0*/  FMUL.FTZ R61, R101.reuse, R61 ;  /* 0x0000003d653d7220 */ /* 0x040fe40000410000 */
[C---:B------:R-:W-:Y:S02]  /*75e0*/  FMUL.FTZ R66, R102.reuse, R66 ;  /* 0x0000004266427220 */ /* 0x040fe40000410000 */
[----:B------:R-:W-:Y:S02]  /*75f0*/  FMUL.FTZ R67, R102, R67 ;  /* 0x0000004366437220 */ /* 0x000fe40000410000 */
[C---:B------:R-:W-:Y:S02]  /*7600*/  FMUL.FTZ R68, R100.reuse, R68 ;  /* 0x0000004464447220 */ /* 0x040fe40000410000 */
[----:B------:R-:W-:Y:S02]  /*7610*/  FMUL.FTZ R69, R100, R69 ;  /* 0x0000004564457220 */ /* 0x000fe40000410000 */
[C---:B------:R-:W-:Y:S02]  /*7620*/  FMUL.FTZ R70, R102.reuse, R70 ;  /* 0x0000004666467220 */ /* 0x040fe40000410000 */
[----:B------:R-:W-:Y:S01]  /*7630*/  FMUL.FTZ R71, R102, R71 ;  /* 0x0000004766477220 */ /* 0x000fe20000410000 */
[----:B-1----:R-:W-:Y:S01]  /*7640*/  F2FP.PACK_AB R118, R240, R233 ;  /* 0x000000e9f076723e */ /* 0x002fe200000000ff */
[----:B------:R-:W-:Y:S02]  /*7650*/  FFMA.FTZ R3, R12, c[0x0][0x2d0], -R162 ;  /* 0x0000b4000c037a23 */ /* 0x000fe400000108a2 */
[C---:B------:R-:W-:Y:S02]  /*7660*/  FMUL.FTZ R12, R101.reuse, R120 ;  /* 0x00000078650c7220 */ /* 0x040fe40000410000 */
[----:B------:R1:W-:Y:S01]  /*7670*/  MUFU.EX2 R239, R3 ;  /* 0x0000000300ef7308 */ /* 0x0003e20000000800 */
[C---:B------:R-:W-:Y:S02]  /*7680*/  FMUL.FTZ R72, R101.reuse, R72 ;  /* 0x0000004865487220 */ /* 0x040fe40000410000 */
[C---:B------:R-:W-:Y:S01]  /*7690*/  FMUL.FTZ R73, R101.reuse, R73 ;  /* 0x0000004965497220 */ /* 0x040fe20000410000 */
[----:B--2---:R-:W2:Y:S01]  /*76a0*/  SHFL.BFLY PT, R2, R0, 0x1, 0x1f ;  /* 0x0c201f0000027f89 */ /* 0x004ea200000e0000 */
[----:B---3--:R-:W-:Y:S01]  /*76b0*/  F2FP.PACK_AB R117, R230, R229 ;  /* 0x000000e5e675723e */ /* 0x008fe200000000ff */
[C---:B------:R-:W-:Y:S02]  /*76c0*/  FMUL.FTZ R76, R101.reuse, R76 ;  /* 0x0000004c654c7220 */ /* 0x040fe40000410000 */
[C---:B------:R-:W-:Y:S02]  /*76d0*/  FMUL.FTZ R77, R101.reuse, R77 ;  /* 0x0000004d654d7220 */ /* 0x040fe40000410000 */
[C---:B------:R-:W-:Y:S02]  /*76e0*/  FMUL.FTZ R80, R100.reuse, R80 ;  /* 0x0000005064507220 */ /* 0x040fe40000410000 */
[----:B------:R-:W-:Y:S02]  /*76f0*/  FMUL.FTZ R81, R100, R81 ;  /* 0x0000005164517220 */ /* 0x000fe40000410000 */
[C---:B------:R-:W-:Y:S02]  /*7700*/  FMUL.FTZ R82, R102.reuse, R82 ;  /* 0x0000005266527220 */ /* 0x040fe40000410000 */
[----:B------:R-:W-:Y:S02]  /*7710*/  FMUL.FTZ R83, R102, R83 ;  /* 0x0000005366537220 */ /* 0x000fe40000410000 */
[C---:B------:R-:W-:Y:S02]  /*7720*/  FMUL.FTZ R84, R100.reuse, R84 ;  /* 0x0000005464547220 */ /* 0x040fe40000410000 */
[----:B------:R-:W-:Y:S02]  /*7730*/  FMUL.FTZ R85, R100, R85 ;  /* 0x0000005564557220 */ /* 0x000fe40000410000 */
[----:B------:R-:W-:Y:S02]  /*7740*/  FMUL.FTZ R86, R102, R86 ;  /* 0x0000005666567220 */ /* 0x000fe40000410000 */
[----:B-1----:R-:W-:Y:S02]  /*7750*/  FFMA.FTZ R3, R178, c[0x0][0x2d0], -R160 ;  /* 0x0000b400b2037a23 */ /* 0x002fe400000108a0 */
[----:B------:R-:W-:Y:S02]  /*7760*/  FMUL.FTZ R87, R102, R87 ;  /* 0x0000005766577220 */ /* 0x000fe40000410000 */
[----:B------:R1:W-:Y:S01]  /*7770*/  MUFU.EX2 R226, R3 ;  /* 0x0000000300e27308 */ /* 0x0003e20000000800 */
[----:B--2---:R-:W-:Y:S01]  /*7780*/  FMNMX.FTZ R2, R0, R2, !PT ;  /* 0x0000000200027209 */ /* 0x004fe20007810000 */
[----:B------:R-:W-:Y:S02]  /*7790*/  FFMA.FTZ R0, R14, c[0x0][0x2d0], -R162 ;  /* 0x0000b4000e007a23 */ /* 0x000fe400000108a2 */
[C---:B------:R-:W-:Y:S02]  /*77a0*/  FMUL.FTZ R88, R101.reuse, R88 ;  /* 0x0000005865587220 */ /* 0x040fe40000410000 */
[C---:B------:R-:W-:Y:S02]  /*77b0*/  FMUL.FTZ R89, R101.reuse, R89 ;  /* 0x0000005965597220 */ /* 0x040fe40000410000 */
[C---:B------:R-:W-:Y:S02]  /*77c0*/  FMUL.FTZ R92, R101.reuse, R92 ;  /* 0x0000005c655c7220 */ /* 0x040fe40000410000 */
[----:B------:R2:W3:Y:S01]  /*77d0*/  MUFU.EX2 R238, R0 ;  /* 0x0000000000ee7308 */ /* 0x0004e20000000800 */
[----:B------:R-:W-:Y:S02]  /*77e0*/  FMUL.FTZ R93, R101, R93 ;  /* 0x0000005d655d7220 */ /* 0x000fe40000410000 */
[C---:B------:R-:W-:Y:S02]  /*77f0*/  FMUL.FTZ R96, R100.reuse, R96 ;  /* 0x0000006064607220 */ /* 0x040fe40000410000 */
[----:B------:R-:W-:Y:S02]  /*7800*/  FMUL.FTZ R97, R100, R97 ;  /* 0x0000006164617220 */ /* 0x000fe40000410000 */
[C---:B------:R-:W-:Y:S02]  /*7810*/  FMUL.FTZ R98, R102.reuse, R98 ;  /* 0x0000006266627220 */ /* 0x040fe40000410000 */
[----:B------:R-:W-:Y:S02]  /*7820*/  FMUL.FTZ R99, R102, R99 ;  /* 0x0000006366637220 */ /* 0x000fe40000410000 */
[--C-:B------:R-:W-:Y:S02]  /*7830*/  FFMA.FTZ R133, R212, c[0x0][0x2d0], -R161.reuse ;  /* 0x0000b400d4857a23 */ /* 0x100fe400000108a1 */
[----:B------:R-:W-:Y:S02]  /*7840*/  FFMA.FTZ R132, R205, c[0x0][0x2d0], -R161 ;  /* 0x0000b400cd847a23 */ /* 0x000fe400000108a1 */
[--C-:B-1----:R-:W-:Y:S01]  /*7850*/  FFMA.FTZ R3, R177, c[0x0][0x2d0], -R160.reuse ;  /* 0x0000b400b1037a23 */ /* 0x102fe200000108a0 */
[----:B------:R-:W-:Y:S01]  /*7860*/  MUFU.EX2 R174, R133 ;  /* 0x0000008500ae7308 */ /* 0x000fe20000000800 */
[--C-:B------:R-:W-:Y:S02]  /*7870*/  FFMA.FTZ R137, R203, c[0x0][0x2d0], -R160.reuse ;  /* 0x0000b400cb897a23 */ /* 0x100fe400000108a0 */
[----:B--2---:R-:W-:Y:S01]  /*7880*/  FADD.FTZ R0, -R2, R105 ;  /* 0x0000006902007221 */ /* 0x004fe20000010100 */
[----:B---3--:R-:W-:Y:S06]  /*7890*/  F2FP.PACK_AB R119, R238, R239 ;  /* 0x000000efee77723e */ /* 0x008fec00000000ff */
[----:B------:R1:W2:Y:S01]  /*78a0*/  MUFU.EX2 R228, R3 ;  /* 0x0000000300e47308 */ /* 0x0002a20000000800 */
[--C-:B------:R-:W-:Y:S02]  /*78b0*/  FFMA.FTZ R105, R199, c[0x0][0x2d0], -R161.reuse ;  /* 0x0000b400c7697a23 */ /* 0x100fe400000108a1 */
[----:B------:R-:W-:Y:S07]  /*78c0*/  FMUL.FTZ R0, R0, c[0x0][0x2d0] ;  /* 0x0000b40000007a20 */ /* 0x000fee0000410000 */
[----:B------:R3:W-:Y:S10]  /*78d0*/  MUFU.EX2 R224, R105 ;  /* 0x0000006900e07308 */ /* 0x0007f40000000800 */
[----:B------:R-:W4:Y:S01]  /*78e0*/  MUFU.EX2 R0, R0 ;  /* 0x0000000000007308 */ /* 0x000f220000000800 */
[--C-:B-1----:R-:W-:Y:S01]  /*78f0*/  FFMA.FTZ R3, R165, c[0x0][0x2d0], -R160.reuse ;  /* 0x0000b400a5037a23 */ /* 0x102fe200000108a0 */
[----:B--2---:R-:W-:Y:S08]  /*7900*/  F2FP.PACK_AB R112, R228, R226 ;  /* 0x000000e2e470723e */ /* 0x004ff000000000ff */
[----:B------:R1:W-:Y:S01]  /*7910*/  MUFU.EX2 R236, R3 ;  /* 0x0000000300ec7308 */ /* 0x0003e20000000800 */
[----:B---3--:R-:W-:Y:S09]  /*7920*/  FFMA.FTZ R105, R197, c[0x0][0x2d0], -R161 ;  /* 0x0000b400c5697a23 */ /* 0x008ff200000108a1 */
[----:B------:R2:W-:Y:S01]  /*7930*/  MUFU.EX2 R225, R105 ;  /* 0x0000006900e17308 */ /* 0x0005e20000000800 */
[C---:B----4-:R-:W-:Y:S02]  /*7940*/  FMUL.FTZ R10, R0.reuse, R114 ;  /* 0x00000072000a7220 */ /* 0x050fe40000410000 */
[C---:B------:R-:W-:Y:S02]  /*7950*/  FMUL.FTZ R11, R0.reuse, R115 ;  /* 0x00000073000b7220 */ /* 0x040fe40000410000 */
[C---:B------:R-:W-:Y:S02]  /*7960*/  FMUL.FTZ R14, R0.reuse, R122 ;  /* 0x0000007a000e7220 */ /* 0x040fe40000410000 */
[C---:B------:R-:W-:Y:S03]  /*7970*/  FMUL.FTZ R15, R0.reuse, R123 ;  /* 0x0000007b000f7220 */ /* 0x040fe60000410000 */
[----:B------:R-:W-:Y:S01]  /*7980*/  MUFU.EX2 R178, R132 ;  /* 0x0000008400b27308 */ /* 0x000fe20000000800 */
[----:B------:R-:W3:Y:S01]  /*7990*/  LDSM.16.MT88.4 R120, [R110+0xc00] ;  /* 0x000c00006e78783b */ /* 0x000ee20000004200 */
[----:B------:R-:W-:Y:S02]  /*79a0*/  FMUL.FTZ R26, R0, R134 ;  /* 0x00000086001a7220 */ /* 0x000fe40000410000 */
[----:B-1----:R-:W-:Y:S02]  /*79b0*/  FFMA.FTZ R3, R164, c[0x0][0x2d0], -R160 ;  /* 0x0000b400a4037a23 */ /* 0x002fe400000108a0 */
[C---:B------:R-:W-:Y:S02]  /*79c0*/  FMUL.FTZ R27, R0.reuse, R135 ;  /* 0x00000087001b7220 */ /* 0x040fe40000410000 */
[C---:B------:R-:W-:Y:S02]  /*79d0*/  FMUL.FTZ R30, R0.reuse, R138 ;  /* 0x0000008a001e7220 */ /* 0x040fe40000410000 */
[----:B------:R-:W1:Y:S01]  /*79e0*/  MUFU.EX2 R237, R3 ;  /* 0x0000000300ed7308 */ /* 0x000e620000000800 */
[C---:B------:R-:W-:Y:S02]  /*79f0*/  FMUL.FTZ R31, R0.reuse, R139 ;  /* 0x0000008b001f7220 */ /* 0x040fe40000410000 */
[--C-:B--2---:R-:W-:Y:S02]  /*7a00*/  FFMA.FTZ R105, R195, c[0x0][0x2d0], -R162.reuse ;  /* 0x0000b400c3697a23 */ /* 0x104fe400000108a2 */
[C---:B------:R-:W-:Y:S02]  /*7a10*/  FMUL.FTZ R42, R0.reuse, R150 ;  /* 0x00000096002a7220 */ /* 0x040fe40000410000 */
[C---:B------:R-:W-:Y:S02]  /*7a20*/  FMUL.FTZ R43, R0.reuse, R151 ;  /* 0x00000097002b7220 */ /* 0x040fe40000410000 */
[C---:B------:R-:W-:Y:S01]  /*7a30*/  FMUL.FTZ R46, R0.reuse, R154 ;  /* 0x0000009a002e7220 */ /* 0x040fe20000410000 */
[----:B------:R2:W-:Y:S01]  /*7a40*/  MUFU.EX2 R223, R105 ;  /* 0x0000006900df7308 */ /* 0x0005e20000000800 */
[C---:B------:R-:W-:Y:S02]  /*7a50*/  FMUL.FTZ R47, R0.reuse, R155 ;  /* 0x0000009b002f7220 */ /* 0x040fe40000410000 */
[C---:B------:R-:W-:Y:S02]  /*7a60*/  FMUL.FTZ R58, R0.reuse, R58 ;  /* 0x0000003a003a7220 */ /* 0x040fe40000410000 */
[C---:B------:R-:W-:Y:S02]  /*7a70*/  FMUL.FTZ R59, R0.reuse, R59 ;  /* 0x0000003b003b7220 */ /* 0x040fe40000410000 */
[C---:B------:R-:W-:Y:S02]  /*7a80*/  FMUL.FTZ R62, R0.reuse, R62 ;  /* 0x0000003e003e7220 */ /* 0x040fe40000410000 */
[C---:B------:R-:W-:Y:S02]  /*7a90*/  FMUL.FTZ R63, R0.reuse, R63 ;  /* 0x0000003f003f7220 */ /* 0x040fe40000410000 */
[C---:B------:R-:W-:Y:S02]  /*7aa0*/  FMUL.FTZ R74, R0.reuse, R74 ;  /* 0x0000004a004a7220 */ /* 0x040fe40000410000 */
[----:B------:R-:W-:Y:S01]  /*7ab0*/  FMUL.FTZ R75, R0, R75 ;  /* 0x0000004b004b7220 */ /* 0x000fe20000410000 */
[----:B-1----:R-:W-:Y:S01]  /*7ac0*/  F2FP.PACK_AB R114, R237, R236 ;  /* 0x000000eced72723e */ /* 0x002fe200000000ff */
[----:B------:R-:W-:Y:S02]  /*7ad0*/  FMUL.FTZ R3, R2, c[0x0][0x2d0] ;  /* 0x0000b40002037a20 */ /* 0x000fe40000410000 */
[C---:B------:R-:W-:Y:S02]  /*7ae0*/  FMUL.FTZ R78, R0.reuse, R78 ;  /* 0x0000004e004e7220 */ /* 0x040fe40000410000 */
[--C-:B------:R-:W-:Y:S02]  /*7af0*/  FFMA.FTZ R4, R175, c[0x0][0x2d0], -R3.reuse ;  /* 0x0000b400af047a23 */ /* 0x100fe40000010803 */
[----:B------:R-:W-:Y:S02]  /*7b00*/  FMUL.FTZ R79, R0, R79 ;  /* 0x0000004f004f7220 */ /* 0x000fe40000410000 */
[----:B------:R1:W4:Y:S01]  /*7b10*/  MUFU.EX2 R164, R4 ;  /* 0x0000000400a47308 */ /* 0x0003220000000800 */
[--C-:B--2---:R-:W-:Y:S02]  /*7b20*/  FFMA.FTZ R105, R200, c[0x0][0x2d0], -R162.reuse ;  /* 0x0000b400c8697a23 */ /* 0x104fe400000108a2 */
[C---:B------:R-:W-:Y:S02]  /*7b30*/  FMUL.FTZ R90, R0.reuse, R90 ;  /* 0x0000005a005a7220 */ /* 0x040fe40000410000 */
[C---:B------:R-:W-:Y:S02]  /*7b40*/  FMUL.FTZ R91, R0.reuse, R91 ;  /* 0x0000005b005b7220 */ /* 0x040fe40000410000 */
[C---:B------:R-:W-:Y:S02]  /*7b50*/  FMUL.FTZ R94, R0.reuse, R94 ;  /* 0x0000005e005e7220 */ /* 0x040fe40000410000 */
[----:B------:R-:W-:Y:S01]  /*7b60*/  FMUL.FTZ R95, R0, R95 ;  /* 0x0000005f005f7220 */ /* 0x000fe20000410000 */
[----:B------:R2:W-:Y:S01]  /*7b70*/  MUFU.EX2 R222, R105 ;  /* 0x0000006900de7308 */ /* 0x0005e20000000800 */
[----:B------:R-:W-:Y:S02]  /*7b80*/  FFMA.FTZ R134, R169, c[0x0][0x2d0], -R162 ;  /* 0x0000b400a9867a23 */ /* 0x000fe400000108a2 */
[--C-:B------:R-:W-:Y:S02]  /*7b90*/  FFMA.FTZ R139, R201, c[0x0][0x2d0], -R160.reuse ;  /* 0x0000b400c98b7a23 */ /* 0x100fe400000108a0 */
[----:B------:R-:W-:Y:S02]  /*7ba0*/  FFMA.FTZ R138, R171, c[0x0][0x2d0], -R160 ;  /* 0x0000b400ab8a7a23 */ /* 0x000fe400000108a0 */
[--C-:B------:R-:W-:Y:S02]  /*7bb0*/  FFMA.FTZ R136, R211, c[0x0][0x2d0], -R3.reuse ;  /* 0x0000b400d3887a23 */ /* 0x100fe40000010803 */
[--C-:B------:R-:W-:Y:S01]  /*7bc0*/  FFMA.FTZ R135, R209, c[0x0][0x2d0], -R3.reuse ;  /* 0x0000b400d1877a23 */ /* 0x100fe20000010803 */
[----:B------:R-:W-:Y:S01]  /*7bd0*/  MUFU.EX2 R171, R139 ;  /* 0x0000008b00ab7308 */ /* 0x000fe20000000800 */
[--C-:B------:R-:W-:Y:S02]  /*7be0*/  FFMA.FTZ R104, R104, c[0x0][0x2d0], -R3.reuse ;  /* 0x0000b40068687a23 */ /* 0x100fe40000010803 */
[----:B-1----:R-:W-:Y:S02]  /*7bf0*/  FFMA.FTZ R4, R179, c[0x0][0x2d0], -R3 ;  /* 0x0000b400b3047a23 */ /* 0x002fe40000010803 */
[----:B----4-:R-:W-:Y:S05]  /*7c00*/  FFMA.FTZ R0, R0, R243, R164 ;  /* 0x000000f300007223 */ /* 0x010fea00000100a4 */
[----:B------:R1:W4:Y:S01]  /*7c10*/  MUFU.EX2 R227, R4 ;  /* 0x0000000400e37308 */ /* 0x0003220000000800 */
[----:B--2---:R-:W-:Y:S09]  /*7c20*/  FFMA.FTZ R105, R193, c[0x0][0x2d0], -R161 ;  /* 0x0000b400c1697a23 */ /* 0x004ff200000108a1 */
[----:B------:R2:W-:Y:S10]  /*7c30*/  MUFU.EX2 R221, R105 ;  /* 0x0000006900dd7308 */ /* 0x0005f40000000800 */
[----:B------:R5:W-:Y:S01]  /*7c40*/  MUFU.EX2 R169, R104 ;  /* 0x0000006800a97308 */ /* 0x000be20000000800 */
[----:B-1----:R-:W-:Y:S01]  /*7c50*/  FFMA.FTZ R4, R167, c[0x0][0x2d0], -R3 ;  /* 0x0000b400a7047a23 */ /* 0x002fe20000010803 */
[C---:B----4-:R-:W-:Y:S01]  /*7c60*/  F2FP.PACK_AB R113, R227.reuse, R164 ;  /* 0x000000a4e371723e */ /* 0x050fe200000000ff */
[----:B------:R-:W-:Y:S07]  /*7c70*/  FADD.FTZ R0, R227, R0 ;  /* 0x00000000e3007221 */ /* 0x000fee0000010000 */
[----:B------:R1:W4:Y:S01]  /*7c80*/  MUFU.EX2 R234, R4 ;  /* 0x0000000400ea7308 */ /* 0x0003220000000800 */
[----:B--2---:R-:W-:Y:S09]  /*7c90*/  FFMA.FTZ R105, R194, c[0x0][0x2d0], -R161 ;  /* 0x0000b400c2697a23 */ /* 0x004ff200000108a1 */
[----:B------:R2:W-:Y:S01]  /*7ca0*/  MUFU.EX2 R220, R105 ;  /* 0x0000006900dc7308 */ /* 0x0005e20000000800 */
[----:B-----5:R-:W-:Y:S04]  /*7cb0*/  FFMA.FTZ R104, R101, R242, R226 ;  /* 0x000000f265687223 */ /* 0x020fe800000100e2 */
[----:B------:R-:W-:Y:S05]  /*7cc0*/  FADD.FTZ R104, R228, R104 ;  /* 0x00000068e4687221 */ /* 0x000fea0000010000 */
[----:B------:R-:W-:Y:S01]  /*7cd0*/  MUFU.EX2 R167, R137 ;  /* 0x0000008900a77308 */ /* 0x000fe20000000800 */
[----:B-1----:R-:W-:Y:S02]  /*7ce0*/  FFMA.FTZ R4, R166, c[0x0][0x2d0], -R3 ;  /* 0x0000b400a6047a23 */ /* 0x002fe40000010803 */
[----:B----4-:R-:W-:Y:S07]  /*7cf0*/  FADD.FTZ R0, R234, R0 ;  /* 0x00000000ea007221 */ /* 0x010fee0000010000 */
[----:B------:R1:W4:Y:S01]  /*7d00*/  MUFU.EX2 R235, R4 ;  /* 0x0000000400eb7308 */ /* 0x0003220000000800 */
[----:B--2---:R-:W-:Y:S09]  /*7d10*/  FFMA.FTZ R105, R196, c[0x0][0x2d0], -R162 ;  /* 0x0000b400c4697a23 */ /* 0x004ff200000108a2 */
[----:B------:R2:W-:Y:S10]  /*7d20*/  MUFU.EX2 R219, R105 ;  /* 0x0000006900db7308 */ /* 0x0005f40000000800 */
[----:B------:R-:W-:Y:S01]  /*7d30*/  MUFU.EX2 R166, R136 ;  /* 0x0000008800a67308 */ /* 0x000fe20000000800 */
[C---:B-1----:R-:W-:Y:S01]  /*7d40*/  FMUL.FTZ R4, R100.reuse, R116 ;  /* 0x0000007464047220 */ /* 0x042fe20000410000 */
[----:B------:R-:W-:Y:S01]  /*7d50*/  F2FP.PACK_AB R116, R231, R173 ;  /* 0x000000ade774723e */ /* 0x000fe200000000ff */
[C---:B----4-:R-:W-:Y:S01]  /*7d60*/  FADD.FTZ R0, R235.reuse, R0 ;  /* 0x00000000eb007221 */ /* 0x050fe20000010000 */
[----:B------:R-:W-:Y:S06]  /*7d70*/  F2FP.PACK_AB R115, R235, R234 ;  /* 0x000000eaeb73723e */ /* 0x000fec00000000ff */
[----:B------:R-:W-:Y:S01]  /*7d80*/  MUFU.EX2 R172, R138 ;  /* 0x0000008a00ac7308 */ /* 0x000fe20000000800 */
[-C--:B------:R-:W-:Y:S05]  /*7d90*/  HMMA.16816.F32 R4, R116, R20.reuse, R4 ;  /* 0x000000147404723c */ /* 0x080fea0000001804 */
[----:B--2---:R-:W-:Y:S03]  /*7da0*/  FFMA.FTZ R105, R213, c[0x0][0x2d0], -R160 ;  /* 0x0000b400d5697a23 */ /* 0x004fe600000108a0 */
[C---:B------:R-:W-:Y:S01]  /*7db0*/  HMMA.16816.F32 R8, R112.reuse, R20, R8 ;  /* 0x000000147008723c */ /* 0x040fe20000001808 */
[----:B------:R1:W-:Y:S06]  /*7dc0*/  MUFU.EX2 R200, R105 ;  /* 0x0000006900c87308 */ /* 0x0003ec0000000800 */
[C---:B------:R-:W-:Y:S01]  /*7dd0*/  FMUL.FTZ R20, R100.reuse, R128 ;  /* 0x0000008064147220 */ /* 0x040fe20000410000 */
[-C--:B------:R-:W-:Y:S04]  /*7de0*/  HMMA.16816.F32 R12, R112, R22.reuse, R12 ;  /* 0x00000016700c723c */ /* 0x080fe8000000180c */
[----:B------:R-:W-:Y:S02]  /*7df0*/  FMUL.FTZ R21, R100, R129 ;  /* 0x0000008164157220 */ /* 0x000fe40000410000 */
[--C-:B------:R-:W-:Y:S02]  /*7e00*/  FFMA.FTZ R129, R206, c[0x0][0x2d0], -R162.reuse ;  /* 0x0000b400ce817a23 */ /* 0x100fe400000108a2 */
[C---:B------:R-:W-:Y:S02]  /*7e10*/  HMMA.16816.F32 R16, R116.reuse, R22, R16 ;  /* 0x000000167410723c */ /* 0x040fe40000001810 */
[----:B------:R-:W-:Y:S02]  /*7e20*/  MUFU.EX2 R175, R129 ;  /* 0x0000008100af7308 */ /* 0x000fe40000000800 */
[----:B------:R-:W-:Y:S03]  /*7e30*/  FFMA.FTZ R128, R204, c[0x0][0x2d0], -R162 ;  /* 0x0000b400cc807a23 */ /* 0x000fe600000108a2 */
[C---:B------:R-:W-:Y:S02]  /*7e40*/  FMUL.FTZ R22, R102.reuse, R130 ;  /* 0x0000008266167220 */ /* 0x040fe40000410000 */
[----:B------:R-:W-:Y:S03]  /*7e50*/  FMUL.FTZ R23, R102, R131 ;  /* 0x0000008366177220 */ /* 0x000fe60000410000 */
[--C-:B-1----:R-:W-:Y:S01]  /*7e60*/  FFMA.FTZ R105, R210, c[0x0][0x2d0], -R160.reuse ;  /* 0x0000b400d2697a23 */ /* 0x102fe200000108a0 */
[----:B------:R-:W1:Y:S01]  /*7e70*/  MUFU.EX2 R176, R128 ;  /* 0x0000008000b07308 */ /* 0x000e620000000800 */
[--C-:B------:R-:W-:Y:S02]  /*7e80*/  FFMA.FTZ R131, R168, c[0x0][0x2d0], -R161.reuse ;  /* 0x0000b400a8837a23 */ /* 0x100fe400000108a1 */
[-C--:B------:R-:W-:Y:S03]  /*7e90*/  HMMA.16816.F32 R20, R116, R36.reuse, R20 ;  /* 0x000000247414723c */ /* 0x080fe60000001814 */
[----:B------:R-:W-:Y:S04]  /*7ea0*/  FFMA.FTZ R130, R163, c[0x0][0x2d0], -R161 ;  /* 0x0000b400a3827a23 */ /* 0x000fe800000108a1 */
[----:B------:R2:W-:Y:S01]  /*7eb0*/  MUFU.EX2 R210, R105 ;  /* 0x0000006900d27308 */ /* 0x0005e20000000800 */
[C---:B------:R-:W-:Y:S07]  /*7ec0*/  HMMA.16816.F32 R24, R112.reuse, R36, R24 ;  /* 0x000000247018723c */ /* 0x040fee0000001818 */
[C---:B------:R-:W-:Y:S01]  /*7ed0*/  FMUL.FTZ R36, R100.reuse, R144 ;  /* 0x0000009064247220 */ /* 0x040fe20000410000 */
[-C--:B------:R-:W-:Y:S01]  /*7ee0*/  HMMA.16816.F32 R28, R112, R38.reuse, R28 ;  /* 0x00000026701c723c */ /* 0x080fe2000000181c */
[----:B------:R-:W-:Y:S03]  /*7ef0*/  MUFU.EX2 R179, R131 ;  /* 0x0000008300b37308 */ /* 0x000fe60000000800 */
[----:B------:R-:W-:Y:S01]  /*7f00*/  FMUL.FTZ R37, R100, R145 ;  /* 0x0000009164257220 */ /* 0x000fe20000410000 */
[----:B-1----:R-:W-:Y:S01]  /*7f10*/  F2FP.PACK_AB R101, R176, R175 ;  /* 0x000000afb065723e */ /* 0x002fe200000000ff */
[----:B------:R-:W-:Y:S02]  /*7f20*/  FFMA.FTZ R100, R100, R232, R173 ;  /* 0x000000e864647223 */ /* 0x000fe400000100ad */
[C---:B------:R-:W-:Y:S03]  /*7f30*/  HMMA.16816.F32 R32, R116.reuse, R38, R32 ;  /* 0x000000267420723c */ /* 0x040fe60000001820 */
[----:B------:R-:W-:Y:S04]  /*7f40*/  MUFU.EX2 R193, R130 ;  /* 0x0000008200c17308 */ /* 0x000fe80000000800 */
[C---:B------:R-:W-:Y:S02]  /*7f50*/  FMUL.FTZ R38, R102.reuse, R146 ;  /* 0x0000009266267220 */ /* 0x040fe40000410000 */
[----:B------:R-:W-:Y:S03]  /*7f60*/  FMUL.FTZ R39, R102, R147 ;  /* 0x0000009366277220 */ /* 0x000fe60000410000 */
[--C-:B--2---:R-:W-:Y:S01]  /*7f70*/  FFMA.FTZ R105, R208, c[0x0][0x2d0], -R3.reuse ;  /* 0x0000b400d0697a23 */ /* 0x104fe20000010803 */
[----:B------:R-:W-:Y:S03]  /*7f80*/  MUFU.EX2 R173, R134 ;  /* 0x0000008600ad7308 */ /* 0x000fe60000000800 */
[-C--:B---3--:R-:W-:Y:S07]  /*7f90*/  HMMA.16816.F32 R36, R116, R120.reuse, R36 ;  /* 0x000000787424723c */ /* 0x088fee0000001824 */
[----:B------:R1:W-:Y:S01]  /*7fa0*/  MUFU.EX2 R198, R105 ;  /* 0x0000006900c67308 */ /* 0x0003e20000000800 */
[C---:B------:R-:W-:Y:S08]  /*7fb0*/  HMMA.16816.F32 R40, R112.reuse, R120, R40 ;  /* 0x000000787028723c */ /* 0x040ff00000001828 */
[-C--:B------:R-:W-:Y:S01]  /*7fc0*/  HMMA.16816.F32 R44, R112, R122.reuse, R44 ;  /* 0x0000007a702c723c */ /* 0x080fe2000000182c */
[----:B------:R-:W2:Y:S07]  /*7fd0*/  MUFU.EX2 R168, R135 ;  /* 0x0000008700a87308 */ /* 0x000eae0000000800 */
[C---:B------:R-:W-:Y:S01]  /*7fe0*/  HMMA.16816.F32 R48, R116.reuse, R122, R48 ;  /* 0x0000007a7430723c */ /* 0x040fe20000001830 */
[----:B------:R-:W3:Y:S03]  /*7ff0*/  LDSM.16.MT88.4 R120, [R111+0xc00] ;  /* 0x000c00006f78783b */ /* 0x000ee60000004200 */
[--C-:B-1----:R-:W-:Y:S04]  /*8000*/  FFMA.FTZ R105, R207, c[0x0][0x2d0], -R3.reuse ;  /* 0x0000b400cf697a23 */ /* 0x102fe80000010803 */
[----:B------:R1:W-:Y:S01]  /*8010*/  MUFU.EX2 R199, R105 ;  /* 0x0000006900c77308 */ /* 0x0003e20000000800 */
[----:B--2---:R-:W-:Y:S03]  /*8020*/  F2FP.PACK_AB R161, R168, R166 ;  /* 0x000000a6a8a1723e */ /* 0x004fe600000000ff */
[--C-:B-1----:R-:W-:Y:S06]  /*8030*/  FFMA.FTZ R105, R214, c[0x0][0x2d0], -R160.reuse ;  /* 0x0000b400d6697a23 */ /* 0x102fec00000108a0 */
[----:B------:R1:W-:Y:S01]  /*8040*/  MUFU.EX2 R196, R105 ;  /* 0x0000006900c47308 */ /* 0x0003e20000000800 */
[-C--:B---3--:R-:W-:Y:S08]  /*8050*/  HMMA.16816.F32 R52, R116, R120.reuse, R52 ;  /* 0x000000787434723c */ /* 0x088ff00000001834 */
[C---:B------:R-:W-:Y:S08]  /*8060*/  HMMA.16816.F32 R56, R112.reuse, R120, R56 ;  /* 0x000000787038723c */ /* 0x040ff00000001838 */
[-C--:B------:R-:W-:Y:S04]  /*8070*/  HMMA.16816.F32 R60, R112, R122.reuse, R60 ;  /* 0x0000007a703c723c */ /* 0x080fe8000000183c */
[----:B-1----:R-:W-:Y:S04]  /*8080*/  FFMA.FTZ R105, R215, c[0x0][0x2d0], -R160 ;  /* 0x0000b400d7697a23 */ /* 0x002fe800000108a0 */
[C---:B------:R-:W-:Y:S01]  /*8090*/  HMMA.16816.F32 R64, R116.reuse, R122, R64 ;  /* 0x0000007a7440723c */ /* 0x040fe20000001840 */
[----:B------:R-:W1:Y:S01]  /*80a0*/  LDSM.16.MT88.4 R120, [R110+0x1800] ;  /* 0x001800006e78783b */ /* 0x000e620000004200 */
[----:B------:R2:W-:Y:S02]  /*80b0*/  MUFU.EX2 R197, R105 ;  /* 0x0000006900c57308 */ /* 0x0005e40000000800 */
[--C-:B--2---:R-:W-:Y:S08]  /*80c0*/  FFMA.FTZ R105, R217, c[0x0][0x2d0], -R3.reuse ;  /* 0x0000b400d9697a23 */ /* 0x104ff00000010803 */
[----:B------:R2:W-:Y:S01]  /*80d0*/  MUFU.EX2 R195, R105 ;  /* 0x0000006900c37308 */ /* 0x0005e20000000800 */
[-C--:B-1----:R-:W-:Y:S08]  /*80e0*/  HMMA.16816.F32 R68, R116, R120.reuse, R68 ;  /* 0x000000787444723c */ /* 0x082ff00000001844 */
[C---:B------:R-:W-:Y:S04]  /*80f0*/  HMMA.16816.F32 R72, R112.reuse, R120, R72 ;  /* 0x000000787048723c */ /* 0x040fe80000001848 */
[--C-:B--2---:R-:W-:Y:S02]  /*8100*/  FFMA.FTZ R105, R216, c[0x0][0x2d0], -R3.reuse ;  /* 0x0000b400d8697a23 */ /* 0x104fe40000010803 */
[----:B------:R-:W-:Y:S02]  /*8110*/  FFMA.FTZ R3, R103, c[0x0][0x2d0], -R3 ;  /* 0x0000b40067037a23 */ /* 0x000fe40000010803 */
[-C--:B------:R-:W-:Y:S01]  /*8120*/  HMMA.16816.F32 R76, R112, R122.reuse, R76 ;  /* 0x0000007a704c723c */ /* 0x080fe2000000184c */
[----:B------:R1:W-:Y:S07]  /*8130*/  MUFU.EX2 R194, R105 ;  /* 0x0000006900c27308 */ /* 0x0003ee0000000800 */
[C---:B------:R-:W-:Y:S01]  /*8140*/  HMMA.16816.F32 R80, R116.reuse, R122, R80 ;  /* 0x0000007a7450723c */ /* 0x040fe20000001850 */
[----:B------:R-:W2:Y:S02]  /*8150*/  LDSM.16.MT88.4 R120, [R111+0x1800] ;  /* 0x001800006f78783b */ /* 0x000ea40000004200 */
[----:B------:R-:W3:Y:S01]  /*8160*/  MUFU.EX2 R165, R3 ;  /* 0x0000000300a57308 */ /* 0x000ee20000000800 */
[----:B-1----:R-:W-:Y:S01]  /*8170*/  FFMA.FTZ R105, R170, c[0x0][0x2d0], -R162 ;  /* 0x0000b400aa697a23 */ /* 0x002fe200000108a2 */
[----:B------:R-:W-:Y:S08]  /*8180*/  F2FP.PACK_AB R162, R172, R171 ;  /* 0x000000abaca2723e */ /* 0x000ff000000000ff */
[----:B------:R1:W4:Y:S01]  /*8190*/  MUFU.EX2 R170, R140 ;  /* 0x0000008c00aa7308 */ /* 0x0003220000000800 */
[----:B---3--:R-:W-:Y:S01]  /*81a0*/  F2FP.PACK_AB R163, R165, R169 ;  /* 0x000000a9a5a3723e */ /* 0x008fe200000000ff */
[----:B------:R-:W-:Y:S01]  /*81b0*/  FFMA.FTZ R3, R102, R241, R229 ;  /* 0x000000f166037223 */ /* 0x000fe200000100e5 */
[----:B------:R-:W-:Y:S07]  /*81c0*/  F2FP.PACK_AB R102, R193, R179 ;  /* 0x000000b3c166723e */ /* 0x000fee00000000ff */
[----:B------:R-:W3:Y:S01]  /*81d0*/  MUFU.EX2 R177, R105 ;  /* 0x0000006900b17308 */ /* 0x000ee20000000800 */
[----:B------:R-:W-:Y:S01]  /*81e0*/  FADD.FTZ R164, R230, R3 ;  /* 0x00000003e6a47221 */ /* 0x000fe20000010000 */
[-C--:B--2---:R-:W-:Y:S01]  /*81f0*/  HMMA.16816.F32 R84, R116, R120.reuse, R84 ;  /* 0x000000787454723c */ /* 0x084fe20000001854 */
[----:B-1----:R-:W-:Y:S02]  /*8200*/  LDSM.16.MT88.4 R140, [R111+0x800] ;  /* 0x000800006f8c783b */ /* 0x002fe40000004200 */
[----:B----4-:R-:W-:Y:S05]  /*8210*/  F2FP.PACK_AB R160, R170, R167 ;  /* 0x000000a7aaa0723e */ /* 0x010fea00000000ff */
[C---:B------:R-:W-:Y:S04]  /*8220*/  HMMA.16816.F32 R88, R112.reuse, R120, R88 ;  /* 0x000000787058723c */ /* 0x040fe80000001858 */
[----:B---3--:R-:W-:Y:S01]  /*8230*/  F2FP.PACK_AB R103, R173, R177 ;  /* 0x000000b1ad67723e */ /* 0x008fe200000000ff */
[----:B------:R-:W-:Y:S01]  /*8240*/  FADD.FTZ R105, R231, R100 ;  /* 0x00000064e7697221 */ /* 0x000fe20000010000 */
[----:B------:R-:W-:Y:S02]  /*8250*/  F2FP.PACK_AB R100, R178, R174 ;  /* 0x000000aeb264723e */ /* 0x000fe400000000ff */
[-C--:B------:R-:W-:Y:S04]  /*8260*/  HMMA.16816.F32 R92, R112, R122.reuse, R92 ;  /* 0x0000007a705c723c */ /* 0x080fe8000000185c */
[----:B------:R-:W-:Y:S01]  /*8270*/  FADD.FTZ R3, R233, R105 ;  /* 0x00000069e9037221 */ /* 0x000fe20000010000 */
[----:B------:R-:W-:Y:S02]  /*8280*/  MOV R105, R2 ;  /* 0x0000000200697202 */ /* 0x000fe40000000f00 */
[----:B------:R-:W-:Y:S01]  /*8290*/  F2FP.PACK_AB R112, R225, R224 ;  /* 0x000000e0e170723e */ /* 0x000fe200000000ff */
[----:B------:R-:W-:Y:S01]  /*82a0*/  HMMA.16816.F32 R96, R116, R122, R96 ;  /* 0x0000007a7460723c */ /* 0x000fe20000001860 */
[----:B------:R-:W1:Y:S03]  /*82b0*/  LDSM.16.MT88.4 R120, [R111+0x400] ;  /* 0x000400006f78783b */ /* 0x000e660000004200 */
[----:B------:R-:W-:Y:S01]  /*82c0*/  F2FP.PACK_AB R113, R222, R223 ;  /* 0x000000dfde71723e */ /* 0x000fe200000000ff */
[----:B------:R-:W-:Y:S01]  /*82d0*/  FADD.FTZ R3, R240, R3 ;  /* 0x00000003f0037221 */ /* 0x000fe20000010000 */
[----:B------:R-:W-:Y:S02]  /*82e0*/  F2FP.PACK_AB R114, R220, R221 ;  /* 0x000000dddc72723e */ /* 0x000fe400000000ff */
[----:B------:R-:W-:Y:S01]  /*82f0*/  F2FP.PACK_AB R115, R219, R218 ;  /* 0x000000dadb73723e */ /* 0x000fe200000000ff */
[----:B------:R-:W-:Y:S03]  /*8300*/  FADD.FTZ R3, R224, R3 ;  /* 0x00000003e0037221 */ /* 0x000fe60000010000 */
[----:B------:R-:W-:Y:S01]  /*8310*/  F2FP.PACK_AB R116, R210, R200 ;  /* 0x000000c8d274723e */ /* 0x000fe200000000ff */
[----:B------:R-:W-:Y:S01]  /*8320*/  FADD.FTZ R3, R225, R3 ;  /* 0x00000003e1037221 */ /* 0x000fe20000010000 */
[----:B------:R-:W-:Y:S01]  /*8330*/  F2FP.PACK_AB R117, R199, R198 ;  /* 0x000000c6c775723e */ /* 0x000fe200000000ff */
[-C--:B------:R-:W-:Y:S05]  /*8340*/  HMMA.16816.F32 R4, R112, R124.reuse, R4 ;  /* 0x0000007c7004723c */ /* 0x080fea0000001804 */
[----:B------:R-:W-:Y:S02]  /*8350*/  F2FP.PACK_AB R118, R197, R196 ;  /* 0x000000c4c576723e */ /* 0x000fe400000000ff */
[----:B------:R-:W-:Y:S07]  /*8360*/  F2FP.PACK_AB R119, R194, R195 ;  /* 0x000000c3c277723e */ /* 0x000fee00000000ff */
[C---:B------:R-:W-:Y:S08]  /*8370*/  HMMA.16816.F32 R8, R116.reuse, R124, R8 ;  /* 0x0000007c7408723c */ /* 0x040ff00000001808 */
[-C--:B------:R-:W-:Y:S08]  /*8380*/  HMMA.16816.F32 R12, R116, R126.reuse, R12 ;  /* 0x0000007e740c723c */ /* 0x080ff0000000180c */
[C---:B------:R-:W-:Y:S01]  /*8390*/  HMMA.16816.F32 R16, R112.reuse, R126, R16 ;  /* 0x0000007e7010723c */ /* 0x040fe20000001810 */
[----:B------:R-:W2:Y:S07]  /*83a0*/  LDSM.16.MT88.4 R124, [R110+0x1000] ;  /* 0x001000006e7c783b */ /* 0x000eae0000004200 */
[-C--:B-1----:R-:W-:Y:S08]  /*83b0*/  HMMA.16816.F32 R20, R112, R120.reuse, R20 ;  /* 0x000000787014723c */ /* 0x082ff00000001814 */
[C---:B------:R-:W-:Y:S08]  /*83c0*/  HMMA.16816.F32 R24, R116.reuse, R120, R24 ;  /* 0x000000787418723c */ /* 0x040ff00000001818 */
[-C--:B------:R-:W-:Y:S08]  /*83d0*/  HMMA.16816.F32 R28, R116, R122.reuse, R28 ;  /* 0x0000007a741c723c */ /* 0x080ff0000000181c */
[C---:B------:R-:W-:Y:S01]  /*83e0*/  HMMA.16816.F32 R32, R112.reuse, R122, R32 ;  /* 0x0000007a7020723c */ /* 0x040fe20000001820 */
[----:B------:R-:W1:Y:S07]  /*83f0*/  LDSM.16.MT88.4 R120, [R111+0x1000] ;  /* 0x001000006f78783b */ /* 0x000e6e0000004200 */
[-C--:B--2---:R-:W-:Y:S08]  /*8400*/  HMMA.16816.F32 R36, R112, R124.reuse, R36 ;  /* 0x0000007c7024723c */ /* 0x084ff00000001824 */
        /* <DEDUP_REMOVED lines=17> */
[----:B------:R-:W-:Y:S08]  /*8520*/  HMMA.16816.F32 R96, R112, R122, R96 ;  /* 0x0000007a7060723c */ /* 0x000ff00000001860 */
[-C--:B--2---:R-:W-:Y:S01]  /*8530*/  HMMA.16816.F32 R116, R100, R124.reuse, R4 ;  /* 0x0000007c6474723c */ /* 0x084fe20000001804 */
[----:B------:R-:W1:Y:S07]  /*8540*/  LDSM.16.MT88.4 R4, [R111+0x1400] ;  /* 0x001400006f04783b */ /* 0x000e6e0000004200 */
[C---:B------:R-:W-:Y:S01]  /*8550*/  HMMA.16816.F32 R112, R160.reuse, R124, R8 ;  /* 0x0000007ca070723c */ /* 0x040fe20000001808 */
[----:B------:R-:W2:Y:S07]  /*8560*/  LDSM.16.MT88.4 R8, [R110+0x2000] ;  /* 0x002000006e08783b */ /* 0x000eae0000004200 */
[-C--:B------:R-:W-:Y:S01]  /*8570*/  HMMA.16816.F32 R120, R160, R126.reuse, R12 ;  /* 0x0000007ea078723c */ /* 0x080fe2000000180c */
[----:B------:R-:W3:Y:S07]  /*8580*/  LDSM.16.MT88.4 R12, [R111+0x2000] ;  /* 0x002000006f0c783b */ /* 0x000eee0000004200 */
        /* <DEDUP_REMOVED lines=9> */
[-C--:B-1----:R-:W-:Y:S08]  /*8620*/  HMMA.16816.F32 R52, R100, R4.reuse, R52 ;  /* 0x000000046434723c */ /* 0x082ff00000001834 */
[C---:B------:R-:W-:Y:S07]  /*8630*/  HMMA.16816.F32 R56, R160.reuse, R4, R56 ;  /* 0x00000004a038723c */ /* 0x040fee0000001838 */
[----:B------:R-:W-:Y:S01]  /*8640*/  FADD.FTZ R5, R239, R164 ;  /* 0x000000a4ef057221 */ /* 0x000fe20000010000 */
[-C--:B------:R-:W-:Y:S04]  /*8650*/  HMMA.16816.F32 R60, R160, R6.reuse, R60 ;  /* 0x00000006a03c723c */ /* 0x080fe8000000183c */
[----:B------:R-:W-:Y:S02]  /*8660*/  FADD.FTZ R5, R238, R5 ;  /* 0x00000005ee057221 */ /* 0x000fe40000010000 */
[----:B------:R-:W-:Y:S02]  /*8670*/  FADD.FTZ R4, R198, R0 ;  /* 0x00000000c6047221 */ /* 0x000fe40000010000 */
[C---:B------:R-:W-:Y:S04]  /*8680*/  HMMA.16816.F32 R64, R100.reuse, R6, R64 ;  /* 0x000000066440723c */ /* 0x040fe80000001840 */
[----:B------:R-:W-:Y:S03]  /*8690*/  FADD.FTZ R5, R223, R5 ;  /* 0x00000005df057221 */ /* 0x000fe60000010000 */
[----:B------:R-:W-:Y:S01]  /*86a0*/  FADD.FTZ R6, R236, R104 ;  /* 0x00000068ec067221 */ /* 0x000fe20000010000 */
[-C--:B--2---:R-:W-:Y:S04]  /*86b0*/  HMMA.16816.F32 R68, R100, R8.reuse, R68 ;  /* 0x000000086444723c */ /* 0x084fe80000001844 */
[----:B------:R-:W-:Y:S02]  /*86c0*/  FADD.FTZ R6, R237, R6 ;  /* 0x00000006ed067221 */ /* 0x000fe40000010000 */
[----:B------:R-:W-:Y:S02]  /*86d0*/  FADD.FTZ R0, R222, R5 ;  /* 0x00000005de007221 */ /* 0x000fe40000010000 */
[C---:B------:R-:W-:Y:S04]  /*86e0*/  HMMA.16816.F32 R72, R160.reuse, R8, R72 ;  /* 0x00000008a048723c */ /* 0x040fe80000001848 */
[----:B------:R-:W-:Y:S02]  /*86f0*/  FADD.FTZ R6, R200, R6 ;  /* 0x00000006c8067221 */ /* 0x000fe40000010000 */
[----:B------:R-:W-:Y:S02]  /*8700*/  FADD.FTZ R7, R199, R4 ;  /* 0x00000004c7077221 */ /* 0x000fe40000010000 */
[----:B------:R-:W-:Y:S01]  /*8710*/  FADD.FTZ R8, R210, R6 ;  /* 0x00000006d2087221 */ /* 0x000fe20000010000 */
[-C--:B------:R-:W-:Y:S03]  /*8720*/  HMMA.16816.F32 R76, R160, R10.reuse, R76 ;  /* 0x0000000aa04c723c */ /* 0x080fe6000000184c */
[----:B------:R-:W-:Y:S02]  /*8730*/  FADD.FTZ R5, R221, R3 ;  /* 0x00000003dd057221 */ /* 0x000fe40000010000 */
[----:B------:R-:W-:Y:S02]  /*8740*/  FADD.FTZ R6, R218, R0 ;  /* 0x00000000da067221 */ /* 0x000fe40000010000 */
[----:B------:R-:W-:Y:S01]  /*8750*/  FADD.FTZ R4, R196, R8 ;  /* 0x00000008c4047221 */ /* 0x000fe20000010000 */
[C---:B------:R-:W-:Y:S04]  /*8760*/  HMMA.16816.F32 R80, R100.reuse, R10, R80 ;  /* 0x0000000a6450723c */ /* 0x040fe80000001850 */
[----:B------:R-:W-:Y:S02]  /*8770*/  FADD.FTZ R3, R195, R7 ;  /* 0x00000007c3037221 */ /* 0x000fe40000010000 */
[----:B------:R-:W-:Y:S02]  /*8780*/  FADD.FTZ R0, R220, R5 ;  /* 0x00000005dc007221 */ /* 0x000fe40000010000 */
[----:B------:R-:W-:Y:S01]  /*8790*/  FADD.FTZ R6, R219, R6 ;  /* 0x00000006db067221 */ /* 0x000fe20000010000 */
[-C--:B---3--:R-:W-:Y:S03]  /*87a0*/  HMMA.16816.F32 R84, R100, R12.reuse, R84 ;  /* 0x0000000c6454723c */ /* 0x088fe60000001854 */
[----:B------:R-:W-:Y:S02]  /*87b0*/  FADD.FTZ R4, R197, R4 ;  /* 0x00000004c5047221 */ /* 0x000fe40000010000 */
[----:B------:R-:W-:Y:S02]  /*87c0*/  FADD.FTZ R5, R194, R3 ;  /* 0x00000003c2057221 */ /* 0x000fe40000010000 */
[----:B------:R-:W-:Y:S01]  /*87d0*/  FADD.FTZ R3, R174, R0 ;  /* 0x00000000ae037221 */ /* 0x000fe20000010000 */
        /* <DEDUP_REMOVED lines=8> */
[----:B------:R-:W-:Y:S04]  /*8860*/  HMMA.16816.F32 R96, R100, R14, R96 ;  /* 0x0000000e6460723c */ /* 0x000fe80000001860 */
[----:B------:R-:W-:Y:S02]  /*8870*/  FADD.FTZ R5, R168, R5 ;  /* 0x00000005a8057221 */ /* 0x000fe40000010000 */
[----:B------:R-:W-:Y:S02]  /*8880*/  FADD.FTZ R6, R179, R6 ;  /* 0x00000006b3067221 */ /* 0x000fe40000010000 */
[----:B------:R-:W-:Y:S04]  /*8890*/  FADD.FTZ R4, R177, R3 ;  /* 0x00000003b1047221 */ /* 0x000fe80000010000 */
[----:B------:R-:W-:Y:S02]  /*88a0*/  FADD.FTZ R3, R171, R0 ;  /* 0x00000000ab037221 */ /* 0x000fe40000010000 */
[----:B------:R-:W-:Y:S02]  /*88b0*/  FADD.FTZ R0, R169, R5 ;  /* 0x00000005a9007221 */ /* 0x000fe40000010000 */
[----:B------:R-:W-:Y:S02]  /*88c0*/  FADD.FTZ R232, R193, R6 ;  /* 0x00000006c1e87221 */ /* 0x000fe40000010000 */
[----:B------:R-:W-:Y:S02]  /*88d0*/  FADD.FTZ R241, R173, R4 ;  /* 0x00000004adf17221 */ /* 0x000fe40000010000 */
[----:B------:R-:W-:Y:S02]  /*88e0*/  FADD.FTZ R242, R172, R3 ;  /* 0x00000003acf27221 */ /* 0x000fe40000010000 */
[----:B------:R-:W-:Y:S01]  /*88f0*/  FADD.FTZ R243, R165, R0 ;  /* 0x00000000a5f37221 */ /* 0x000fe20000010000 */
[----:B------:R-:W-:-:S05]  /*8900*/  @P2 BRA `(.L_x_55) ;  /* 0xffffd25000002947 */ /* 0x000fca000383ffff */
.L_x_52:
[----:B------:R-:W-:Y:S05]  /*8910*/  BRA.DIV ~URZ, `(.L_x_56) ;  /* 0x000058827f007947 */ /* 0x000fea000b800000 */
[----:B------:R-:W1:Y:S04]  /*8920*/  SHFL.BFLY PT, R3, R232, 0x2, 0x1f ;  /* 0x0c401f00e8037f89 */ /* 0x000e6800000e0000 */
[----:B------:R-:W2:Y:S04]  /*8930*/  SHFL.BFLY PT, R2, R241, 0x2, 0x1f ;  /* 0x0c401f00f1027f89 */ /* 0x000ea800000e0000 */
[----:B------:R-:W3:Y:S04]  /*8940*/  SHFL.BFLY PT, R0, R242, 0x2, 0x1f ;  /* 0x0c401f00f2007f89 */ /* 0x000ee800000e0000 */
[----:B------:R-:W4:Y:S01]  /*8950*/  SHFL.BFLY PT, R6, R243, 0x2, 0x1f ;  /* 0x0c401f00f3067f89 */ /* 0x000f2200000e0000 */
[----:B-1----:R-:W-:-:S02]  /*8960*/  FADD.FTZ R3, R3, R232 ;  /* 0x000000e803037221 */ /* 0x002fc40000010000 */
[----:B--2---:R-:W-:-:S03]  /*8970*/  FADD.FTZ R2, R2, R241 ;  /* 0x000000f102027221 */ /* 0x004fc60000010000 */
[----:B------:R-:W1:Y:S01]  /*8980*/  SHFL.BFLY PT, R5, R3, 0x1, 0x1f ;  /* 0x0c201f0003057f89 */ /* 0x000e6200000e0000 */
[----:B---3--:R-:W-:-:S03]  /*8990*/  FADD.FTZ R0, R0, R242 ;  /* 0x000000f200007221 */ /* 0x008fc60000010000 */
[----:B------:R-:W2:Y:S01]  /*89a0*/  SHFL.BFLY PT, R4, R2, 0x1, 0x1f ;  /* 0x0c201f0002047f89 */ /* 0x000ea200000e0000 */
[----:B----4-:R-:W-:-:S03]  /*89b0*/  FADD.FTZ R6, R6, R243 ;  /* 0x000000f306067221 */ /* 0x010fc60000010000 */
[----:B------:R-:W3:Y:S04]  /*89c0*/  SHFL.BFLY PT, R7, R0, 0x1, 0x1f ;  /* 0x0c201f0000077f89 */ /* 0x000ee800000e0000 */
[----:B------:R4:W4:Y:S01]  /*89d0*/  SHFL.BFLY PT, R8, R6, 0x1, 0x1f ;  /* 0x0c201f0006087f89 */ /* 0x00092200000e0000 */
[----:B-1----:R-:W-:Y:S02]  /*89e0*/  FADD.FTZ R5, R3, R5 ;  /* 0x0000000503057221 */ /* 0x002fe40000010000 */
[----:B--2---:R-:W-:Y:S02]  /*89f0*/  FADD.FTZ R4, R2, R4 ;  /* 0x0000000402047221 */ /* 0x004fe40000010000 */
[----:B---3--:R-:W-:Y:S02]  /*8a00*/  FADD.FTZ R7, R0, R7 ;  /* 0x0000000700077221 */ /* 0x008fe40000010000 */
.L_x_132:
[----:B------:R-:W-:Y:S01]  /*8a10*/  FSETP.NE.FTZ.AND P3, PT, R5, RZ, PT ;  /* 0x000000ff0500720b */ /* 0x000fe20003f75000 */
[----:B------:R-:W-:Y:S01]  /*8a20*/  CS2R R2, SRZ ;  /* 0x0000000000027805 */ /* 0x000fe2000001ff00 */
[----:B------:R-:W-:Y:S01]  /*8a30*/  MOV R0, RZ ;  /* 0x000000ff00007202 */ /* 0x000fe20000000f00 */
[----:B----4-:R-:W-:Y:S01]  /*8a40*/  FADD.FTZ R6, R8, R6 ;  /* 0x0000000608067221 */ /* 0x010fe20000010000 */
[----:B------:R-:W-:-:S02]  /*8a50*/  FSETP.NE.FTZ.AND P2, PT, R4, RZ, PT ;  /* 0x000000ff0400720b */ /* 0x000fc40003f55000 */
[----:B------:R-:W-:Y:S02]  /*8a60*/  FSETP.NE.FTZ.AND P1, PT, R7, RZ, PT ;  /* 0x000000ff0700720b */ /* 0x000fe40003f35000 */
[----:B------:R-:W-:Y:S02]  /*8a70*/  FSETP.NE.FTZ.AND P0, PT, R6, RZ, PT ;  /* 0x000000ff0600720b */ /* 0x000fe40003f15000 */
[----:B------:R-:W-:Y:S02]  /*8a80*/  MOV R25, 0xff800000 ;  /* 0xff80000000197802 */ /* 0x000fe40000000f00 */
[----:B------:R-:W-:Y:S01]  /*8a90*/  MOV R24, 0xff800000 ;  /* 0xff80000000187802 */ /* 0x000fe20000000f00 */
[----:B------:R-:W1:Y:S01]  /*8aa0*/  @P3 MUFU.RCP R0, R5 ;  /* 0x0000000500003308 */ /* 0x000e620000001000 */
[----:B------:R-:W-:Y:S02]  /*8ab0*/  MOV R23, 0xff800000 ;  /* 0xff80000000177802 */ /* 0x000fe40000000f00 */
[----:B------:R-:W-:-:S03]  /*8ac0*/  MOV R22, 0xff800000 ;  /* 0xff80000000167802 */ /* 0x000fc60000000f00 */
[----:B------:R-:W-:Y:S02]  /*8ad0*/  @P1 MOV R10, 0x3f317218 ;  /* 0x3f317218000a1802 */ /* 0x000fe40000000f00 */
[----:B------:R-:W-:Y:S01]  /*8ae0*/  @P2 MUFU.RCP R3, R4 ;  /* 0x0000000400032308 */ /* 0x000fe20000001000 */
[----:B-1----:R-:W-:-:S07]  /*8af0*/  FMUL.FTZ R102, R0, R116 ;  /* 0x0000007400667220 */ /* 0x002fce0000410000 */
[----:B------:R-:W1:Y:S01]  /*8b00*/  @P2 MUFU.LG2 R4, R4 ;  /* 0x0000000400042308 */ /* 0x000e620000000c00 */
[C---:B------:R-:W-:Y:S02]  /*8b10*/  FMUL.FTZ R103, R0.reuse, R117 ;  /* 0x0000007500677220 */ /* 0x040fe40000410000 */
[C---:B------:R-:W-:Y:S02]  /*8b20*/  FMUL.FTZ R116, R0.reuse, R124 ;  /* 0x0000007c00747220 */ /* 0x040fe40000410000 */
[C---:B------:R-:W-:Y:S02]  /*8b30*/  FMUL.FTZ R117, R0.reuse, R125 ;  /* 0x0000007d00757220 */ /* 0x040fe40000410000 */
[C---:B------:R-:W-:Y:S01]  /*8b40*/  FMUL.FTZ R124, R0.reuse, R128 ;  /* 0x00000080007c7220 */ /* 0x040fe20000410000 */
[----:B------:R-:W-:Y:S01]  /*8b50*/  @P1 MUFU.RCP R2, R7 ;  /* 0x0000000700021308 */ /* 0x000fe20000001000 */
        /* <DEDUP_REMOVED lines=19> */
[----:B------:R-:W-:Y:S02]  /*8c90*/  FMUL.FTZ R81, R0, R97 ;  /* 0x0000006100517220 */ /* 0x000fe40000410000 */
[----:B------:R2:W3:Y:S01]  /*8ca0*/  @P1 MUFU.LG2 R0, R7 ;  /* 0x0000000700001308 */ /* 0x0004e20000000c00 */
[----:B-1----:R-:W-:-:S02]  /*8cb0*/  @P2 FMUL.FTZ R8, R4, 0.69314718246459960938 ;  /* 0x3f31721804082820 */ /* 0x002fc40000410000 */
[C---:B------:R-:W-:Y:S02]  /*8cc0*/  FMUL.FTZ R164, R3.reuse, R126 ;  /* 0x0000007e03a47220 */ /* 0x040fe40000410000 */
[C---:B------:R-:W-:Y:S02]  /*8cd0*/  FMUL.FTZ R165, R3.reuse, R127 ;  /* 0x0000007f03a57220 */ /* 0x040fe40000410000 */
[C---:B------:R-:W-:Y:S02]  /*8ce0*/  FMUL.FTZ R96, R3.reuse, R142 ;  /* 0x0000008e03607220 */ /* 0x040fe40000410000 */
[C---:B------:R-:W-:Y:S02]  /*8cf0*/  FMUL.FTZ R97, R3.reuse, R143 ;  /* 0x0000008f03617220 */ /* 0x040fe40000410000 */
[C---:B------:R-:W-:Y:S02]  /*8d00*/  FMUL.FTZ R162, R3.reuse, R118 ;  /* 0x0000007603a27220 */ /* 0x040fe40000410000 */
[----:B------:R-:W-:-:S02]  /*8d10*/  FMUL.FTZ R163, R3, R119 ;  /* 0x0000007703a37220 */ /* 0x000fc40000410000 */
[C---:B------:R-:W-:Y:S01]  /*8d20*/  FMUL.FTZ R126, R3.reuse, R66 ;  /* 0x00000042037e7220 */ /* 0x040fe20000410000 */
[----:B--2---:R-:W-:Y:S01]  /*8d30*/  @P2 MOV R7, 0x3f317218 ;  /* 0x3f31721800072802 */ /* 0x004fe20000000f00 */
[C---:B------:R-:W-:Y:S02]  /*8d40*/  FMUL.FTZ R127, R3.reuse, R67 ;  /* 0x00000043037f7220 */ /* 0x040fe40000410000 */
[----:B------:R-:W-:Y:S02]  /*8d50*/  FMUL.FTZ R142, R3, R82 ;  /* 0x00000052038e7220 */ /* 0x000fe40000410000 */
[----:B------:R-:W-:Y:S02]  /*8d60*/  @P2 FMUL.FTZ R4, R7, c[0x0][0x2d0] ;  /* 0x0000b40007042a20 */ /* 0x000fe40000410000 */
[----:B---3--:R-:W-:Y:S01]  /*8d70*/  @P1 FMUL.FTZ R7, R0, 0.69314718246459960938 ;  /* 0x3f31721800071820 */ /* 0x008fe20000410000 */
[----:B------:R-:W-:Y:S01]  /*8d80*/  MOV R0, RZ ;  /* 0x000000ff00007202 */ /* 0x000fe20000000f00 */
[----:B------:R-:W-:-:S02]  /*8d90*/  FMUL.FTZ R143, R3, R83 ;  /* 0x00000053038f7220 */ /* 0x000fc40000410000 */
[C---:B------:R-:W-:Y:S02]  /*8da0*/  FMUL.FTZ R130, R3.reuse, R130 ;  /* 0x0000008203827220 */ /* 0x040fe40000410000 */
[C---:B------:R-:W-:Y:S01]  /*8db0*/  FMUL.FTZ R131, R3.reuse, R131 ;  /* 0x0000008303837220 */ /* 0x040fe20000410000 */
[----:B------:R-:W1:Y:S01]  /*8dc0*/  @P0 MUFU.RCP R0, R6 ;  /* 0x0000000600000308 */ /* 0x000e620000001000 */
        /* <DEDUP_REMOVED lines=11> */
[----:B------:R-:W-:Y:S01]  /*8e80*/  FMUL.FTZ R83, R3, R99 ;  /* 0x0000006303537220 */ /* 0x000fe20000410000 */
[----:B------:R-:W-:Y:S01]  /*8e90*/  @P3 MOV R3, 0x3f317218 ;  /* 0x3f31721800033802 */ /* 0x000fe20000000f00 */
        /* <DEDUP_REMOVED lines=23> */
[----:B------:R-:W-:Y:S02]  /*9010*/  FMUL.FTZ R27, R2, R93 ;  /* 0x0000005d021b7220 */ /* 0x000fe40000410000 */
[----:B------:R-:W2:Y:S01]  /*9020*/  @P0 MUFU.LG2 R2, R6 ;  /* 0x0000000600020308 */ /* 0x000ea20000000c00 */
[----:B------:R-:W-:Y:S02]  /*9030*/  @P3 FMUL.FTZ R9, R5, 0.69314718246459960938 ;  /* 0x3f31721805093820 */ /* 0x000fe40000410000 */
[----:B------:R-:W-:Y:S02]  /*9040*/  @P3 FMUL.FTZ R5, R3, c[0x0][0x2d0] ;  /* 0x0000b40003053a20 */ /* 0x000fe40000410000 */
[----:B------:R-:W-:Y:S02]  /*9050*/  @P1 FMUL.FTZ R3, R10, c[0x0][0x2d0] ;  /* 0x0000b4000a031a20 */ /* 0x000fe40000410000 */
[----:B------:R-:W-:Y:S01]  /*9060*/  @P2 FFMA.FTZ R24, R4, R107, R8 ;  /* 0x0000006b04182223 */ /* 0x000fe20000010008 */
[----:B------:R-:W-:Y:S01]  /*9070*/  MOV R4, 0x1 ;  /* 0x0000000100047802 */ /* 0x000fe20000000f00 */
[----:B------:R-:W-:Y:S01]  /*9080*/  @P1 FFMA.FTZ R25, R3, R106, R7 ;  /* 0x0000006a03191223 */ /* 0x000fe20000010007 */
[----:B------:R-:W-:Y:S01]  /*9090*/  @P0 MOV R3, 0x3f317218 ;  /* 0x3f31721800030802 */ /* 0x000fe20000000f00 */
[----:B-1----:R-:W-:-:S02]  /*90a0*/  FMUL.FTZ R72, R0, R62 ;  /* 0x0000003e00487220 */ /* 0x002fc40000410000 */
[----:B------:R-:W-:Y:S02]  /*90b0*/  FMUL.FTZ R73, R0, R63 ;  /* 0x0000003f00497220 */ /* 0x000fe40000410000 */
[----:B------:R-:W-:Y:S02]  /*90c0*/  @P0 FMUL.FTZ R3, R3, c[0x0][0x2d0] ;  /* 0x0000b40003030a20 */ /* 0x000fe40000410000 */
[----:B--2---:R-:W-:Y:S02]  /*90d0*/  @P0 FMUL.FTZ R2, R2, 0.69314718246459960938 ;  /* 0x3f31721802020820 */ /* 0x004fe40000410000 */
        /* <DEDUP_REMOVED lines=21> */
[----:B------:R-:W-:Y:S01]  /*9230*/  FMUL.FTZ R45, R0, R95 ;  /* 0x0000005f002d7220 */ /* 0x000fe20000410000 */
[----:B------:R-:W-:Y:S01]  /*9240*/  PRMT R0, R4, 0x7610, R0 ;  /* 0x0000761004007816 */ /* 0x000fe20000000000 */
[----:B------:R-:W-:Y:S02]  /*9250*/  @P3 FFMA.FTZ R23, R5, R108, R9 ;  /* 0x0000006c05173223 */ /* 0x000fe40000010009 */
[----:B------:R-:W-:Y:S02]  /*9260*/  @P0 FFMA.FTZ R22, R3, R105, R2 ;  /* 0x0000006903160223 */ /* 0x000fe40000010002 */
.L_x_37:
[----:B--2---:R2:W5:Y:S04]  /*9270*/  LDL R6, [R1+0x10] ;  /* 0x0000100001067983 */ /* 0x0045680000100800 */
[----:B------:R-:W3:Y:S01]  /*9280*/  S2R R2, SR_TID.X ;  /* 0x0000000000027919 */ /* 0x000ee20000002100 */
[----:B------:R-:W-:Y:S01]  /*9290*/  BSSY B0, `(.L_x_57) ;  /* 0x0000011000007945 */ /* 0x000fe20003800000 */
[----:B---3--:R-:W-:-:S13]  /*92a0*/  LOP3.LUT P0, RZ, R2, 0x7f, RZ, 0xc0, !PT ;  /* 0x0000007f02ff7812 */ /* 0x008fda000780c0ff */
[----:B------:R-:W-:Y:S05]  /*92b0*/  @P0 BRA `(.L_x_58) ;  /* 0x000000e000000947 */ /* 0x000fea0003800000 */
[----:B--2---:R-:W2:Y:S01]  /*92c0*/  S2R R4, SR_LANEID ;  /* 0x0000000000047919 */ /* 0x004ea20000000000 */
[----:B------:R-:W-:Y:S01]  /*92d0*/  VOTEU.ANY UR4, UPT, PT ;  /* 0x0000000000047886 */ /* 0x000fe200038e0100 */
[----:B-1----:R-:W-:Y:S01]  /*92e0*/  IMAD.MOV.U32 R5, RZ, RZ, c[0x0][0x564] ;  /* 0x00015900ff057624 */ /* 0x002fe200078e00ff */
[----:B------:R-:W2:Y:S08]  /*92f0*/  FLO.U32 R3, UR4 ;  /* 0x0000000400037d00 */ /* 0x000eb000080e0000 */
[----:B------:R-:W1:Y:S01]  /*9300*/  POPC R2, UR4 ;  /* 0x0000000400027d09 */ /* 0x000e620008000000 */
[----:B--2---:R-:W-:Y:S01]  /*9310*/  ISETP.EQ.U32.AND P0, PT, R3, R4, PT ;  /* 0x000000040300720c */ /* 0x004fe20003f02070 */
[----:B------:R-:W-:-:S12]  /*9320*/  IMAD.MOV.U32 R4, RZ, RZ, c[0x0][0x560] ;  /* 0x00015800ff047624 */ /* 0x000fd800078e00ff */
[----:B-1----:R1:W2:Y:S04]  /*9330*/  @P0 ATOMG.E.ADD.STRONG.GPU PT, R2, [R4.64], R2 ;  /* 0x00000002040209a8 */ /* 0x0022a800081ee1c6 */
[----:B-1----:R-:W1:Y:S04]  /*9340*/  S2R R4, SR_LTMASK ;  /* 0x0000000000047919 */ /* 0x002e680000003900 */
[----:B--2---:R1:W2:Y:S02]  /*9350*/  SHFL.IDX PT, R3, R2, R3, 0x1f ;  /* 0x00001f0302037589 */ /* 0x0042a400000e0000 */
[----:B-1----:R-:W-:-:S06]  /*9360*/  LOP3.LUT R2, R4, UR4, RZ, 0xc0, !PT ;  /* 0x0000000404027c12 */ /* 0x002fcc000f8ec0ff */
[----:B------:R-:W2:Y:S02]  /*9370*/  POPC R2, R2 ;  /* 0x0000000200027309 */ /* 0x000ea40000000000 */
[----:B--2--5:R-:W-:-:S05]  /*9380*/  IADD3 R6, R3, c[0x0][0xc], R2 ;  /* 0x0000030003067a10 */ /* 0x024fca0007ffe002 */
[----:B------:R1:W-:Y:S02]  /*9390*/  STL [R1+0x10], R6 ;  /* 0x0000100601007387 */ /* 0x0003e40000100800 */
.L_x_58:
[----:B--2---:R-:W-:Y:S05]  /*93a0*/  BSYNC B0 ;  /* 0x0000000000007941 */ /* 0x004fea0003800000 */
.L_x_57:
[----:B------:R-:W-:Y:S01]  /*93b0*/  PRMT R0, R0, 0x9910, RZ ;  /* 0x0000991000007816 */ /* 0x000fe200000000ff */
[----:B------:R-:W-:Y:S01]  /*93c0*/  BSSY B1, `(.L_x_59) ;  /* 0x00003aa000017945 */ /* 0x000fe20003800000 */
[----:B-----5:R-:W-:Y:S02]  /*93d0*/  IMAD.MOV.U32 R74, RZ, RZ, R6 ;  /* 0x000000ffff4a7224 */ /* 0x020fe400078e0006 */
[----:B------:R-:W-:-:S13]  /*93e0*/  ISETP.NE.AND P0, PT, R0, RZ, PT ;  /* 0x000000ff0000720c */ /* 0x000fda0003f05270 */
[----:B------:R-:W-:Y:S05]  /*93f0*/  @!P0 BRA `(.L_x_60) ;  /* 0x00002cd000008947 */ /* 0x000fea0003800000 */
[----:B------:R-:W2:Y:S04]  /*9400*/  LDL R10, [R1+0x2c] ;  /* 0x00002c00010a7983 */ /* 0x000ea80000100800 */
[----:B------:R-:W3:Y:S04]  /*9410*/  LDL R7, [R1+0x30] ;  /* 0x0000300001077983 */ /* 0x000ee80000100800 */
[----:B-1----:R-:W4:Y:S04]  /*9420*/  LDL R6, [R1+0x64] ;  /* 0x0000640001067983 */ /* 0x002f280000100800 */
[----:B------:R-:W4:Y:S04]  /*9430*/  LDL R12, [R1+0x60] ;  /* 0x00006000010c7983 */ /* 0x000f280000100800 */
[----:B------:R-:W4:Y:S04]  /*9440*/  LDL R9, [R1+0x4] ;  /* 0x0000040001097983 */ /* 0x000f280000100800 */
[----:B------:R-:W4:Y:S01]  /*9450*/  LDL R8, [R1+0x28] ;  /* 0x0000280001087983 */ /* 0x000f220000100800 */
[----:B------:R-:W-:Y:S01]  /*9460*/  WARPSYNC 0xffffffff ;  /* 0xffffffff00007948 */ /* 0x000fe20003800000 */
[----:B------:R-:W-:-:S02]  /*9470*/  F2FP.PACK_AB R0, R103, R102 ;  /* 0x000000666700723e */ /* 0x000fc400000000ff */
[----:B------:R-:W-:Y:S01]  /*9480*/  BAR.SYNC.DEFER_BLOCKING 0x1, 0x80 ;  /* 0x0042000000007b1d */ /* 0x000fe20000010000 */
[----:B------:R-:W-:Y:S02]  /*9490*/  F2FP.PACK_AB R3, R163, R162 ;  /* 0x000000a2a303723e */ /* 0x000fe400000000ff */
[----:B------:R-:W-:Y:S02]  /*94a0*/  F2FP.PACK_AB R2, R117, R116 ;  /* 0x000000747502723e */ /* 0x000fe400000000ff */
[----:B------:R-:W-:Y:S02]  /*94b0*/  F2FP.PACK_AB R4, R47, R46 ;  /* 0x0000002e2f04723e */ /* 0x000fe400000000ff */
[----:B------:R-:W-:Y:S02]  /*94c0*/  F2FP.PACK_AB R5, R73, R72 ;  /* 0x000000484905723e */ /* 0x000fe400000000ff */
[----:B------:R-:W-:-:S04]  /*94d0*/  ISETP.NE.U32.AND P0, PT, RZ, c[0x0][0x508], PT ;  /* 0x00014200ff007a0c */ /* 0x000fc80003f05070 */
[----:B------:R-:W-:Y:S02]  /*94e0*/  ISETP.NE.AND.EX P1, PT, RZ, c[0x0][0x50c], PT, P0 ;  /* 0x00014300ff007a0c */ /* 0x000fe40003f25300 */
[----:B------:R-:W-:-:S04]  /*94f0*/  ISETP.NE.U32.AND P2, PT, RZ, c[0x0][0x500], PT ;  /* 0x00014000ff007a0c */ /* 0x000fc80003f45070 */
[----:B------:R-:W-:Y:S01]  /*9500*/  ISETP.NE.AND.EX P2, PT, RZ, c[0x0][0x504], PT, P2 ;  /* 0x00014100ff007a0c */ /* 0x000fe20003f45320 */
[----:B------:R-:W-:Y:S01]  /*9510*/  IMAD.MOV.U32 R11, RZ, RZ, c[0x0][0x388] ;  /* 0x0000e200ff0b7624 */ /* 0x000fe200078e00ff */
[----:B--2---:R1:W-:Y:S04]  /*9520*/  STS [R10+0x80], R0 ;  /* 0x000080000a007388 */ /* 0x0043e80000000800 */
[----:B------:R2:W-:Y:S04]  /*9530*/  STS [R10+0x280], R3 ;  /* 0x000280030a007388 */ /* 0x0005e80000000800 */
[----:B---3--:R3:W-:Y:S01]  /*9540*/  STS [R7], R2 ;  /* 0x0000000207007388 */ /* 0x0087e20000000800 */
[----:B-1----:R-:W-:-:S02]  /*9550*/  F2FP.PACK_AB R0, R165, R164 ;  /* 0x000000a4a500723e */ /* 0x002fc400000000ff */
[----:B--2---:R-:W-:-:S03]  /*9560*/  F2FP.PACK_AB R3, R29, R28 ;  /* 0x0000001c1d03723e */ /* 0x004fc600000000ff */
[----:B------:R1:W-:Y:S01]  /*9570*/  STS [R7+0x200], R0 ;  /* 0x0002000007007388 */ /* 0x0003e20000000800 */
[----:B---3--:R-:W-:-:S03]  /*9580*/  F2FP.PACK_AB R2, R57, R56 ;  /* 0x000000383902723e */ /* 0x008fc600000000ff */
[----:B------:R2:W-:Y:S04]  /*9590*/  STS [R10+0x1080], R3 ;  /* 0x001080030a007388 */ /* 0x0005e80000000800 */
[----:B------:R3:W-:Y:S01]  /*95a0*/  STS [R10+0x1280], R2 ;  /* 0x001280020a007388 */ /* 0x0007e20000000800 */
[----:B-1----:R-:W-:Y:S02]  /*95b0*/  F2FP.PACK_AB R0, R31, R30 ;  /* 0x0000001e1f00723e */ /* 0x002fe400000000ff */
[----:B--2---:R-:W-:-:S03]  /*95c0*/  F2FP.PACK_AB R3, R125, R124 ;  /* 0x0000007c7d03723e */ /* 0x004fc600000000ff */
[----:B------:R1:W-:Y:S01]  /*95d0*/  STS [R7+0x1000], R0 ;  /* 0x0010000007007388 */ /* 0x0003e20000000800 */
[----:B---3--:R-:W-:-:S03]  /*95e0*/  F2FP.PACK_AB R2, R131, R130 ;  /* 0x000000828302723e */ /* 0x008fc600000000ff */
[----:B------:R2:W-:Y:S04]  /*95f0*/  STS [R7+0x1200], R4 ;  /* 0x0012000407007388 */ /* 0x0005e80000000800 */
[----:B----4-:R3:W-:Y:S04]  /*9600*/  STS [R6+0x80], R3 ;  /* 0x0000800306007388 */ /* 0x0107e80000000800 */
[----:B------:R4:W-:Y:S01]  /*9610*/  STS [R6+0x280], R2 ;  /* 0x0002800206007388 */ /* 0x0009e20000000800 */
[----:B-1----:R-:W-:Y:S02]  /*9620*/  F2FP.PACK_AB R0, R129, R128 ;  /* 0x000000808100723e */ /* 0x002fe400000000ff */
[----:B--2---:R-:W-:-:S03]  /*9630*/  F2FP.PACK_AB R4, R33, R32 ;  /* 0x000000202104723e */ /* 0x004fc600000000ff */
[----:B------:R1:W-:Y:S01]  /*9640*/  STS [R12], R0 ;  /* 0x000000000c007388 */ /* 0x0003e20000000800 */
[----:B---3--:R-:W-:Y:S02]  /*9650*/  F2FP.PACK_AB R3, R97, R96 ;  /* 0x000000606103723e */ /* 0x008fe400000000ff */
[----:B----4-:R-:W-:-:S03]  /*9660*/  F2FP.PACK_AB R2, R69, R68 ;  /* 0x000000444502723e */ /* 0x010fc600000000ff */
[----:B------:R2:W-:Y:S04]  /*9670*/  STS [R12+0x200], R3 ;  /* 0x000200030c007388 */ /* 0x0005e80000000800 */
[----:B------:R3:W-:Y:S04]  /*9680*/  STS [R6+0x1080], R4 ;  /* 0x0010800406007388 */ /* 0x0007e80000000800 */
[----:B------:R4:W-:Y:S01]  /*9690*/  STS [R6+0x1280], R2 ;  /* 0x0012800206007388 */ /* 0x0009e20000000800 */
[----:B-1----:R-:W-:-:S05]  /*96a0*/  F2FP.PACK_AB R0, R35, R34 ;  /* 0x000000222300723e */ /* 0x002fca00000000ff */
[----:B------:R1:W-:Y:S01]  /*96b0*/  STS [R12+0x1000], R0 ;  /* 0x001000000c007388 */ /* 0x0003e20000000800 */
[----:B--2---:R-:W-:Y:S02]  /*96c0*/  F2FP.PACK_AB R3, R141, R140 ;  /* 0x0000008c8d03723e */ /* 0x004fe400000000ff */
        /* <DEDUP_REMOVED lines=19> */
[----:B------:R3:W-:Y:S01]  /*9800*/  STS [R6+0x2080], R3 ;  /* 0x0020800306007388 */ /* 0x0007e20000000800 */
[----:B-1----:R-:W-:-:S03]  /*9810*/  F2FP.PACK_AB R0, R161, R160 ;  /* 0x000000a0a100723e */ /* 0x002fc600000000ff */
[----:B------:R1:W-:Y:S04]  /*9820*/  STS [R6+0x2280], R2 ;  /* 0x0022800206007388 */ /* 0x0003e80000000800 */
[----:B------:R4:W-:Y:S01]  /*9830*/  STS [R12+0x2000], R0 ;  /* 0x002000000c007388 */ /* 0x0009e20000000800 */
[----:B--2---:R-:W-:Y:S02]  /*9840*/  F2FP.PACK_AB R4, R39, R38 ;  /* 0x000000262704723e */ /* 0x004fe400000000ff */
[----:B---3--:R-:W-:Y:S02]  /*9850*/  F2FP.PACK_AB R3, R127, R126 ;  /* 0x0000007e7f03723e */ /* 0x008fe400000000ff */
[----:B-1----:R-:W-:-:S03]  /*9860*/  F2FP.PACK_AB R2, R59, R58 ;  /* 0x0000003a3b02723e */ /* 0x002fc600000000ff */
[----:B------:R1:W-:Y:S01]  /*9870*/  STS [R12+0x2200], R3 ;  /* 0x002200030c007388 */ /* 0x0003e20000000800 */
[----:B----4-:R-:W-:-:S03]  /*9880*/  F2FP.PACK_AB R0, R41, R40 ;  /* 0x000000282900723e */ /* 0x010fc600000000ff */
[----:B------:R2:W-:Y:S04]  /*9890*/  STS [R6+0x3080], R4 ;  /* 0x0030800406007388 */ /* 0x0005e80000000800 */
[----:B------:R3:W-:Y:S04]  /*98a0*/  STS [R6+0x3280], R2 ;  /* 0x0032800206007388 */ /* 0x0007e80000000800 */
[----:B------:R4:W-:Y:S04]  /*98b0*/  STS [R12+0x3000], R0 ;  /* 0x003000000c007388 */ /* 0x0009e80000000800 */
[----:B------:R-:W-:Y:S01]  /*98c0*/  STS [R12+0x3200], R5 ;  /* 0x003200050c007388 */ /* 0x000fe20000000800 */
[----:B-1----:R-:W-:-:S02]  /*98d0*/  F2FP.PACK_AB R3, R169, R168 ;  /* 0x000000a8a903723e */ /* 0x002fc400000000ff */
[----:B--2---:R-:W-:Y:S02]  /*98e0*/  F2FP.PACK_AB R4, R101, R100 ;  /* 0x000000646504723e */ /* 0x004fe400000000ff */
[----:B---3--:R-:W-:-:S03]  /*98f0*/  F2FP.PACK_AB R2, R167, R166 ;  /* 0x000000a6a702723e */ /* 0x008fc600000000ff */
[----:B------:R1:W-:Y:S01]  /*9900*/  STS [R10+0x4080], R4 ;  /* 0x004080040a007388 */ /* 0x0003e20000000800 */
[----:B----4-:R-:W-:-:S03]  /*9910*/  F2FP.PACK_AB R0, R143, R142 ;  /* 0x0000008e8f00723e */ /* 0x010fc600000000ff */
[----:B------:R2:W-:Y:S04]  /*9920*/  STS [R10+0x4280], R3 ;  /* 0x004280030a007388 */ /* 0x0005e80000000800 */
[----:B------:R3:W-:Y:S04]  /*9930*/  STS [R7+0x4000], R2 ;  /* 0x0040000207007388 */ /* 0x0007e80000000800 */
[----:B------:R4:W-:Y:S01]  /*9940*/  STS [R7+0x4200], R0 ;  /* 0x0042000007007388 */ /* 0x0009e20000000800 */
[----:B-1----:R-:W-:Y:S02]  /*9950*/  F2FP.PACK_AB R4, R67, R66 ;  /* 0x000000424304723e */ /* 0x002fe400000000ff */
[----:B--2---:R-:W-:-:S03]  /*9960*/  F2FP.PACK_AB R3, R71, R70 ;  /* 0x000000464703723e */ /* 0x004fc600000000ff */
[----:B------:R-:W-:Y:S01]  /*9970*/  STS [R10+0x5080], R4 ;  /* 0x005080040a007388 */ /* 0x000fe20000000800 */
[----:B---3--:R-:W-:-:S03]  /*9980*/  F2FP.PACK_AB R2, R53, R52 ;  /* 0x000000343502723e */ /* 0x008fc600000000ff */
[----:B------:R1:W-:Y:S01]  /*9990*/  STS [R10+0x5280], R3 ;  /* 0x005280030a007388 */ /* 0x0003e20000000800 */
[----:B----4-:R-:W-:-:S03]  /*99a0*/  F2FP.PACK_AB R0, R63, R62 ;  /* 0x0000003e3f00723e */ /* 0x010fc600000000ff */
[----:B------:R2:W-:Y:S04]  /*99b0*/  STS [R7+0x5000], R2 ;  /* 0x0050000207007388 */ /* 0x0005e80000000800 */
[----:B------:R3:W-:Y:S01]  /*99c0*/  STS [R7+0x5200], R0 ;  /* 0x0052000007007388 */ /* 0x0007e20000000800 */
[----:B-1----:R-:W-:-:S03]  /*99d0*/  F2FP.PACK_AB R3, R85, R84 ;  /* 0x000000545503723e */ /* 0x002fc600000000ff */
[----:B------:R-:W4:Y:S01]  /*99e0*/  LDL.LU R10, [R1+0x18] ;  /* 0x00001800010a7983 */ /* 0x000f220000300800 */
[----:B------:R-:W-:Y:S02]  /*99f0*/  @P1 LEA R4, P0, R9, c[0x0][0x508], 0x2 ;  /* 0x0001420009041a11 */ /* 0x000fe400078010ff */
[----:B--2---:R-:W-:Y:S01]  /*9a00*/  F2FP.PACK_AB R2, R87, R86 ;  /* 0x000000565702723e */ /* 0x004fe200000000ff */
[----:B------:R1:W-:Y:S01]  /*9a10*/  STS [R6+0x4080], R3 ;  /* 0x0040800306007388 */ /* 0x0003e20000000800 */
[----:B------:R-:W-:Y:S02]  /*9a20*/  @P1 LEA.HI.X R5, R9, c[0x0][0x50c], R8, 0x2, P0 ;  /* 0x0001430009051a11 */ /* 0x000fe400000f1408 */
[----:B---3--:R-:W-:Y:S01]  /*9a30*/  F2FP.PACK_AB R0, R81, R80 ;  /* 0x000000505100723e */ /* 0x008fe200000000ff */
[----:B------:R2:W-:Y:S04]  /*9a40*/  STS [R6+0x4280], R2 ;  /* 0x0042800206007388 */ /* 0x0005e80000000800 */
[----:B------:R3:W-:Y:S01]  /*9a50*/  STS [R12+0x4000], R0 ;  /* 0x004000000c007388 */ /* 0x0007e20000000800 */
[----:B-1----:R-:W-:-:S02]  /*9a60*/  F2FP.PACK_AB R3, R83, R82 ;  /* 0x000000525303723e */ /* 0x002fc400000000ff */
[----:B--2---:R-:W-:-:S03]  /*9a70*/  F2FP.PACK_AB R2, R43, R42 ;  /* 0x0000002a2b02723e */ /* 0x004fc600000000ff */
[----:B------:R1:W-:Y:S01]  /*9a80*/  STS [R12+0x4200], R3 ;  /* 0x004200030c007388 */ /* 0x0003e20000000800 */
[----:B---3--:R-:W-:-:S03]  /*9a90*/  F2FP.PACK_AB R0, R55, R54 ;  /* 0x000000363700723e */ /* 0x008fc600000000ff */
[----:B------:R2:W-:Y:S04]  /*9aa0*/  STS [R6+0x5080], R2 ;  /* 0x0050800206007388 */ /* 0x0005e80000000800 */
[----:B------:R3:W-:Y:S01]  /*9ab0*/  STS [R6+0x5280], R0 ;  /* 0x0052800006007388 */ /* 0x0007e20000000800 */
[----:B-1----:R-:W-:Y:S01]  /*9ac0*/  F2FP.PACK_AB R3, R27, R26 ;  /* 0x0000001a1b03723e */ /* 0x002fe200000000ff */
[----:B--2---:R-:W-:-:S04]  /*9ad0*/  IMAD.MOV.U32 R2, RZ, RZ, RZ ;  /* 0x000000ffff027224 */ /* 0x004fc800078e00ff */
[----:B------:R1:W-:Y:S01]  /*9ae0*/  STS [R12+0x5000], R3 ;  /* 0x005000030c007388 */ /* 0x0003e20000000800 */
[----:B---3--:R-:W-:Y:S01]  /*9af0*/  F2FP.PACK_AB R0, R45, R44 ;  /* 0x0000002c2d00723e */ /* 0x008fe200000000ff */
[----:B------:R-:W-:-:S04]  /*9b00*/  IMAD.MOV.U32 R6, RZ, RZ, 0x4 ;  /* 0x00000004ff067424 */ /* 0x000fc800078e00ff */
[----:B------:R2:W-:Y:S01]  /*9b10*/  STS [R12+0x5200], R0 ;  /* 0x005200000c007388 */ /* 0x0005e20000000800 */
[----:B------:R-:W-:-:S03]  /*9b20*/  IMAD.WIDE R6, R9, R6, c[0x0][0x500] ;  /* 0x0001400009067625 */ /* 0x000fc600078e0206 */
[----:B------:R-:W-:Y:S06]  /*9b30*/  BAR.SYNC.DEFER_BLOCKING 0x1, 0x80 ;  /* 0x0042000000007b1d */ /* 0x000fec0000010000 */
[----:B------:R2:W5:Y:S04]  /*9b40*/  @P1 LDG.E R11, [R4.64] ;  /* 0x00000006040b1981 */ /* 0x000568000c1e1900 */
[----:B------:R2:W5:Y:S01]  /*9b50*/  @P2 LDG.E R2, [R6.64] ;  /* 0x0000000606022981 */ /* 0x000562000c1e1900 */
[----:B----4-:R-:W-:-:S04]  /*9b60*/  ISETP.NE.AND P0, PT, R10, RZ, PT ;  /* 0x000000ff0a00720c */ /* 0x010fc80003f05270 */
[----:B-1----:R-:W-:Y:S01]  /*9b70*/  SEL R3, R10, c[0x0][0x3d4], P0 ;  /* 0x0000f5000a037a07 */ /* 0x002fe20000000000 */
[----:B------:R-:W-:Y:S05]  /*9b80*/  @P1 BRA `(.L_x_61) ;  /* 0x0000004000001947 */ /* 0x000fea0003800000 */
[----:B--2---:R-:W-:Y:S05]  /*9b90*/  @!P2 BRA `(.L_x_61) ;  /* 0x000000300000a947 */ /* 0x004fea0003800000 */
[----:B------:R1:W2:Y:S04]  /*9ba0*/  LDG.E R0, [R6.64] ;  /* 0x0000000606007981 */ /* 0x0002a8000c1e1900 */
[----:B-1----:R-:W2:Y:S02]  /*9bb0*/  LDG.E R6, [R6.64+0x4] ;  /* 0x0000040606067981 */ /* 0x002ea4000c1e1900 */
[----:B--2--5:R-:W-:Y:S02]  /*9bc0*/  IADD3 R11, -R0, R6, RZ ;  /* 0x00000006000b7210 */ /* 0x024fe40007ffe1ff */
.L_x_61:
[----:B--2---:R-:W2:Y:S04]  /*9bd0*/  LDL R4, [R1+0xb0] ;  /* 0x0000b00001047983 */ /* 0x004ea80000100800 */
[----:B------:R-:W2:Y:S04]  /*9be0*/  LDL R75, [R1+0x14] ;  /* 0x00001400014b7983 */ /* 0x000ea80000100800 */
[----:B------:R-:W3:Y:S04]  /*9bf0*/  LDL R77, [R1+0x20] ;  /* 0x00002000014d7983 */ /* 0x000ee80000100800 */
[----:B------:R-:W4:Y:S04]  /*9c00*/  LDL R13, [R1+0x74] ;  /* 0x00007400010d7983 */ /* 0x000f280000100800 */
[----:B------:R-:W3:Y:S04]  /*9c10*/  LDL R78, [R1+0xac] ;  /* 0x0000ac00014e7983 */ /* 0x000ee80000100800 */
[----:B------:R-:W4:Y:S01]  /*9c20*/  LDL.LU R76, [R1+0x24] ;  /* 0x00002400014c7983 */ /* 0x000f220000300800 */
[----:B------:R-:W-:Y:S01]  /*9c30*/  IMAD.MOV.U32 R0, RZ, RZ, 0x368 ;  /* 0x00000368ff007424 */ /* 0x000fe200078e00ff */
[----:B------:R-:W-:-:S04]  /*9c40*/  ISETP.GT.AND P2, PT, R3, 0x1, PT ;  /* 0x000000010300780c */ /* 0x000fc80003f44270 */
[----:B------:R-:W-:-:S04]  /*9c50*/  SEL R0, R0, 0x328, P2 ;  /* 0x0000032800007807 */ /* 0x000fc80001000000 */
[----:B------:R1:W1:Y:S08]  /*9c60*/  LDC.64 R6, c[0x0][R0+0x170] ;  /* 0x00005c0000067b82 */ /* 0x0002700000000a00 */
[----:B------:R1:W3:Y:S08]  /*9c70*/  LDC.64 R14, c[0x0][R0+0x168] ;  /* 0x00005a00000e7b82 */ /* 0x0002f00000000a00 */
[----:B------:R1:W2:Y:S08]  /*9c80*/  LDC.64 R18, c[0x0][R0+0x178] ;  /* 0x00005e0000127b82 */ /* 0x0002b00000000a00 */
[----:B------:R1:W2:Y:S01]  /*9c90*/  LDC.64 R20, c[0x0][R0+0x160] ;  /* 0x0000580000147b82 */ /* 0x0002a20000000a00 */
[----:B------:R-:W-:-:S04]  /*9ca0*/  ISETP.NE.U32.AND P0, PT, RZ, c[0x0][0x500], PT ;  /* 0x00014000ff007a0c */ /* 0x000fc80003f05070 */
[----:B------:R-:W-:Y:S01]  /*9cb0*/  ISETP.NE.AND.EX P0, PT, RZ, c[0x0][0x504], PT, P0 ;  /* 0x00014100ff007a0c */ /* 0x000fe20003f05300 */
[----:B-1----:R-:W-:-:S05]  /*9cc0*/  IMAD.MOV.U32 R0, RZ, RZ, c[0x0][0x4e8] ;  /* 0x00013a00ff007624 */ /* 0x002fca00078e00ff */
[----:B------:R-:W-:Y:S02]  /*9cd0*/  ISETP.NE.AND P5, PT, R0, 0x1, PT ;  /* 0x000000010000780c */ /* 0x000fe40003fa5270 */
[----:B------:R-:W-:-:S05]  /*9ce0*/  SEL R0, R9, RZ, !P0 ;  /* 0x000000ff09007207 */ /* 0x000fca0004000000 */
[----:B------:R-:W-:Y:S01]  /*9cf0*/  IMAD R3, R7, R0, RZ ;  /* 0x0000000007037224 */ /* 0x000fe200078e02ff */
[----:B------:R-:W1:Y:S01]  /*9d00*/  S2R R79, SR_TID.X ;  /* 0x00000000004f7919 */ /* 0x000e620000002100 */
[----:B-----5:R-:W-:Y:S02]  /*9d10*/  SHF.R.S32.HI R17, RZ, 0x1f, R2 ;  /* 0x0000001fff117819 */ /* 0x020fe40000011402 */
[----:B-1----:R-:W-:-:S04]  /*9d20*/  SHF.R.S32.HI R16, RZ, 0x1f, R79 ;  /* 0x0000001fff107819 */ /* 0x002fc8000001144f */
[----:B------:R-:W-:-:S04]  /*9d30*/  LEA.HI R16, R16, R79, RZ, 0x5 ;  /* 0x0000004f10107211 */ /* 0x000fc800078f28ff */
[----:B------:R-:W-:-:S05]  /*9d40*/  LOP3.LUT R16, R16, 0xffffffe0, RZ, 0xc0, !PT ;  /* 0xffffffe010107812 */ /* 0x000fca00078ec0ff */
[----:B------:R-:W-:Y:S02]  /*9d50*/  IMAD.IADD R16, R79, 0x1, -R16 ;  /* 0x000000014f107824 */ /* 0x000fe400078e0a10 */
[----:B--2---:R-:W-:Y:S01]  /*9d60*/  IMAD R10, R75, 0x80, R4 ;  /* 0x000000804b0a7824 */ /* 0x004fe200078e0204 */
[----:B------:R-:W-:-:S03]  /*9d70*/  SEL R4, R8, RZ, !P0 ;  /* 0x000000ff08047207 */ /* 0x000fc60004000000 */
[----:B------:R-:W-:-:S04]  /*9d80*/  @P5 IMAD.HI.U32 R8, R10, c[0x0][0x4ec], RZ ;  /* 0x00013b000a085a27 */ /* 0x000fc800078e00ff */
[C---:B------:R-:W-:Y:S02]  /*9d90*/  IMAD R12, R6.reuse, R4, R3 ;  /* 0x00000004060c7224 */ /* 0x040fe400078e0203 */
[----:B------:R-:W-:-:S04]  /*9da0*/  IMAD.WIDE.U32 R4, R6, R0, RZ ;  /* 0x0000000006047225 */ /* 0x000fc800078e00ff */
[----:B---3--:R-:W-:-:S04]  /*9db0*/  IMAD.WIDE.U32 R6, R14, R77, RZ ;  /* 0x0000004d0e067225 */ /* 0x008fc800078e00ff */
[----:B------:R-:W-:Y:S01]  /*9dc0*/  IMAD.MOV.U32 R3, RZ, RZ, R10 ;  /* 0x000000ffff037224 */ /* 0x000fe200078e000a */
[----:B------:R-:W-:Y:S01]  /*9dd0*/  @P5 SHF.R.U32.HI R3, RZ, c[0x0][0x4f0], R8 ;  /* 0x00013c00ff035a19 */ /* 0x000fe20000011608 */
[----:B------:R-:W-:Y:S01]  /*9de0*/  IMAD R9, R15, R77, RZ ;  /* 0x0000004d0f097224 */ /* 0x000fe200078e02ff */
[----:B----4-:R-:W-:Y:S01]  /*9df0*/  SEL R8, R13, RZ, P2 ;  /* 0x000000ff0d087207 */ /* 0x010fe20001000000 */
[----:B------:R-:W-:Y:S01]  /*9e00*/  IMAD.IADD R12, R5, 0x1, R12 ;  /* 0x00000001050c7824 */ /* 0x000fe200078e020c */
[----:B------:R-:W-:Y:S01]  /*9e10*/  IADD3 R13, P1, P0, R4, R6, R2 ;  /* 0x00000006040d7210 */ /* 0x000fe2000783e002 */
[----:B------:R-:W-:Y:S02]  /*9e20*/  IMAD.IADD R4, R7, 0x1, R9 ;  /* 0x0000000107047824 */ /* 0x000fe400078e0209 */
[----:B------:R-:W-:Y:S02]  /*9e30*/  IMAD R9, R19, R8, RZ ;  /* 0x0000000813097224 */ /* 0x000fe400078e02ff */
[----:B------:R-:W-:-:S02]  /*9e40*/  IMAD.MOV R5, RZ, RZ, -R3 ;  /* 0x000000ffff057224 */ /* 0x000fc400078e0a03 */
[----:B------:R-:W-:Y:S01]  /*9e50*/  IMAD.WIDE.U32 R6, R18, R8, RZ ;  /* 0x0000000812067225 */ /* 0x000fe200078e00ff */
[----:B------:R-:W-:-:S03]  /*9e60*/  IADD3.X R12, R12, R4, R17, P1, P0 ;  /* 0x000000040c0c7210 */ /* 0x000fc60000fe0411 */
[----:B------:R-:W-:Y:S01]  /*9e70*/  IMAD R4, R5, c[0x0][0x4e8], R10 ;  /* 0x00013a0005047a24 */ /* 0x000fe200078e020a */
[----:B------:R-:W-:Y:S01]  /*9e80*/  IADD3 R6, P1, P0, R3, R13, R6 ;  /* 0x0000000d03067210 */ /* 0x000fe2000783e006 */
[----:B------:R-:W-:Y:S01]  /*9e90*/  IMAD.IADD R9, R7, 0x1, R9 ;  /* 0x0000000107097824 */ /* 0x000fe200078e0209 */
[----:B------:R-:W-:Y:S01]  /*9ea0*/  SHF.R.S32.HI R5, RZ, 0x1f, R3 ;  /* 0x0000001fff057819 */ /* 0x000fe20000011403 */
[----:B------:R-:W-:Y:S01]  /*9eb0*/  IMAD R3, R21, R4, RZ ;  /* 0x0000000415037224 */ /* 0x000fe200078e02ff */
[----:B------:R-:W-:Y:S02]  /*9ec0*/  SHF.R.S32.HI R8, RZ, 0x1f, R4 ;  /* 0x0000001fff087819 */ /* 0x000fe40000011404 */
[----:B------:R-:W-:Y:S01]  /*9ed0*/  IADD3.X R7, R5, R12, R9, P1, P0 ;  /* 0x0000000c05077210 */ /* 0x000fe20000fe0409 */
[----:B------:R-:W-:Y:S02]  /*9ee0*/  IMAD.MOV.U32 R9, RZ, RZ, c[0x0][0x4a8] ;  /* 0x00012a00ff097624 */ /* 0x000fe400078e00ff */
[----:B------:R-:W-:-:S02]  /*9ef0*/  IMAD R3, R20, R8, R3 ;  /* 0x0000000814037224 */ /* 0x000fc400078e0203 */
[----:B------:R-:W-:Y:S01]  /*9f00*/  IMAD.WIDE.U32 R4, R20, R4, R6 ;  /* 0x0000000414047225 */ /* 0x000fe200078e0006 */
[----:B------:R-:W-:-:S03]  /*9f10*/  SEL R6, R9, c[0x0][0x450], P2 ;  /* 0x0001140009067a07 */ /* 0x000fc60001000000 */
[----:B------:R-:W-:Y:S02]  /*9f20*/  IMAD.MOV.U32 R7, RZ, RZ, c[0x0][0x4ac] ;  /* 0x00012b00ff077624 */ /* 0x000fe400078e00ff */
[----:B------:R-:W-:Y:S01]  /*9f30*/  IMAD.IADD R3, R5, 0x1, R3 ;  /* 0x0000000105037824 */ /* 0x000fe200078e0203 */
[----:B------:R-:W-:Y:S02]  /*9f40*/  LEA R5, P0, R4, R6, 0x2 ;  /* 0x0000000604057211 */ /* 0x000fe400078010ff */
[----:B------:R-:W-:-:S04]  /*9f50*/  SEL R7, R7, c[0x0][0x454], P2 ;  /* 0x0001150007077a07 */ /* 0x000fc80001000000 */
[----:B------:R-:W-:Y:S01]  /*9f60*/  LEA.HI.X R3, R4, R7, R3, 0x2, P0 ;  /* 0x0000000704037211 */ /* 0x000fe200000f1403 */
[----:B------:R-:W-:Y:S04]  /*9f70*/  SHFL.IDX PT, R14, R5, RZ, 0x1c1f ;  /* 0x001c1fff050e7589 */ /* 0x000fe800000e0000 */
[----:B------:R-:W1:Y:S04]  /*9f80*/  SHFL.IDX PT, R15, R3, RZ, 0x1c1f ;  /* 0x001c1fff030f7589 */ /* 0x000e6800000e0000 */
[----:B------:R-:W-:Y:S04]  /*9f90*/  SHFL.IDX PT, R12, R5, 0x1, 0x1c1f ;  /* 0x003c1f00050c7f89 */ /* 0x000fe800000e0000 */
[----:B------:R-:W2:Y:S04]  /*9fa0*/  SHFL.IDX PT, R13, R3, 0x1, 0x1c1f ;  /* 0x003c1f00030d7f89 */ /* 0x000ea800000e0000 */
[----:B------:R-:W-:Y:S04]  /*9fb0*/  SHFL.IDX PT, R9, R3, 0x2, 0x1c1f ;  /* 0x005c1f0003097f89 */ /* 0x000fe800000e0000 */
[----:B------:R3:W-:Y:S01]  /*9fc0*/  SHFL.IDX PT, R7, R3, 0x3, 0x1c1f ;  /* 0x007c1f0003077f89 */ /* 0x0007e200000e0000 */
[----:B------:R-:W-:Y:S01]  /*9fd0*/  IMAD R4, R11, c[0x0][0x4e8], RZ ;  /* 0x00013a000b047a24 */ /* 0x000fe200078e02ff */
[----:B------:R-:W-:-:S02]  /*9fe0*/  LOP3.LUT P0, RZ, R16, 0x3, RZ, 0xc0, !PT ;  /* 0x0000000310ff7812 */ /* 0x000fc4000780c0ff */
[----:B------:R-:W4:Y:S01]  /*9ff0*/  SHFL.IDX PT, R8, R5, 0x2, 0x1c1f ;  /* 0x005c1f0005087f89 */ /* 0x000f2200000e0000 */
[----:B---3--:R-:W-:-:S05]  /*a000*/  IMAD R3, R75, 0x80, R78 ;  /* 0x000000804b037824 */ /* 0x008fca00078e024e */
[C---:B------:R-:W-:Y:S02]  /*a010*/  IADD3 R16, R3.reuse, 0x8, RZ ;  /* 0x0000000803107810 */ /* 0x040fe40007ffe0ff */
[CC--:B------:R-:W-:Y:S02]  /*a020*/  ISETP.GE.OR P4, PT, R3.reuse, R4.reuse, P0 ;  /* 0x000000040300720c */ /* 0x0c0fe40000786670 */
[----:B------:R-:W-:Y:S02]  /*a030*/  IADD3 R11, R3, 0x40, RZ ;  /* 0x00000040030b7810 */ /* 0x000fe40007ffe0ff */
[-C--:B------:R-:W-:Y:S02]  /*a040*/  ISETP.GE.OR P3, PT, R16, R4.reuse, P0 ;  /* 0x000000041000720c */ /* 0x080fe40000766670 */
[CC--:B------:R-:W-:Y:S01]  /*a050*/  ISETP.GE.OR P1, PT, R11.reuse, R4.reuse, P0 ;  /* 0x000000040b00720c */ /* 0x0c0fe20000726670 */
[----:B------:R3:W3:Y:S06]  /*a060*/  SHFL.IDX PT, R6, R5, 0x3, 0x1c1f ;  /* 0x007c1f0005067f89 */ /* 0x0006ec00000e0000 */
[----:B-1----:R1:W-:Y:S04]  /*a070*/  @!P4 ST.E [R14.64], R23 ;  /* 0x000000170e00c985 */ /* 0x0023e8000c101906 */
[----:B--2---:R1:W-:Y:S01]  /*a080*/  @!P3 ST.E [R12.64], R24 ;  /* 0x000000180c00b985 */ /* 0x0043e2000c101906 */
[----:B------:R-:W-:-:S03]  /*a090*/  ISETP.GE.AND P3, PT, R11, R4, PT ;  /* 0x000000040b00720c */ /* 0x000fc60003f66270 */
[----:B----4-:R1:W-:Y:S01]  /*a0a0*/  @!P1 ST.E [R8.64], R25 ;  /* 0x0000001908009985 */ /* 0x0103e2000c101906 */
[----:B------:R-:W-:Y:S02]  /*a0b0*/  LOP3.LUT R76, R76, 0xfffffffd, RZ, 0xc0, !PT ;  /* 0xfffffffd4c4c7812 */ /* 0x000fe400078ec0ff */
[----:B---3--:R-:W-:-:S04]  /*a0c0*/  IADD3 R5, R3, 0x48, RZ ;  /* 0x0000004803057810 */ /* 0x008fc80007ffe0ff */
[----:B------:R-:W-:Y:S02]  /*a0d0*/  ISETP.GE.AND P1, PT, R5, R4, PT ;  /* 0x000000040500720c */ /* 0x000fe40003f26270 */
[----:B------:R-:W-:-:S04]  /*a0e0*/  LOP3.LUT R76, R76, 0xfffffffe, RZ, 0xc0, !PT ;  /* 0xfffffffe4c4c7812 */ /* 0x000fc800078ec0ff */
[----:B------:R-:W-:-:S07]  /*a0f0*/  @P3 LOP3.LUT R76, R76, 0x1, RZ, 0xfc, !PT ;  /* 0x000000014c4c3812 */ /* 0x000fce00078efcff */
[----:B------:R-:W-:-:S05]  /*a100*/  @P1 LOP3.LUT R76, R76, 0x2, RZ, 0xfc, !PT ;  /* 0x000000024c4c1812 */ /* 0x000fca00078efcff */
[----:B------:R1:W-:Y:S01]  /*a110*/  STL [R1+0x24], R76 ;  /* 0x0000244c01007387 */ /* 0x0003e20000100800 */
[-C--:B------:R-:W-:Y:S02]  /*a120*/  ISETP.GE.OR P0, PT, R5, R4.reuse, P0 ;  /* 0x000000040500720c */ /* 0x080fe40000706670 */
[----:B------:R-:W-:-:S11]  /*a130*/  ISETP.GE.AND P6, PT, R16, R4, PT ;  /* 0x000000041000720c */ /* 0x000fd60003fc6270 */
[----:B------:R1:W-:Y:S01]  /*a140*/  @!P0 ST.E [R6.64], R22 ;  /* 0x0000001606008985 */ /* 0x0003e2000c101906 */
[----:B------:R-:W-:Y:S01]  /*a150*/  ISETP.GE.AND P0, PT, R3, R4, PT ;  /* 0x000000040300720c */ /* 0x000fe20003f06270 */
[----:B------:R-:W-:Y:S05]  /*a160*/  @P2 BRA `(.L_x_62) ;  /* 0x0000093000002947 */ /* 0x000fea0003800000 */
[----:B------:R-:W2:Y:S04]  /*a170*/  LDL R18, [R1+0x78] ;  /* 0x0000780001127983 */ /* 0x000ea80000100800 */
[----:B------:R-:W3:Y:S01]  /*a180*/  S2R R79, SR_TID.X ;  /* 0x00000000004f7919 */ /* 0x000ee20000002100 */
[----:B------:R-:W-:Y:S02]  /*a190*/  IMAD R3, R17, c[0x0][0x3a0], RZ ;  /* 0x0000e80011037a24 */ /* 0x000fe400078e02ff */
[----:B-1----:R-:W-:-:S04]  /*a1a0*/  IMAD.WIDE.U32 R6, R2, c[0x0][0x3a0], RZ ;  /* 0x0000e80002067a25 */ /* 0x002fc800078e00ff */
[----:B------:R-:W-:Y:S01]  /*a1b0*/  IMAD R2, R2, c[0x0][0x3a4], R3 ;  /* 0x0000e90002027a24 */ /* 0x000fe200078e0203 */
[--C-:B---3--:R-:W-:Y:S02]  /*a1c0*/  SHF.R.S32.HI R78, RZ, 0x1f, R79.reuse ;  /* 0x0000001fff4e7819 */ /* 0x108fe4000001144f */
[----:B------:R-:W-:Y:S02]  /*a1d0*/  SHF.R.S32.HI R76, RZ, 0x1f, R79 ;  /* 0x0000001fff4c7819 */ /* 0x000fe4000001144f */
[-C--:B------:R-:W-:Y:S02]  /*a1e0*/  LEA.HI R78, R78, R79.reuse, RZ, 0x2 ;  /* 0x0000004f4e4e7211 */ /* 0x080fe400078f10ff */
[----:B------:R-:W-:Y:S02]  /*a1f0*/  LEA.HI R76, R76, R79, RZ, 0x2 ;  /* 0x0000004f4c4c7211 */ /* 0x000fe400078f10ff */
[----:B------:R-:W-:Y:S02]  /*a200*/  LOP3.LUT R78, R78, 0xfffffffc, RZ, 0xc0, !PT ;  /* 0xfffffffc4e4e7812 */ /* 0x000fe400078ec0ff */
[----:B------:R-:W-:-:S02]  /*a210*/  SHF.R.S32.HI R76, RZ, 0x2, R76 ;  /* 0x00000002ff4c7819 */ /* 0x000fc4000001144c */
[----:B------:R-:W-:Y:S01]  /*a220*/  IADD3 R78, -R78, R79, RZ ;  /* 0x0000004f4e4e7210 */ /* 0x000fe20007ffe1ff */
[----:B------:R-:W-:-:S03]  /*a230*/  IMAD.IADD R3, R7, 0x1, R2 ;  /* 0x0000000107037824 */ /* 0x000fc600078e0202 */
[----:B------:R-:W-:Y:S01]  /*a240*/  LEA R5, R78, R76, 0x5 ;  /* 0x0000004c4e057211 */ /* 0x000fe200078e28ff */
[----:B------:R-:W-:-:S03]  /*a250*/  IMAD.MOV.U32 R2, RZ, RZ, R6 ;  /* 0x000000ffff027224 */ /* 0x000fc600078e0006 */
[----:B------:R-:W-:Y:S01]  /*a260*/  LEA R5, R75, R5, 0x7 ;  /* 0x000000054b057211 */ /* 0x000fe200078e38ff */
[----:B------:R-:W-:Y:S01]  /*a270*/  IMAD.WIDE.U32 R6, R77, c[0x0][0x3e8], R2 ;  /* 0x0000fa004d067a25 */ /* 0x000fe200078e0002 */
[----:B------:R-:W-:-:S03]  /*a280*/  SHF.R.S32.HI R3, RZ, 0x1f, R0 ;  /* 0x0000001fff037819 */ /* 0x000fc60000011400 */
[----:B------:R-:W-:Y:S01]  /*a290*/  @P5 IMAD.HI.U32 R9, R5, c[0x0][0x4ec], RZ ;  /* 0x00013b0005095a27 */ /* 0x000fe200078e00ff */
[----:B------:R-:W-:-:S03]  /*a2a0*/  MOV R2, R5 ;  /* 0x0000000500027202 */ /* 0x000fc60000000f00 */
[----:B------:R-:W-:Y:S01]  /*a2b0*/  IMAD R7, R77, c[0x0][0x3ec], R7 ;  /* 0x0000fb004d077a24 */ /* 0x000fe200078e0207 */
[----:B------:R-:W-:Y:S01]  /*a2c0*/  @P5 SHF.R.U32.HI R2, RZ, c[0x0][0x4f0], R9 ;  /* 0x00013c00ff025a19 */ /* 0x000fe20000011609 */
[----:B------:R-:W-:Y:S02]  /*a2d0*/  IMAD R8, R3, c[0x0][0x3f0], RZ ;  /* 0x0000fc0003087a24 */ /* 0x000fe400078e02ff */
[----:B------:R-:W-:-:S04]  /*a2e0*/  IMAD.WIDE.U32 R6, R0, c[0x0][0x3f0], R6 ;  /* 0x0000fc0000067a25 */ /* 0x000fc800078e0006 */
[----:B------:R-:W-:Y:S01]  /*a2f0*/  IMAD R9, R0, c[0x0][0x3f4], R8 ;  /* 0x0000fd0000097a24 */ /* 0x000fe200078e0208 */
[----:B------:R-:W-:Y:S02]  /*a300*/  SHF.R.S32.HI R8, RZ, 0x1f, R2 ;  /* 0x0000001fff087819 */ /* 0x000fe40000011402 */
[----:B------:R-:W-:Y:S02]  /*a310*/  IADD3 R0, -R2, RZ, RZ ;  /* 0x000000ff02007210 */ /* 0x000fe40007ffe1ff */
[----:B------:R-:W-:-:S03]  /*a320*/  IADD3 R7, R7, R9, RZ ;  /* 0x0000000907077210 */ /* 0x000fc60007ffe0ff */
[----:B------:R-:W-:-:S05]  /*a330*/  IMAD R0, R0, c[0x0][0x4e8], R5 ;  /* 0x00013a0000007a24 */ /* 0x000fca00078e0205 */
[----:B------:R-:W-:-:S05]  /*a340*/  SHF.R.S32.HI R5, RZ, 0x1f, R0 ;  /* 0x0000001fff057819 */ /* 0x000fca0000011400 */
[----:B------:R-:W-:Y:S01]  /*a350*/  IMAD R5, R5, c[0x0][0x3d8], RZ ;  /* 0x0000f60005057a24 */ /* 0x000fe200078e02ff */
[----:B------:R-:W-:Y:S01]  /*a360*/  LEA R11, R75, R76, 0x7 ;  /* 0x0000004c4b0b7211 */ /* 0x000fe200078e38ff */
[----:B--2---:R-:W-:-:S05]  /*a370*/  IMAD.SHL.U32 R3, R18, 0x2, RZ ;  /* 0x0000000212037824 */ /* 0x004fca00078e00ff */
[----:B------:R-:W1:Y:S04]  /*a380*/  LDS.128 R24, [R3+0x80] ;  /* 0x0000800003187984 */ /* 0x000e680000000c00 */
[----:B------:R-:W2:Y:S04]  /*a390*/  LDS.128 R36, [R3+0x880] ;  /* 0x0008800003247984 */ /* 0x000ea80000000c00 */
[----:B------:R-:W3:Y:S04]  /*a3a0*/  LDS.128 R48, [R3+0x1080] ;  /* 0x0010800003307984 */ /* 0x000ee80000000c00 */
[----:B------:R-:W4:Y:S04]  /*a3b0*/  LDS.128 R60, [R3+0x1880] ;  /* 0x00188000033c7984 */ /* 0x000f280000000c00 */
[----:B------:R-:W1:Y:S04]  /*a3c0*/  LDS.128 R20, [R3+0x2080] ;  /* 0x0020800003147984 */ /* 0x000e680000000c00 */
[----:B------:R-:W1:Y:S04]  /*a3d0*/  LDS.128 R32, [R3+0x2880] ;  /* 0x0028800003207984 */ /* 0x000e680000000c00 */
[----:B------:R-:W1:Y:S04]  /*a3e0*/  LDS.128 R44, [R3+0x3080] ;  /* 0x00308000032c7984 */ /* 0x000e680000000c00 */
[----:B------:R-:W1:Y:S04]  /*a3f0*/  LDS.128 R56, [R3+0x3880] ;  /* 0x0038800003387984 */ /* 0x000e680000000c00 */
[----:B------:R-:W1:Y:S04]  /*a400*/  LDS.128 R16, [R3+0x4080] ;  /* 0x0040800003107984 */ /* 0x000e680000000c00 */
[----:B------:R-:W1:Y:S04]  /*a410*/  LDS.128 R28, [R3+0x4880] ;  /* 0x00488000031c7984 */ /* 0x000e680000000c00 */
[----:B------:R-:W1:Y:S04]  /*a420*/  LDS.128 R40, [R3+0x5080] ;  /* 0x0050800003287984 */ /* 0x000e680000000c00 */
[----:B------:R5:W1:Y:S02]  /*a430*/  LDS.128 R52, [R3+0x5880] ;  /* 0x0058800003347984 */ /* 0x000a640000000c00 */
[----:B-----5:R-:W-:-:S04]  /*a440*/  IMAD R3, R8, c[0x0][0x3e0], RZ ;  /* 0x0000f80008037a24 */ /* 0x020fc800078e02ff */
[C---:B------:R-:W-:Y:S02]  /*a450*/  IMAD R8, R2.reuse, c[0x0][0x3e4], R3 ;  /* 0x0000f90002087a24 */ /* 0x040fe400078e0203 */
[----:B------:R-:W-:-:S04]  /*a460*/  IMAD.WIDE.U32 R2, R2, c[0x0][0x3e0], R6 ;  /* 0x0000f80002027a25 */ /* 0x000fc800078e0006 */
[----:B------:R-:W-:-:S04]  /*a470*/  IMAD.IADD R3, R3, 0x1, R8 ;  /* 0x0000000103037824 */ /* 0x000fc800078e0208 */
[----:B------:R-:W-:-:S04]  /*a480*/  IMAD.WIDE.U32 R2, R0, c[0x0][0x3d8], R2 ;  /* 0x0000f60000027a25 */ /* 0x000fc800078e0002 */
[----:B------:R-:W-:Y:S01]  /*a490*/  IMAD R0, R0, c[0x0][0x3dc], R5 ;  /* 0x0000f70000007a24 */ /* 0x000fe200078e0205 */
[----:B------:R-:W-:-:S04]  /*a4a0*/  LEA R13, P0, R2, c[0x0][0x380], 0x1 ;  /* 0x0000e000020d7a11 */ /* 0x000fc800078008ff */
[----:B------:R-:W-:-:S04]  /*a4b0*/  IADD3 R0, R3, R0, RZ ;  /* 0x0000000003007210 */ /* 0x000fc80007ffe0ff */
[----:B------:R-:W-:Y:S01]  /*a4c0*/  LEA.HI.X R12, R2, c[0x0][0x384], R0, 0x1, P0 ;  /* 0x0000e100020c7a11 */ /* 0x000fe200000f0c00 */
[----:B------:R-:W-:Y:S05]  /*a4d0*/  BRA.DIV ~URZ, `(.L_x_63) ;  /* 0x00003f527f007947 */ /* 0x000fea000b800000 */
[----:B-1234-:R1:W2:Y:S02]  /*a4e0*/  SHFL.IDX PT, R10, R12, RZ, 0x1c1f ;  /* 0x001c1fff0c0a7589 */ /* 0x01e2a400000e0000 */
.L_x_133:
[----:B------:R-:W-:Y:S05]  /*a4f0*/  BRA.DIV ~URZ, `(.L_x_64) ;  /* 0x00003fa27f007947 */ /* 0x000fea000b800000 */
[----:B------:R3:W4:Y:S02]  /*a500*/  SHFL.IDX PT, R0, R13, RZ, 0x1c1f ;  /* 0x001c1fff0d007589 */ /* 0x00072400000e0000 */
.L_x_134:
[----:B------:R-:W-:Y:S01]  /*a510*/  ISETP.GE.AND P0, PT, R11, R4, PT ;  /* 0x000000040b00720c */ /* 0x000fe20003f06270 */
[----:B------:R-:W-:-:S12]  /*a520*/  BSSY B0, `(.L_x_65) ;  /* 0x0000011000007945 */ /* 0x000fd80003800000 */
[----:B------:R-:W-:Y:S05]  /*a530*/  @P0 BRA `(.L_x_66) ;  /* 0x000000f000000947 */ /* 0x000fea0003800000 */
[----:B------:R-:W5:Y:S04]  /*a540*/  LDL R5, [R1] ;  /* 0x0000000001057983 */ /* 0x000f680000100800 */
[----:B---3--:R-:W3:Y:S04]  /*a550*/  LDL R15, [R1+0x6c] ;  /* 0x00006c00010f7983 */ /* 0x008ee80000100800 */
[----:B----4-:R-:W4:Y:S01]  /*a560*/  LDL R14, [R1+0x68] ;  /* 0x00006800010e7983 */ /* 0x010f220000100800 */
[----:B------:R-:W-:Y:S02]  /*a570*/  ISETP.GE.AND P2, PT, R250, c[0x0][0x3c8], PT ;  /* 0x0000f200fa007a0c */ /* 0x000fe40003f46270 */
[----:B------:R-:W-:-:S11]  /*a580*/  ISETP.GE.AND P1, PT, R252, c[0x0][0x3c8], PT ;  /* 0x0000f200fc007a0c */ /* 0x000fd60003f26270 */
[-C--:B------:R-:W-:Y:S02]  /*a590*/  @!P2 LEA R8, P5, R250, R0.reuse, 0x1 ;  /* 0x00000000fa08a211 */ /* 0x080fe400078a08ff */
[----:B------:R-:W-:Y:S02]  /*a5a0*/  @!P1 LEA R6, P4, R252, R0, 0x1 ;  /* 0x00000000fc069211 */ /* 0x000fe400078808ff */
[----:B--2---:R-:W-:-:S05]  /*a5b0*/  @!P2 LEA.HI.X R9, R250, R10, R251, 0x1, P5 ;  /* 0x0000000afa09a211 */ /* 0x004fca00028f0cfb */
[----:B------:R2:W-:Y:S01]  /*a5c0*/  @!P2 ST.E.128 [R8.64], R24 ;  /* 0x000000180800a985 */ /* 0x0005e2000c101d06 */
[----:B-----5:R-:W-:Y:S02]  /*a5d0*/  ISETP.GE.AND P0, PT, R5, c[0x0][0x3c8], PT ;  /* 0x0000f20005007a0c */ /* 0x020fe40003f06270 */
[----:B---3--:R-:W-:-:S11]  /*a5e0*/  @!P1 LEA.HI.X R7, R252, R10, R15, 0x1, P4 ;  /* 0x0000000afc079211 */ /* 0x008fd600020f0c0f */
[----:B------:R-:W-:-:S04]  /*a5f0*/  @!P0 LEA R2, P3, R5, R0, 0x1 ;  /* 0x0000000005028211 */ /* 0x000fc800078608ff */
[----:B----4-:R-:W-:Y:S01]  /*a600*/  @!P0 LEA.HI.X R3, R5, R10, R14, 0x1, P3 ;  /* 0x0000000a05038211 */ /* 0x010fe200018f0c0e */
[----:B------:R2:W-:Y:S04]  /*a610*/  @!P1 ST.E.128 [R6.64], R20 ;  /* 0x0000001406009985 */ /* 0x0005e8000c101d06 */
[----:B------:R2:W-:Y:S04]  /*a620*/  @!P0 ST.E.128 [R2.64], R16 ;  /* 0x0000001002008985 */ /* 0x0005e8000c101d06 */
.L_x_66:
[----:B------:R-:W-:Y:S05]  /*a630*/  BSYNC B0 ;  /* 0x0000000000007941 */ /* 0x000fea0003800000 */
.L_x_65:
[----:B------:R-:W-:Y:S05]  /*a640*/  BRA.DIV ~URZ, `(.L_x_67) ;  /* 0x00003eb27f007947 */ /* 0x000fea000b800000 */
[----:B--2---:R2:W1:Y:S04]  /*a650*/  SHFL.IDX PT, R10, R12, 0x1, 0x1c1f ;  /* 0x003c1f000c0a7f89 */ /* 0x00446800000e0000 */
[----:B----4-:R2:W4:Y:S02]  /*a660*/  SHFL.IDX PT, R0, R13, 0x1, 0x1c1f ;  /* 0x003c1f000d007f89 */ /* 0x01052400000e0000 */
.L_x_135:
[----:B------:R-:W-:Y:S01]  /*a670*/  IADD3 R2, R11, 0x20, RZ ;  /* 0x000000200b027810 */ /* 0x000fe20007ffe0ff */
[----:B------:R-:W-:Y:S03]  /*a680*/  BSSY B0, `(.L_x_68) ;  /* 0x0000012000007945 */ /* 0x000fe60003800000 */
[----:B------:R-:W-:-:S13]  /*a690*/  ISETP.GE.AND P0, PT, R2, R4, PT ;  /* 0x000000040200720c */ /* 0x000fda0003f06270 */
[----:B------:R-:W-:Y:S05]  /*a6a0*/  @P0 BRA `(.L_x_69) ;  /* 0x000000f000000947 */ /* 0x000fea0003800000 */
[----:B------:R-:W5:Y:S04]  /*a6b0*/  LDL R5, [R1] ;  /* 0x0000000001057983 */ /* 0x000f680000100800 */
[----:B--2---:R-:W2:Y:S04]  /*a6c0*/  LDL R15, [R1+0x6c] ;  /* 0x00006c00010f7983 */ /* 0x004ea80000100800 */
[----:B---3--:R-:W3:Y:S01]  /*a6d0*/  LDL R14, [R1+0x68] ;  /* 0x00006800010e7983 */ /* 0x008ee20000100800 */
[----:B------:R-:W-:Y:S02]  /*a6e0*/  ISETP.GE.AND P2, PT, R250, c[0x0][0x3c8], PT ;  /* 0x0000f200fa007a0c */ /* 0x000fe40003f46270 */
[----:B------:R-:W-:-:S11]  /*a6f0*/  ISETP.GE.AND P1, PT, R252, c[0x0][0x3c8], PT ;  /* 0x0000f200fc007a0c */ /* 0x000fd60003f26270 */
[-C--:B----4-:R-:W-:Y:S02]  /*a700*/  @!P2 LEA R8, P5, R250, R0.reuse, 0x1 ;  /* 0x00000000fa08a211 */ /* 0x090fe400078a08ff */
[----:B------:R-:W-:Y:S02]  /*a710*/  @!P1 LEA R6, P4, R252, R0, 0x1 ;  /* 0x00000000fc069211 */ /* 0x000fe400078808ff */
[----:B-1----:R-:W-:-:S05]  /*a720*/  @!P2 LEA.HI.X R9, R250, R10, R251, 0x1, P5 ;  /* 0x0000000afa09a211 */ /* 0x002fca00028f0cfb */
[----:B------:R1:W-:Y:S01]  /*a730*/  @!P2 ST.E.128 [R8.64], R36 ;  /* 0x000000240800a985 */ /* 0x0003e2000c101d06 */
[----:B-----5:R-:W-:Y:S02]  /*a740*/  ISETP.GE.AND P0, PT, R5, c[0x0][0x3c8], PT ;  /* 0x0000f20005007a0c */ /* 0x020fe40003f06270 */
[----:B--2---:R-:W-:-:S11]  /*a750*/  @!P1 LEA.HI.X R7, R252, R10, R15, 0x1, P4 ;  /* 0x0000000afc079211 */ /* 0x004fd600020f0c0f */
[----:B------:R-:W-:-:S04]  /*a760*/  @!P0 LEA R2, P3, R5, R0, 0x1 ;  /* 0x0000000005028211 */ /* 0x000fc800078608ff */
[----:B---3--:R-:W-:Y:S01]  /*a770*/  @!P0 LEA.HI.X R3, R5, R10, R14, 0x1, P3 ;  /* 0x0000000a05038211 */ /* 0x008fe200018f0c0e */
[----:B------:R1:W-:Y:S04]  /*a780*/  @!P1 ST.E.128 [R6.64], R32 ;  /* 0x0000002006009985 */ /* 0x0003e8000c101d06 */
[----:B------:R1:W-:Y:S04]  /*a790*/  @!P0 ST.E.128 [R2.64], R28 ;  /* 0x0000001c02008985 */ /* 0x0003e8000c101d06 */
.L_x_69:
[----:B------:R-:W-:Y:S05]  /*a7a0*/  BSYNC B0 ;  /* 0x0000000000007941 */ /* 0x000fea0003800000 */
.L_x_68:
[----:B------:R-:W-:Y:S05]  /*a7b0*/  BRA.DIV ~URZ, `(.L_x_70) ;  /* 0x00003e027f007947 */ /* 0x000fea000b800000 */
[----:B-1----:R1:W2:Y:S02]  /*a7c0*/  SHFL.IDX PT, R10, R12, 0x2, 0x1c1f ;  /* 0x005c1f000c0a7f89 */ /* 0x0022a400000e0000 */
.L_x_136:
[----:B------:R-:W-:Y:S05]  /*a7d0*/  BRA.DIV ~URZ, `(.L_x_71) ;  /* 0x00003e527f007947 */ /* 0x000fea000b800000 */
[----:B----4-:R4:W1:Y:S02]  /*a7e0*/  SHFL.IDX PT, R0, R13, 0x2, 0x1c1f ;  /* 0x005c1f000d007f89 */ /* 0x01086400000e0000 */
.L_x_137:
[----:B------:R-:W-:Y:S01]  /*a7f0*/  IADD3 R2, R11, 0x40, RZ ;  /* 0x000000400b027810 */ /* 0x000fe20007ffe0ff */
[----:B------:R-:W-:Y:S03]  /*a800*/  BSSY B0, `(.L_x_72) ;  /* 0x0000012000007945 */ /* 0x000fe60003800000 */
[----:B------:R-:W-:-:S13]  /*a810*/  ISETP.GE.AND P0, PT, R2, R4, PT ;  /* 0x000000040200720c */ /* 0x000fda0003f06270 */
[----:B------:R-:W-:Y:S05]  /*a820*/  @P0 BRA `(.L_x_73) ;  /* 0x000000f000000947 */ /* 0x000fea0003800000 */
[----:B------:R-:W5:Y:S04]  /*a830*/  LDL R5, [R1] ;  /* 0x0000000001057983 */ /* 0x000f680000100800 */
[----:B---3--:R-:W3:Y:S04]  /*a840*/  LDL R15, [R1+0x6c] ;  /* 0x00006c00010f7983 */ /* 0x008ee80000100800 */
[----:B----4-:R-:W4:Y:S01]  /*a850*/  LDL R14, [R1+0x68] ;  /* 0x00006800010e7983 */ /* 0x010f220000100800 */
[----:B------:R-:W-:Y:S02]  /*a860*/  ISETP.GE.AND P2, PT, R250, c[0x0][0x3c8], PT ;  /* 0x0000f200fa007a0c */ /* 0x000fe40003f46270 */
[----:B------:R-:W-:-:S11]  /*a870*/  ISETP.GE.AND P1, PT, R252, c[0x0][0x3c8], PT ;  /* 0x0000f200fc007a0c */ /* 0x000fd60003f26270 */
[-C--:B-1----:R-:W-:Y:S02]  /*a880*/  @!P2 LEA R8, P5, R250, R0.reuse, 0x1 ;  /* 0x00000000fa08a211 */ /* 0x082fe400078a08ff */
        /* <DEDUP_REMOVED lines=9> */
.L_x_73:
[----:B------:R-:W-:Y:S05]  /*a920*/  BSYNC B0 ;  /* 0x0000000000007941 */ /* 0x000fea0003800000 */
.L_x_72:
[----:B------:R-:W-:Y:S05]  /*a930*/  BRA.DIV ~URZ, `(.L_x_74) ;  /* 0x00003d527f007947 */ /* 0x000fea000b800000 */
[----:B-1----:R1:W3:Y:S04]  /*a940*/  SHFL.IDX PT, R6, R12, 0x3, 0x1c1f ;  /* 0x007c1f000c067f89 */ /* 0x0022e800000e0000 */
[----:B------:R1:W4:Y:S02]  /*a950*/  SHFL.IDX PT, R0, R13, 0x3, 0x1c1f ;  /* 0x007c1f000d007f89 */ /* 0x00032400000e0000 */
.L_x_138:
[----:B------:R-:W-:-:S04]  /*a960*/  IADD3 R2, R11, 0x60, RZ ;  /* 0x000000600b027810 */ /* 0x000fc80007ffe0ff */
[----:B------:R-:W-:-:S13]  /*a970*/  ISETP.GE.AND P0, PT, R2, R4, PT ;  /* 0x000000040200720c */ /* 0x000fda0003f06270 */
[----:B------:R-:W-:Y:S05]  /*a980*/  @P0 BRA `(.L_x_75) ;  /* 0x000024d000000947 */ /* 0x000fea0003800000 */
[----:B------:R-:W5:Y:S04]  /*a990*/  LDL R8, [R1+0x6c] ;  /* 0x00006c0001087983 */ /* 0x000f680000100800 */
[----:B----4-:R-:W4:Y:S01]  /*a9a0*/  LDL R7, [R1] ;  /* 0x0000000001077983 */ /* 0x010f220000100800 */
[----:B------:R-:W-:Y:S02]  /*a9b0*/  ISETP.GE.AND P1, PT, R250, c[0x0][0x3c8], PT ;  /* 0x0000f200fa007a0c */ /* 0x000fe40003f26270 */
[----:B------:R-:W-:-:S11]  /*a9c0*/  ISETP.GE.AND P0, PT, R252, c[0x0][0x3c8], PT ;  /* 0x0000f200fc007a0c */ /* 0x000fd60003f06270 */
[-C--:B------:R-:W-:Y:S02]  /*a9d0*/  @!P1 LEA R4, P3, R250, R0.reuse, 0x1 ;  /* 0x00000000fa049211 */ /* 0x080fe400078608ff */
[----:B------:R-:W-:Y:S02]  /*a9e0*/  @!P0 LEA R2, P2, R252, R0, 0x1 ;  /* 0x00000000fc028211 */ /* 0x000fe400078408ff */
[----:B---3--:R-:W-:-:S05]  /*a9f0*/  @!P1 LEA.HI.X R5, R250, R6, R251, 0x1, P3 ;  /* 0x00000006fa059211 */ /* 0x008fca00018f0cfb */
[----:B------:R3:W-:Y:S01]  /*aa00*/  @!P1 ST.E.128 [R4.64], R60 ;  /* 0x0000003c04009985 */ /* 0x0007e2000c101d06 */
[----:B-----5:R-:W-:-:S05]  /*aa10*/  @!P0 LEA.HI.X R3, R252, R6, R8, 0x1, P2 ;  /* 0x00000006fc038211 */ /* 0x020fca00010f0c08 */
[----:B------:R3:W-:Y:S01]  /*aa20*/  @!P0 ST.E.128 [R2.64], R56 ;  /* 0x0000003802008985 */ /* 0x0007e2000c101d06 */
[----:B----4-:R-:W-:-:S13]  /*aa30*/  ISETP.GE.AND P0, PT, R7, c[0x0][0x3c8], PT ;  /* 0x0000f20007007a0c */ /* 0x010fda0003f06270 */
[----:B------:R-:W-:Y:S05]  /*aa40*/  @P0 BRA `(.L_x_75) ;  /* 0x0000241000000947 */ /* 0x000fea0003800000 */
[----:B------:R-:W4:Y:S01]  /*aa50*/  LDL R8, [R1+0x68] ;  /* 0x0000680001087983 */ /* 0x000f220000100800 */
[----:B---3--:R-:W-:-:S04]  /*aa60*/  LEA R2, P0, R7, R0, 0x1 ;  /* 0x0000000007027211 */ /* 0x008fc800078008ff */
[----:B----4-:R-:W-:-:S05]  /*aa70*/  LEA.HI.X R3, R7, R6, R8, 0x1, P0 ;  /* 0x0000000607037211 */ /* 0x010fca00000f0c08 */
[----:B------:R3:W-:Y:S01]  /*aa80*/  ST.E.128 [R2.64], R52 ;  /* 0x0000003402007985 */ /* 0x0007e2000c101d06 */
[----:B------:R-:W-:Y:S05]  /*aa90*/  BRA `(.L_x_75) ;  /* 0x000023c000007947 */ /* 0x000fea0003800000 */
.L_x_62:
[----:B-1----:R-:W2:Y:S04]  /*aaa0*/  LDL.LU R7, [R1+0x20] ;  /* 0x0000200001077983 */ /* 0x002ea80000300800 */
[----:B------:R-:W3:Y:S01]  /*aab0*/  LDL.LU R6, [R1+0x74] ;  /* 0x0000740001067983 */ /* 0x000ee20000300800 */
[----:B------:R-:W-:Y:S02]  /*aac0*/  IMAD R3, R17, c[0x0][0x408], RZ ;  /* 0x0001020011037a24 */ /* 0x000fe400078e02ff */
[----:B------:R-:W-:-:S04]  /*aad0*/  IMAD.WIDE.U32 R4, R2, c[0x0][0x408], RZ ;  /* 0x0001020002047a25 */ /* 0x000fc800078e00ff */
[----:B------:R-:W-:-:S05]  /*aae0*/  IMAD R2, R2, c[0x0][0x40c], R3 ;  /* 0x0001030002027a24 */ /* 0x000fca00078e0203 */
[----:B------:R-:W-:Y:S02]  /*aaf0*/  IADD3 R3, R5, R2, RZ ;  /* 0x0000000205037210 */ /* 0x000fe40007ffe0ff */
[----:B------:R-:W-:Y:S02]  /*ab00*/  MOV R2, R4 ;  /* 0x0000000400027202 */ /* 0x000fe40000000f00 */
[----:B------:R-:W-:-:S05]  /*ab10*/  SHF.R.S32.HI R5, RZ, 0x1f, R0 ;  /* 0x0000001fff057819 */ /* 0x000fca0000011400 */
[----:B------:R-:W-:Y:S02]  /*ab20*/  IMAD R4, R5, c[0x0][0x440], RZ ;  /* 0x0001100005047a24 */ /* 0x000fe400078e02ff */
[----:B------:R-:W-:-:S04]  /*ab30*/  @P5 IMAD.HI.U32 R5, R10, c[0x0][0x4ec], RZ ;  /* 0x00013b000a055a27 */ /* 0x000fc800078e00ff */
[----:B------:R-:W-:Y:S02]  /*ab40*/  IMAD R4, R0, c[0x0][0x444], R4 ;  /* 0x0001110000047a24 */ /* 0x000fe400078e0204 */
[----:B--2---:R-:W-:-:S04]  /*ab50*/  IMAD.WIDE.U32 R2, R7, c[0x0][0x438], R2 ;  /* 0x00010e0007027a25 */ /* 0x004fc800078e0002 */
[----:B------:R-:W-:-:S04]  /*ab60*/  IMAD R3, R7, c[0x0][0x43c], R3 ;  /* 0x00010f0007037a24 */ /* 0x000fc800078e0203 */
[----:B------:R-:W-:Y:S01]  /*ab70*/  IMAD.WIDE.U32 R2, R0, c[0x0][0x440], R2 ;  /* 0x0001100000027a25 */ /* 0x000fe200078e0002 */
[----:B------:R-:W-:Y:S02]  /*ab80*/  MOV R0, R10 ;  /* 0x0000000a00007202 */ /* 0x000fe40000000f00 */
[----:B------:R-:W-:Y:S02]  /*ab90*/  @P5 SHF.R.U32.HI R0, RZ, c[0x0][0x4f0], R5 ;  /* 0x00013c00ff005a19 */ /* 0x000fe40000011605 */
[----:B------:R-:W-:Y:S02]  /*aba0*/  IADD3 R3, R3, R4, RZ ;  /* 0x0000000403037210 */ /* 0x000fe40007ffe0ff */
[----:B------:R-:W-:Y:S02]  /*abb0*/  SHF.R.S32.HI R5, RZ, 0x1f, R0 ;  /* 0x0000001fff057819 */ /* 0x000fe40000011400 */
[----:B------:R-:W-:Y:S01]  /*abc0*/  IADD3 R4, -R0, RZ, RZ ;  /* 0x000000ff00047210 */ /* 0x000fe20007ffe1ff */
[----:B---3--:R-:W-:-:S04]  /*abd0*/  IMAD.WIDE.U32 R2, R6, c[0x0][0x448], R2 ;  /* 0x0001120006027a25 */ /* 0x008fc800078e0002 */
[----:B------:R-:W-:Y:S02]  /*abe0*/  IMAD R5, R5, c[0x0][0x430], RZ ;  /* 0x00010c0005057a24 */ /* 0x000fe400078e02ff */
[----:B------:R-:W-:Y:S02]  /*abf0*/  IMAD R3, R6, c[0x0][0x44c], R3 ;  /* 0x0001130006037a24 */ /* 0x000fe400078e0203 */
[----:B------:R-:W-:Y:S02]  /*ac00*/  IMAD R4, R4, c[0x0][0x4e8], R10 ;  /* 0x00013a0004047a24 */ /* 0x000fe400078e020a */
[C---:B------:R-:W-:Y:S02]  /*ac10*/  IMAD R5, R0.reuse, c[0x0][0x434], R5 ;  /* 0x00010d0000057a24 */ /* 0x040fe400078e0205 */
[----:B------:R-:W-:Y:S01]  /*ac20*/  IMAD.WIDE.U32 R2, R0, c[0x0][0x430], R2 ;  /* 0x00010c0000027a25 */ /* 0x000fe200078e0002 */
[----:B------:R-:W-:-:S04]  /*ac30*/  SHF.R.S32.HI R0, RZ, 0x1f, R4 ;  /* 0x0000001fff007819 */ /* 0x000fc80000011404 */
[----:B------:R-:W-:Y:S01]  /*ac40*/  IADD3 R3, R3, R5, RZ ;  /* 0x0000000503037210 */ /* 0x000fe20007ffe0ff */
[----:B------:R-:W-:-:S04]  /*ac50*/  IMAD R0, R0, c[0x0][0x428], RZ ;  /* 0x00010a0000007a24 */ /* 0x000fc800078e02ff */
[----:B------:R-:W-:-:S04]  /*ac60*/  IMAD.WIDE.U32 R2, R4, c[0x0][0x428], R2 ;  /* 0x00010a0004027a25 */ /* 0x000fc800078e0002 */
[----:B------:R-:W-:Y:S01]  /*ac70*/  IMAD R4, R4, c[0x0][0x42c], R0 ;  /* 0x00010b0004047a24 */ /* 0x000fe200078e0200 */
[----:B------:R-:W-:-:S04]  /*ac80*/  LEA R13, P1, R2, c[0x0][0x400], 0x2 ;  /* 0x00010000020d7a11 */ /* 0x000fc800078210ff */
[----:B------:R-:W-:-:S04]  /*ac90*/  IADD3 R4, R3, R4, RZ ;  /* 0x0000000403047210 */ /* 0x000fc80007ffe0ff */
[----:B------:R-:W-:Y:S01]  /*aca0*/  LEA.HI.X R12, R2, c[0x0][0x404], R4, 0x2, P1 ;  /* 0x00010100020c7a11 */ /* 0x000fe200008f1404 */
[----:B------:R-:W-:Y:S05]  /*acb0*/  BRA.DIV ~URZ, `(.L_x_76) ;  /* 0x00003a927f007947 */ /* 0x000fea000b800000 */
[----:B------:R1:W2:Y:S02]  /*acc0*/  SHFL.IDX PT, R4, R12, RZ, 0x1c1f ;  /* 0x001c1fff0c047589 */ /* 0x0002a400000e0000 */
.L_x_139:
[----:B------:R-:W-:Y:S05]  /*acd0*/  BRA.DIV ~URZ, `(.L_x_77) ;  /* 0x00003ae27f007947 */ /* 0x000fea000b800000 */
[----:B------:R3:W4:Y:S02]  /*ace0*/  SHFL.IDX PT, R0, R13, RZ, 0x1c1f ;  /* 0x001c1fff0d007589 */ /* 0x00072400000e0000 */
.L_x_140:
[----:B------:R-:W-:Y:S01]  /*acf0*/  BSSY B0, `(.L_x_78) ;  /* 0x000004a000007945 */ /* 0x000fe20003800000 */
[----:B------:R-:W-:Y:S05]  /*ad00*/  @P0 BRA `(.L_x_79) ;  /* 0x0000048000000947 */ /* 0x000fea0003800000 */
[----:B------:R-:W5:Y:S04]  /*ad10*/  LDL R5, [R1+0x70] ;  /* 0x0000700001057983 */ /* 0x000f680000100800 */
[----:B---3--:R-:W3:Y:S04]  /*ad20*/  LDL R16, [R1+0x5c] ;  /* 0x00005c0001107983 */ /* 0x008ee80000100800 */
[----:B----4-:R-:W4:Y:S04]  /*ad30*/  LDL R10, [R1+0x58] ;  /* 0x00005800010a7983 */ /* 0x010f280000100800 */
[----:B--2---:R-:W2:Y:S04]  /*ad40*/  LDL R18, [R1+0xa4] ;  /* 0x0000a40001127983 */ /* 0x004ea80000100800 */
[----:B------:R-:W2:Y:S04]  /*ad50*/  LDL R14, [R1+0xa0] ;  /* 0x0000a000010e7983 */ /* 0x000ea80000100800 */
        /* <DEDUP_REMOVED lines=12> */
[----:B------:R-:W2:Y:S01]  /*ae20*/  LDL R11, [R1+0x38] ;  /* 0x00003800010b7983 */ /* 0x000ea20000100800 */
[----:B-----5:R-:W-:-:S02]  /*ae30*/  ISETP.GE.AND P0, PT, R5, c[0x0][0x3c8], PT ;  /* 0x0000f20005007a0c */ /* 0x020fc40003f06270 */
[----:B---3--:R-:W-:Y:S02]  /*ae40*/  ISETP.GE.AND P1, PT, R16, c[0x0][0x3c8], PT ;  /* 0x0000f20010007a0c */ /* 0x008fe40003f26270 */
[----:B----4-:R-:W-:-:S09]  /*ae50*/  ISETP.GE.AND P3, PT, R10, c[0x0][0x3c8], PT ;  /* 0x0000f2000a007a0c */ /* 0x010fd20003f66270 */
[----:B------:R-:W-:Y:S02]  /*ae60*/  @!P0 IMAD.MOV.U32 R2, RZ, RZ, R0 ;  /* 0x000000ffff028224 */ /* 0x000fe400078e0000 */
[----:B------:R-:W-:-:S04]  /*ae70*/  @!P0 IMAD.MOV.U32 R3, RZ, RZ, R4 ;  /* 0x000000ffff038224 */ /* 0x000fc800078e0004 */
[----:B------:R-:W-:Y:S01]  /*ae80*/  @!P0 IMAD.WIDE R6, R5, 0x4, R2 ;  /* 0x0000000405068825 */ /* 0x000fe200078e0202 */
[C---:B------:R-:W-:Y:S01]  /*ae90*/  @!P1 LEA R2, P2, R16.reuse, R0, 0x2 ;  /* 0x0000000010029211 */ /* 0x040fe200078410ff */
[----:B------:R-:W3:Y:S03]  /*aea0*/  LDL R5, [R1+0x34] ;  /* 0x0000340001057983 */ /* 0x000ee60000100800 */
[----:B--2---:R-:W-:Y:S02]  /*aeb0*/  @!P1 LEA.HI.X R3, R16, R4, R18, 0x2, P2 ;  /* 0x0000000410039211 */ /* 0x004fe400010f1412 */
[----:B------:R-:W2:Y:S04]  /*aec0*/  LDL R18, [R1+0x88] ;  /* 0x0000880001127983 */ /* 0x000ea80000100800 */
[----:B------:R4:W-:Y:S04]  /*aed0*/  @!P0 ST.E.64 [R6.64], R102 ;  /* 0x0000006606008985 */ /* 0x0009e8000c101b06 */
[----:B------:R-:W5:Y:S01]  /*aee0*/  LDL R16, [R1+0x84] ;  /* 0x0000840001107983 */ /* 0x000f620000100800 */
[----:B----4-:R-:W-:-:S04]  /*aef0*/  @!P3 LEA R6, P0, R10, R0, 0x2 ;  /* 0x000000000a06b211 */ /* 0x010fc800078010ff */
[----:B------:R-:W-:Y:S02]  /*af00*/  @!P3 LEA.HI.X R7, R10, R4, R14, 0x2, P0 ;  /* 0x000000040a07b211 */ /* 0x000fe400000f140e */
[----:B------:R-:W4:Y:S04]  /*af10*/  LDL R14, [R1+0x80] ;  /* 0x00008000010e7983 */ /* 0x000f280000100800 */
[----:B------:R-:W4:Y:S01]  /*af20*/  LDL R10, [R1+0x7c] ;  /* 0x00007c00010a7983 */ /* 0x000f220000100800 */
[----:B------:R-:W-:-:S03]  /*af30*/  ISETP.GE.AND P4, PT, R25, c[0x0][0x3c8], PT ;  /* 0x0000f20019007a0c */ /* 0x000fc60003f86270 */
[----:B------:R1:W-:Y:S01]  /*af40*/  @!P1 ST.E.64 [R2.64], R116 ;  /* 0x0000007402009985 */ /* 0x0003e2000c101b06 */
[----:B------:R-:W-:Y:S02]  /*af50*/  ISETP.GE.AND P1, PT, R23, c[0x0][0x3c8], PT ;  /* 0x0000f20017007a0c */ /* 0x000fe40003f26270 */
[----:B------:R-:W-:Y:S01]  /*af60*/  ISETP.GE.AND P2, PT, R8, c[0x0][0x3c8], PT ;  /* 0x0000f20008007a0c */ /* 0x000fe20003f46270 */
[----:B------:R1:W-:Y:S06]  /*af70*/  @!P3 ST.E.64 [R6.64], R124 ;  /* 0x0000007c0600b985 */ /* 0x0003ec000c101b06 */
[----:B-1----:R-:W-:-:S04]  /*af80*/  @!P4 LEA R2, P0, R25, R0, 0x2 ;  /* 0x000000001902c211 */ /* 0x002fc800078010ff */
[----:B------:R-:W-:Y:S02]  /*af90*/  @!P4 LEA.HI.X R3, R25, R4, R75, 0x2, P0 ;  /* 0x000000041903c211 */ /* 0x000fe400000f144b */
[----:B------:R-:W-:-:S03]  /*afa0*/  @!P1 LEA R6, P0, R23, R0, 0x2 ;  /* 0x0000000017069211 */ /* 0x000fc600078010ff */
[----:B------:R1:W-:Y:S01]  /*afb0*/  @!P4 ST.E.64 [R2.64], R128 ;  /* 0x000000800200c985 */ /* 0x0003e2000c101b06 */
[----:B------:R-:W-:Y:S02]  /*afc0*/  ISETP.GE.AND P4, PT, R21, c[0x0][0x3c8], PT ;  /* 0x0000f20015007a0c */ /* 0x000fe40003f86270 */
[----:B------:R-:W-:-:S05]  /*afd0*/  @!P1 LEA.HI.X R7, R23, R4, R24, 0x2, P0 ;  /* 0x0000000417079211 */ /* 0x000fca00000f1418 */
[----:B------:R1:W-:Y:S01]  /*afe0*/  @!P1 ST.E.64 [R6.64], R140 ;  /* 0x0000008c06009985 */ /* 0x0003e2000c101b06 */
[----:B------:R-:W-:Y:S02]  /*aff0*/  ISETP.GE.AND P1, PT, R19, c[0x0][0x3c8], PT ;  /* 0x0000f20013007a0c */ /* 0x000fe40003f26270 */
[----:B------:R-:W-:Y:S02]  /*b000*/  ISETP.GE.AND P3, PT, R17, c[0x0][0x3c8], PT ;  /* 0x0000f20011007a0c */ /* 0x000fe40003f66270 */
[----:B-1----:R-:W-:-:S04]  /*b010*/  @!P2 LEA R2, P0, R8, R0, 0x2 ;  /* 0x000000000802a211 */ /* 0x002fc800078010ff */
[----:B------:R-:W-:Y:S02]  /*b020*/  @!P2 LEA.HI.X R3, R8, R4, R9, 0x2, P0 ;  /* 0x000000040803a211 */ /* 0x000fe400000f1409 */
[----:B------:R-:W-:-:S04]  /*b030*/  @!P4 LEA R8, P0, R21, R0, 0x2 ;  /* 0x000000001508c211 */ /* 0x000fc800078010ff */
[----:B------:R-:W-:Y:S01]  /*b040*/  @!P4 LEA.HI.X R9, R21, R4, R22, 0x2, P0 ;  /* 0x000000041509c211 */ /* 0x000fe200000f1416 */
[----:B------:R1:W-:Y:S01]  /*b050*/  @!P2 ST.E.64 [R2.64], R144 ;  /* 0x000000900200a985 */ /* 0x0003e2000c101b06 */
[----:B------:R-:W-:-:S03]  /*b060*/  @!P1 LEA R6, P0, R19, R0, 0x2 ;  /* 0x0000000013069211 */ /* 0x000fc600078010ff */
[----:B------:R2:W-:Y:S01]  /*b070*/  @!P4 ST.E.64 [R8.64], R156 ;  /* 0x0000009c0800c985 */ /* 0x0005e2000c101b06 */
[----:B------:R-:W-:Y:S02]  /*b080*/  ISETP.GE.AND P4, PT, R15, c[0x0][0x3c8], PT ;  /* 0x0000f2000f007a0c */ /* 0x000fe40003f86270 */
[----:B------:R-:W-:Y:S02]  /*b090*/  @!P1 LEA.HI.X R7, R19, R4, R20, 0x2, P0 ;  /* 0x0000000413079211 */ /* 0x000fe400000f1414 */
[----:B------:R-:W-:-:S03]  /*b0a0*/  ISETP.GE.AND P2, PT, R11, c[0x0][0x3c8], PT ;  /* 0x0000f2000b007a0c */ /* 0x000fc60003f46270 */
[----:B------:R2:W-:Y:S01]  /*b0b0*/  @!P1 ST.E.64 [R6.64], R160 ;  /* 0x000000a006009985 */ /* 0x0005e2000c101b06 */
[----:B-1----:R-:W-:Y:S02]  /*b0c0*/  @!P3 LEA R2, P0, R17, R0, 0x2 ;  /* 0x000000001102b211 */ /* 0x002fe400078010ff */
[----:B---3--:R-:W-:Y:S02]  /*b0d0*/  ISETP.GE.AND P1, PT, R5, c[0x0][0x3c8], PT ;  /* 0x0000f20005007a0c */ /* 0x008fe40003f26270 */
[----:B--2---:R-:W-:Y:S02]  /*b0e0*/  @!P3 LEA.HI.X R3, R17, R4, R18, 0x2, P0 ;  /* 0x000000041103b211 */ /* 0x004fe400000f1412 */
[----:B------:R-:W-:-:S04]  /*b0f0*/  @!P4 LEA R8, P0, R15, R0, 0x2 ;  /* 0x000000000f08c211 */ /* 0x000fc800078010ff */
[----:B-----5:R-:W-:Y:S02]  /*b100*/  @!P4 LEA.HI.X R9, R15, R4, R16, 0x2, P0 ;  /* 0x000000040f09c211 */ /* 0x020fe400000f1410 */
[C---:B------:R-:W-:Y:S01]  /*b110*/  @!P2 LEA R6, P0, R11.reuse, R0, 0x2 ;  /* 0x000000000b06a211 */ /* 0x040fe200078010ff */
[----:B------:R1:W-:Y:S04]  /*b120*/  @!P3 ST.E.64 [R2.64], R100 ;  /* 0x000000640200b985 */ /* 0x0003e8000c101b06 */
[----:B------:R2:W-:Y:S01]  /*b130*/  @!P4 ST.E.64 [R8.64], R166 ;  /* 0x000000a60800c985 */ /* 0x0005e2000c101b06 */
[----:B----4-:R-:W-:Y:S02]  /*b140*/  @!P2 LEA.HI.X R7, R11, R4, R14, 0x2, P0 ;  /* 0x000000040b07a211 */ /* 0x010fe400000f140e */
[----:B-1----:R-:W-:-:S04]  /*b150*/  @!P1 LEA R2, P0, R5, R0, 0x2 ;  /* 0x0000000005029211 */ /* 0x002fc800078010ff */
[----:B------:R-:W-:Y:S01]  /*b160*/  @!P1 LEA.HI.X R3, R5, R4, R10, 0x2, P0 ;  /* 0x0000000405039211 */ /* 0x000fe200000f140a */
[----:B------:R2:W-:Y:S04]  /*b170*/  @!P2 ST.E.64 [R6.64], R84 ;  /* 0x000000540600a985 */ /* 0x0005e8000c101b06 */
[----:B------:R2:W-:Y:S04]  /*b180*/  @!P1 ST.E.64 [R2.64], R80 ;  /* 0x0000005002009985 */ /* 0x0005e8000c101b06 */
.L_x_79:
[----:B------:R-:W-:Y:S05]  /*b190*/  BSYNC B0 ;  /* 0x0000000000007941 */ /* 0x000fea0003800000 */
.L_x_78:
[----:B------:R-:W-:Y:S05]  /*b1a0*/  BRA.DIV ~URZ, `(.L_x_80) ;  /* 0x000036727f007947 */ /* 0x000fea000b800000 */
[----:B--2---:R2:W1:Y:S04]  /*b1b0*/  SHFL.IDX PT, R4, R12, 0x1, 0x1c1f ;  /* 0x003c1f000c047f89 */ /* 0x00446800000e0000 */
[----:B----4-:R2:W4:Y:S02]  /*b1c0*/  SHFL.IDX PT, R0, R13, 0x1, 0x1c1f ;  /* 0x003c1f000d007f89 */ /* 0x01052400000e0000 */
.L_x_141:
[----:B------:R-:W-:Y:S01]  /*b1d0*/  BSSY B0, `(.L_x_81) ;  /* 0x000004a000007945 */ /* 0x000fe20003800000 */
[----:B------:R-:W-:Y:S05]  /*b1e0*/  @P6 BRA `(.L_x_82) ;  /* 0x0000048000006947 */ /* 0x000fea0003800000 */
[----:B------:R-:W5:Y:S04]  /*b1f0*/  LDL R5, [R1+0x70] ;  /* 0x0000700001057983 */ /* 0x000f680000100800 */
[----:B--2---:R-:W2:Y:S04]  /*b200*/  LDL R9, [R1+0x5c] ;  /* 0x00005c0001097983 */ /* 0x004ea80000100800 */
[----:B---3--:R-:W3:Y:S04]  /*b210*/  LDL R14, [R1+0xa4] ;  /* 0x0000a400010e7983 */ /* 0x008ee80000100800 */
[----:B----4-:R-:W4:Y:S04]  /*b220*/  LDL R76, [R1+0x58] ;  /* 0x00005800014c7983 */ /* 0x010f280000100800 */
[----:B------:R-:W3:Y:S04]  /*b230*/  LDL R25, [R1+0x54] ;  /* 0x0000540001197983 */ /* 0x000ee80000100800 */
[----:B------:R-:W3:Y:S04]  /*b240*/  LDL R23, [R1+0x50] ;  /* 0x0000500001177983 */ /* 0x000ee80000100800 */
[----:B------:R-:W4:Y:S04]  /*b250*/  LDL R21, [R1+0x4c] ;  /* 0x00004c0001157983 */ /* 0x000f280000100800 */
        /* <DEDUP_REMOVED lines=12> */
[----:B------:R-:W4:Y:S01]  /*b320*/  LDL R16, [R1+0x80] ;  /* 0x0000800001107983 */ /* 0x000f220000100800 */
[----:B-----5:R-:W-:-:S02]  /*b330*/  ISETP.GE.AND P1, PT, R5, c[0x0][0x3c8], PT ;  /* 0x0000f20005007a0c */ /* 0x020fc40003f26270 */
[----:B--2---:R-:W-:-:S11]  /*b340*/  ISETP.GE.AND P0, PT, R9, c[0x0][0x3c8], PT ;  /* 0x0000f20009007a0c */ /* 0x004fd60003f06270 */
[----:B------:R-:W-:Y:S02]  /*b350*/  @!P1 IMAD.MOV.U32 R6, RZ, RZ, R0 ;  /* 0x000000ffff069224 */ /* 0x000fe400078e0000 */
[----:B-1----:R-:W-:Y:S01]  /*b360*/  @!P1 IMAD.MOV.U32 R7, RZ, RZ, R4 ;  /* 0x000000ffff079224 */ /* 0x002fe200078e0004 */
[----:B------:R-:W-:-:S03]  /*b370*/  @!P0 LEA R2, P2, R9, R0, 0x2 ;  /* 0x0000000009028211 */ /* 0x000fc600078410ff */
[----:B------:R-:W-:Y:S02]  /*b380*/  @!P1 IMAD.WIDE R6, R5, 0x4, R6 ;  /* 0x0000000405069825 */ /* 0x000fe400078e0206 */
[----:B------:R-:W2:Y:S01]  /*b390*/  LDL R5, [R1+0x34] ;  /* 0x0000340001057983 */ /* 0x000ea20000100800 */
[----:B---3--:R-:W-:-:S03]  /*b3a0*/  @!P0 LEA.HI.X R3, R9, R4, R14, 0x2, P2 ;  /* 0x0000000409038211 */ /* 0x008fc600010f140e */
[----:B------:R-:W3:Y:S04]  /*b3b0*/  LDL R9, [R1+0x88] ;  /* 0x0000880001097983 */ /* 0x000ee80000100800 */
[----:B------:R-:W5:Y:S01]  /*b3c0*/  LDL R14, [R1+0x7c] ;  /* 0x00007c00010e7983 */ /* 0x000f620000100800 */
[----:B----4-:R-:W-:Y:S02]  /*b3d0*/  ISETP.GE.AND P3, PT, R76, c[0x0][0x3c8], PT ;  /* 0x0000f2004c007a0c */ /* 0x010fe40003f66270 */
[----:B------:R-:W-:Y:S02]  /*b3e0*/  ISETP.GE.AND P4, PT, R25, c[0x0][0x3c8], PT ;  /* 0x0000f20019007a0c */ /* 0x000fe40003f86270 */
[----:B------:R-:W-:Y:S01]  /*b3f0*/  ISETP.GE.AND P2, PT, R23, c[0x0][0x3c8], PT ;  /* 0x0000f20017007a0c */ /* 0x000fe20003f46270 */
[----:B------:R1:W-:Y:S01]  /*b400*/  @!P1 ST.E.64 [R6.64], R162 ;  /* 0x000000a206009985 */ /* 0x0003e2000c101b06 */
[----:B------:R-:W-:-:S03]  /*b410*/  ISETP.GE.AND P1, PT, R21, c[0x0][0x3c8], PT ;  /* 0x0000f20015007a0c */ /* 0x000fc60003f26270 */
[----:B------:R4:W-:Y:S04]  /*b420*/  @!P0 ST.E.64 [R2.64], R164 ;  /* 0x000000a402008985 */ /* 0x0009e8000c101b06 */
[CC--:B-1----:R-:W-:Y:S02]  /*b430*/  @!P3 LEA R6, P5, R76.reuse, R0.reuse, 0x2 ;  /* 0x000000004c06b211 */ /* 0x0c2fe400078a10ff */
[C---:B----4-:R-:W-:Y:S02]  /*b440*/  @!P4 LEA R2, P0, R25.reuse, R0, 0x2 ;  /* 0x000000001902c211 */ /* 0x050fe400078010ff */
[-C--:B------:R-:W-:Y:S02]  /*b450*/  @!P3 LEA.HI.X R7, R76, R4.reuse, R77, 0x2, P5 ;  /* 0x000000044c07b211 */ /* 0x080fe400028f144d */
[----:B------:R-:W-:-:S02]  /*b460*/  @!P4 LEA.HI.X R3, R25, R4, R75, 0x2, P0 ;  /* 0x000000041903c211 */ /* 0x000fc400000f144b */
[----:B------:R-:W-:Y:S01]  /*b470*/  ISETP.GE.AND P0, PT, R19, c[0x0][0x3c8], PT ;  /* 0x0000f20013007a0c */ /* 0x000fe20003f06270 */
[----:B------:R1:W-:Y:S04]  /*b480*/  @!P3 ST.E.64 [R6.64], R130 ;  /* 0x000000820600b985 */ /* 0x0003e8000c101b06 */
[----:B------:R4:W-:Y:S01]  /*b490*/  @!P4 ST.E.64 [R2.64], R96 ;  /* 0x000000600200c985 */ /* 0x0009e2000c101b06 */
[----:B------:R-:W-:Y:S02]  /*b4a0*/  ISETP.GE.AND P4, PT, R10, c[0x0][0x3c8], PT ;  /* 0x0000f2000a007a0c */ /* 0x000fe40003f86270 */
[----:B------:R-:W-:Y:S02]  /*b4b0*/  ISETP.GE.AND P5, PT, R8, c[0x0][0x3c8], PT ;  /* 0x0000f20008007a0c */ /* 0x000fe40003fa6270 */
[----:B-1----:R-:W-:-:S04]  /*b4c0*/  @!P2 LEA R6, P3, R23, R0, 0x2 ;  /* 0x000000001706a211 */ /* 0x002fc800078610ff */
[----:B------:R-:W-:Y:S02]  /*b4d0*/  @!P2 LEA.HI.X R7, R23, R4, R24, 0x2, P3 ;  /* 0x000000041707a211 */ /* 0x000fe400018f1418 */
[----:B----4-:R-:W-:-:S03]  /*b4e0*/  @!P1 LEA R2, P3, R21, R0, 0x2 ;  /* 0x0000000015029211 */ /* 0x010fc600078610ff */
[----:B------:R1:W-:Y:S01]  /*b4f0*/  @!P2 ST.E.64 [R6.64], R146 ;  /* 0x000000920600a985 */ /* 0x0003e2000c101b06 */
[----:B------:R-:W-:Y:S02]  /*b500*/  @!P1 LEA.HI.X R3, R21, R4, R22, 0x2, P3 ;  /* 0x0000000415039211 */ /* 0x000fe400018f1416 */
[----:B------:R-:W-:-:S03]  /*b510*/  ISETP.GE.AND P3, PT, R17, c[0x0][0x3c8], PT ;  /* 0x0000f20011007a0c */ /* 0x000fc60003f66270 */
[----:B------:R4:W-:Y:S01]  /*b520*/  @!P1 ST.E.64 [R2.64], R158 ;  /* 0x0000009e02009985 */ /* 0x0009e2000c101b06 */
[----:B-1----:R-:W-:-:S04]  /*b530*/  @!P0 LEA R6, P2, R19, R0, 0x2 ;  /* 0x0000000013068211 */ /* 0x002fc800078410ff */
[----:B------:R-:W-:Y:S02]  /*b540*/  @!P0 LEA.HI.X R7, R19, R4, R20, 0x2, P2 ;  /* 0x0000000413078211 */ /* 0x000fe400010f1414 */
[C---:B----4-:R-:W-:Y:S02]  /*b550*/  @!P4 LEA R2, P1, R10.reuse, R0, 0x2 ;  /* 0x000000000a02c211 */ /* 0x050fe400078210ff */
[----:B------:R-:W-:Y:S01]  /*b560*/  ISETP.GE.AND P2, PT, R15, c[0x0][0x3c8], PT ;  /* 0x0000f2000f007a0c */ /* 0x000fe20003f46270 */
[----:B------:R1:W-:Y:S01]  /*b570*/  @!P0 ST.E.64 [R6.64], R118 ;  /* 0x0000007606008985 */ /* 0x0003e2000c101b06 */
[----:B------:R-:W-:Y:S02]  /*b580*/  @!P4 LEA.HI.X R3, R10, R4, R11, 0x2, P1 ;  /* 0x000000040a03c211 */ /* 0x000fe400008f140b */
[----:B------:R-:W-:-:S03]  /*b590*/  @!P5 LEA R10, P0, R8, R0, 0x2 ;  /* 0x00000000080ad211 */ /* 0x000fc600078010ff */
[----:B------:R4:W-:Y:S01]  /*b5a0*/  @!P4 ST.E.64 [R2.64], R126 ;  /* 0x0000007e0200c985 */ /* 0x0009e2000c101b06 */
[----:B--2---:R-:W-:Y:S02]  /*b5b0*/  ISETP.GE.AND P1, PT, R5, c[0x0][0x3c8], PT ;  /* 0x0000f20005007a0c */ /* 0x004fe40003f26270 */
[----:B---3--:R-:W-:Y:S02]  /*b5c0*/  @!P5 LEA.HI.X R11, R8, R4, R9, 0x2, P0 ;  /* 0x00000004080bd211 */ /* 0x008fe400000f1409 */
[----:B------:R-:W-:-:S04]  /*b5d0*/  @!P3 LEA R8, P0, R17, R0, 0x2 ;  /* 0x000000001108b211 */ /* 0x000fc800078010ff */
[----:B------:R-:W-:Y:S02]  /*b5e0*/  @!P3 LEA.HI.X R9, R17, R4, R18, 0x2, P0 ;  /* 0x000000041109b211 */ /* 0x000fe400000f1412 */
[----:B-1----:R-:W-:-:S04]  /*b5f0*/  @!P2 LEA R6, P0, R15, R0, 0x2 ;  /* 0x000000000f06a211 */ /* 0x002fc800078010ff */
[----:B------:R-:W-:Y:S02]  /*b600*/  @!P2 LEA.HI.X R7, R15, R4, R16, 0x2, P0 ;  /* 0x000000040f07a211 */ /* 0x000fe400000f1410 */
[C---:B----4-:R-:W-:Y:S01]  /*b610*/  @!P1 LEA R2, P0, R5.reuse, R0, 0x2 ;  /* 0x0000000005029211 */ /* 0x050fe200078010ff */
[----:B------:R1:W-:Y:S03]  /*b620*/  @!P5 ST.E.64 [R10.64], R168 ;  /* 0x000000a80a00d985 */ /* 0x0003e6000c101b06 */
[----:B-----5:R-:W-:Y:S01]  /*b630*/  @!P1 LEA.HI.X R3, R5, R4, R14, 0x2, P0 ;  /* 0x0000000405039211 */ /* 0x020fe200000f140e */
[----:B------:R1:W-:Y:S04]  /*b640*/  @!P3 ST.E.64 [R8.64], R142 ;  /* 0x0000008e0800b985 */ /* 0x0003e8000c101b06 */
[----:B------:R1:W-:Y:S04]  /*b650*/  @!P2 ST.E.64 [R6.64], R86 ;  /* 0x000000560600a985 */ /* 0x0003e8000c101b06 */
[----:B------:R1:W-:Y:S02]  /*b660*/  @!P1 ST.E.64 [R2.64], R82 ;  /* 0x0000005202009985 */ /* 0x0003e4000c101b06 */
.L_x_82:
[----:B------:R-:W-:Y:S05]  /*b670*/  BSYNC B0 ;  /* 0x0000000000007941 */ /* 0x000fea0003800000 */
.L_x_81:
[----:B------:R-:W-:Y:S05]  /*b680*/  BRA.DIV ~URZ, `(.L_x_83) ;  /* 0x000032527f007947 */ /* 0x000fea000b800000 */
[----:B-1----:R1:W2:Y:S02]  /*b690*/  SHFL.IDX PT, R4, R12, 0x2, 0x1c1f ;  /* 0x005c1f000c047f89 */ /* 0x0022a400000e0000 */
.L_x_142:
[----:B------:R-:W-:Y:S05]  /*b6a0*/  BRA.DIV ~URZ, `(.L_x_84) ;  /* 0x000032a27f007947 */ /* 0x000fea000b800000 */
[----:B----4-:R4:W1:Y:S02]  /*b6b0*/  SHFL.IDX PT, R0, R13, 0x2, 0x1c1f ;  /* 0x005c1f000d007f89 */ /* 0x01086400000e0000 */
.L_x_143:
[----:B------:R-:W5:Y:S01]  /*b6c0*/  LDL R2, [R1+0x24] ;  /* 0x0000240001027983 */ /* 0x000f620000100800 */
[----:B------:R-:W-:Y:S01]  /*b6d0*/  BSSY B0, `(.L_x_85) ;  /* 0x000004b000007945 */ /* 0x000fe20003800000 */
[----:B-----5:R-:W-:-:S13]  /*b6e0*/  LOP3.LUT P0, RZ, R2, 0x1, RZ, 0xc0, !PT ;  /* 0x0000000102ff7812 */ /* 0x020fda000780c0ff */
        /* <DEDUP_REMOVED lines=22> */
[----:B---3--:R-:W-:-:S11]  /*b850*/  ISETP.GE.AND P0, PT, R16, c[0x0][0x3c8], PT ;  /* 0x0000f20010007a0c */ /* 0x008fd60003f06270 */
[----:B-1----:R-:W-:-:S04]  /*b860*/  @!P2 LEA R2, P1, R11, R0, 0x2 ;  /* 0x000000000b02a211 */ /* 0x002fc800078210ff */
[----:B----4-:R-:W-:Y:S02]  /*b870*/  @!P2 LEA.HI.X R3, R11, R4, R14, 0x2, P1 ;  /* 0x000000040b03a211 */ /* 0x010fe400008f140e */
[----:B------:R-:W3:Y:S01]  /*b880*/  LDL R11, [R1+0x8c] ;  /* 0x00008c00010b7983 */ /* 0x000ee20000100800 */
[----:B------:R-:W-:Y:S02]  /*b890*/  @!P0 IMAD.MOV.U32 R6, RZ, RZ, R0 ;  /* 0x000000ffff068224 */ /* 0x000fe400078e0000 */
[----:B------:R-:W-:Y:S01]  /*b8a0*/  @!P0 IMAD.MOV.U32 R7, RZ, RZ, R4 ;  /* 0x000000ffff078224 */ /* 0x000fe200078e0004 */
[----:B------:R-:W4:Y:S03]  /*b8b0*/  LDL R14, [R1+0x7c] ;  /* 0x00007c00010e7983 */ /* 0x000f260000100800 */
[----:B------:R-:W-:Y:S02]  /*b8c0*/  @!P0 IMAD.WIDE R6, R16, 0x4, R6 ;  /* 0x0000000410068825 */ /* 0x000fe400078e0206 */
[----:B------:R-:W5:Y:S01]  /*b8d0*/  LDL R16, [R1+0x80] ;  /* 0x0000800001107983 */ /* 0x000f620000100800 */
[----:B--2---:R-:W-:-:S02]  /*b8e0*/  ISETP.GE.AND P4, PT, R76, c[0x0][0x3c8], PT ;  /* 0x0000f2004c007a0c */ /* 0x004fc40003f86270 */
[----:B------:R-:W-:Y:S01]  /*b8f0*/  ISETP.GE.AND P3, PT, R8, c[0x0][0x3c8], PT ;  /* 0x0000f20008007a0c */ /* 0x000fe20003f66270 */
[----:B------:R1:W-:Y:S01]  /*b900*/  @!P0 ST.E.64 [R6.64], R28 ;  /* 0x0000001c06008985 */ /* 0x0003e2000c101b06 */
[----:B------:R-:W-:Y:S02]  /*b910*/  ISETP.GE.AND P1, PT, R25, c[0x0][0x3c8], PT ;  /* 0x0000f20019007a0c */ /* 0x000fe40003f26270 */
[----:B------:R-:W-:Y:S01]  /*b920*/  ISETP.GE.AND P0, PT, R23, c[0x0][0x3c8], PT ;  /* 0x0000f20017007a0c */ /* 0x000fe20003f06270 */
[----:B------:R2:W-:Y:S01]  /*b930*/  @!P2 ST.E.64 [R2.64], R30 ;  /* 0x0000001e0200a985 */ /* 0x0005e2000c101b06 */
[----:B------:R-:W-:-:S05]  /*b940*/  ISETP.GE.AND P6, PT, R21, c[0x0][0x3c8], PT ;  /* 0x0000f20015007a0c */ /* 0x000fca0003fc6270 */
[-C--:B-1----:R-:W-:Y:S02]  /*b950*/  @!P4 LEA R6, P5, R76, R0.reuse, 0x2 ;  /* 0x000000004c06c211 */ /* 0x082fe400078a10ff */
[----:B--2---:R-:W-:Y:S02]  /*b960*/  @!P3 LEA R2, P2, R8, R0, 0x2 ;  /* 0x000000000802b211 */ /* 0x004fe400078410ff */
[-C--:B------:R-:W-:Y:S02]  /*b970*/  @!P4 LEA.HI.X R7, R76, R4.reuse, R77, 0x2, P5 ;  /* 0x000000044c07c211 */ /* 0x080fe400028f144d */
[----:B------:R-:W-:-:S03]  /*b980*/  @!P3 LEA.HI.X R3, R8, R4, R9, 0x2, P2 ;  /* 0x000000040803b211 */ /* 0x000fc600010f1409 */
[----:B------:R-:W-:Y:S01]  /*b990*/  @!P4 ST.E.64 [R6.64], R32 ;  /* 0x000000200600c985 */ /* 0x000fe2000c101b06 */
[----:B------:R-:W-:Y:S02]  /*b9a0*/  ISETP.GE.AND P4, PT, R10, c[0x0][0x3c8], PT ;  /* 0x0000f2000a007a0c */ /* 0x000fe40003f86270 */
[C---:B------:R-:W-:Y:S01]  /*b9b0*/  @!P1 LEA R8, P5, R25.reuse, R0, 0x2 ;  /* 0x0000000019089211 */ /* 0x040fe200078a10ff */
[----:B------:R1:W-:Y:S03]  /*b9c0*/  @!P3 ST.E.64 [R2.64], R34 ;  /* 0x000000220200b985 */ /* 0x0003e6000c101b06 */
[----:B------:R-:W-:Y:S02]  /*b9d0*/  @!P1 LEA.HI.X R9, R25, R4, R75, 0x2, P5 ;  /* 0x0000000419099211 */ /* 0x000fe400028f144b */
[----:B------:R-:W-:-:S03]  /*b9e0*/  ISETP.GE.AND P3, PT, R19, c[0x0][0x3c8], PT ;  /* 0x0000f20013007a0c */ /* 0x000fc60003f66270 */
[----:B------:R-:W-:Y:S01]  /*b9f0*/  @!P1 ST.E.64 [R8.64], R50 ;  /* 0x0000003208009985 */ /* 0x000fe2000c101b06 */
[----:B------:R-:W-:Y:S02]  /*ba00*/  ISETP.GE.AND P1, PT, R15, c[0x0][0x3c8], PT ;  /* 0x0000f2000f007a0c */ /* 0x000fe40003f26270 */
[-C--:B-1----:R-:W-:Y:S02]  /*ba10*/  @!P0 LEA R2, P2, R23, R0.reuse, 0x2 ;  /* 0x0000000017028211 */ /* 0x082fe400078410ff */
[----:B------:R-:W-:Y:S02]  /*ba20*/  @!P6 LEA R6, P5, R21, R0, 0x2 ;  /* 0x000000001506e211 */ /* 0x000fe400078a10ff */
[-C--:B------:R-:W-:Y:S02]  /*ba30*/  @!P0 LEA.HI.X R3, R23, R4.reuse, R24, 0x2, P2 ;  /* 0x0000000417038211 */ /* 0x080fe400010f1418 */
[----:B------:R-:W-:Y:S02]  /*ba40*/  ISETP.GE.AND P2, PT, R17, c[0x0][0x3c8], PT ;  /* 0x0000f20011007a0c */ /* 0x000fe40003f46270 */
[----:B------:R-:W-:Y:S01]  /*ba50*/  @!P6 LEA.HI.X R7, R21, R4, R22, 0x2, P5 ;  /* 0x000000041507e211 */ /* 0x000fe200028f1416 */
[----:B------:R1:W-:Y:S01]  /*ba60*/  @!P0 ST.E.64 [R2.64], R36 ;  /* 0x0000002402008985 */ /* 0x0003e2000c101b06 */
[----:B------:R-:W-:-:S03]  /*ba70*/  ISETP.GE.AND P0, PT, R5, c[0x0][0x3c8], PT ;  /* 0x0000f20005007a0c */ /* 0x000fc60003f06270 */
[----:B------:R2:W-:Y:S01]  /*ba80*/  @!P6 ST.E.64 [R6.64], R38 ;  /* 0x000000260600e985 */ /* 0x0005e2000c101b06 */
[----:B-1----:R-:W-:-:S04]  /*ba90*/  @!P4 LEA R2, P5, R10, R0, 0x2 ;  /* 0x000000000a02c211 */ /* 0x002fc800078a10ff */
[----:B---3--:R-:W-:Y:S02]  /*baa0*/  @!P4 LEA.HI.X R3, R10, R4, R11, 0x2, P5 ;  /* 0x000000040a03c211 */ /* 0x008fe400028f140b */
[----:B------:R-:W-:-:S03]  /*bab0*/  @!P3 LEA R10, P5, R19, R0, 0x2 ;  /* 0x00000000130ab211 */ /* 0x000fc600078a10ff */
[----:B------:R1:W-:Y:S01]  /*bac0*/  @!P4 ST.E.64 [R2.64], R40 ;  /* 0x000000280200c985 */ /* 0x0003e2000c101b06 */
[----:B------:R-:W-:Y:S02]  /*bad0*/  @!P2 LEA R8, P4, R17, R0, 0x2 ;  /* 0x000000001108a211 */ /* 0x000fe400078810ff */
[----:B------:R-:W-:Y:S02]  /*bae0*/  @!P3 LEA.HI.X R11, R19, R4, R20, 0x2, P5 ;  /* 0x00000004130bb211 */ /* 0x000fe400028f1414 */
[----:B--2---:R-:W-:Y:S02]  /*baf0*/  @!P1 LEA R6, P5, R15, R0, 0x2 ;  /* 0x000000000f069211 */ /* 0x004fe400078a10ff */
[-C--:B------:R-:W-:Y:S02]  /*bb00*/  @!P2 LEA.HI.X R9, R17, R4.reuse, R18, 0x2, P4 ;  /* 0x000000041109a211 */ /* 0x080fe400020f1412 */
[----:B-----5:R-:W-:Y:S01]  /*bb10*/  @!P1 LEA.HI.X R7, R15, R4, R16, 0x2, P5 ;  /* 0x000000040f079211 */ /* 0x020fe200028f1410 */
[----:B------:R2:W-:Y:S04]  /*bb20*/  @!P3 ST.E.64 [R10.64], R66 ;  /* 0x000000420a00b985 */ /* 0x0005e8000c101b06 */
[----:B------:R2:W-:Y:S04]  /*bb30*/  @!P2 ST.E.64 [R8.64], R52 ;  /* 0x000000340800a985 */ /* 0x0005e8000c101b06 */
[----:B------:R2:W-:Y:S01]  /*bb40*/  @!P1 ST.E.64 [R6.64], R42 ;  /* 0x0000002a06009985 */ /* 0x0005e2000c101b06 */
[----:B-1----:R-:W-:-:S04]  /*bb50*/  @!P0 LEA R2, P4, R5, R0, 0x2 ;  /* 0x0000000005028211 */ /* 0x002fc800078810ff */
[----:B----4-:R-:W-:-:S05]  /*bb60*/  @!P0 LEA.HI.X R3, R5, R4, R14, 0x2, P4 ;  /* 0x0000000405038211 */ /* 0x010fca00020f140e */
[----:B------:R2:W-:Y:S04]  /*bb70*/  @!P0 ST.E.64 [R2.64], R26 ;  /* 0x0000001a02008985 */ /* 0x0005e8000c101b06 */
.L_x_86:
[----:B------:R-:W-:Y:S05]  /*bb80*/  BSYNC B0 ;  /* 0x0000000000007941 */ /* 0x000fea0003800000 */
.L_x_85:
[----:B------:R-:W-:Y:S05]  /*bb90*/  BRA.DIV ~URZ, `(.L_x_87) ;  /* 0x00002e127f007947 */ /* 0x000fea000b800000 */
[----:B--2---:R2:W3:Y:S04]  /*bba0*/  SHFL.IDX PT, R4, R12, 0x3, 0x1c1f ;  /* 0x007c1f000c047f89 */ /* 0x0044e800000e0000 */
[----:B-1----:R2:W1:Y:S02]  /*bbb0*/  SHFL.IDX PT, R0, R13, 0x3, 0x1c1f ;  /* 0x007c1f000d007f89 */ /* 0x00246400000e0000 */
.L_x_144:
[----:B------:R-:W5:Y:S02]  /*bbc0*/  LDL R2, [R1+0x24] ;  /* 0x0000240001027983 */ /* 0x000f640000100800 */
[----:B-----5:R-:W-:-:S13]  /*bbd0*/  LOP3.LUT P0, RZ, R2, 0x2, RZ, 0xc0, !PT ;  /* 0x0000000202ff7812 */ /* 0x020fda000780c0ff */
[----:B------:R-:W-:Y:S05]  /*bbe0*/  @P0 BRA `(.L_x_75) ;  /* 0x0000127000000947 */ /* 0x000fea0003800000 */
[----:B--234-:R-:W2:Y:S04]  /*bbf0*/  LDL R13, [R1+0x70] ;  /* 0x00007000010d7983 */ /* 0x01cea80000100800 */
[----:B------:R-:W3:Y:S04]  /*bc00*/  LDL R8, [R1+0x5c] ;  /* 0x00005c0001087983 */ /* 0x000ee80000100800 */
[----:B------:R-:W4:Y:S04]  /*bc10*/  LDL R5, [R1+0x58] ;  /* 0x0000580001057983 */ /* 0x000f280000100800 */
[----:B------:R-:W5:Y:S04]  /*bc20*/  LDL R9, [R1+0xa4] ;  /* 0x0000a40001097983 */ /* 0x000f680000100800 */
        /* <DEDUP_REMOVED lines=15> */
[----:B------:R-:W5:Y:S01]  /*bd20*/  LDL R15, [R1+0x84] ;  /* 0x00008400010f7983 */ /* 0x000f620000100800 */
[----:B--2---:R-:W-:-:S02]  /*bd30*/  ISETP.GE.AND P4, PT, R13, c[0x0][0x3c8], PT ;  /* 0x0000f2000d007a0c */ /* 0x004fc40003f86270 */
[----:B---3--:R-:W-:Y:S02]  /*bd40*/  ISETP.GE.AND P3, PT, R8, c[0x0][0x3c8], PT ;  /* 0x0000f20008007a0c */ /* 0x008fe40003f66270 */
[----:B----4-:R-:W-:-:S09]  /*bd50*/  ISETP.GE.AND P2, PT, R5, c[0x0][0x3c8], PT ;  /* 0x0000f20005007a0c */ /* 0x010fd20003f46270 */
[----:B-1----:R-:W-:Y:S02]  /*bd60*/  @!P4 IMAD.MOV.U32 R6, RZ, RZ, R0 ;  /* 0x000000ffff06c224 */ /* 0x002fe400078e0000 */
[----:B------:R-:W-:Y:S01]  /*bd70*/  @!P4 IMAD.MOV.U32 R7, RZ, RZ, R4 ;  /* 0x000000ffff07c224 */ /* 0x000fe200078e0004 */
[----:B------:R-:W-:-:S03]  /*bd80*/  @!P3 LEA R2, P5, R8, R0, 0x2 ;  /* 0x000000000802b211 */ /* 0x000fc600078a10ff */
[----:B------:R-:W-:Y:S01]  /*bd90*/  @!P4 IMAD.WIDE R6, R13, 0x4, R6 ;  /* 0x000000040d06c825 */ /* 0x000fe200078e0206 */
[----:B-----5:R-:W-:Y:S01]  /*bda0*/  @!P3 LEA.HI.X R3, R8, R4, R9, 0x2, P5 ;  /* 0x000000040803b211 */ /* 0x020fe200028f1409 */
[----:B------:R-:W2:Y:S04]  /*bdb0*/  LDL R13, [R1+0x80] ;  /* 0x00008000010d7983 */ /* 0x000ea80000100800 */
[----:B------:R1:W-:Y:S04]  /*bdc0*/  @!P4 ST.E.64 [R6.64], R56 ;  /* 0x000000380600c985 */ /* 0x0003e8000c101b06 */
[----:B------:R3:W-:Y:S01]  /*bdd0*/  @!P3 ST.E.64 [R2.64], R46 ;  /* 0x0000002e0200b985 */ /* 0x0007e2000c101b06 */
[----:B------:R-:W-:-:S04]  /*bde0*/  @!P2 LEA R8, P3, R5, R0, 0x2 ;  /* 0x000000000508a211 */ /* 0x000fc800078610ff */
[----:B------:R-:W-:Y:S02]  /*bdf0*/  @!P2 LEA.HI.X R9, R5, R4, R26, 0x2, P3 ;  /* 0x000000040509a211 */ /* 0x000fe400018f141a */
[----:B------:R-:W4:Y:S01]  /*be00*/  LDL R5, [R1+0x34] ;  /* 0x0000340001057983 */ /* 0x000f220000100800 */
[----:B------:R-:W-:Y:S02]  /*be10*/  ISETP.GE.AND P1, PT, R24, c[0x0][0x3c8], PT ;  /* 0x0000f20018007a0c */ /* 0x000fe40003f26270 */
[----:B------:R-:W-:-:S11]  /*be20*/  ISETP.GE.AND P0, PT, R22, c[0x0][0x3c8], PT ;  /* 0x0000f20016007a0c */ /* 0x000fd60003f06270 */
[-C--:B-1----:R-:W-:Y:S02]  /*be30*/  @!P1 LEA R6, P4, R24, R0.reuse, 0x2 ;  /* 0x0000000018069211 */ /* 0x082fe400078810ff */
[----:B------:R-:W-:Y:S02]  /*be40*/  ISETP.GE.AND P5, PT, R20, c[0x0][0x3c8], PT ;  /* 0x0000f20014007a0c */ /* 0x000fe40003fa6270 */
[----:B---3--:R-:W-:-:S09]  /*be50*/  @!P0 LEA R2, P6, R22, R0, 0x2 ;  /* 0x0000000016028211 */ /* 0x008fd200078c10ff */
[----:B------:R-:W-:-:S04]  /*be60*/  P2R R3, PR, RZ, 0x10 ;  /* 0x00000010ff037803 */ /* 0x000fc80000000000 */
[----:B------:R-:W-:Y:S02]  /*be70*/  ISETP.NE.AND P3, PT, R3, RZ, PT ;  /* 0x000000ff0300720c */ /* 0x000fe40003f65270 */
[----:B------:R-:W-:Y:S02]  /*be80*/  ISETP.GE.AND P4, PT, R10, c[0x0][0x3c8], PT ;  /* 0x0000f2000a007a0c */ /* 0x000fe40003f86270 */
[-C--:B------:R-:W-:Y:S02]  /*be90*/  @!P1 LEA.HI.X R7, R24, R4.reuse, R25, 0x2, P3 ;  /* 0x0000000418079211 */ /* 0x080fe400018f1419 */
[----:B------:R-:W-:Y:S01]  /*bea0*/  @!P0 LEA.HI.X R3, R22, R4, R23, 0x2, P6 ;  /* 0x0000000416038211 */ /* 0x000fe200030f1417 */
[----:B------:R-:W-:Y:S01]  /*beb0*/  @!P2 ST.E.64 [R8.64], R68 ;  /* 0x000000440800a985 */ /* 0x000fe2000c101b06 */
[----:B------:R-:W-:-:S03]  /*bec0*/  ISETP.GE.AND P3, PT, R18, c[0x0][0x3c8], PT ;  /* 0x0000f20012007a0c */ /* 0x000fc60003f66270 */
[----:B------:R1:W-:Y:S04]  /*bed0*/  @!P1 ST.E.64 [R6.64], R64 ;  /* 0x0000004006009985 */ /* 0x0003e8000c101b06 */
[----:B------:R3:W-:Y:S01]  /*bee0*/  @!P0 ST.E.64 [R2.64], R48 ;  /* 0x0000003002008985 */ /* 0x0007e2000c101b06 */
[----:B------:R-:W-:Y:S02]  /*bef0*/  ISETP.GE.AND P2, PT, R16, c[0x0][0x3c8], PT ;  /* 0x0000f20010007a0c */ /* 0x000fe40003f46270 */
[----:B------:R-:W-:Y:S02]  /*bf00*/  ISETP.GE.AND P1, PT, R14, c[0x0][0x3c8], PT ;  /* 0x0000f2000e007a0c */ /* 0x000fe40003f26270 */
[----:B-1----:R-:W-:-:S04]  /*bf10*/  @!P5 LEA R6, P0, R20, R0, 0x2 ;  /* 0x000000001406d211 */ /* 0x002fc800078010ff */
[----:B------:R-:W-:Y:S02]  /*bf20*/  @!P5 LEA.HI.X R7, R20, R4, R21, 0x2, P0 ;  /* 0x000000041407d211 */ /* 0x000fe400000f1415 */
[----:B---3--:R-:W-:-:S03]  /*bf30*/  @!P4 LEA R2, P6, R10, R0, 0x2 ;  /* 0x000000000a02c211 */ /* 0x008fc600078c10ff */
[----:B------:R-:W-:Y:S01]  /*bf40*/  @!P5 ST.E.64 [R6.64], R60 ;  /* 0x0000003c0600d985 */ /* 0x000fe2000c101b06 */
[----:B------:R-:W-:Y:S02]  /*bf50*/  @!P4 LEA.HI.X R3, R10, R4, R11, 0x2, P6 ;  /* 0x000000040a03c211 */ /* 0x000fe400030f140b */
[-C--:B------:R-:W-:Y:S02]  /*bf60*/  @!P3 LEA R10, P5, R18, R0.reuse, 0x2 ;  /* 0x00000000120ab211 */ /* 0x080fe400078a10ff */
[----:B------:R-:W-:Y:S01]  /*bf70*/  ISETP.GE.AND P0, PT, R12, c[0x0][0x3c8], PT ;  /* 0x0000f2000c007a0c */ /* 0x000fe20003f06270 */
[----:B------:R1:W-:Y:S01]  /*bf80*/  @!P4 ST.E.64 [R2.64], R58 ;  /* 0x0000003a0200c985 */ /* 0x0003e2000c101b06 */
[----:B------:R-:W-:-:S04]  /*bf90*/  @!P2 LEA R8, P6, R16, R0, 0x2 ;  /* 0x000000001008a211 */ /* 0x000fc800078c10ff */
[----:B------:R-:W-:-:S05]  /*bfa0*/  @!P2 LEA.HI.X R9, R16, R4, R17, 0x2, P6 ;  /* 0x000000041009a211 */ /* 0x000fca00030f1411 */
[----:B-1----:R-:W-:-:S04]  /*bfb0*/  P2R R2, PR, RZ, 0x20 ;  /* 0x00000020ff027803 */ /* 0x002fc80000000000 */
[----:B------:R-:W-:Y:S02]  /*bfc0*/  ISETP.NE.AND P4, PT, R2, RZ, PT ;  /* 0x000000ff0200720c */ /* 0x000fe40003f85270 */
[----:B------:R-:W-:Y:S02]  /*bfd0*/  @!P1 LEA R6, P5, R14, R0, 0x2 ;  /* 0x000000000e069211 */ /* 0x000fe400078a10ff */
[----:B------:R-:W-:Y:S02]  /*bfe0*/  @!P3 LEA.HI.X R11, R18, R4, R19, 0x2, P4 ;  /* 0x00000004120bb211 */ /* 0x000fe400020f1413 */
[----:B------:R-:W-:Y:S02]  /*bff0*/  @!P0 LEA R2, P4, R12, R0, 0x2 ;  /* 0x000000000c028211 */ /* 0x000fe400078810ff */
[-C--:B------:R-:W-:Y:S01]  /*c000*/  @!P1 LEA.HI.X R7, R14, R4.reuse, R15, 0x2, P5 ;  /* 0x000000040e079211 */ /* 0x080fe200028f140f */
[----:B------:R1:W-:Y:S04]  /*c010*/  @!P3 ST.E.64 [R10.64], R72 ;  /* 0x000000480a00b985 */ /* 0x0003e8000c101b06 */
[----:B------:R1:W-:Y:S04]  /*c020*/  @!P2 ST.E.64 [R8.64], R70 ;  /* 0x000000460800a985 */ /* 0x0003e8000c101b06 */
[----:B------:R1:W-:Y:S01]  /*c030*/  @!P1 ST.E.64 [R6.64], R62 ;  /* 0x0000003e06009985 */ /* 0x0003e2000c101b06 */
[----:B--2---:R-:W-:-:S05]  /*c040*/  @!P0 LEA.HI.X R3, R12, R4, R13, 0x2, P4 ;  /* 0x000000040c038211 */ /* 0x004fca00020f140d */
[----:B------:R1:W-:Y:S01]  /*c050*/  @!P0 ST.E.64 [R2.64], R54 ;  /* 0x0000003602008985 */ /* 0x0003e2000c101b06 */
[----:B----4-:R-:W-:-:S13]  /*c060*/  ISETP.GE.AND P0, PT, R5, c[0x0][0x3c8], PT ;  /* 0x0000f20005007a0c */ /* 0x010fda0003f06270 */
[----:B------:R-:W-:Y:S05]  /*c070*/  @P0 BRA `(.L_x_75) ;  /* 0x00000de000000947 */ /* 0x000fea0003800000 */
[----:B------:R-:W2:Y:S01]  /*c080*/  LDL R12, [R1+0x7c] ;  /* 0x00007c00010c7983 */ /* 0x000ea20000100800 */
[----:B-1----:R-:W-:-:S04]  /*c090*/  LEA R2, P0, R5, R0, 0x2 ;  /* 0x0000000005027211 */ /* 0x002fc800078010ff */
[----:B--2---:R-:W-:-:S05]  /*c0a0*/  LEA.HI.X R3, R5, R4, R12, 0x2, P0 ;  /* 0x0000000405037211 */ /* 0x004fca00000f140c */
[----:B------:R1:W-:Y:S01]  /*c0b0*/  ST.E.64 [R2.64], R44 ;  /* 0x0000002c02007985 */ /* 0x0003e2000c101b06 */
[----:B------:R-:W-:Y:S05]  /*c0c0*/  BRA `(.L_x_75) ;  /* 0x00000d9000007947 */ /* 0x000fea0003800000 */
.L_x_60:
[----:B------:R-:W2:Y:S04]  /*c0d0*/  LDL.LU R8, [R1+0x18] ;  /* 0x0000180001087983 */ /* 0x000ea80000300800 */
[----:B------:R-:W3:Y:S04]  /*c0e0*/  LDL R7, [R1+0x4] ;  /* 0x0000040001077983 */ /* 0x000ee80000100800 */
[----:B-1----:R-:W4:Y:S01]  /*c0f0*/  LDL R6, [R1+0x28] ;  /* 0x0000280001067983 */ /* 0x002f220000100800 */
[----:B------:R-:W-:Y:S01]  /*c100*/  ISETP.NE.U32.AND P0, PT, RZ, c[0x0][0x508], PT ;  /* 0x00014200ff007a0c */ /* 0x000fe20003f05070 */
[----:B------:R-:W-:Y:S01]  /*c110*/  IMAD.MOV.U32 R4, RZ, RZ, 0x4 ;  /* 0x00000004ff047424 */ /* 0x000fe200078e00ff */
[----:B------:R-:W-:Y:S01]  /*c120*/  ISETP.NE.U32.AND P2, PT, RZ, c[0x0][0x500], PT ;  /* 0x00014000ff007a0c */ /* 0x000fe20003f45070 */
[----:B------:R-:W-:Y:S01]  /*c130*/  IMAD.MOV.U32 R0, RZ, RZ, RZ ;  /* 0x000000ffff007224 */ /* 0x000fe200078e00ff */
[----:B------:R-:W-:Y:S01]  /*c140*/  ISETP.NE.AND.EX P1, PT, RZ, c[0x0][0x50c], PT, P0 ;  /* 0x00014300ff007a0c */ /* 0x000fe20003f25300 */
[----:B------:R-:W-:Y:S01]  /*c150*/  IMAD.MOV.U32 R19, RZ, RZ, c[0x0][0x388] ;  /* 0x0000e200ff137624 */ /* 0x000fe200078e00ff */
[----:B------:R-:W-:-:S11]  /*c160*/  ISETP.NE.AND.EX P2, PT, RZ, c[0x0][0x504], PT, P2 ;  /* 0x00014100ff007a0c */ /* 0x000fd60003f45320 */
[C---:B---3--:R-:W-:Y:S01]  /*c170*/  @P1 LEA R2, P0, R7.reuse, c[0x0][0x508], 0x2 ;  /* 0x0001420007021a11 */ /* 0x048fe200078010ff */
[----:B------:R-:W-:-:S03]  /*c180*/  IMAD.WIDE R4, R7, R4, c[0x0][0x500] ;  /* 0x0001400007047625 */ /* 0x000fc600078e0204 */
[----:B----4-:R-:W-:Y:S02]  /*c190*/  @P1 LEA.HI.X R3, R7, c[0x0][0x50c], R6, 0x2, P0 ;  /* 0x0001430007031a11 */ /* 0x010fe400000f1406 */
[----:B------:R1:W5:Y:S04]  /*c1a0*/  @P2 LDG.E R0, [R4.64] ;  /* 0x0000000604002981 */ /* 0x000368000c1e1900 */
[----:B------:R1:W5:Y:S01]  /*c1b0*/  @P1 LDG.E R19, [R2.64] ;  /* 0x0000000602131981 */ /* 0x000362000c1e1900 */
[----:B--2---:R-:W-:-:S04]  /*c1c0*/  ISETP.NE.AND P0, PT, R8, RZ, PT ;  /* 0x000000ff0800720c */ /* 0x004fc80003f05270 */
[----:B------:R-:W-:Y:S01]  /*c1d0*/  SEL R18, R8, c[0x0][0x3d4], P0 ;  /* 0x0000f50008127a07 */ /* 0x000fe20000000000 */
[----:B------:R-:W-:Y:S05]  /*c1e0*/  @P1 BRA `(.L_x_88) ;  /* 0x0000004000001947 */ /* 0x000fea0003800000 */
[----:B------:R-:W-:Y:S05]  /*c1f0*/  @!P2 BRA `(.L_x_88) ;  /* 0x000000300000a947 */ /* 0x000fea0003800000 */
[----:B-1----:R1:W2:Y:S04]  /*c200*/  LDG.E R2, [R4.64] ;  /* 0x0000000604027981 */ /* 0x0022a8000c1e1900 */
[----:B-1----:R-:W2:Y:S02]  /*c210*/  LDG.E R4, [R4.64+0x4] ;  /* 0x0000040604047981 */ /* 0x002ea4000c1e1900 */
[----:B--2--5:R-:W-:Y:S02]  /*c220*/  IADD3 R19, -R2, R4, RZ ;  /* 0x0000000402137210 */ /* 0x024fe40007ffe1ff */
.L_x_88:
[----:B-1----:R-:W1:Y:S01]  /*c230*/  S2R R4, SR_TID.X ;  /* 0x0000000000047919 */ /* 0x002e620000002100 */
[----:B------:R-:W-:Y:S01]  /*c240*/  BSSY B0, `(.L_x_89) ;  /* 0x0000038000007945 */ /* 0x000fe20003800000 */
[----:B------:R-:W-:Y:S02]  /*c250*/  SEL R12, R7, RZ, !P2 ;  /* 0x000000ff070c7207 */ /* 0x000fe40005000000 */
[----:B------:R-:W-:-:S02]  /*c260*/  SEL R20, R6, RZ, !P2 ;  /* 0x000000ff06147207 */ /* 0x000fc40005000000 */
[----:B-----5:R-:W-:Y:S02]  /*c270*/  SHF.R.S32.HI R17, RZ, 0x1f, R0 ;  /* 0x0000001fff117819 */ /* 0x020fe40000011400 */
[----:B-1----:R-:W-:-:S13]  /*c280*/  ISETP.GT.AND P0, PT, R4, 0x7f, PT ;  /* 0x0000007f0400780c */ /* 0x002fda0003f04270 */
[----:B------:R-:W-:Y:S05]  /*c290*/  @P0 BRA `(.L_x_90) ;  /* 0x0000032000000947 */ /* 0x000fea0003800000 */
[----:B------:R-:W2:Y:S01]  /*c2a0*/  LDL R3, [R1+0x14] ;  /* 0x0000140001037983 */ /* 0x000ea20000100800 */
[----:B------:R-:W-:Y:S01]  /*c2b0*/  IMAD R2, R19, c[0x0][0x4e8], RZ ;  /* 0x00013a0013027a24 */ /* 0x000fe200078e02ff */
[----:B--2---:R-:W-:-:S04]  /*c2c0*/  LEA R13, R3, R4, 0x7 ;  /* 0x00000004030d7211 */ /* 0x004fc800078e38ff */
[----:B------:R-:W-:-:S13]  /*c2d0*/  ISETP.GE.AND P0, PT, R13, R2, PT ;  /* 0x000000020d00720c */ /* 0x000fda0003f06270 */
[----:B------:R-:W-:Y:S05]  /*c2e0*/  @P0 BRA `(.L_x_90) ;  /* 0x000002d000000947 */ /* 0x000fea0003800000 */
[----:B------:R-:W2:Y:S04]  /*c2f0*/  LDL R4, [R1+0x20] ;  /* 0x0000200001047983 */ /* 0x000ea80000100800 */
[----:B------:R-:W3:Y:S01]  /*c300*/  LDL.LU R21, [R1+0x74] ;  /* 0x0000740001157983 */ /* 0x000ee20000300800 */
[----:B------:R-:W-:Y:S01]  /*c310*/  IMAD.MOV.U32 R2, RZ, RZ, 0x368 ;  /* 0x00000368ff027424 */ /* 0x000fe200078e00ff */
[----:B------:R-:W-:-:S04]  /*c320*/  ISETP.GT.AND P2, PT, R18, 0x1, PT ;  /* 0x000000011200780c */ /* 0x000fc80003f44270 */
[----:B------:R-:W-:-:S04]  /*c330*/  SEL R2, R2, 0x328, P2 ;  /* 0x0000032802027807 */ /* 0x000fc80001000000 */
[----:B------:R1:W4:Y:S08]  /*c340*/  LDC.64 R8, c[0x0][R2+0x170] ;  /* 0x00005c0002087b82 */ /* 0x0003300000000a00 */
[----:B------:R1:W2:Y:S08]  /*c350*/  LDC.64 R6, c[0x0][R2+0x168] ;  /* 0x00005a0002067b82 */ /* 0x0002b00000000a00 */
[----:B------:R1:W5:Y:S08]  /*c360*/  LDC.64 R14, c[0x0][R2+0x178] ;  /* 0x00005e00020e7b82 */ /* 0x0003700000000a00 */
[----:B------:R1:W2:Y:S02]  /*c370*/  LDC.64 R10, c[0x0][R2+0x160] ;  /* 0x00005800020a7b82 */ /* 0x0002a40000000a00 */
[----:B-1----:R-:W-:-:S02]  /*c380*/  IMAD.MOV.U32 R2, RZ, RZ, c[0x0][0x4e8] ;  /* 0x00013a00ff027624 */ /* 0x002fc400078e00ff */
[----:B----4-:R-:W-:-:S03]  /*c390*/  IMAD R3, R9, R12, RZ ;  /* 0x0000000c09037224 */ /* 0x010fc600078e02ff */
[----:B------:R-:W-:Y:S02]  /*c3a0*/  ISETP.NE.AND P0, PT, R2, 0x1, PT ;  /* 0x000000010200780c */ /* 0x000fe40003f05270 */
[----:B------:R-:W-:-:S11]  /*c3b0*/  MOV R2, R13 ;  /* 0x0000000d00027202 */ /* 0x000fd60000000f00 */
[----:B------:R-:W-:-:S05]  /*c3c0*/  @P0 IMAD.HI.U32 R16, R13, c[0x0][0x4ec], RZ ;  /* 0x00013b000d100a27 */ /* 0x000fca00078e00ff */
[----:B------:R-:W-:Y:S01]  /*c3d0*/  @P0 SHF.R.U32.HI R2, RZ, c[0x0][0x4f0], R16 ;  /* 0x00013c00ff020a19 */ /* 0x000fe20000011610 */
[-C--:B--2---:R-:W-:Y:S02]  /*c3e0*/  IMAD R9, R7, R4.reuse, RZ ;  /* 0x0000000407097224 */ /* 0x084fe400078e02ff */
[----:B------:R-:W-:-:S04]  /*c3f0*/  IMAD.WIDE.U32 R6, R6, R4, RZ ;  /* 0x0000000406067225 */ /* 0x000fc800078e00ff */
[----:B------:R-:W-:-:S04]  /*c400*/  IMAD.WIDE.U32 R4, R8, R12, RZ ;  /* 0x0000000c08047225 */ /* 0x000fc800078e00ff */
[----:B------:R-:W-:Y:S01]  /*c410*/  IMAD R8, R8, R20, R3 ;  /* 0x0000001408087224 */ /* 0x000fe200078e0203 */
[----:B---3--:R-:W-:Y:S01]  /*c420*/  SEL R3, R21, RZ, P2 ;  /* 0x000000ff15037207 */ /* 0x008fe20001000000 */
[----:B------:R-:W-:Y:S01]  /*c430*/  IMAD.IADD R9, R7, 0x1, R9 ;  /* 0x0000000107097824 */ /* 0x000fe200078e0209 */
[----:B------:R-:W-:Y:S01]  /*c440*/  IADD3 R16, P1, P0, R4, R6, R0 ;  /* 0x0000000604107210 */ /* 0x000fe2000783e000 */
[----:B------:R-:W-:Y:S01]  /*c450*/  IMAD.MOV R6, RZ, RZ, -R2 ;  /* 0x000000ffff067224 */ /* 0x000fe200078e0a02 */
[----:B------:R-:W-:Y:S01]  /*c460*/  IADD3 R7, R5, R8, RZ ;  /* 0x0000000805077210 */ /* 0x000fe20007ffe0ff */
[-C--:B-----5:R-:W-:Y:S02]  /*c470*/  IMAD R8, R15, R3.reuse, RZ ;  /* 0x000000030f087224 */ /* 0x0a0fe400078e02ff */
[----:B------:R-:W-:Y:S01]  /*c480*/  IMAD.WIDE.U32 R4, R14, R3, RZ ;  /* 0x000000030e047225 */ /* 0x000fe200078e00ff */
[----:B------:R-:W-:-:S03]  /*c490*/  IADD3.X R9, R7, R9, R17, P1, P0 ;  /* 0x0000000907097210 */ /* 0x000fc60000fe0411 */
[----:B------:R-:W-:Y:S01]  /*c4a0*/  IMAD R3, R6, c[0x0][0x4e8], R13 ;  /* 0x00013a0006037a24 */ /* 0x000fe200078e020d */
[----:B------:R-:W-:Y:S02]  /*c4b0*/  IADD3 R7, R5, R8, RZ ;  /* 0x0000000805077210 */ /* 0x000fe40007ffe0ff */
[----:B------:R-:W-:Y:S02]  /*c4c0*/  IADD3 R4, P1, P0, R2, R16, R4 ;  /* 0x0000001002047210 */ /* 0x000fe4000783e004 */
[----:B------:R-:W-:Y:S01]  /*c4d0*/  SHF.R.S32.HI R5, RZ, 0x1f, R2 ;  /* 0x0000001fff057819 */ /* 0x000fe20000011402 */
[----:B------:R-:W-:Y:S01]  /*c4e0*/  IMAD R2, R11, R3, RZ ;  /* 0x000000030b027224 */ /* 0x000fe200078e02ff */
[----:B------:R-:W-:Y:S02]  /*c4f0*/  SHF.R.S32.HI R6, RZ, 0x1f, R3 ;  /* 0x0000001fff067819 */ /* 0x000fe40000011403 */
[----:B------:R-:W-:Y:S01]  /*c500*/  IADD3.X R5, R5, R9, R7, P1, P0 ;  /* 0x0000000905057210 */ /* 0x000fe20000fe0407 */
[----:B------:R-:W-:-:S02]  /*c510*/  IMAD.MOV.U32 R7, RZ, RZ, c[0x0][0x4a8] ;  /* 0x00012a00ff077624 */ /* 0x000fc400078e00ff */
[C---:B------:R-:W-:Y:S02]  /*c520*/  IMAD R6, R10.reuse, R6, R2 ;  /* 0x000000060a067224 */ /* 0x040fe400078e0202 */
[----:B------:R-:W-:Y:S01]  /*c530*/  IMAD.WIDE.U32 R2, R10, R3, R4 ;  /* 0x000000030a027225 */ /* 0x000fe200078e0004 */
[----:B------:R-:W-:Y:S02]  /*c540*/  MOV R5, c[0x0][0x4ac] ;  /* 0x00012b0000057a02 */ /* 0x000fe40000000f00 */
[----:B------:R-:W-:Y:S01]  /*c550*/  SEL R4, R7, c[0x0][0x450], P2 ;  /* 0x0001140007047a07 */ /* 0x000fe20001000000 */
[----:B------:R-:W-:Y:S01]  /*c560*/  IMAD.IADD R3, R3, 0x1, R6 ;  /* 0x0000000103037824 */ /* 0x000fe200078e0206 */
[----:B------:R-:W-:Y:S02]  /*c570*/  SEL R5, R5, c[0x0][0x454], P2 ;  /* 0x0001150005057a07 */ /* 0x000fe40001000000 */
[----:B------:R-:W-:-:S04]  /*c580*/  LEA R4, P0, R2, R4, 0x2 ;  /* 0x0000000402047211 */ /* 0x000fc800078010ff */
[----:B------:R-:W-:Y:S02]  /*c590*/  LEA.HI.X R5, R2, R5, R3, 0x2, P0 ;  /* 0x0000000502057211 */ /* 0x000fe400000f1403 */
[----:B------:R-:W-:-:S05]  /*c5a0*/  MOV R2, 0xff800000 ;  /* 0xff80000000027802 */ /* 0x000fca0000000f00 */
[----:B------:R1:W-:Y:S02]  /*c5b0*/  STG.E [R4.64], R2 ;  /* 0x0000000204007986 */ /* 0x0003e4000c101906 */
.L_x_90:
[----:B------:R-:W-:Y:S05]  /*c5c0*/  BSYNC B0 ;  /* 0x0000000000007941 */ /* 0x000fea0003800000 */
.L_x_89:
[----:B------:R-:W-:-:S13]  /*c5d0*/  ISETP.GT.AND P0, PT, R18, 0x1, PT ;  /* 0x000000011200780c */ /* 0x000fda0003f04270 */
[----:B------:R-:W-:Y:S05]  /*c5e0*/  @P0 BRA `(.L_x_75) ;  /* 0x0000087000000947 */ /* 0x000fea0003800000 */
[----:B-1----:R-:W2:Y:S04]  /*c5f0*/  LDL.LU R2, [R1+0x14] ;  /* 0x0000140001027983 */ /* 0x002ea80000300800 */
[----:B------:R-:W3:Y:S01]  /*c600*/  LDL.LU R7, [R1+0x20] ;  /* 0x0000200001077983 */ /* 0x000ee20000300800 */
[----:B------:R-:W-:-:S03]  /*c610*/  IMAD R4, R17, c[0x0][0x3a0], RZ ;  /* 0x0000e80011047a24 */ /* 0x000fc600078e02ff */
[----:B------:R-:W1:Y:S02]  /*c620*/  S2R R3, SR_TID.X ;  /* 0x0000000000037919 */ /* 0x000e640000002100 */
[--C-:B-1----:R-:W-:Y:S02]  /*c630*/  SHF.R.S32.HI R5, RZ, 0x1f, R3.reuse ;  /* 0x0000001fff057819 */ /* 0x102fe40000011403 */
[----:B------:R-:W-:Y:S02]  /*c640*/  SHF.R.S32.HI R9, RZ, 0x1f, R3 ;  /* 0x0000001fff097819 */ /* 0x000fe40000011403 */
[-C--:B------:R-:W-:Y:S02]  /*c650*/  LEA.HI R5, R5, R3.reuse, RZ, 0x2 ;  /* 0x0000000305057211 */ /* 0x080fe400078f10ff */
[----:B------:R-:W-:Y:S02]  /*c660*/  LEA.HI R9, R9, R3, RZ, 0x2 ;  /* 0x0000000309097211 */ /* 0x000fe400078f10ff */
[----:B------:R-:W-:-:S02]  /*c670*/  LOP3.LUT R5, R5, 0xfffffffc, RZ, 0xc0, !PT ;  /* 0xfffffffc05057812 */ /* 0x000fc400078ec0ff */
[----:B------:R-:W-:-:S03]  /*c680*/  SHF.R.S32.HI R9, RZ, 0x2, R9 ;  /* 0x00000002ff097819 */ /* 0x000fc60000011409 */
[----:B------:R-:W-:Y:S01]  /*c690*/  IMAD.IADD R5, R3, 0x1, -R5 ;  /* 0x0000000103057824 */ /* 0x000fe200078e0a05 */
[----:B--2---:R-:W-:Y:S02]  /*c6a0*/  MOV R8, R2 ;  /* 0x0000000200087202 */ /* 0x004fe40000000f00 */
[----:B------:R-:W-:Y:S02]  /*c6b0*/  MOV R2, c[0x0][0x4e8] ;  /* 0x00013a0000027a02 */ /* 0x000fe40000000f00 */
[----:B------:R-:W-:Y:S02]  /*c6c0*/  LEA R11, R8, R9, 0x7 ;  /* 0x00000009080b7211 */ /* 0x000fe400078e38ff */
[----:B------:R-:W-:Y:S01]  /*c6d0*/  ISETP.NE.AND P0, PT, R2, 0x1, PT ;  /* 0x000000010200780c */ /* 0x000fe20003f05270 */
[----:B------:R-:W-:-:S04]  /*c6e0*/  IMAD.WIDE.U32 R2, R0, c[0x0][0x3a0], RZ ;  /* 0x0000e80000027a25 */ /* 0x000fc800078e00ff */
[----:B------:R-:W-:Y:S01]  /*c6f0*/  IMAD R0, R0, c[0x0][0x3a4], R4 ;  /* 0x0000e90000007a24 */ /* 0x000fe200078e0204 */
[----:B------:R-:W-:Y:S01]  /*c700*/  LEA R4, R5, R9, 0x5 ;  /* 0x0000000905047211 */ /* 0x000fe200078e28ff */
[----:B------:R-:W-:-:S03]  /*c710*/  IMAD R5, R20, c[0x0][0x3f0], RZ ;  /* 0x0000fc0014057a24 */ /* 0x000fc600078e02ff */
[----:B------:R-:W-:Y:S01]  /*c720*/  IADD3 R3, R3, R0, RZ ;  /* 0x0000000003037210 */ /* 0x000fe20007ffe0ff */
[----:B------:R-:W-:-:S04]  /*c730*/  IMAD R4, R8, 0x80, R4 ;  /* 0x0000008008047824 */ /* 0x000fc800078e0204 */
[----:B------:R-:W-:-:S04]  /*c740*/  @P0 IMAD.HI.U32 R6, R4, c[0x0][0x4ec], RZ ;  /* 0x00013b0004060a27 */ /* 0x000fc800078e00ff */
[----:B---3--:R-:W-:-:S04]  /*c750*/  IMAD.WIDE.U32 R2, R7, c[0x0][0x3e8], R2 ;  /* 0x0000fa0007027a25 */ /* 0x008fc800078e0002 */
[----:B------:R-:W-:Y:S01]  /*c760*/  IMAD.MOV.U32 R0, RZ, RZ, R4 ;  /* 0x000000ffff007224 */ /* 0x000fe200078e0004 */
[----:B------:R-:W-:Y:S01]  /*c770*/  @P0 SHF.R.U32.HI R0, RZ, c[0x0][0x4f0], R6 ;  /* 0x00013c00ff000a19 */ /* 0x000fe20000011606 */
[----:B------:R-:W-:Y:S02]  /*c780*/  IMAD R3, R7, c[0x0][0x3ec], R3 ;  /* 0x0000fb0007037a24 */ /* 0x000fe400078e0203 */
[C---:B------:R-:W-:Y:S01]  /*c790*/  IMAD R7, R12.reuse, c[0x0][0x3f4], R5 ;  /* 0x0000fd000c077a24 */ /* 0x040fe200078e0205 */
[----:B------:R-:W-:Y:S01]  /*c7a0*/  SHF.R.S32.HI R6, RZ, 0x1f, R0 ;  /* 0x0000001fff067819 */ /* 0x000fe20000011400 */
[----:B------:R-:W-:Y:S01]  /*c7b0*/  IMAD.WIDE.U32 R2, R12, c[0x0][0x3f0], R2 ;  /* 0x0000fc000c027a25 */ /* 0x000fe200078e0002 */
[----:B------:R-:W-:-:S03]  /*c7c0*/  IADD3 R5, -R0, RZ, RZ ;  /* 0x000000ff00057210 */ /* 0x000fc60007ffe1ff */
[----:B------:R-:W-:Y:S01]  /*c7d0*/  IMAD R6, R6, c[0x0][0x3e0], RZ ;  /* 0x0000f80006067a24 */ /* 0x000fe200078e02ff */
[----:B------:R-:W-:Y:S01]  /*c7e0*/  IADD3 R3, R3, R7, RZ ;  /* 0x0000000703037210 */ /* 0x000fe20007ffe0ff */
[----:B------:R-:W-:Y:S02]  /*c7f0*/  IMAD R4, R5, c[0x0][0x4e8], R4 ;  /* 0x00013a0005047a24 */ /* 0x000fe400078e0204 */
[C---:B------:R-:W-:Y:S02]  /*c800*/  IMAD R6, R0.reuse, c[0x0][0x3e4], R6 ;  /* 0x0000f90000067a24 */ /* 0x040fe400078e0206 */
[----:B------:R-:W-:Y:S01]  /*c810*/  IMAD.WIDE.U32 R2, R0, c[0x0][0x3e0], R2 ;  /* 0x0000f80000027a25 */ /* 0x000fe200078e0002 */
[----:B------:R-:W-:-:S03]  /*c820*/  SHF.R.S32.HI R0, RZ, 0x1f, R4 ;  /* 0x0000001fff007819 */ /* 0x000fc60000011404 */
[----:B------:R-:W-:Y:S02]  /*c830*/  IMAD.IADD R3, R3, 0x1, R6 ;  /* 0x0000000103037824 */ /* 0x000fe400078e0206 */
[----:B------:R-:W-:Y:S02]  /*c840*/  IMAD R0, R0, c[0x0][0x3d8], RZ ;  /* 0x0000f60000007a24 */ /* 0x000fe400078e02ff */
[----:B------:R-:W-:-:S04]  /*c850*/  IMAD.WIDE.U32 R2, R4, c[0x0][0x3d8], R2 ;  /* 0x0000f60004027a25 */ /* 0x000fc800078e0002 */
[----:B------:R-:W-:Y:S01]  /*c860*/  IMAD R4, R4, c[0x0][0x3dc], R0 ;  /* 0x0000f70004047a24 */ /* 0x000fe200078e0200 */
[----:B------:R-:W-:-:S04]  /*c870*/  LEA R12, P0, R2, c[0x0][0x380], 0x1 ;  /* 0x0000e000020c7a11 */ /* 0x000fc800078008ff */
[----:B------:R-:W-:-:S04]  /*c880*/  IADD3 R4, R3, R4, RZ ;  /* 0x0000000403047210 */ /* 0x000fc80007ffe0ff */
[----:B------:R-:W-:Y:S01]  /*c890*/  LEA.HI.X R9, R2, c[0x0][0x384], R4, 0x1, P0 ;  /* 0x0000e10002097a11 */ /* 0x000fe200000f0c04 */
[----:B------:R-:W-:Y:S05]  /*c8a0*/  BRA.DIV ~URZ, `(.L_x_91) ;  /* 0x000021c27f007947 */ /* 0x000fea000b800000 */
[----:B------:R1:W2:Y:S02]  /*c8b0*/  SHFL.IDX PT, R8, R9, RZ, 0x1c1f ;  /* 0x001c1fff09087589 */ /* 0x0002a400000e0000 */
.L_x_145:
[----:B------:R-:W-:Y:S05]  /*c8c0*/  BRA.DIV ~URZ, `(.L_x_92) ;  /* 0x000022127f007947 */ /* 0x000fea000b800000 */
[----:B------:R3:W4:Y:S02]  /*c8d0*/  SHFL.IDX PT, R0, R12, RZ, 0x1c1f ;  /* 0x001c1fff0c007589 */ /* 0x00072400000e0000 */
.L_x_146:
[----:B------:R-:W-:Y:S01]  /*c8e0*/  IMAD R10, R19, c[0x0][0x4e8], RZ ;  /* 0x00013a00130a7a24 */ /* 0x000fe200078e02ff */
[----:B------:R-:W-:Y:S04]  /*c8f0*/  BSSY B0, `(.L_x_93) ;  /* 0x0000012000007945 */ /* 0x000fe80003800000 */
[----:B------:R-:W-:-:S13]  /*c900*/  ISETP.GE.AND P0, PT, R11, R10, PT ;  /* 0x0000000a0b00720c */ /* 0x000fda0003f06270 */
        /* <DEDUP_REMOVED lines=9> */
[----:B------:R2:W-:Y:S01]  /*c9a0*/  @!P2 ST.E.128 [R6.64], RZ ;  /* 0x000000ff0600a985 */ /* 0x0005e2000c101d06 */
[----:B-----5:R-:W-:Y:S02]  /*c9b0*/  ISETP.GE.AND P0, PT, R13, c[0x0][0x3c8], PT ;  /* 0x0000f2000d007a0c */ /* 0x020fe40003f06270 */
[----:B---3--:R-:W-:-:S11]  /*c9c0*/  @!P1 LEA.HI.X R5, R252, R8, R15, 0x1, P4 ;  /* 0x00000008fc059211 */ /* 0x008fd600020f0c0f */
[----:B------:R-:W-:-:S04]  /*c9d0*/  @!P0 LEA R2, P3, R13, R0, 0x1 ;  /* 0x000000000d028211 */ /* 0x000fc800078608ff */
[----:B----4-:R-:W-:Y:S01]  /*c9e0*/  @!P0 LEA.HI.X R3, R13, R8, R14, 0x1, P3 ;  /* 0x000000080d038211 */ /* 0x010fe200018f0c0e */
[----:B------:R2:W-:Y:S04]  /*c9f0*/  @!P1 ST.E.128 [R4.64], RZ ;  /* 0x000000ff04009985 */ /* 0x0005e8000c101d06 */
[----:B------:R2:W-:Y:S04]  /*ca00*/  @!P0 ST.E.128 [R2.64], RZ ;  /* 0x000000ff02008985 */ /* 0x0005e8000c101d06 */
.L_x_94:
[----:B------:R-:W-:Y:S05]  /*ca10*/  BSYNC B0 ;  /* 0x0000000000007941 */ /* 0x000fea0003800000 */
.L_x_93:
[----:B------:R-:W-:Y:S05]  /*ca20*/  BRA.DIV ~URZ, `(.L_x_95) ;  /* 0x000021127f007947 */ /* 0x000fea000b800000 */
[----:B--2---:R2:W1:Y:S04]  /*ca30*/  SHFL.IDX PT, R8, R9, 0x1, 0x1c1f ;  /* 0x003c1f0009087f89 */ /* 0x00446800000e0000 */
[----:B----4-:R2:W4:Y:S02]  /*ca40*/  SHFL.IDX PT, R0, R12, 0x1, 0x1c1f ;  /* 0x003c1f000c007f89 */ /* 0x01052400000e0000 */
.L_x_147:
        /* <DEDUP_REMOVED lines=12> */
[----:B------:R1:W-:Y:S01]  /*cb10*/  @!P2 ST.E.128 [R6.64], RZ ;  /* 0x000000ff0600a985 */ /* 0x0003e2000c101d06 */
[----:B-----5:R-:W-:Y:S02]  /*cb20*/  ISETP.GE.AND P0, PT, R13, c[0x0][0x3c8], PT ;  /* 0x0000f2000d007a0c */ /* 0x020fe40003f06270 */
[----:B--2---:R-:W-:-:S11]  /*cb30*/  @!P1 LEA.HI.X R5, R252, R8, R15, 0x1, P4 ;  /* 0x00000008fc059211 */ /* 0x004fd600020f0c0f */
[----:B------:R-:W-:-:S04]  /*cb40*/  @!P0 LEA R2, P3, R13, R0, 0x1 ;  /* 0x000000000d028211 */ /* 0x000fc800078608ff */
[----:B---3--:R-:W-:Y:S01]  /*cb50*/  @!P0 LEA.HI.X R3, R13, R8, R14, 0x1, P3 ;  /* 0x000000080d038211 */ /* 0x008fe200018f0c0e */
[----:B------:R1:W-:Y:S04]  /*cb60*/  @!P1 ST.E.128 [R4.64], RZ ;  /* 0x000000ff04009985 */ /* 0x0003e8000c101d06 */
[----:B------:R1:W-:Y:S04]  /*cb70*/  @!P0 ST.E.128 [R2.64], RZ ;  /* 0x000000ff02008985 */ /* 0x0003e8000c101d06 */
.L_x_97:
[----:B------:R-:W-:Y:S05]  /*cb80*/  BSYNC B0 ;  /* 0x0000000000007941 */ /* 0x000fea0003800000 */
.L_x_96:
[----:B------:R-:W-:Y:S05]  /*cb90*/  BRA.DIV ~URZ, `(.L_x_98) ;  /* 0x000020627f007947 */ /* 0x000fea000b800000 */
[----:B-1----:R1:W2:Y:S02]  /*cba0*/  SHFL.IDX PT, R8, R9, 0x2, 0x1c1f ;  /* 0x005c1f0009087f89 */ /* 0x0022a400000e0000 */
.L_x_148:
[----:B------:R-:W-:Y:S05]  /*cbb0*/  BRA.DIV ~URZ, `(.L_x_99) ;  /* 0x000020b27f007947 */ /* 0x000fea000b800000 */
[----:B----4-:R4:W1:Y:S02]  /*cbc0*/  SHFL.IDX PT, R0, R12, 0x2, 0x1c1f ;  /* 0x005c1f000c007f89 */ /* 0x01086400000e0000 */
.L_x_149:
        /* <DEDUP_REMOVED lines=19> */
.L_x_101:
[----:B------:R-:W-:Y:S05]  /*cd00*/  BSYNC B0 ;  /* 0x0000000000007941 */ /* 0x000fea0003800000 */
.L_x_100:
[----:B------:R-:W-:Y:S05]  /*cd10*/  BRA.DIV ~URZ, `(.L_x_102) ;  /* 0x00001fb27f007947 */ /* 0x000fea000b800000 */
[----:B--2---:R2:W3:Y:S04]  /*cd20*/  SHFL.IDX PT, R8, R9, 0x3, 0x1c1f ;  /* 0x007c1f0009087f89 */ /* 0x0044e800000e0000 */
[----:B-1----:R2:W1:Y:S02]  /*cd30*/  SHFL.IDX PT, R0, R12, 0x3, 0x1c1f ;  /* 0x007c1f000c007f89 */ /* 0x00246400000e0000 */
.L_x_150:
[----:B------:R-:W-:-:S04]  /*cd40*/  IADD3 R2, R11, 0x60, RZ ;  /* 0x000000600b027810 */ /* 0x000fc80007ffe0ff */
[----:B------:R-:W-:-:S13]  /*cd50*/  ISETP.GE.AND P0, PT, R2, R10, PT ;  /* 0x0000000a0200720c */ /* 0x000fda0003f06270 */
[----:B------:R-:W-:Y:S05]  /*cd60*/  @P0 BRA `(.L_x_75) ;  /* 0x000000f000000947 */ /* 0x000fea0003800000 */
[----:B--2---:R-:W2:Y:S04]  /*cd70*/  LDL R9, [R1] ;  /* 0x0000000001097983 */ /* 0x004ea80000100800 */
[----:B------:R-:W5:Y:S04]  /*cd80*/  LDL R13, [R1+0x6c] ;  /* 0x00006c00010d7983 */ /* 0x000f680000100800 */
[----:B---34-:R-:W3:Y:S01]  /*cd90*/  LDL R12, [R1+0x68] ;  /* 0x00006800010c7983 */ /* 0x018ee20000100800 */
[----:B------:R-:W-:Y:S02]  /*cda0*/  ISETP.GE.AND P2, PT, R250, c[0x0][0x3c8], PT ;  /* 0x0000f200fa007a0c */ /* 0x000fe40003f46270 */
[----:B------:R-:W-:-:S11]  /*cdb0*/  ISETP.GE.AND P1, PT, R252, c[0x0][0x3c8], PT ;  /* 0x0000f200fc007a0c */ /* 0x000fd60003f26270 */
[-C--:B-1----:R-:W-:Y:S02]  /*cdc0*/  @!P2 LEA R6, P5, R250, R0.reuse, 0x1 ;  /* 0x00000000fa06a211 */ /* 0x082fe400078a08ff */
[----:B------:R-:W-:Y:S02]  /*cdd0*/  @!P1 LEA R4, P4, R252, R0, 0x1 ;  /* 0x00000000fc049211 */ /* 0x000fe400078808ff */
[----:B------:R-:W-:-:S05]  /*cde0*/  @!P2 LEA.HI.X R7, R250, R8, R251, 0x1, P5 ;  /* 0x00000008fa07a211 */ /* 0x000fca00028f0cfb */
[----:B------:R1:W-:Y:S01]  /*cdf0*/  @!P2 ST.E.128 [R6.64], RZ ;  /* 0x000000ff0600a985 */ /* 0x0003e2000c101d06 */
[----:B--2---:R-:W-:Y:S02]  /*ce00*/  ISETP.GE.AND P0, PT, R9, c[0x0][0x3c8], PT ;  /* 0x0000f20009007a0c */ /* 0x004fe40003f06270 */
[----:B-----5:R-:W-:-:S11]  /*ce10*/  @!P1 LEA.HI.X R5, R252, R8, R13, 0x1, P4 ;  /* 0x00000008fc059211 */ /* 0x020fd600020f0c0d */
[----:B------:R-:W-:-:S04]  /*ce20*/  @!P0 LEA R2, P3, R9, R0, 0x1 ;  /* 0x0000000009028211 */ /* 0x000fc800078608ff */
[----:B---3--:R-:W-:Y:S01]  /*ce30*/  @!P0 LEA.HI.X R3, R9, R8, R12, 0x1, P3 ;  /* 0x0000000809038211 */ /* 0x008fe200018f0c0c */
[----:B------:R1:W-:Y:S04]  /*ce40*/  @!P1 ST.E.128 [R4.64], RZ ;  /* 0x000000ff04009985 */ /* 0x0003e8000c101d06 */
[----:B------:R1:W-:Y:S04]  /*ce50*/  @!P0 ST.E.128 [R2.64], RZ ;  /* 0x000000ff02008985 */ /* 0x0003e8000c101d06 */
.L_x_75:
[----:B------:R-:W-:Y:S05]  /*ce60*/  BSYNC B1 ;  /* 0x0000000000017941 */ /* 0x000fea0003800000 */
.L_x_59:
[----:B-1--4-:R-:W4:Y:S02]  /*ce70*/  LDL R0, [R1+0xa8] ;  /* 0x0000a80001007983 */ /* 0x012f240000100800 */
[----:B----4-:R-:W-:-:S13]  /*ce80*/  ISETP.NE.AND P0, PT, R0, RZ, PT ;  /* 0x000000ff0000720c */ /* 0x010fda0003f05270 */
[----:B------:R-:W-:Y:S01]  /*ce90*/  @P0 WARPSYNC 0xffffffff ;  /* 0xffffffff00000948 */ /* 0x000fe20003800000 */
[----:B------:R-:W-:Y:S06]  /*cea0*/  @P0 BAR.SYNC.DEFER_BLOCKING 0x5, 0x80 ;  /* 0x0142000000000b1d */ /* 0x000fec0000010000 */
[----:B---3--:R-:W1:Y:S04]  /*ceb0*/  @P0 LDS.128 R4, [0xc080] ;  /* 0x00c08000ff040984 */ /* 0x008e680000000c00 */
[----:B-1----:R1:W-:Y:S04]  /*cec0*/  @P0 STL.64 [R1+0x10], R4 ;  /* 0x0000100401000387 */ /* 0x0023e80000100a00 */
[----:B------:R1:W-:Y:S04]  /*ced0*/  @P0 STL.64 [R1+0x18], R6 ;  /* 0x0000180601000387 */ /* 0x0003e80000100a00 */
[----:B------:R-:W-:Y:S06]  /*cee0*/  @P0 BAR.ARV 0x4, 0x80 ;  /* 0x0102000000000b1d */ /* 0x000fec0000002000 */
[----:B------:R-:W-:Y:S05]  /*cef0*/  @P0 BRA `(.L_x_103) ;  /* 0x00000b9000000947 */ /* 0x000fea0003800000 */
[----:B------:R-:W3:Y:S01]  /*cf00*/  S2R R0, SR_TID.X ;  /* 0x0000000000007919 */ /* 0x000ee20000002100 */
[----:B-1----:R-:W-:Y:S01]  /*cf10*/  IMAD.MOV.U32 R7, RZ, RZ, RZ ;  /* 0x000000ffff077224 */ /* 0x002fe200078e00ff */
[----:B---3--:R-:W-:-:S04]  /*cf20*/  LOP3.LUT R14, R0, 0x1f, RZ, 0xc0, !PT ;  /* 0x0000001f000e7812 */ /* 0x008fc800078ec0ff */
[----:B------:R-:W-:Y:S01]  /*cf30*/  ISETP.NE.AND P6, PT, R14, 0x1f, PT ;  /* 0x0000001f0e00780c */ /* 0x000fe20003fc5270 */
[----:B------:R-:W-:Y:S10]  /*cf40*/  BRA.DIV ~URZ, `(.L_x_104) ;  /* 0x00001e427f007947 */ /* 0x000ff4000b800000 */
[----:B--2---:R1:W2:Y:S02]  /*cf50*/  SHFL.IDX PT, R9, R74, RZ, 0x1f ;  /* 0x00001fff4a097589 */ /* 0x0042a400000e0000 */
.L_x_151:
[----:B------:R-:W-:Y:S05]  /*cf60*/  BRA.DIV ~URZ, `(.L_x_105) ;  /* 0x00001e927f007947 */ /* 0x000fea000b800000 */
[----:B------:R3:W4:Y:S02]  /*cf70*/  SHFL.IDX PT, R8, R74, 0x1, 0x1f ;  /* 0x00201f004a087f89 */ /* 0x00072400000e0000 */
.L_x_152:
[----:B------:R-:W5:Y:S01]  /*cf80*/  LDL R0, [R1+0x1c] ;  /* 0x00001c0001007983 */ /* 0x000f620000100800 */
[----:B------:R-:W-:Y:S02]  /*cf90*/  IMAD.MOV.U32 R6, RZ, RZ, RZ ;  /* 0x000000ffff067224 */ /* 0x000fe400078e00ff */
[----:B-----5:R-:W-:-:S05]  /*cfa0*/  IMAD.IADD R0, R0, 0x1, R14 ;  /* 0x0000000100007824 */ /* 0x020fca00078e020e */
[----:B------:R-:W-:-:S13]  /*cfb0*/  ISETP.GE.OR P0, PT, R0, c[0x0][0x53c], !P6 ;  /* 0x00014f0000007a0c */ /* 0x000fda0007706670 */
[----:B------:R-:W-:Y:S01]  /*cfc0*/  @!P0 IMAD.MOV.U32 R2, RZ, RZ, 0x4 ;  /* 0x00000004ff028424 */ /* 0x000fe200078e00ff */
[----:B------:R-:W-:-:S03]  /*cfd0*/  @!P0 MOV R3, 0x4 ;  /* 0x0000000400038802 */ /* 0x000fc60000000f00 */
[----:B------:R-:W-:-:S04]  /*cfe0*/  @!P0 IMAD.WIDE R4, R0, R2, c[0x0][0x580] ;  /* 0x0001600000048625 */ /* 0x000fc800078e0202 */
[----:B------:R-:W-:Y:S01]  /*cff0*/  @!P0 IMAD.WIDE R2, R0, R3, c[0x0][0x578] ;  /* 0x00015e0000028625 */ /* 0x000fe200078e0203 */
[----:B------:R-:W5:Y:S04]  /*d000*/  @!P0 LDG.E R6, [R4.64] ;  /* 0x0000000604068981 */ /* 0x000f68000c1e1900 */
[----:B------:R-:W5:Y:S01]  /*d010*/  @!P0 LDG.E R7, [R2.64] ;  /* 0x0000000602078981 */ /* 0x000f62000c1e1900 */
[C---:B------:R-:W-:Y:S02]  /*d020*/  ISETP.GE.U32.AND P4, PT, R14.reuse, 0x10, PT ;  /* 0x000000100e00780c */ /* 0x040fe40003f86070 */
[C---:B------:R-:W-:Y:S02]  /*d030*/  ISETP.GE.U32.AND P3, PT, R14.reuse, 0x8, PT ;  /* 0x000000080e00780c */ /* 0x040fe40003f66070 */
[----:B------:R-:W-:-:S02]  /*d040*/  ISETP.GE.U32.AND P2, PT, R14, 0x4, PT ;  /* 0x000000040e00780c */ /* 0x000fc40003f46070 */
[C---:B------:R-:W-:Y:S02]  /*d050*/  ISETP.GE.U32.AND P1, PT, R14.reuse, 0x2, PT ;  /* 0x000000020e00780c */ /* 0x040fe40003f26070 */
[----:B------:R-:W-:Y:S02]  /*d060*/  ISETP.NE.AND P5, PT, R14, RZ, PT ;  /* 0x000000ff0e00720c */ /* 0x000fe40003fa5270 */
[----:B------:R-:W-:Y:S01]  /*d070*/  MOV R13, RZ ;  /* 0x000000ff000d7202 */ /* 0x000fe20000000f00 */
[----:B-----5:R-:W-:Y:S01]  /*d080*/  IMAD R0, R7, R6, RZ ;  /* 0x0000000607007224 */ /* 0x020fe200078e02ff */
[----:B------:R-:W-:Y:S07]  /*d090*/  BRA.DIV ~URZ, `(.L_x_106) ;  /* 0x00001dd27f007947 */ /* 0x000fee000b800000 */
[----:B------:R1:W3:Y:S02]  /*d0a0*/  SHFL.UP PT, R4, R0, 0x1, RZ ;  /* 0x0420000000047989 */ /* 0x0002e400000e00ff */
.L_x_153:
[----:B---3--:R-:W-:-:S04]  /*d0b0*/  SEL R4, R4, RZ, P5 ;  /* 0x000000ff04047207 */ /* 0x008fc80002800000 */
        /* <DEDUP_REMOVED lines=14> */
[----:B------:R1:W3:Y:S02]  /*d1a0*/  SHFL.IDX PT, R0, R4, 0x1f, 0x1f ;  /* 0x03e01f0004007f89 */ /* 0x0002e400000e0000 */
.L_x_154:
[----:B---3--:R-:W-:Y:S01]  /*d1b0*/  IMAD R0, R0, c[0x0][0x538], RZ ;  /* 0x00014e0000007a24 */ /* 0x008fe200078e02ff */
[----:B------:R-:W-:Y:S04]  /*d1c0*/  BSSY B1, `(.L_x_108) ;  /* 0x0000083000017945 */ /* 0x000fe80003800000 */
[----:B----4-:R-:W-:-:S04]  /*d1d0*/  IADD3 R8, R0, R8, RZ ;  /* 0x0000000800087210 */ /* 0x010fc80007ffe0ff */
[----:B--2---:R-:W-:-:S13]  /*d1e0*/  ISETP.GT.AND P0, PT, R8, R9, PT ;  /* 0x000000090800720c */ /* 0x004fda0003f04270 */
[----:B------:R-:W-:Y:S05]  /*d1f0*/  @P0 BRA `(.L_x_109) ;  /* 0x0000025000000947 */ /* 0x000fea0003800000 */
.L_x_113:
[----:B------:R-:W2:Y:S02]  /*d200*/  LDL.LU R0, [R1+0x1c] ;  /* 0x00001c0001007983 */ /* 0x000ea40000300800 */
[----:B--2---:R-:W-:-:S04]  /*d210*/  IADD3 R0, R0, 0x1f, RZ ;  /* 0x0000001f00007810 */ /* 0x004fc80007ffe0ff */
[----:B------:R-:W-:-:S13]  /*d220*/  ISETP.GE.AND P0, PT, R0, c[0x0][0x53c], PT ;  /* 0x00014f0000007a0c */ /* 0x000fda0003f06270 */
[----:B------:R-:W-:Y:S05]  /*d230*/  @P0 BRA `(.L_x_110) ;  /* 0x0000076000000947 */ /* 0x000fea0003800000 */
[----:B------:R2:W-:Y:S01]  /*d240*/  STL [R1+0x1c], R0 ;  /* 0x00001c0001007387 */ /* 0x0005e20000100800 */
[----:B------:R-:W-:Y:S01]  /*d250*/  CS2R R6, SRZ ;  /* 0x0000000000067805 */ /* 0x000fe2000001ff00 */
[----:B--2---:R-:W-:-:S04]  /*d260*/  IADD3 R0, R0, R14, RZ ;  /* 0x0000000e00007210 */ /* 0x004fc80007ffe0ff */
[----:B------:R-:W-:-:S13]  /*d270*/  ISETP.GE.OR P0, PT, R0, c[0x0][0x53c], !P6 ;  /* 0x00014f0000007a0c */ /* 0x000fda0007706670 */
[----:B------:R-:W-:Y:S02]  /*d280*/  @!P0 MOV R2, 0x4 ;  /* 0x0000000400028802 */ /* 0x000fe40000000f00 */
[----:B------:R-:W-:-:S03]  /*d290*/  @!P0 MOV R3, 0x4 ;  /* 0x0000000400038802 */ /* 0x000fc60000000f00 */
[----:B-1----:R-:W-:-:S04]  /*d2a0*/  @!P0 IMAD.WIDE R4, R0, R2, c[0x0][0x580] ;  /* 0x0001600000048625 */ /* 0x002fc800078e0202 */
[----:B------:R-:W-:Y:S01]  /*d2b0*/  @!P0 IMAD.WIDE R2, R0, R3, c[0x0][0x578] ;  /* 0x00015e0000028625 */ /* 0x000fe200078e0203 */
[----:B------:R-:W2:Y:S04]  /*d2c0*/  @!P0 LDG.E R6, [R4.64] ;  /* 0x0000000604068981 */ /* 0x000ea8000c1e1900 */
[----:B------:R-:W2:Y:S02]  /*d2d0*/  @!P0 LDG.E R7, [R2.64] ;  /* 0x0000000602078981 */ /* 0x000ea4000c1e1900 */
[----:B--2---:R-:W-:Y:S01]  /*d2e0*/  IMAD R0, R7, R6, RZ ;  /* 0x0000000607007224 */ /* 0x004fe200078e02ff */
[----:B------:R-:W-:Y:S05]  /*d2f0*/  BRA.DIV ~URZ, `(.L_x_111) ;  /* 0x00001d527f007947 */ /* 0x000fea000b800000 */
[----:B------:R1:W2:Y:S02]  /*d300*/  SHFL.UP PT, R2, R0, 0x1, RZ ;  /* 0x0420000000027989 */ /* 0x0002a400000e00ff */
.L_x_155:
        /* <DEDUP_REMOVED lines=16> */
.L_x_156:
[----:B--2---:R-:W-:-:S05]  /*d410*/  IMAD R0, R0, c[0x0][0x538], RZ ;  /* 0x00014e0000007a24 */ /* 0x004fca00078e02ff */
[----:B------:R-:W-:-:S04]  /*d420*/  IADD3 R8, R0, R8, RZ ;  /* 0x0000000800087210 */ /* 0x000fc80007ffe0ff */
[----:B------:R-:W-:-:S13]  /*d430*/  ISETP.GT.AND P0, PT, R8, R9, PT ;  /* 0x000000090800720c */ /* 0x000fda0003f04270 */
[----:B-1----:R-:W-:Y:S05]  /*d440*/  @!P0 BRA `(.L_x_113) ;  /* 0xfffffdb000008947 */ /* 0x002fea000383ffff */
.L_x_109:
[----:B------:R-:W-:-:S05]  /*d450*/  IADD3 R11, -R0, R8, RZ ;  /* 0x00000008000b7210 */ /* 0x000fca0007ffe1ff */
[----:B------:R-:W-:-:S05]  /*d460*/  IMAD R0, R4, c[0x0][0x538], R11 ;  /* 0x00014e0004007a24 */ /* 0x000fca00078e020b */
[----:B------:R-:W-:Y:S01]  /*d470*/  ISETP.GT.AND P0, PT, R0, R9, PT ;  /* 0x000000090000720c */ /* 0x000fe20003f04270 */
[----:B------:R-:W-:-:S12]  /*d480*/  BRA.DIV ~URZ, `(.L_x_114) ;  /* 0x00001db27f007947 */ /* 0x000fd8000b800000 */
[----:B------:R-:W-:-:S04]  /*d490*/  VOTE.ANY R10, PT, !P0 ;  /* 0x00000000000a7806 */ /* 0x000fc800040e0100 */
.L_x_157:
[----:B------:R2:W3:Y:S01]  /*d4a0*/  POPC R12, R10 ;  /* 0x0000000a000c7309 */ /* 0x0004e20000000000 */
[----:B------:R-:W-:Y:S05]  /*d4b0*/  BRA.DIV ~URZ, `(.L_x_115) ;  /* 0x00001dd27f007947 */ /* 0x000fea000b800000 */
[----:B---3--:R3:W4:Y:S04]  /*d4c0*/  SHFL.IDX PT, R8, R6, R12, 0x1f ;  /* 0x00001f0c06087589 */ /* 0x00872800000e0000 */
[----:B------:R3:W1:Y:S02]  /*d4d0*/  SHFL.IDX PT, R7, R7, R12, 0x1f ;  /* 0x00001f0c07077589 */ /* 0x00066400000e0000 */
.L_x_158:
[----:B------:R-:W-:Y:S01]  /*d4e0*/  ISETP.NE.AND P0, PT, R10, RZ, PT ;  /* 0x000000ff0a00720c */ /* 0x000fe20003f05270 */
[----:B------:R-:W-:-:S12]  /*d4f0*/  BSSY B0, `(.L_x_116) ;  /* 0x0000005000007945 */ /* 0x000fd80003800000 */
[----:B------:R-:W-:Y:S05]  /*d500*/  @!P0 BRA `(.L_x_117) ;  /* 0x0000003000008947 */ /* 0x000fea0003800000 */
[----:B------:R-:W-:Y:S01]  /*d510*/  IADD3 R3, R12, -0x1, RZ ;  /* 0xffffffff0c037810 */ /* 0x000fe20007ffe0ff */
[----:B------:R-:W-:Y:S05]  /*d520*/  BRA.DIV ~URZ, `(.L_x_118) ;  /* 0x00001e327f007947 */ /* 0x000fea000b800000 */
[----:B------:R2:W3:Y:S02]  /*d530*/  SHFL.IDX PT, R13, R4, R3, 0x1f ;  /* 0x00001f03040d7589 */ /* 0x0004e400000e0000 */
.L_x_117:
[----:B------:R-:W-:Y:S05]  /*d540*/  BSYNC B0 ;  /* 0x0000000000007941 */ /* 0x000fea0003800000 */
.L_x_116:
[----:B---3--:R-:W-:Y:S01]  /*d550*/  IMAD R6, R13, c[0x0][0x538], R11 ;  /* 0x00014e000d067a24 */ /* 0x008fe200078e020b */
[----:B----4-:R-:W-:Y:S02]  /*d560*/  IABS R2, R8 ;  /* 0x0000000800027213 */ /* 0x010fe40000000000 */
[----:B-1----:R-:W-:Y:S01]  /*d570*/  IABS R0, R7 ;  /* 0x0000000700007213 */ /* 0x002fe20000000000 */
[----:B--2---:R-:W-:Y:S01]  /*d580*/  IMAD.IADD R10, R9, 0x1, -R6 ;  /* 0x00000001090a7824 */ /* 0x004fe200078e0a06 */
[----:B------:R1:W-:Y:S01]  /*d590*/  STL [R1+0x10], R6 ;  /* 0x0000100601007387 */ /* 0x0003e20000100800 */
[----:B------:R-:W2:Y:S03]  /*d5a0*/  I2F.RP R4, R2 ;  /* 0x0000000200047306 */ /* 0x000ea60000209400 */
[----:B------:R-:W3:Y:S05]  /*d5b0*/  LDL.LU R13, [R1+0x1c] ;  /* 0x00001c00010d7983 */ /* 0x000eea0000300800 */
[----:B--2---:R-:W2:Y:S02]  /*d5c0*/  MUFU.RCP R4, R4 ;  /* 0x0000000400047308 */ /* 0x004ea40000001000 */
[----:B--2---:R-:W-:-:S06]  /*d5d0*/  IADD3 R4, R4, 0xffffffe, RZ ;  /* 0x0ffffffe04047810 */ /* 0x004fcc0007ffe0ff */
[----:B------:R-:W2:Y:S01]  /*d5e0*/  F2I.FTZ.U32.TRUNC.NTZ R5, R4 ;  /* 0x0000000400057305 */ /* 0x000ea2000021f000 */
[----:B-1----:R-:W-:Y:S01]  /*d5f0*/  IMAD.MOV.U32 R6, RZ, RZ, R0 ;  /* 0x000000ffff067224 */ /* 0x002fe200078e0000 */
[----:B------:R-:W-:Y:S02]  /*d600*/  IABS R0, R8 ;  /* 0x0000000800007213 */ /* 0x000fe40000000000 */
[----:B------:R-:W-:-:S04]  /*d610*/  IABS R9, R10 ;  /* 0x0000000a00097213 */ /* 0x000fc80000000000 */
[----:B------:R-:W1:Y:S01]  /*d620*/  I2F.RP R11, R6 ;  /* 0x00000006000b7306 */ /* 0x000e620000209400 */
[----:B--2---:R-:W-:Y:S01]  /*d630*/  IMAD.MOV R3, RZ, RZ, -R5 ;  /* 0x000000ffff037224 */ /* 0x004fe200078e0a05 */
[----:B------:R-:W-:-:S03]  /*d640*/  MOV R4, RZ ;  /* 0x000000ff00047202 */ /* 0x000fc60000000f00 */
[----:B------:R-:W-:Y:S02]  /*d650*/  IMAD R3, R3, R2, RZ ;  /* 0x0000000203037224 */ /* 0x000fe400078e02ff */
[----:B------:R-:W-:Y:S02]  /*d660*/  IMAD.MOV R0, RZ, RZ, -R0 ;  /* 0x000000ffff007224 */ /* 0x000fe400078e0a00 */
[----:B------:R-:W-:-:S04]  /*d670*/  IMAD.HI.U32 R5, R5, R3, R4 ;  /* 0x0000000305057227 */ /* 0x000fc800078e0004 */
[----:B------:R-:W-:Y:S02]  /*d680*/  IMAD.MOV.U32 R3, RZ, RZ, R9 ;  /* 0x000000ffff037224 */ /* 0x000fe400078e0009 */
[----:B------:R-:W-:Y:S02]  /*d690*/  IMAD.MOV.U32 R4, RZ, RZ, R0 ;  /* 0x000000ffff047224 */ /* 0x000fe400078e0000 */
[----:B------:R-:W-:-:S04]  /*d6a0*/  IMAD.HI.U32 R0, R5, R3, RZ ;  /* 0x0000000305007227 */ /* 0x000fc800078e00ff */
[----:B------:R-:W-:Y:S02]  /*d6b0*/  IMAD R3, R0, R4, R3 ;  /* 0x0000000400037224 */ /* 0x000fe400078e0203 */
[----:B-1----:R-:W1:Y:S03]  /*d6c0*/  MUFU.RCP R4, R11 ;  /* 0x0000000b00047308 */ /* 0x002e660000001000 */
[----:B------:R-:W-:-:S13]  /*d6d0*/  ISETP.GT.U32.AND P0, PT, R2, R3, PT ;  /* 0x000000030200720c */ /* 0x000fda0003f04070 */
[-C--:B------:R-:W-:Y:S02]  /*d6e0*/  @!P0 IADD3 R3, R3, -R2.reuse, RZ ;  /* 0x8000000203038210 */ /* 0x080fe40007ffe0ff */
[----:B-1----:R-:W-:Y:S02]  /*d6f0*/  IADD3 R4, R4, 0xffffffe, RZ ;  /* 0x0ffffffe04047810 */ /* 0x002fe40007ffe0ff */
[----:B------:R-:W-:Y:S02]  /*d700*/  ISETP.GE.U32.AND P2, PT, R3, R2, PT ;  /* 0x000000020300720c */ /* 0x000fe40003f46070 */
[----:B------:R-:W1:Y:S01]  /*d710*/  F2I.FTZ.U32.TRUNC.NTZ R3, R4 ;  /* 0x0000000400037305 */ /* 0x000e62000021f000 */
[----:B------:R-:W-:Y:S02]  /*d720*/  LOP3.LUT R2, R10, R8, RZ, 0x3c, !PT ;  /* 0x000000080a027212 */ /* 0x000fe400078e3cff */
[----:B------:R-:W-:Y:S02]  /*d730*/  @!P0 IADD3 R0, R0, 0x1, RZ ;  /* 0x0000000100008810 */ /* 0x000fe40007ffe0ff */
[----:B------:R-:W-:-:S02]  /*d740*/  ISETP.GE.AND P1, PT, R2, RZ, PT ;  /* 0x000000ff0200720c */ /* 0x000fc40003f26270 */
[----:B------:R-:W-:-:S04]  /*d750*/  ISETP.NE.AND P0, PT, R8, RZ, PT ;  /* 0x000000ff0800720c */ /* 0x000fc80003f05270 */
[----:B------:R-:W-:Y:S01]  /*d760*/  @P2 IADD3 R0, R0, 0x1, RZ ;  /* 0x0000000100002810 */ /* 0x000fe20007ffe0ff */
[----:B-1----:R-:W-:-:S06]  /*d770*/  IMAD.MOV R2, RZ, RZ, -R3 ;  /* 0x000000ffff027224 */ /* 0x002fcc00078e0a03 */
[----:B------:R-:W-:Y:S02]  /*d780*/  @!P1 IMAD.MOV R0, RZ, RZ, -R0 ;  /* 0x000000ffff009224 */ /* 0x000fe400078e0a00 */
[----:B------:R-:W-:Y:S01]  /*d790*/  IMAD.MOV.U32 R4, RZ, RZ, R2 ;  /* 0x000000ffff047224 */ /* 0x000fe200078e0002 */
[----:B------:R-:W-:Y:S02]  /*d7a0*/  IABS R2, R7 ;  /* 0x0000000700027213 */ /* 0x000fe40000000000 */
[----:B------:R-:W-:Y:S01]  /*d7b0*/  @!P0 LOP3.LUT R0, RZ, R8, RZ, 0x33, !PT ;  /* 0x00000008ff008212 */ /* 0x000fe200078e33ff */
[----:B------:R-:W-:Y:S01]  /*d7c0*/  IMAD R4, R4, R6, RZ ;  /* 0x0000000604047224 */ /* 0x000fe200078e02ff */
[----:B------:R-:W-:Y:S01]  /*d7d0*/  IADD3 R5, RZ, -R2, RZ ;  /* 0x80000002ff057210 */ /* 0x000fe20007ffe0ff */
[----:B------:R-:W-:Y:S01]  /*d7e0*/  IMAD.MOV.U32 R2, RZ, RZ, RZ ;  /* 0x000000ffff027224 */ /* 0x000fe200078e00ff */
[----:B------:R-:W-:-:S03]  /*d7f0*/  IABS R9, R0 ;  /* 0x0000000000097213 */ /* 0x000fc60000000000 */
[----:B------:R-:W-:Y:S01]  /*d800*/  IMAD.HI.U32 R2, R3, R4, R2 ;  /* 0x0000000403027227 */ /* 0x000fe200078e0002 */
[----:B------:R-:W-:-:S03]  /*d810*/  MOV R4, R5 ;  /* 0x0000000500047202 */ /* 0x000fc60000000f00 */
[----:B------:R-:W-:-:S04]  /*d820*/  IMAD.MOV.U32 R3, RZ, RZ, R9 ;  /* 0x000000ffff037224 */ /* 0x000fc800078e0009 */
[----:B------:R-:W-:-:S04]  /*d830*/  IMAD.HI.U32 R2, R2, R3, RZ ;  /* 0x0000000302027227 */ /* 0x000fc800078e00ff */
[----:B------:R-:W-:-:S05]  /*d840*/  IMAD R3, R2, R4, R3 ;  /* 0x0000000402037224 */ /* 0x000fca00078e0203 */
[----:B------:R-:W-:-:S13]  /*d850*/  ISETP.GT.U32.AND P0, PT, R6, R3, PT ;  /* 0x000000030600720c */ /* 0x000fda0003f04070 */
[----:B------:R-:W-:-:S05]  /*d860*/  @!P0 IMAD.IADD R3, R3, 0x1, -R6 ;  /* 0x0000000103038824 */ /* 0x000fca00078e0a06 */
[----:B------:R-:W-:Y:S02]  /*d870*/  ISETP.GE.U32.AND P2, PT, R3, R6, PT ;  /* 0x000000060300720c */ /* 0x000fe40003f46070 */
[----:B------:R-:W-:Y:S02]  /*d880*/  LOP3.LUT R3, R0, R7, RZ, 0x3c, !PT ;  /* 0x0000000700037212 */ /* 0x000fe400078e3cff */
[----:B------:R-:W-:Y:S02]  /*d890*/  @!P0 IADD3 R2, R2, 0x1, RZ ;  /* 0x0000000102028810 */ /* 0x000fe40007ffe0ff */
[----:B------:R-:W-:Y:S02]  /*d8a0*/  ISETP.GE.AND P1, PT, R3, RZ, PT ;  /* 0x000000ff0300720c */ /* 0x000fe40003f26270 */
[----:B------:R-:W-:-:S05]  /*d8b0*/  ISETP.NE.AND P0, PT, R7, RZ, PT ;  /* 0x000000ff0700720c */ /* 0x000fca0003f05270 */
[----:B------:R-:W-:-:S06]  /*d8c0*/  @P2 IADD3 R2, R2, 0x1, RZ ;  /* 0x0000000102022810 */ /* 0x000fcc0007ffe0ff */
[----:B------:R-:W-:Y:S02]  /*d8d0*/  @!P1 IMAD.MOV R2, RZ, RZ, -R2 ;  /* 0x000000ffff029224 */ /* 0x000fe400078e0a02 */
[----:B------:R-:W-:-:S04]  /*d8e0*/  @!P0 LOP3.LUT R2, RZ, R7, RZ, 0x33, !PT ;  /* 0x00000007ff028212 */ /* 0x000fc800078e33ff */
[----:B------:R-:W-:Y:S01]  /*d8f0*/  IADD3 R3, -R2, RZ, RZ ;  /* 0x000000ff02037210 */ /* 0x000fe20007ffe1ff */
[----:B------:R-:W-:Y:S02]  /*d900*/  IMAD R4, R0, R8, RZ ;  /* 0x0000000800047224 */ /* 0x000fe400078e02ff */
[C---:B------:R-:W-:Y:S02]  /*d910*/  IMAD R2, R7.reuse, 0x1000000, R2 ;  /* 0x0100000007027824 */ /* 0x040fe400078e0202 */
[----:B------:R-:W-:Y:S01]  /*d920*/  IMAD R0, R7, R3, R0 ;  /* 0x0000000307007224 */ /* 0x000fe200078e0200 */
[----:B------:R-:W-:-:S03]  /*d930*/  IADD3 R3, R10, -R4, RZ ;  /* 0x800000040a037210 */ /* 0x000fc60007ffe0ff */
[----:B------:R-:W-:-:S05]  /*d940*/  IMAD R0, R0, 0x10000, R2 ;  /* 0x0001000000007824 */ /* 0x000fca00078e0202 */
[----:B------:R1:W-:Y:S01]  /*d950*/  STL [R1+0x18], R0 ;  /* 0x0000180001007387 */ /* 0x0003e20000100800 */
[----:B---3--:R-:W-:-:S05]  /*d960*/  IMAD.IADD R13, R12, 0x1, R13 ;  /* 0x000000010c0d7824 */ /* 0x008fca00078e020d */
[----:B------:R1:W-:Y:S04]  /*d970*/  STL [R1+0x1c], R13 ;  /* 0x00001c0d01007387 */ /* 0x0003e80000100800 */
[----:B------:R1:W-:Y:S01]  /*d980*/  STL [R1+0x14], R3 ;  /* 0x0000140301007387 */ /* 0x0003e20000100800 */
[----:B------:R-:W-:Y:S05]  /*d990*/  BRA `(.L_x_119) ;  /* 0x0000005000007947 */ /* 0x000fea0003800000 */
.L_x_110:
[----:B------:R-:W-:Y:S01]  /*d9a0*/  MOV R0, c[0x0][0x53c] ;  /* 0x00014f0000007a02 */ /* 0x000fe20000000f00 */
[----:B------:R2:W-:Y:S04]  /*d9b0*/  STL [R1+0x10], R9 ;  /* 0x0000100901007387 */ /* 0x0005e80000100800 */
[----:B------:R2:W-:Y:S04]  /*d9c0*/  STL [R1+0x14], RZ ;  /* 0x000014ff01007387 */ /* 0x0005e80000100800 */
[----:B------:R2:W-:Y:S04]  /*d9d0*/  STL [R1+0x18], RZ ;  /* 0x000018ff01007387 */ /* 0x0005e80000100800 */
[----:B------:R2:W-:Y:S02]  /*d9e0*/  STL [R1+0x1c], R0 ;  /* 0x00001c0001007387 */ /* 0x0005e40000100800 */
.L_x_119:
[----:B------:R-:W-:Y:S05]  /*d9f0*/  BSYNC B1 ;  /* 0x0000000000017941 */ /* 0x000fea0003800000 */
.L_x_108:
[----:B-1----:R-:W3:Y:S04]  /*da00*/  LDL R4, [R1+0x10] ;  /* 0x0000100001047983 */ /* 0x002ee80000100800 */
[----:B------:R-:W3:Y:S04]  /*da10*/  LDL R5, [R1+0x14] ;  /* 0x0000140001057983 */ /* 0x000ee80000100800 */
[----:B------:R-:W3:Y:S04]  /*da20*/  LDL R6, [R1+0x18] ;  /* 0x0000180001067983 */ /* 0x000ee80000100800 */
[----:B------:R-:W3:Y:S01]  /*da30*/  LDL R7, [R1+0x1c] ;  /* 0x00001c0001077983 */ /* 0x000ee20000100800 */
[----:B------:R-:W-:Y:S03]  /*da40*/  WARPSYNC 0xffffffff ;  /* 0xffffffff00007948 */ /* 0x000fe60003800000 */
[----:B------:R-:W-:Y:S01]  /*da50*/  BAR.SYNC.DEFER_BLOCKING 0x4, 0x80 ;  /* 0x0102000000007b1d */ /* 0x000fe20000010000 */
[----:B------:R-:W-:-:S13]  /*da60*/  ISETP.NE.AND P0, PT, R14, RZ, PT ;  /* 0x000000ff0e00720c */ /* 0x000fda0003f05270 */
[----:B---3--:R1:W-:Y:S04]  /*da70*/  @!P0 STS.128 [0xc080], R4 ;  /* 0x00c08004ff008388 */ /* 0x0083e80000000c00 */
[----:B------:R-:W-:Y:S06]  /*da80*/  BAR.ARV 0x5, 0x80 ;  /* 0x0142000000007b1d */ /* 0x000fec0000002000 */
.L_x_103:
[----:B--2---:R-:W2:Y:S02]  /*da90*/  LDL R0, [R1+0x1c] ;  /* 0x00001c0001007983 */ /* 0x004ea40000100800 */
[----:B--2---:R-:W-:-:S13]  /*daa0*/  ISETP.GE.AND P0, PT, R0, c[0x0][0x53c], PT ;  /* 0x00014f0000007a0c */ /* 0x004fda0003f06270 */
[----:B-1----:R-:W-:Y:S01]  /*dab0*/  @P0 CALL.REL.NOINC `(.L_x_120) ;  /* 0x0000001000000944 */ /* 0x002fe20003c00000 */
[----:B------:R-:W-:Y:S05]  /*dac0*/  BRA `(.L_x_121) ;  /* 0xffff3d1000007947 */ /* 0x000fea000383ffff */
.L_x_120:
[----:B------:R-:W-:Y:S05]  /*dad0*/  EXIT ;  /* 0x000000000000794d */ /* 0x000fea0003800000 */
.L_x_23:
[----:B------:R-:W-:Y:S01]  /*dae0*/  IMAD.MOV.U32 R0, RZ, RZ, R5 ;  /* 0x000000ffff007224 */ /* 0x000fe200078e0005 */
[----:B------:R-:W-:Y:S02]  /*daf0*/  MOV R2, 0x1 ;  /* 0x0000000100027802 */ /* 0x000fe40000000f00 */
[----:B------:R-:W-:Y:S02]  /*db00*/  MOV R3, 0xdb20 ;  /* 0x0000db2000037802 */ /* 0x000fe40000000f00 */
[----:B------:R-:W-:Y:S05]  /*db10*/  CALL.REL.NOINC `($__internal_2_$__cuda_sm70_shflsync_up_p) ;  /* 0x0000193000007944 */ /* 0x000fea0003c00000 */
[----:B------:R-:W-:Y:S01]  /*db20*/  MOV R0, R4 ;  /* 0x0000000400007202 */ /* 0x000fe20000000f00 */
[----:B------:R-:W-:Y:S05]  /*db30*/  BRA `(.L_x_122) ;  /* 0xffff293000007947 */ /* 0x000fea000383ffff */
.L_x_24:
[----:B------:R-:W-:Y:S01]  /*db40*/  IMAD.MOV.U32 R0, RZ, RZ, R5 ;  /* 0x000000ffff007224 */ /* 0x000fe200078e0005 */
[----:B------:R-:W-:Y:S02]  /*db50*/  MOV R2, 0x2 ;  /* 0x0000000200027802 */ /* 0x000fe40000000f00 */
[----:B------:R-:W-:Y:S02]  /*db60*/  MOV R3, 0xdb80 ;  /* 0x0000db8000037802 */ /* 0x000fe40000000f00 */
[----:B------:R-:W-:Y:S05]  /*db70*/  CALL.REL.NOINC `($__internal_2_$__cuda_sm70_shflsync_up_p) ;  /* 0x000018d000007944 */ /* 0x000fea0003c00000 */
[----:B------:R-:W-:Y:S01]  /*db80*/  SEL R0, R4, RZ, P4 ;  /* 0x000000ff04007207 */ /* 0x000fe20002000000 */
[----:B------:R-:W-:Y:S01]  /*db90*/  IMAD.MOV.U32 R2, RZ, RZ, 0x4 ;  /* 0x00000004ff027424 */ /* 0x000fe200078e00ff */
[----:B------:R-:W-:-:S03]  /*dba0*/  MOV R3, 0xdbd0 ;  /* 0x0000dbd000037802 */ /* 0x000fc60000000f00 */
[----:B------:R-:W-:Y:S02]  /*dbb0*/  IMAD.IADD R0, R5, 0x1, R0 ;  /* 0x0000000105007824 */ /* 0x000fe400078e0200 */
        /* <DEDUP_REMOVED lines=14> */
[----:B------:R-:W-:Y:S01]  /*dca0*/  IMAD.IADD R4, R0, 0x1, R4 ;  /* 0x0000000100047824 */ /* 0x000fe200078e0204 */
[----:B------:R-:W-:-:S03]  /*dcb0*/  MOV R0, 0x1f ;  /* 0x0000001f00007802 */ /* 0x000fc60000000f00 */
[----:B------:R-:W-:Y:S02]  /*dcc0*/  IMAD.MOV.U32 R5, RZ, RZ, R4 ;  /* 0x000000ffff057224 */ /* 0x000fe400078e0004 */
[----:B------:R-:W-:Y:S05]  /*dcd0*/  CALL.REL.NOINC `($__internal_1_$__cuda_sm70_shflsync_idx_p) ;  /* 0x0000172000007944 */ /* 0x000fea0003c00000 */
[----:B------:R-:W-:Y:S05]  /*dce0*/  BRA `(.L_x_123) ;  /* 0xffff288000007947 */ /* 0x000fea000383ffff */
.L_x_26:
[----:B------:R-:W-:Y:S02]  /*dcf0*/  SEL R0, RZ, 0x1, P0 ;  /* 0x00000001ff007807 */ /* 0x000fe40000000000 */
[----:B------:R-:W-:Y:S02]  /*dd00*/  MOV R2, 0xdd20 ;  /* 0x0000dd2000027802 */ /* 0x000fe40000000f00 */
[----:B------:R-:W-:Y:S05]  /*dd10*/  CALL.REL.NOINC `($__internal_3_$__cuda_sm70_votesync_ballot) ;  /* 0x000017a000007944 */ /* 0x000fea0003c00000 */
[----:B------:R-:W-:Y:S01]  /*dd20*/  MOV R6, R0 ;  /* 0x0000000000067202 */ /* 0x000fe20000000f00 */
[----:B------:R-:W-:Y:S05]  /*dd30*/  BRA `(.L_x_124) ;  /* 0xffff28c000007947 */ /* 0x000fea000383ffff */
.L_x_27:
[----:B------:R-:W-:Y:S01]  /*dd40*/  IMAD.MOV.U32 R5, RZ, RZ, R8 ;  /* 0x000000ffff057224 */ /* 0x000fe200078e0008 */
[----:B--2---:R-:W-:Y:S01]  /*dd50*/  MOV R3, R13 ;  /* 0x0000000d00037202 */ /* 0x004fe20000000f00 */
[----:B------:R-:W-:Y:S01]  /*dd60*/  IMAD.MOV.U32 R0, RZ, RZ, 0x1f ;  /* 0x0000001fff007424 */ /* 0x000fe200078e00ff */
[----:B------:R-:W-:Y:S02]  /*dd70*/  MOV R2, 0xdd90 ;  /* 0x0000dd9000027802 */ /* 0x000fe40000000f00 */
[----:B-1----:R-:W-:Y:S05]  /*dd80*/  CALL.REL.NOINC `($__internal_1_$__cuda_sm70_shflsync_idx_p) ;  /* 0x0000167000007944 */ /* 0x002fea0003c00000 */
[----:B------:R-:W-:Y:S01]  /*dd90*/  IMAD.MOV.U32 R11, RZ, RZ, R0 ;  /* 0x000000ffff0b7224 */ /* 0x000fe200078e0000 */
[----:B------:R-:W-:Y:S01]  /*dda0*/  MOV R5, R7 ;  /* 0x0000000700057202 */ /* 0x000fe20000000f00 */
[----:B------:R-:W-:Y:S01]  /*ddb0*/  IMAD.MOV.U32 R7, RZ, RZ, RZ ;  /* 0x000000ffff077224 */ /* 0x000fe200078e00ff */
[----:B------:R-:W-:Y:S01]  /*ddc0*/  MOV R3, R13 ;  /* 0x0000000d00037202 */ /* 0x000fe20000000f00 */
[----:B------:R-:W-:Y:S01]  /*ddd0*/  IMAD.MOV.U32 R0, RZ, RZ, 0x1f ;  /* 0x0000001fff007424 */ /* 0x000fe200078e00ff */
[----:B------:R-:W-:-:S02]  /*dde0*/  MOV R2, 0xde00 ;  /* 0x0000de0000027802 */ /* 0x000fc40000000f00 */
[----:B------:R-:W-:Y:S05]  /*ddf0*/  CALL.REL.NOINC `($__internal_1_$__cuda_sm70_shflsync_idx_p) ;  /* 0x0000160000007944 */ /* 0x000fea0003c00000 */
[----:B------:R-:W-:Y:S01]  /*de00*/  MOV R10, R0 ;  /* 0x00000000000a7202 */ /* 0x000fe20000000f00 */
[----:B------:R-:W-:Y:S05]  /*de10*/  BRA `(.L_x_125) ;  /* 0xffff283000007947 */ /* 0x000fea000383ffff */
.L_x_30:
[----:B------:R-:W-:Y:S01]  /*de20*/  IMAD.MOV.U32 R5, RZ, RZ, R4 ;  /* 0x000000ffff057224 */ /* 0x000fe200078e0004 */
[----:B------:R-:W-:-:S02]  /*de30*/  MOV R0, 0x1f ;  /* 0x0000001f00007802 */ /* 0x000fc40000000f00 */
[----:B------:R-:W-:Y:S02]  /*de40*/  MOV R2, 0xde60 ;  /* 0x0000de6000027802 */ /* 0x000fe40000000f00 */
[----:B-1----:R-:W-:Y:S05]  /*de50*/  CALL.REL.NOINC `($__internal_1_$__cuda_sm70_shflsync_idx_p) ;  /* 0x000015a000007944 */ /* 0x002fea0003c00000 */
[----:B------:R-:W-:Y:S01]  /*de60*/  MOV R7, R0 ;  /* 0x0000000000077202 */ /* 0x000fe20000000f00 */
[----:B------:R-:W-:Y:S05]  /*de70*/  BRA `(.L_x_29) ;  /* 0xffff283000007947 */ /* 0x000fea000383ffff */
.L_x_38:
[----:B------:R-:W-:Y:S01]  /*de80*/  IMAD.MOV.U32 R5, RZ, RZ, R10 ;  /* 0x000000ffff057224 */ /* 0x000fe200078e000a */
[----:B------:R-:W-:Y:S01]  /*de90*/  MOV R3, RZ ;  /* 0x000000ff00037202 */ /* 0x000fe20000000f00 */
[----:B------:R-:W-:Y:S01]  /*dea0*/  IMAD.MOV.U32 R0, RZ, RZ, 0x1c1f ;  /* 0x00001c1fff007424 */ /* 0x000fe200078e00ff */
[----:B------:R-:W-:Y:S02]  /*deb0*/  MOV R2, 0xded0 ;  /* 0x0000ded000027802 */ /* 0x000fe40000000f00 */
[----:B------:R-:W-:Y:S05]  /*dec0*/  CALL.REL.NOINC `($__internal_1_$__cuda_sm70_shflsync_idx_p) ;  /* 0x0000153000007944 */ /* 0x000fea0003c00000 */
[----:B------:R-:W-:Y:S01]  /*ded0*/  MOV R8, R0 ;  /* 0x0000000000087202 */ /* 0x000fe20000000f00 */
[----:B------:R-:W-:Y:S05]  /*dee0*/  BRA `(.L_x_126) ;  /* 0xffff491000007947 */ /* 0x000fea000383ffff */
.L_x_39:
[----:B------:R-:W-:Y:S01]  /*def0*/  IMAD.MOV.U32 R5, RZ, RZ, R12 ;  /* 0x000000ffff057224 */ /* 0x000fe200078e000c */
[----:B------:R-:W-:Y:S01]  /*df00*/  MOV R3, RZ ;  /* 0x000000ff00037202 */ /* 0x000fe20000000f00 */
[----:B------:R-:W-:Y:S01]  /*df10*/  IMAD.MOV.U32 R0, RZ, RZ, 0x1c1f ;  /* 0x00001c1fff007424 */ /* 0x000fe200078e00ff */
[----:B------:R-:W-:Y:S02]  /*df20*/  MOV R2, 0xdf40 ;  /* 0x0000df4000027802 */ /* 0x000fe40000000f00 */
[----:B-12---:R-:W-:Y:S05]  /*df30*/  CALL.REL.NOINC `($__internal_1_$__cuda_sm70_shflsync_idx_p) ;  /* 0x000014c000007944 */ /* 0x006fea0003c00000 */
[----:B------:R-:W-:Y:S05]  /*df40*/  BRA `(.L_x_127) ;  /* 0xffff48d000007947 */ /* 0x000fea000383ffff */
.L_x_42:
[----:B--2---:R-:W-:Y:S01]  /*df50*/  IMAD.MOV.U32 R5, RZ, RZ, R10 ;  /* 0x000000ffff057224 */ /* 0x004fe200078e000a */
[----:B------:R-:W-:Y:S01]  /*df60*/  MOV R3, 0x1 ;  /* 0x0000000100037802 */ /* 0x000fe20000000f00 */
[----:B----4-:R-:W-:Y:S01]  /*df70*/  IMAD.MOV.U32 R0, RZ, RZ, 0x1c1f ;  /* 0x00001c1fff007424 */ /* 0x010fe200078e00ff */
[----:B------:R-:W-:-:S02]  /*df80*/  MOV R2, 0xdfa0 ;  /* 0x0000dfa000027802 */ /* 0x000fc40000000f00 */
[----:B-1-3--:R-:W-:Y:S05]  /*df90*/  CALL.REL.NOINC `($__internal_1_$__cuda_sm70_shflsync_idx_p) ;  /* 0x0000146000007944 */ /* 0x00afea0003c00000 */
[----:B------:R-:W-:Y:S01]  /*dfa0*/  IMAD.MOV.U32 R8, RZ, RZ, R0 ;  /* 0x000000ffff087224 */ /* 0x000fe200078e0000 */
[----:B------:R-:W-:Y:S01]  /*dfb0*/  MOV R3, 0x1 ;  /* 0x0000000100037802 */ /* 0x000fe20000000f00 */
[----:B------:R-:W-:Y:S01]  /*dfc0*/  IMAD.MOV.U32 R5, RZ, RZ, R12 ;  /* 0x000000ffff057224 */ /* 0x000fe200078e000c */
[----:B------:R-:W-:-:S02]  /*dfd0*/  MOV R0, 0x1c1f ;  /* 0x00001c1f00007802 */ /* 0x000fc40000000f00 */
[----:B------:R-:W-:Y:S02]  /*dfe0*/  MOV R2, 0xe000 ;  /* 0x0000e00000027802 */ /* 0x000fe40000000f00 */
[----:B------:R-:W-:Y:S05]  /*dff0*/  CALL.REL.NOINC `($__internal_1_$__cuda_sm70_shflsync_idx_p) ;  /* 0x0000140000007944 */ /* 0x000fea0003c00000 */
[----:B------:R-:W-:Y:S05]  /*e000*/  BRA `(.L_x_128) ;  /* 0xffff49a000007947 */ /* 0x000fea000383ffff */
.L_x_45:
[----:B-1----:R-:W-:Y:S01]  /*e010*/  IMAD.MOV.U32 R5, RZ, RZ, R10 ;  /* 0x000000ffff057224 */ /* 0x002fe200078e000a */
[----:B------:R-:W-:Y:S01]  /*e020*/  MOV R3, 0x2 ;  /* 0x0000000200037802 */ /* 0x000fe20000000f00 */
[----:B----4-:R-:W-:Y:S01]  /*e030*/  IMAD.MOV.U32 R0, RZ, RZ, 0x1c1f ;  /* 0x00001c1fff007424 */ /* 0x010fe200078e00ff */
[----:B------:R-:W-:Y:S02]  /*e040*/  MOV R2, 0xe060 ;  /* 0x0000e06000027802 */ /* 0x000fe40000000f00 */
[----:B--23--:R-:W-:Y:S05]  /*e050*/  CALL.REL.NOINC `($__internal_1_$__cuda_sm70_shflsync_idx_p) ;  /* 0x000013a000007944 */ /* 0x00cfea0003c00000 */
[----:B------:R-:W-:Y:S01]  /*e060*/  MOV R8, R0 ;  /* 0x0000000000087202 */ /* 0x000fe20000000f00 */
[----:B------:R-:W-:Y:S05]  /*e070*/  BRA `(.L_x_129) ;  /* 0xffff4ab000007947 */ /* 0x000fea000383ffff */
.L_x_46:
[----:B------:R-:W-:Y:S01]  /*e080*/  IMAD.MOV.U32 R5, RZ, RZ, R12 ;  /* 0x000000ffff057224 */ /* 0x000fe200078e000c */
[----:B------:R-:W-:Y:S01]  /*e090*/  MOV R3, 0x2 ;  /* 0x0000000200037802 */ /* 0x000fe20000000f00 */
[----:B----4-:R-:W-:Y:S01]  /*e0a0*/  IMAD.MOV.U32 R0, RZ, RZ, 0x1c1f ;  /* 0x00001c1fff007424 */ /* 0x010fe200078e00ff */
[----:B------:R-:W-:Y:S02]  /*e0b0*/  MOV R2, 0xe0d0 ;  /* 0x0000e0d000027802 */ /* 0x000fe40000000f00 */
[----:B-123--:R-:W-:Y:S05]  /*e0c0*/  CALL.REL.NOINC `($__internal_1_$__cuda_sm70_shflsync_idx_p) ;  /* 0x0000133000007944 */ /* 0x00efea0003c00000 */
[----:B------:R-:W-:Y:S05]  /*e0d0*/  BRA `(.L_x_130) ;  /* 0xffff4a7000007947 */ /* 0x000fea000383ffff */
.L_x_49:
[----:B-1----:R-:W-:Y:S01]  /*e0e0*/  IMAD.MOV.U32 R5, RZ, RZ, R10 ;  /* 0x000000ffff057224 */ /* 0x002fe200078e000a */
[----:B------:R-:W-:Y:S01]  /*e0f0*/  MOV R3, 0x3 ;  /* 0x0000000300037802 */ /* 0x000fe20000000f00 */
[----:B------:R-:W-:Y:S01]  /*e100*/  IMAD.MOV.U32 R0, RZ, RZ, 0x1c1f ;  /* 0x00001c1fff007424 */ /* 0x000fe200078e00ff */
[----:B------:R-:W-:-:S02]  /*e110*/  MOV R2, 0xe130 ;  /* 0x0000e13000027802 */ /* 0x000fc40000000f00 */
[----:B--234-:R-:W-:Y:S05]  /*e120*/  CALL.REL.NOINC `($__internal_1_$__cuda_sm70_shflsync_idx_p) ;  /* 0x000012d000007944 */ /* 0x01cfea0003c00000 */
[----:B------:R-:W-:Y:S01]  /*e130*/  IMAD.MOV.U32 R8, RZ, RZ, R0 ;  /* 0x000000ffff087224 */ /* 0x000fe200078e0000 */
[----:B------:R-:W-:Y:S01]  /*e140*/  MOV R3, 0x3 ;  /* 0x0000000300037802 */ /* 0x000fe20000000f00 */
[----:B------:R-:W-:Y:S01]  /*e150*/  IMAD.MOV.U32 R5, RZ, RZ, R12 ;  /* 0x000000ffff057224 */ /* 0x000fe200078e000c */
[----:B------:R-:W-:-:S02]  /*e160*/  MOV R0, 0x1c1f ;  /* 0x00001c1f00007802 */ /* 0x000fc40000000f00 */
[----:B------:R-:W-:Y:S02]  /*e170*/  MOV R2, 0xe190 ;  /* 0x0000e19000027802 */ /* 0x000fe40000000f00 */
[----:B------:R-:W-:Y:S05]  /*e180*/  CALL.REL.NOINC `($__internal_1_$__cuda_sm70_shflsync_idx_p) ;  /* 0x0000127000007944 */ /* 0x000fea0003c00000 */
[----:B------:R-:W-:Y:S05]  /*e190*/  BRA `(.L_x_131) ;  /* 0xffff4b4000007947 */ /* 0x000fea000383ffff */
.L_x_56:
[----:B------:R-:W-:Y:S01]  /*e1a0*/  IMAD.MOV.U32 R0, RZ, RZ, R232 ;  /* 0x000000ffff007224 */ /* 0x000fe200078e00e8 */
[----:B------:R-:W-:Y:S01]  /*e1b0*/  MOV R10, 0x1f ;  /* 0x0000001f000a7802 */ /* 0x000fe20000000f00 */
[----:B------:R-:W-:Y:S01]  /*e1c0*/  IMAD.MOV.U32 R3, RZ, RZ, 0x2 ;  /* 0x00000002ff037424 */ /* 0x000fe200078e00ff */
[----:B------:R-:W-:Y:S02]  /*e1d0*/  MOV R9, 0xffffffff ;  /* 0xffffffff00097802 */ /* 0x000fe40000000f00 */
[----:B------:R-:W-:Y:S02]  /*e1e0*/  MOV R2, 0xe200 ;  /* 0x0000e20000027802 */ /* 0x000fe40000000f00 */
[----:B------:R-:W-:Y:S05]  /*e1f0*/  CALL.REL.NOINC `($__internal_0_$__cuda_sm70_shflsync_bfly_p) ;  /* 0x000011c000007944 */ /* 0x000fea0003c00000 */
[----:B------:R-:W-:Y:S01]  /*e200*/  FADD.FTZ R0, R232, R8 ;  /* 0x00000008e8007221 */ /* 0x000fe20000010000 */
[----:B------:R-:W-:Y:S02]  /*e210*/  MOV R3, 0x1 ;  /* 0x0000000100037802 */ /* 0x000fe40000000f00 */
[----:B------:R-:W-:Y:S02]  /*e220*/  MOV R2, 0xe240 ;  /* 0x0000e24000027802 */ /* 0x000fe40000000f00 */
[----:B------:R-:W-:Y:S05]  /*e230*/  CALL.REL.NOINC `($__internal_0_$__cuda_sm70_shflsync_bfly_p) ;  /* 0x0000118000007944 */ /* 0x000fea0003c00000 */
[----:B------:R-:W-:Y:S01]  /*e240*/  FADD.FTZ R5, R0, R8 ;  /* 0x0000000800057221 */ /* 0x000fe20000010000 */
[----:B------:R-:W-:Y:S02]  /*e250*/  MOV R0, R241 ;  /* 0x000000f100007202 */ /* 0x000fe40000000f00 */
[----:B------:R-:W-:-:S02]  /*e260*/  MOV R3, 0x2 ;  /* 0x0000000200037802 */ /* 0x000fc40000000f00 */
[----:B------:R-:W-:Y:S02]  /*e270*/  MOV R2, 0xe290 ;  /* 0x0000e29000027802 */ /* 0x000fe40000000f00 */
[----:B------:R-:W-:Y:S05]  /*e280*/  CALL.REL.NOINC `($__internal_0_$__cuda_sm70_shflsync_bfly_p) ;  /* 0x0000113000007944 */ /* 0x000fea0003c00000 */
[----:B------:R-:W-:Y:S01]  /*e290*/  FADD.FTZ R4, R241, R8 ;  /* 0x00000008f1047221 */ /* 0x000fe20000010000 */
[----:B------:R-:W-:Y:S02]  /*e2a0*/  MOV R3, 0x1 ;  /* 0x0000000100037802 */ /* 0x000fe40000000f00 */
[----:B------:R-:W-:Y:S02]  /*e2b0*/  MOV R2, 0xe2e0 ;  /* 0x0000e2e000027802 */ /* 0x000fe40000000f00 */
[----:B------:R-:W-:Y:S02]  /*e2c0*/  MOV R0, R4 ;  /* 0x0000000400007202 */ /* 0x000fe40000000f00 */
[----:B------:R-:W-:Y:S05]  /*e2d0*/  CALL.REL.NOINC `($__internal_0_$__cuda_sm70_shflsync_bfly_p) ;  /* 0x000010e000007944 */ /* 0x000fea0003c00000 */
[----:B------:R-:W-:Y:S01]  /*e2e0*/  FADD.FTZ R4, R4, R8 ;  /* 0x0000000804047221 */ /* 0x000fe20000010000 */
[----:B------:R-:W-:Y:S02]  /*e2f0*/  MOV R0, R242 ;  /* 0x000000f200007202 */ /* 0x000fe40000000f00 */
[----:B------:R-:W-:Y:S02]  /*e300*/  MOV R3, 0x2 ;  /* 0x0000000200037802 */ /* 0x000fe40000000f00 */
[----:B------:R-:W-:-:S02]  /*e310*/  MOV R2, 0xe330 ;  /* 0x0000e33000027802 */ /* 0x000fc40000000f00 */
[----:B------:R-:W-:Y:S05]  /*e320*/  CALL.REL.NOINC `($__internal_0_$__cuda_sm70_shflsync_bfly_p) ;  /* 0x0000109000007944 */ /* 0x000fea0003c00000 */
[----:B------:R-:W-:Y:S01]  /*e330*/  FADD.FTZ R7, R242, R8 ;  /* 0x00000008f2077221 */ /* 0x000fe20000010000 */
[----:B------:R-:W-:-:S02]  /*e340*/  MOV R3, 0x1 ;  /* 0x0000000100037802 */ /* 0x000fc40000000f00 */
[----:B------:R-:W-:Y:S02]  /*e350*/  MOV R2, 0xe380 ;  /* 0x0000e38000027802 */ /* 0x000fe40000000f00 */
[----:B------:R-:W-:Y:S02]  /*e360*/  MOV R0, R7 ;  /* 0x0000000700007202 */ /* 0x000fe40000000f00 */
[----:B------:R-:W-:Y:S05]  /*e370*/  CALL.REL.NOINC `($__internal_0_$__cuda_sm70_shflsync_bfly_p) ;  /* 0x0000104000007944 */ /* 0x000fea0003c00000 */
[----:B------:R-:W-:Y:S01]  /*e380*/  FADD.FTZ R7, R7, R8 ;  /* 0x0000000807077221 */ /* 0x000fe20000010000 */
[----:B------:R-:W-:Y:S02]  /*e390*/  MOV R0, R243 ;  /* 0x000000f300007202 */ /* 0x000fe40000000f00 */
[----:B------:R-:W-:Y:S02]  /*e3a0*/  MOV R3, 0x2 ;  /* 0x0000000200037802 */ /* 0x000fe40000000f00 */
[----:B------:R-:W-:Y:S02]  /*e3b0*/  MOV R2, 0xe3d0 ;  /* 0x0000e3d000027802 */ /* 0x000fe40000000f00 */
[----:B------:R-:W-:Y:S05]  /*e3c0*/  CALL.REL.NOINC `($__internal_0_$__cuda_sm70_shflsync_bfly_p) ;  /* 0x00000ff000007944 */ /* 0x000fea0003c00000 */
[----:B------:R-:W-:Y:S01]  /*e3d0*/  FADD.FTZ R6, R243, R8 ;  /* 0x00000008f3067221 */ /* 0x000fe20000010000 */
[----:B------:R-:W-:Y:S02]  /*e3e0*/  MOV R3, 0x1 ;  /* 0x0000000100037802 */ /* 0x000fe40000000f00 */
[----:B------:R-:W-:-:S02]  /*e3f0*/  MOV R2, 0xe420 ;  /* 0x0000e42000027802 */ /* 0x000fc40000000f00 */
[----:B------:R-:W-:Y:S02]  /*e400*/  MOV R0, R6 ;  /* 0x0000000600007202 */ /* 0x000fe40000000f00 */
[----:B------:R-:W-:Y:S05]  /*e410*/  CALL.REL.NOINC `($__internal_0_$__cuda_sm70_shflsync_bfly_p) ;  /* 0x00000fa000007944 */ /* 0x000fea0003c00000 */
[----:B------:R-:W-:Y:S05]  /*e420*/  BRA `(.L_x_132) ;  /* 0xffffa5e000007947 */ /* 0x000fea000383ffff */
.L_x_63:
[----:B-1234-:R-:W-:Y:S01]  /*e430*/  IMAD.MOV.U32 R5, RZ, RZ, R12 ;  /* 0x000000ffff057224 */ /* 0x01efe200078e000c */
[----:B------:R-:W-:Y:S01]  /*e440*/  MOV R3, RZ ;  /* 0x000000ff00037202 */ /* 0x000fe20000000f00 */
[----:B------:R-:W-:Y:S01]  /*e450*/  IMAD.MOV.U32 R0, RZ, RZ, 0x1c1f ;  /* 0x00001c1fff007424 */ /* 0x000fe200078e00ff */
[----:B------:R-:W-:Y:S02]  /*e460*/  MOV R2, 0xe480 ;  /* 0x0000e48000027802 */ /* 0x000fe40000000f00 */
[----:B------:R-:W-:Y:S05]  /*e470*/  CALL.REL.NOINC `($__internal_1_$__cuda_sm70_shflsync_idx_p) ;  /* 0x00000f8000007944 */ /* 0x000fea0003c00000 */
[----:B------:R-:W-:Y:S01]  /*e480*/  MOV R10, R0 ;  /* 0x00000000000a7202 */ /* 0x000fe20000000f00 */
[----:B------:R-:W-:Y:S05]  /*e490*/  BRA `(.L_x_133) ;  /* 0xffffc05000007947 */ /* 0x000fea000383ffff */
.L_x_64:
[----:B------:R-:W-:Y:S01]  /*e4a0*/  IMAD.MOV.U32 R5, RZ, RZ, R13 ;  /* 0x000000ffff057224 */ /* 0x000fe200078e000d */
[----:B------:R-:W-:Y:S01]  /*e4b0*/  MOV R3, RZ ;  /* 0x000000ff00037202 */ /* 0x000fe20000000f00 */
[----:B------:R-:W-:Y:S01]  /*e4c0*/  IMAD.MOV.U32 R0, RZ, RZ, 0x1c1f ;  /* 0x00001c1fff007424 */ /* 0x000fe200078e00ff */
[----:B------:R-:W-:Y:S02]  /*e4d0*/  MOV R2, 0xe4f0 ;  /* 0x0000e4f000027802 */ /* 0x000fe40000000f00 */
[----:B-12---:R-:W-:Y:S05]  /*e4e0*/  CALL.REL.NOINC `($__internal_1_$__cuda_sm70_shflsync_idx_p) ;  /* 0x00000f1000007944 */ /* 0x006fea0003c00000 */
[----:B------:R-:W-:Y:S05]  /*e4f0*/  BRA `(.L_x_134) ;  /* 0xffffc01000007947 */ /* 0x000fea000383ffff */
.L_x_67:
[----:B------:R-:W-:Y:S01]  /*e500*/  IMAD.MOV.U32 R5, RZ, RZ, R12 ;  /* 0x000000ffff057224 */ /* 0x000fe200078e000c */
[----:B--2---:R-:W-:Y:S01]  /*e510*/  MOV R3, 0x1 ;  /* 0x0000000100037802 */ /* 0x004fe20000000f00 */
        /* <DEDUP_REMOVED lines=10> */
.L_x_70:
[----:B------:R-:W-:Y:S01]  /*e5c0*/  IMAD.MOV.U32 R5, RZ, RZ, R12 ;  /* 0x000000ffff057224 */ /* 0x000fe200078e000c */
[----:B-1----:R-:W-:Y:S01]  /*e5d0*/  MOV R3, 0x2 ;  /* 0x0000000200037802 */ /* 0x002fe20000000f00 */
[----:B----4-:R-:W-:Y:S01]  /*e5e0*/  IMAD.MOV.U32 R0, RZ, RZ, 0x1c1f ;  /* 0x00001c1fff007424 */ /* 0x010fe200078e00ff */
[----:B------:R-:W-:Y:S02]  /*e5f0*/  MOV R2, 0xe610 ;  /* 0x0000e61000027802 */ /* 0x000fe40000000f00 */
[----:B--23--:R-:W-:Y:S05]  /*e600*/  CALL.REL.NOINC `($__internal_1_$__cuda_sm70_shflsync_idx_p) ;  /* 0x00000df000007944 */ /* 0x00cfea0003c00000 */
[----:B------:R-:W-:Y:S01]  /*e610*/  MOV R10, R0 ;  /* 0x00000000000a7202 */ /* 0x000fe20000000f00 */
[----:B------:R-:W-:Y:S05]  /*e620*/  BRA `(.L_x_136) ;  /* 0xffffc1a000007947 */ /* 0x000fea000383ffff */
.L_x_71:
[----:B------:R-:W-:Y:S01]  /*e630*/  IMAD.MOV.U32 R5, RZ, RZ, R13 ;  /* 0x000000ffff057224 */ /* 0x000fe200078e000d */
[----:B------:R-:W-:Y:S01]  /*e640*/  MOV R3, 0x2 ;  /* 0x0000000200037802 */ /* 0x000fe20000000f00 */
[----:B----4-:R-:W-:Y:S01]  /*e650*/  IMAD.MOV.U32 R0, RZ, RZ, 0x1c1f ;  /* 0x00001c1fff007424 */ /* 0x010fe200078e00ff */
[----:B------:R-:W-:Y:S02]  /*e660*/  MOV R2, 0xe680 ;  /* 0x0000e68000027802 */ /* 0x000fe40000000f00 */
[----:B-123--:R-:W-:Y:S05]  /*e670*/  CALL.REL.NOINC `($__internal_1_$__cuda_sm70_shflsync_idx_p) ;  /* 0x00000d8000007944 */ /* 0x00efea0003c00000 */
[----:B------:R-:W-:Y:S05]  /*e680*/  BRA `(.L_x_137) ;  /* 0xffffc16000007947 */ /* 0x000fea000383ffff */
.L_x_74:
[----:B------:R-:W-:Y:S01]  /*e690*/  IMAD.MOV.U32 R5, RZ, RZ, R12 ;  /* 0x000000ffff057224 */ /* 0x000fe200078e000c */
[----:B-1----:R-:W-:Y:S01]  /*e6a0*/  MOV R3, 0x3 ;  /* 0x0000000300037802 */ /* 0x002fe20000000f00 */
        /* <DEDUP_REMOVED lines=10> */
.L_x_76:
[----:B------:R-:W-:Y:S01]  /*e750*/  IMAD.MOV.U32 R5, RZ, RZ, R12 ;  /* 0x000000ffff057224 */ /* 0x000fe200078e000c */
[----:B------:R-:W-:Y:S01]  /*e760*/  MOV R3, RZ ;  /* 0x000000ff00037202 */ /* 0x000fe20000000f00 */
[----:B------:R-:W-:Y:S01]  /*e770*/  IMAD.MOV.U32 R0, RZ, RZ, 0x1c1f ;  /* 0x00001c1fff007424 */ /* 0x000fe200078e00ff */
[----:B------:R-:W-:Y:S02]  /*e780*/  MOV R2, 0xe7a0 ;  /* 0x0000e7a000027802 */ /* 0x000fe40000000f00 */
[----:B------:R-:W-:Y:S05]  /*e790*/  CALL.REL.NOINC `($__internal_1_$__cuda_sm70_shflsync_idx_p) ;  /* 0x00000c6000007944 */ /* 0x000fea0003c00000 */
[----:B------:R-:W-:Y:S01]  /*e7a0*/  MOV R4, R0 ;  /* 0x0000000000047202 */ /* 0x000fe20000000f00 */
[----:B------:R-:W-:Y:S05]  /*e7b0*/  BRA `(.L_x_139) ;  /* 0xffffc51000007947 */ /* 0x000fea000383ffff */
.L_x_77:
[----:B------:R-:W-:Y:S01]  /*e7c0*/  IMAD.MOV.U32 R5, RZ, RZ, R13 ;  /* 0x000000ffff057224 */ /* 0x000fe200078e000d */
[----:B------:R-:W-:Y:S01]  /*e7d0*/  MOV R3, RZ ;  /* 0x000000ff00037202 */ /* 0x000fe20000000f00 */
[----:B------:R-:W-:Y:S01]  /*e7e0*/  IMAD.MOV.U32 R0, RZ, RZ, 0x1c1f ;  /* 0x00001c1fff007424 */ /* 0x000fe200078e00ff */
[----:B------:R-:W-:Y:S02]  /*e7f0*/  MOV R2, 0xe810 ;  /* 0x0000e81000027802 */ /* 0x000fe40000000f00 */
[----:B-12---:R-:W-:Y:S05]  /*e800*/  CALL.REL.NOINC `($__internal_1_$__cuda_sm70_shflsync_idx_p) ;  /* 0x00000bf000007944 */ /* 0x006fea0003c00000 */
[----:B------:R-:W-:Y:S05]  /*e810*/  BRA `(.L_x_140) ;  /* 0xffffc4d000007947 */ /* 0x000fea000383ffff */
.L_x_80:
        /* <DEDUP_REMOVED lines=12> */
.L_x_83:
[----:B------:R-:W-:Y:S01]  /*e8e0*/  IMAD.MOV.U32 R5, RZ, RZ, R12 ;  /* 0x000000ffff057224 */ /* 0x000fe200078e000c */
[----:B-1----:R-:W-:Y:S01]  /*e8f0*/  MOV R3, 0x2 ;  /* 0x0000000200037802 */ /* 0x002fe20000000f00 */
[----:B----4-:R-:W-:Y:S01]  /*e900*/  IMAD.MOV.U32 R0, RZ, RZ, 0x1c1f ;  /* 0x00001c1fff007424 */ /* 0x010fe200078e00ff */
[----:B------:R-:W-:Y:S02]  /*e910*/  MOV R2, 0xe930 ;  /* 0x0000e93000027802 */ /* 0x000fe40000000f00 */
[----:B--23--:R-:W-:Y:S05]  /*e920*/  CALL.REL.NOINC `($__internal_1_$__cuda_sm70_shflsync_idx_p) ;  /* 0x00000ad000007944 */ /* 0x00cfea0003c00000 */
[----:B------:R-:W-:Y:S01]  /*e930*/  MOV R4, R0 ;  /* 0x0000000000047202 */ /* 0x000fe20000000f00 */
[----:B------:R-:W-:Y:S05]  /*e940*/  BRA `(.L_x_142) ;  /* 0xffffcd5000007947 */ /* 0x000fea000383ffff */
.L_x_84:
[----:B------:R-:W-:Y:S01]  /*e950*/  IMAD.MOV.U32 R5, RZ, RZ, R13 ;  /* 0x000000ffff057224 */ /* 0x000fe200078e000d */
[----:B------:R-:W-:Y:S01]  /*e960*/  MOV R3, 0x2 ;  /* 0x0000000200037802 */ /* 0x000fe20000000f00 */
[----:B----4-:R-:W-:Y:S01]  /*e970*/  IMAD.MOV.U32 R0, RZ, RZ, 0x1c1f ;  /* 0x00001c1fff007424 */ /* 0x010fe200078e00ff */
[----:B------:R-:W-:Y:S02]  /*e980*/  MOV R2, 0xe9a0 ;  /* 0x0000e9a000027802 */ /* 0x000fe40000000f00 */
[----:B-123--:R-:W-:Y:S05]  /*e990*/  CALL.REL.NOINC `($__internal_1_$__cuda_sm70_shflsync_idx_p) ;  /* 0x00000a6000007944 */ /* 0x00efea0003c00000 */
[----:B------:R-:W-:Y:S05]  /*e9a0*/  BRA `(.L_x_143) ;  /* 0xffffcd1000007947 */ /* 0x000fea000383ffff */
.L_x_87:
[----:B------:R-:W-:Y:S01]  /*e9b0*/  IMAD.MOV.U32 R5, RZ, RZ, R12 ;  /* 0x000000ffff057224 */ /* 0x000fe200078e000c */
[----:B--2---:R-:W-:Y:S01]  /*e9c0*/  MOV R3, 0x3 ;  /* 0x0000000300037802 */ /* 0x004fe20000000f00 */
[----:B-1----:R-:W-:Y:S01]  /*e9d0*/  IMAD.MOV.U32 R0, RZ, RZ, 0x1c1f ;  /* 0x00001c1fff007424 */ /* 0x002fe200078e00ff */
[----:B------:R-:W-:-:S02]  /*e9e0*/  MOV R2, 0xea00 ;  /* 0x0000ea0000027802 */ /* 0x000fc40000000f00 */
[----:B---34-:R-:W-:Y:S05]  /*e9f0*/  CALL.REL.NOINC `($__internal_1_$__cuda_sm70_shflsync_idx_p) ;  /* 0x00000a0000007944 */ /* 0x018fea0003c00000 */
[----:B------:R-:W-:Y:S01]  /*ea00*/  IMAD.MOV.U32 R4, RZ, RZ, R0 ;  /* 0x000000ffff047224 */ /* 0x000fe200078e0000 */
[----:B------:R-:W-:Y:S01]  /*ea10*/  MOV R3, 0x3 ;  /* 0x0000000300037802 */ /* 0x000fe20000000f00 */
[----:B------:R-:W-:Y:S01]  /*ea20*/  IMAD.MOV.U32 R5, RZ, RZ, R13 ;  /* 0x000000ffff057224 */ /* 0x000fe200078e000d */
[----:B------:R-:W-:-:S02]  /*ea30*/  MOV R0, 0x1c1f ;  /* 0x00001c1f00007802 */ /* 0x000fc40000000f00 */
[----:B------:R-:W-:Y:S02]  /*ea40*/  MOV R2, 0xea60 ;  /* 0x0000ea6000027802 */ /* 0x000fe40000000f00 */
[----:B------:R-:W-:Y:S05]  /*ea50*/  CALL.REL.NOINC `($__internal_1_$__cuda_sm70_shflsync_idx_p) ;  /* 0x000009a000007944 */ /* 0x000fea0003c00000 */
[----:B------:R-:W-:Y:S05]  /*ea60*/  BRA `(.L_x_144) ;  /* 0xffffd15000007947 */ /* 0x000fea000383ffff */
.L_x_91:
[----:B------:R-:W-:Y:S01]  /*ea70*/  IMAD.MOV.U32 R5, RZ, RZ, R9 ;  /* 0x000000ffff057224 */ /* 0x000fe200078e0009 */
[----:B------:R-:W-:Y:S01]  /*ea80*/  MOV R3, RZ ;  /* 0x000000ff00037202 */ /* 0x000fe20000000f00 */
[----:B------:R-:W-:Y:S01]  /*ea90*/  IMAD.MOV.U32 R0, RZ, RZ, 0x1c1f ;  /* 0x00001c1fff007424 */ /* 0x000fe200078e00ff */
[----:B------:R-:W-:Y:S02]  /*eaa0*/  MOV R2, 0xeac0 ;  /* 0x0000eac000027802 */ /* 0x000fe40000000f00 */
[----:B------:R-:W-:Y:S05]  /*eab0*/  CALL.REL.NOINC `($__internal_1_$__cuda_sm70_shflsync_idx_p) ;  /* 0x0000094000007944 */ /* 0x000fea0003c00000 */
[----:B------:R-:W-:Y:S01]  /*eac0*/  MOV R8, R0 ;  /* 0x0000000000087202 */ /* 0x000fe20000000f00 */
[----:B------:R-:W-:Y:S05]  /*ead0*/  BRA `(.L_x_145) ;  /* 0xffffdde000007947 */ /* 0x000fea000383ffff */
.L_x_92:
[----:B------:R-:W-:Y:S01]  /*eae0*/  IMAD.MOV.U32 R5, RZ, RZ, R12 ;  /* 0x000000ffff057224 */ /* 0x000fe200078e000c */
[----:B------:R-:W-:Y:S01]  /*eaf0*/  MOV R3, RZ ;  /* 0x000000ff00037202 */ /* 0x000fe20000000f00 */
[----:B------:R-:W-:Y:S01]  /*eb00*/  IMAD.MOV.U32 R0, RZ, RZ, 0x1c1f ;  /* 0x00001c1fff007424 */ /* 0x000fe200078e00ff */
[----:B------:R-:W-:Y:S02]  /*eb10*/  MOV R2, 0xeb30 ;  /* 0x0000eb3000027802 */ /* 0x000fe40000000f00 */
[----:B-12---:R-:W-:Y:S05]  /*eb20*/  CALL.REL.NOINC `($__internal_1_$__cuda_sm70_shflsync_idx_p) ;  /* 0x000008d000007944 */ /* 0x006fea0003c00000 */
[----:B------:R-:W-:Y:S05]  /*eb30*/  BRA `(.L_x_146) ;  /* 0xffffdda000007947 */ /* 0x000fea000383ffff */
.L_x_95:
        /* <DEDUP_REMOVED lines=12> */
.L_x_98:
[----:B-1----:R-:W-:Y:S01]  /*ec00*/  IMAD.MOV.U32 R5, RZ, RZ, R9 ;  /* 0x000000ffff057224 */ /* 0x002fe200078e0009 */
[----:B------:R-:W-:Y:S01]  /*ec10*/  MOV R3, 0x2 ;  /* 0x0000000200037802 */ /* 0x000fe20000000f00 */
[----:B----4-:R-:W-:Y:S01]  /*ec20*/  IMAD.MOV.U32 R0, RZ, RZ, 0x1c1f ;  /* 0x00001c1fff007424 */ /* 0x010fe200078e00ff */
[----:B------:R-:W-:Y:S02]  /*ec30*/  MOV R2, 0xec50 ;  /* 0x0000ec5000027802 */ /* 0x000fe40000000f00 */
[----:B--23--:R-:W-:Y:S05]  /*ec40*/  CALL.REL.NOINC `($__internal_1_$__cuda_sm70_shflsync_idx_p) ;  /* 0x000007b000007944 */ /* 0x00cfea0003c00000 */
[----:B------:R-:W-:Y:S01]  /*ec50*/  MOV R8, R0 ;  /* 0x0000000000087202 */ /* 0x000fe20000000f00 */
[----:B------:R-:W-:Y:S05]  /*ec60*/  BRA `(.L_x_148) ;  /* 0xffffdf4000007947 */ /* 0x000fea000383ffff */
.L_x_99:
[----:B------:R-:W-:Y:S01]  /*ec70*/  IMAD.MOV.U32 R5, RZ, RZ, R12 ;  /* 0x000000ffff057224 */ /* 0x000fe200078e000c */
[----:B------:R-:W-:Y:S01]  /*ec80*/  MOV R3, 0x2 ;  /* 0x0000000200037802 */ /* 0x000fe20000000f00 */
[----:B----4-:R-:W-:Y:S01]  /*ec90*/  IMAD.MOV.U32 R0, RZ, RZ, 0x1c1f ;  /* 0x00001c1fff007424 */ /* 0x010fe200078e00ff */
[----:B------:R-:W-:Y:S02]  /*eca0*/  MOV R2, 0xecc0 ;  /* 0x0000ecc000027802 */ /* 0x000fe40000000f00 */
[----:B-123--:R-:W-:Y:S05]  /*ecb0*/  CALL.REL.NOINC `($__internal_1_$__cuda_sm70_shflsync_idx_p) ;  /* 0x0000074000007944 */ /* 0x00efea0003c00000 */
[----:B------:R-:W-:Y:S05]  /*ecc0*/  BRA `(.L_x_149) ;  /* 0xffffdf0000007947 */ /* 0x000fea000383ffff */
.L_x_102:
        /* <DEDUP_REMOVED lines=12> */
.L_x_104:
[----:B------:R-:W-:Y:S01]  /*ed90*/  IMAD.MOV.U32 R5, RZ, RZ, R74 ;  /* 0x000000ffff057224 */ /* 0x000fe200078e004a */
[----:B------:R-:W-:Y:S01]  /*eda0*/  MOV R3, RZ ;  /* 0x000000ff00037202 */ /* 0x000fe20000000f00 */
[----:B------:R-:W-:Y:S01]  /*edb0*/  IMAD.MOV.U32 R0, RZ, RZ, 0x1f ;  /* 0x0000001fff007424 */ /* 0x000fe200078e00ff */
[----:B------:R-:W-:Y:S02]  /*edc0*/  MOV R2, 0xede0 ;  /* 0x0000ede000027802 */ /* 0x000fe40000000f00 */
[----:B--2---:R-:W-:Y:S05]  /*edd0*/  CALL.REL.NOINC `($__internal_1_$__cuda_sm70_shflsync_idx_p) ;  /* 0x0000062000007944 */ /* 0x004fea0003c00000 */
[----:B------:R-:W-:Y:S01]  /*ede0*/  MOV R9, R0 ;  /* 0x0000000000097202 */ /* 0x000fe20000000f00 */
[----:B------:R-:W-:Y:S05]  /*edf0*/  BRA `(.L_x_151) ;  /* 0xffffe16000007947 */ /* 0x000fea000383ffff */
.L_x_105:
[----:B------:R-:W-:Y:S01]  /*ee00*/  IMAD.MOV.U32 R5, RZ, RZ, R74 ;  /* 0x000000ffff057224 */ /* 0x000fe200078e004a */
[----:B------:R-:W-:Y:S01]  /*ee10*/  MOV R3, 0x1 ;  /* 0x0000000100037802 */ /* 0x000fe20000000f00 */
[----:B------:R-:W-:Y:S01]  /*ee20*/  IMAD.MOV.U32 R0, RZ, RZ, 0x1f ;  /* 0x0000001fff007424 */ /* 0x000fe200078e00ff */
[----:B------:R-:W-:Y:S02]  /*ee30*/  MOV R2, 0xee50 ;  /* 0x0000ee5000027802 */ /* 0x000fe40000000f00 */
[----:B-12---:R-:W-:Y:S05]  /*ee40*/  CALL.REL.NOINC `($__internal_1_$__cuda_sm70_shflsync_idx_p) ;  /* 0x000005b000007944 */ /* 0x006fea0003c00000 */
[----:B------:R-:W-:Y:S01]  /*ee50*/  MOV R8, R0 ;  /* 0x0000000000087202 */ /* 0x000fe20000000f00 */
[----:B------:R-:W-:Y:S05]  /*ee60*/  BRA `(.L_x_152) ;  /* 0xffffe11000007947 */ /* 0x000fea000383ffff */
.L_x_106:
[----:B------:R-:W-:Y:S02]  /*ee70*/  MOV R2, 0x1 ;  /* 0x0000000100027802 */ /* 0x000fe40000000f00 */
[----:B------:R-:W-:-:S02]  /*ee80*/  MOV R3, 0xeea0 ;  /* 0x0000eea000037802 */ /* 0x000fc40000000f00 */
[----:B-1234-:R-:W-:Y:S05]  /*ee90*/  CALL.REL.NOINC `($__internal_2_$__cuda_sm70_shflsync_up_p) ;  /* 0x000005b000007944 */ /* 0x01efea0003c00000 */
[----:B------:R-:W-:Y:S05]  /*eea0*/  BRA `(.L_x_153) ;  /* 0xffffe20000007947 */ /* 0x000fea000383ffff */
.L_x_107:
[----:B------:R-:W-:Y:S02]  /*eeb0*/  MOV R2, 0x2 ;  /* 0x0000000200027802 */ /* 0x000fe40000000f00 */
[----:B------:R-:W-:-:S02]  /*eec0*/  MOV R3, 0xeee0 ;  /* 0x0000eee000037802 */ /* 0x000fc40000000f00 */
[----:B--2-4-:R-:W-:Y:S05]  /*eed0*/  CALL.REL.NOINC `($__internal_2_$__cuda_sm70_shflsync_up_p) ;  /* 0x0000057000007944 */ /* 0x014fea0003c00000 */
        /* <DEDUP_REMOVED lines=23> */
.L_x_111:
[----:B------:R-:W-:Y:S02]  /*f050*/  MOV R2, 0x1 ;  /* 0x0000000100027802 */ /* 0x000fe40000000f00 */
[----:B------:R-:W-:Y:S02]  /*f060*/  MOV R3, 0xf080 ;  /* 0x0000f08000037802 */ /* 0x000fe40000000f00 */
[----:B------:R-:W-:Y:S05]  /*f070*/  CALL.REL.NOINC `($__internal_2_$__cuda_sm70_shflsync_up_p) ;  /* 0x000003d000007944 */ /* 0x000fea0003c00000 */
[----:B------:R-:W-:Y:S01]  /*f080*/  MOV R2, R4 ;  /* 0x0000000400027202 */ /* 0x000fe20000000f00 */
[----:B------:R-:W-:Y:S05]  /*f090*/  BRA `(.L_x_155) ;  /* 0xffffe27000007947 */ /* 0x000fea000383ffff */
.L_x_112:
        /* <DEDUP_REMOVED lines=26> */
.L_x_114:
[----:B------:R-:W-:Y:S02]  /*f240*/  SEL R0, RZ, 0x1, P0 ;  /* 0x00000001ff007807 */ /* 0x000fe40000000000 */
[----:B------:R-:W-:Y:S02]  /*f250*/  MOV R2, 0xf270 ;  /* 0x0000f27000027802 */ /* 0x000fe40000000f00 */
[----:B-1----:R-:W-:Y:S05]  /*f260*/  CALL.REL.NOINC `($__internal_3_$__cuda_sm70_votesync_ballot) ;  /* 0x0000025000007944 */ /* 0x002fea0003c00000 */
[----:B------:R-:W-:Y:S01]  /*f270*/  MOV R10, R0 ;  /* 0x00000000000a7202 */ /* 0x000fe20000000f00 */
[----:B------:R-:W-:Y:S05]  /*f280*/  BRA `(.L_x_157) ;  /* 0xffffe21000007947 */ /* 0x000fea000383ffff */
.L_x_115:
[----:B------:R-:W-:Y:S01]  /*f290*/  IMAD.MOV.U32 R5, RZ, RZ, R6 ;  /* 0x000000ffff057224 */ /* 0x000fe200078e0006 */
[----:B---3--:R-:W-:Y:S01]  /*f2a0*/  MOV R3, R12 ;  /* 0x0000000c00037202 */ /* 0x008fe20000000f00 */
[----:B------:R-:W-:Y:S01]  /*f2b0*/  IMAD.MOV.U32 R0, RZ, RZ, 0x1f ;  /* 0x0000001fff007424 */ /* 0x000fe200078e00ff */
[----:B------:R-:W-:Y:S02]  /*f2c0*/  MOV R2, 0xf2e0 ;  /* 0x0000f2e000027802 */ /* 0x000fe40000000f00 */
[----:B-12---:R-:W-:Y:S05]  /*f2d0*/  CALL.REL.NOINC `($__internal_1_$__cuda_sm70_shflsync_idx_p) ;  /* 0x0000012000007944 */ /* 0x006fea0003c00000 */
[----:B------:R-:W-:Y:S01]  /*f2e0*/  IMAD.MOV.U32 R8, RZ, RZ, R0 ;  /* 0x000000ffff087224 */ /* 0x000fe200078e0000 */
[----:B------:R-:W-:Y:S01]  /*f2f0*/  MOV R3, R12 ;  /* 0x0000000c00037202 */ /* 0x000fe20000000f00 */
[----:B------:R-:W-:Y:S01]  /*f300*/  IMAD.MOV.U32 R5, RZ, RZ, R7 ;  /* 0x000000ffff057224 */ /* 0x000fe200078e0007 */
[----:B------:R-:W-:Y:S02]  /*f310*/  MOV R0, 0x1f ;  /* 0x0000001f00007802 */ /* 0x000fe40000000f00 */
[----:B------:R-:W-:-:S02]  /*f320*/  MOV R2, 0xf340 ;  /* 0x0000f34000027802 */ /* 0x000fc40000000f00 */
[----:B------:R-:W-:Y:S05]  /*f330*/  CALL.REL.NOINC `($__internal_1_$__cuda_sm70_shflsync_idx_p) ;  /* 0x000000c000007944 */ /* 0x000fea0003c00000 */
[----:B------:R-:W-:Y:S01]  /*f340*/  MOV R7, R0 ;  /* 0x0000000000077202 */ /* 0x000fe20000000f00 */
[----:B------:R-:W-:Y:S05]  /*f350*/  BRA `(.L_x_158) ;  /* 0xffffe18000007947 */ /* 0x000fea000383ffff */
.L_x_118:
[----:B------:R-:W-:Y:S01]  /*f360*/  IMAD.MOV.U32 R5, RZ, RZ, R4 ;  /* 0x000000ffff057224 */ /* 0x000fe200078e0004 */
[----:B------:R-:W-:-:S02]  /*f370*/  MOV R0, 0x1f ;  /* 0x0000001f00007802 */ /* 0x000fc40000000f00 */
[----:B------:R-:W-:Y:S02]  /*f380*/  MOV R2, 0xf3a0 ;  /* 0x0000f3a000027802 */ /* 0x000fe40000000f00 */
[----:B-1234-:R-:W-:Y:S05]  /*f390*/  CALL.REL.NOINC `($__internal_1_$__cuda_sm70_shflsync_idx_p) ;  /* 0x0000006000007944 */ /* 0x01efea0003c00000 */
[----:B------:R-:W-:Y:S01]  /*f3a0*/  MOV R13, R0 ;  /* 0x00000000000d7202 */ /* 0x000fe20000000f00 */
[----:B------:R-:W-:Y:S05]  /*f3b0*/  BRA `(.L_x_117) ;  /* 0xffffe18000007947 */ /* 0x000fea000383ffff */
        .weak           $__internal_0_$__cuda_sm70_shflsync_bfly_p
        .type           $__internal_0_$__cuda_sm70_shflsync_bfly_p,@function
        .size           $__internal_0_$__cuda_sm70_shflsync_bfly_p,($__internal_1_$__cuda_sm70_shflsync_idx_p - $__internal_0_$__cuda_sm70_shflsync_bfly_p)
$__internal_0_$__cuda_sm70_shflsync_bfly_p:
[----:B------:R-:W-:Y:S04]  /*f3c0*/  WARPSYNC R9 ;  /* 0x0000000900007348 */ /* 0x000fe80003800000 */
[----:B------:R1:W2:Y:S02]  /*f3d0*/  SHFL.BFLY PT, R8, R0, R3, R10 ;  /* 0x0c00000300087389 */ /* 0x0002a400000e000a */
[----:B-1----:R-:W-:-:S04]  /*f3e0*/  MOV R3, 0x0 ;  /* 0x0000000000037802 */ /* 0x002fc80000000f00 */
[----:B--2---:R-:W-:Y:S05]  /*f3f0*/  RET.REL.NODEC R2 `(_ZN7cutlass13device_kernelIN5flash19enable_sm80_to_sm89INS1_16FlashAttnFwdSm80INS1_25CollectiveMainloopFwdSm80ILi4ELi1ELb0EN4cute5tupleIJNS5_1CILi128EEENS7_ILi48EEENS7_ILi96EEEEEELi96ENS_6half_tEfNS_4arch4Sm80ELb0ELb0ELb1ELb1ELb0ELb0ELb1ELb1EEENS1_21CollectiveEpilogueFwdINS6_IJS8_SA_S9_EEENS6_IJNS7_ILi1EEESI_SI_EEESC_SE_Li128ELb1ELb1ELb1ELb0EEENS1_36VarlenDynamicPersistentTileSchedulerILi128ELi48ELi128ELi128ELb1ELb1ELb0ELb0ELb1ELb1EEEEEEEEEvNT_6ParamsE) ;  /* 0xffff0c0002007950 */ /* 0x004fea0003c3ffff */
        .weak           $__internal_1_$__cuda_sm70_shflsync_idx_p
        .type           $__internal_1_$__cuda_sm70_shflsync_idx_p,@function
        .size           $__internal_1_$__cuda_sm70_shflsync_idx_p,($__internal_2_$__cuda_sm70_shflsync_up_p - $__internal_1_$__cuda_sm70_shflsync_idx_p)
$__internal_1_$__cuda_sm70_shflsync_idx_p:
[----:B------:R-:W-:-:S04]  /*f400*/  MOV R15, 0xffffffff ;  /* 0xffffffff000f7802 */ /* 0x000fc80000000f00 */
[----:B------:R-:W-:Y:S04]  /*f410*/  WARPSYNC R15 ;  /* 0x0000000f00007348 */ /* 0x000fe80003800000 */
[----:B------:R1:W2:Y:S02]  /*f420*/  SHFL.IDX PT, R0, R5, R3, R0 ;  /* 0x0000000305007389 */ /* 0x0002a400000e0000 */
[----:B-1----:R-:W-:-:S04]  /*f430*/  MOV R3, 0x0 ;  /* 0x0000000000037802 */ /* 0x002fc80000000f00 */
[----:B--2---:R-:W-:Y:S05]  /*f440*/  RET.REL.NODEC R2 `(_ZN7cutlass13device_kernelIN5flash19enable_sm80_to_sm89INS1_16FlashAttnFwdSm80INS1_25CollectiveMainloopFwdSm80ILi4ELi1ELb0EN4cute5tupleIJNS5_1CILi128EEENS7_ILi48EEENS7_ILi96EEEEEELi96ENS_6half_tEfNS_4arch4Sm80ELb0ELb0ELb1ELb1ELb0ELb0ELb1ELb1EEENS1_21CollectiveEpilogueFwdINS6_IJS8_SA_S9_EEENS6_IJNS7_ILi1EEESI_SI_EEESC_SE_Li128ELb1ELb1ELb1ELb0EEENS1_36VarlenDynamicPersistentTileSchedulerILi128ELi48ELi128ELi128ELb1ELb1ELb0ELb0ELb1ELb1EEEEEEEEEvNT_6ParamsE) ;  /* 0xffff0bb002007950 */ /* 0x004fea0003c3ffff */
        .weak           $__internal_2_$__cuda_sm70_shflsync_up_p
        .type           $__internal_2_$__cuda_sm70_shflsync_up_p,@function
        .size           $__internal_2_$__cuda_sm70_shflsync_up_p,($__internal_3_$__cuda_sm70_votesync_ballot - $__internal_2_$__cuda_sm70_shflsync_up_p)
$__internal_2_$__cuda_sm70_shflsync_up_p:
[----:B------:R-:W-:Y:S02]  /*f450*/  IMAD.MOV.U32 R4, RZ, RZ, RZ ;  /* 0x000000ffff047224 */ /* 0x000fe400078e00ff */
[----:B------:R-:W-:-:S04]  /*f460*/  IMAD.MOV.U32 R10, RZ, RZ, -0x1 ;  /* 0xffffffffff0a7424 */ /* 0x000fc800078e00ff */
[----:B------:R-:W-:Y:S04]  /*f470*/  WARPSYNC R10 ;  /* 0x0000000a00007348 */ /* 0x000fe80003800000 */
[----:B------:R1:W2:Y:S02]  /*f480*/  SHFL.UP PT, R4, R0, R2, R4 ;  /* 0x0400000200047389 */ /* 0x0002a400000e0004 */
[----:B-1----:R-:W-:Y:S02]  /*f490*/  MOV R2, R3 ;  /* 0x0000000300027202 */ /* 0x002fe40000000f00 */
[----:B------:R-:W-:-:S04]  /*f4a0*/  MOV R3, 0x0 ;  /* 0x0000000000037802 */ /* 0x000fc80000000f00 */
[----:B--2---:R-:W-:Y:S05]  /*f4b0*/  RET.REL.NODEC R2 `(_ZN7cutlass13device_kernelIN5flash19enable_sm80_to_sm89INS1_16FlashAttnFwdSm80INS1_25CollectiveMainloopFwdSm80ILi4ELi1ELb0EN4cute5tupleIJNS5_1CILi128EEENS7_ILi48EEENS7_ILi96EEEEEELi96ENS_6half_tEfNS_4arch4Sm80ELb0ELb0ELb1ELb1ELb0ELb0ELb1ELb1EEENS1_21CollectiveEpilogueFwdINS6_IJS8_SA_S9_EEENS6_IJNS7_ILi1EEESI_SI_EEESC_SE_Li128ELb1ELb1ELb1ELb0EEENS1_36VarlenDynamicPersistentTileSchedulerILi128ELi48ELi128ELi128ELb1ELb1ELb0ELb0ELb1ELb1EEEEEEEEEvNT_6ParamsE) ;  /* 0xffff0b4002007950 */ /* 0x004fea0003c3ffff */
        .weak           $__internal_3_$__cuda_sm70_votesync_ballot
        .type           $__internal_3_$__cuda_sm70_votesync_ballot,@function
        .size           $__internal_3_$__cuda_sm70_votesync_ballot,(.L_x_1425 - $__internal_3_$__cuda_sm70_votesync_ballot)
$__internal_3_$__cuda_sm70_votesync_ballot:
[----:B------:R-:W-:Y:S01]  /*f4c0*/  ISETP.NE.U32.AND P0, PT, R0, 0x1, PT ;  /* 0x000000010000780c */ /* 0x000fe20003f05070 */
[----:B------:R-:W-:-:S04]  /*f4d0*/  IMAD.MOV.U32 R3, RZ, RZ, -0x1 ;  /* 0xffffffffff037424 */ /* 0x000fc800078e00ff */
[----:B------:R-:W-:Y:S08]  /*f4e0*/  WARPSYNC R3 ;  /* 0x0000000300007348 */ /* 0x000ff00003800000 */
[----:B------:R-:W-:-:S04]  /*f4f0*/  VOTE.ANY R0, PT, !P0 ;  /* 0x0000000000007806 */ /* 0x000fc800040e0100 */
[----:B------:R-:W-:Y:S01]  /*f500*/  LOP3.LUT R0, R0, R3, RZ, 0xc0, !PT ;  /* 0x0000000300007212 */ /* 0x000fe200078ec0ff */
[----:B------:R-:W-:-:S04]  /*f510*/  IMAD.MOV.U32 R3, RZ, RZ, 0x0 ;  /* 0x00000000ff037424 */ /* 0x000fc800078e00ff */
[----:B------:R-:W-:Y:S05]  /*f520*/  RET.REL.NODEC R2 `(_ZN7cutlass13device_kernelIN5flash19enable_sm80_to_sm89INS1_16FlashAttnFwdSm80INS1_25CollectiveMainloopFwdSm80ILi4ELi1ELb0EN4cute5tupleIJNS5_1CILi128EEENS7_ILi48EEENS7_ILi96EEEEEELi96ENS_6half_tEfNS_4arch4Sm80ELb0ELb0ELb1ELb1ELb0ELb0ELb1ELb1EEENS1_21CollectiveEpilogueFwdINS6_IJS8_SA_S9_EEENS6_IJNS7_ILi1EEESI_SI_EEESC_SE_Li128ELb1ELb1ELb1ELb0EEENS1_36VarlenDynamicPersistentTileSchedulerILi128ELi48ELi128ELi128ELb1ELb1ELb0ELb0ELb1ELb1EEEEEEEEEvNT_6ParamsE) ;  /* 0xffff0ad002007950 */ /* 0x000fea0003c3ffff */
.L_x_159:
        /* <DEDUP_REMOVED lines=13> */
.L_x_1425:


//--------------------- .text._ZN7cutlass13device_kernelIN5flash19enable_sm80_to_sm89INS1_16FlashAttnFwdSm80INS1_25CollectiveMainloopFwdSm80ILi4ELi1ELb0EN4cute5tupleIJNS5_1CILi128EEENS7_ILi48EEENS7_ILi96EEEEEELi96ENS_6half_tEfNS_4arch4Sm80ELb0ELb0ELb1ELb1ELb0ELb1ELb1ELb1EEENS1_21CollectiveEpilogueFwdINS6_IJS8_SA_S9_EEENS6_IJNS7_ILi1EEESI_SI_EEESC_SE_Li128ELb1ELb1ELb1ELb0EEENS1_36VarlenDynamicPersistentTileSchedulerILi128ELi48ELi128ELi128ELb1ELb1ELb0ELb0ELb1ELb1EEEEEEEEEvNT_6ParamsE --------------------------
	.section	.text._ZN7cutlass13device_kernelIN5flash19enable_sm80_to_sm89INS1_16FlashAttnFwdSm80INS1_25CollectiveMainloopFwdSm80ILi4ELi1ELb0EN4cute5tupleIJNS5_1CILi128EEENS7_ILi48EEENS7_ILi96EEEEEELi96ENS_6half_tEfNS_4arch4Sm80ELb0ELb0ELb1ELb1ELb0ELb1ELb1ELb1EEENS1_21CollectiveEpilogueFwdINS6_IJS8_SA_S9_EEENS6_IJNS7_ILi1EEESI_SI_EEESC_SE_Li128ELb1ELb1ELb1ELb0EEENS1_36VarlenDynamicPersistentTileSchedulerILi128ELi48ELi128ELi128ELb1ELb1ELb0ELb0ELb1ELb1EEEEEEEEEvNT_6ParamsE,"ax",@progbits
	.sectioninfo	@"SHI_REGISTERS=255"
	.align	128
.text._ZN7cutlass13device_kernelIN5flash19enable_sm80_to_sm89INS1_16FlashAttnFwdSm80INS1_25CollectiveMainloopFwdSm80ILi4ELi1ELb0EN4cute5tupleIJNS5_1CILi128EEENS7_ILi48EEENS7_ILi96EEEEEELi96ENS_6half_tEfNS_4arch4Sm80ELb0ELb0ELb1ELb1ELb0ELb1ELb1ELb1EEENS1_21CollectiveEpilogueFwdINS6_IJS8_SA_S9_EEENS6_IJNS7_ILi1EEESI_SI_EEESC_SE_Li128ELb1ELb1ELb1ELb0EEENS1_36VarlenDynamicPersistentTileSchedulerILi128ELi48ELi128ELi128ELb1ELb1ELb0ELb0ELb1ELb1EEEEEEEEEvNT_6ParamsE:
        .type           _ZN7cutlass13device_kernelIN5flash19enable_sm80_to_sm89INS1_16FlashAttnFwdSm80INS1_25CollectiveMainloopFwdSm80ILi4ELi1ELb0EN4cute5tupleIJNS5_1CILi128EEENS7_ILi48EEENS7_ILi96EEEEEELi96ENS_6half_tEfNS_4arch4Sm80ELb0ELb0ELb1ELb1ELb0ELb1ELb1ELb1EEENS1_21CollectiveEpilogueFwdINS6_IJS8_SA_S9_EEENS6_IJNS7_ILi1EEESI_SI_EEESC_SE_Li128ELb1ELb1ELb1ELb0EEENS1_36VarlenDynamicPersistentTileSchedulerILi128ELi48ELi128ELi128ELb1ELb1ELb0ELb0ELb1ELb1EEEEEEEEEvNT_6ParamsE,@function
        .size           _ZN7cutlass13device_kernelIN5flash19enable_sm80_to_sm89INS1_16FlashAttnFwdSm80INS1_25CollectiveMainloopFwdSm80ILi4ELi1ELb0EN4cute5tupleIJNS5_1CILi128EEENS7_ILi48EEENS7_ILi96EEEEEELi96ENS_6half_tEfNS_4arch4Sm80ELb0ELb0ELb1ELb1ELb0ELb1ELb1ELb1EEENS1_21CollectiveEpilogueFwdINS6_IJS8_SA_S9_EEENS6_IJNS7_ILi1EEESI_SI_EEESC_SE_Li128ELb1ELb1ELb1ELb0EEENS1_36VarlenDynamicPersistentTileSchedulerILi128ELi48ELi128ELi128ELb1ELb1ELb0ELb0ELb1ELb1EEEEEEEEEvNT_6ParamsE,(.L_x_1430 - _ZN7cutlass13device_kernelIN5flash19enable_sm80_to_sm89INS1_16FlashAttnFwdSm80INS1_25CollectiveMainloopFwdSm80ILi4ELi1ELb0EN4cute5tupleIJNS5_1CILi128EEENS7_ILi48EEENS7_ILi96EEEEEELi96ENS_6half_tEfNS_4arch4Sm80ELb0ELb0ELb1ELb1ELb0ELb1ELb1ELb1EEENS1_21CollectiveEpilogueFwdINS6_IJS8_SA_S9_EEENS6_IJNS7_ILi1EEESI_SI_EEESC_SE_Li128ELb1ELb1ELb1ELb0EEENS1_36VarlenDynamicPersistentTileSchedulerILi128ELi48ELi128ELi128ELb1ELb1ELb0ELb0ELb1ELb1EEEEEEEEEvNT_6ParamsE)
        .other          _ZN7cutlass13device_kernelIN5flash19enable_sm80_to_sm89INS1_16FlashAttnFwdSm80INS1_25CollectiveMainloopFwdSm80ILi4ELi1ELb0EN4cute5tupleIJNS5_1CILi128EEENS7_ILi48EEENS7_ILi96EEEEEELi96ENS_6half_tEfNS_4arch4Sm80ELb0ELb0ELb1ELb1ELb0ELb1ELb1ELb1EEENS1_21CollectiveEpilogueFwdINS6_IJS8_SA_S9_EEENS6_IJNS7_ILi1EEESI_SI_EEESC_SE_Li128ELb1ELb1ELb1ELb0EEENS1_36VarlenDynamicPersistentTileSchedulerILi128ELi48ELi128ELi128ELb1ELb1ELb0ELb0ELb1ELb1EEEEEEEEEvNT_6ParamsE,@"STO_CUDA_ENTRY STV_DEFAULT"
_ZN7cutlass13device_kernelIN5flash19enable_sm80_to_sm89INS1_16FlashAttnFwdSm80INS1_25CollectiveMainloopFwdSm80ILi4ELi1ELb0EN4cute5tupleIJNS5_1CILi128EEENS7_ILi48EEENS7_ILi96EEEEEELi96ENS_6half_tEfNS_4arch4Sm80ELb0ELb0ELb1ELb1ELb0ELb1ELb1ELb1EEENS1_21CollectiveEpilogueFwdINS6_IJS8_SA_S9_EEENS6_IJNS7_ILi1EEESI_SI_EEESC_SE_Li128ELb1ELb1ELb1ELb0EEENS1_36VarlenDynamicPersistentTileSchedulerILi128ELi48ELi128ELi128ELb1ELb1ELb0ELb0ELb1ELb1EEEEEEEEEvNT_6ParamsE:
        /* <DEDUP_REMOVED lines=54> */
.L_x_165:
        /* <DEDUP_REMOVED lines=17> */
.L_x_332:
        /* <DEDUP_REMOVED lines=16> */
.L_x_333:
[----:B--2---:R-:W-:-:S05]  /*0570*/  IMAD R0, R0, c[0x0][0x538], RZ ;  /* 0x00014e0000007a24 */ /* 0x004fca00078e02ff */
[----:B------:R-:W-:-:S04]  /*0580*/  IADD3 R6, R0, R6, RZ ;  /* 0x0000000600067210 */ /* 0x000fc80007ffe0ff */
[----:B------:R-:W-:-:S13]  /*0590*/  ISETP.GT.AND P0, PT, R6, UR4, PT ;  /* 0x0000000406007c0c */ /* 0x000fda000bf04270 */
[----:B-1----:R-:W-:Y:S05]  /*05a0*/  @!P0 BRA `(.L_x_165) ;  /* 0xfffffdb000008947 */ /* 0x002fea000383ffff */
.L_x_161:
[----:B------:R-:W-:-:S05]  /*05b0*/  IADD3 R12, -R0, R6, RZ ;  /* 0x00000006000c7210 */ /* 0x000fca0007ffe1ff */
[----:B------:R-:W-:-:S05]  /*05c0*/  IMAD R0, R4, c[0x0][0x538], R12 ;  /* 0x00014e0004007a24 */ /* 0x000fca00078e020c */
[----:B------:R-:W-:Y:S01]  /*05d0*/  ISETP.GT.AND P0, PT, R0, UR4, PT ;  /* 0x0000000400007c0c */ /* 0x000fe2000bf04270 */
[----:B------:R-:W-:-:S12]  /*05e0*/  BRA.DIV ~URZ, `(.L_x_166) ;  /* 0x000183627f007947 */ /* 0x000fd8000b800000 */
[----:B------:R-:W-:-:S04]  /*05f0*/  VOTE.ANY R6, PT, !P0 ;  /* 0x0000000000067806 */ /* 0x000fc800040e0100 */
.L_x_334:
[----:B------:R1:W2:Y:S01]  /*0600*/  POPC R13, R6 ;  /* 0x00000006000d7309 */ /* 0x0002a20000000000 */
[----:B------:R-:W-:Y:S05]  /*0610*/  BRA.DIV ~URZ, `(.L_x_167) ;  /* 0x000183827f007947 */ /* 0x000fea000b800000 */
[----:B--2---:R-:W2:Y:S04]  /*0620*/  SHFL.IDX PT, R11, R8, R13, 0x1f ;  /* 0x00001f0d080b7589 */ /* 0x004ea800000e0000 */
[----:B------:R3:W4:Y:S02]  /*0630*/  SHFL.IDX PT, R10, R7, R13, 0x1f ;  /* 0x00001f0d070a7589 */ /* 0x00072400000e0000 */
[----:B---3--:R-:W-:Y:S02]  /*0640*/  MOV R7, RZ ;  /* 0x000000ff00077202 */ /* 0x008fe40000000f00 */
.L_x_335:
[----:B--2-4-:R-:W-:Y:S01]  /*0650*/  ISETP.NE.AND P0, PT, R6, RZ, PT ;  /* 0x000000ff0600720c */ /* 0x014fe20003f05270 */
[----:B------:R-:W-:-:S12]  /*0660*/  BSSY B0, `(.L_x_168) ;  /* 0x0000005000007945 */ /* 0x000fd80003800000 */
[----:B------:R-:W-:Y:S05]  /*0670*/  @!P0 BRA `(.L_x_169) ;  /* 0x0000003000008947 */ /* 0x000fea0003800000 */
[----:B------:R-:W-:Y:S01]  /*0680*/  IADD3 R3, R13, -0x1, RZ ;  /* 0xffffffff0d037810 */ /* 0x000fe20007ffe0ff */
[----:B------:R-:W-:Y:S05]  /*0690*/  BRA.DIV ~URZ, `(.L_x_170) ;  /* 0x000183e27f007947 */ /* 0x000fea000b800000 */
[----:B------:R2:W3:Y:S02]  /*06a0*/  SHFL.IDX PT, R7, R4, R3, 0x1f ;  /* 0x00001f0304077589 */ /* 0x0004e400000e0000 */
.L_x_169:
[----:B------:R-:W-:Y:S05]  /*06b0*/  BSYNC B0 ;  /* 0x0000000000007941 */ /* 0x000fea0003800000 */
.L_x_168:
        /* <DEDUP_REMOVED lines=23> */
[----:B------:R-:W-:Y:S02]  /*0830*/  ISETP.GT.U32.AND P0, PT, R5, R0, PT ;  /* 0x000000000500720c */ /* 0x000fe40003f04070 */
[----:B-1----:R-:W-:-:S11]  /*0840*/  IADD3 R3, R3, 0xffffffe, RZ ;  /* 0x0ffffffe03037810 */ /* 0x002fd60007ffe0ff */
[----:B------:R-:W-:Y:S01]  /*0850*/  @!P0 IMAD.IADD R0, R0, 0x1, -R5 ;  /* 0x0000000100008824 */ /* 0x000fe200078e0a05 */
[----:B------:R-:W-:Y:S02]  /*0860*/  @!P0 IADD3 R2, R2, 0x1, RZ ;  /* 0x0000000102028810 */ /* 0x000fe40007ffe0ff */
[----:B------:R-:W-:Y:S01]  /*0870*/  ISETP.NE.AND P0, PT, R11, RZ, PT ;  /* 0x000000ff0b00720c */ /* 0x000fe20003f05270 */
[----:B------:R-:W1:Y:S01]  /*0880*/  F2I.FTZ.U32.TRUNC.NTZ R3, R3 ;  /* 0x0000000300037305 */ /* 0x000e62000021f000 */
[----:B------:R-:W-:Y:S02]  /*0890*/  ISETP.GE.U32.AND P2, PT, R0, R5, PT ;  /* 0x000000050000720c */ /* 0x000fe40003f46070 */
[----:B------:R-:W-:-:S04]  /*08a0*/  LOP3.LUT R0, R12, R11, RZ, 0x3c, !PT ;  /* 0x0000000b0c007212 */ /* 0x000fc800078e3cff */
[----:B------:R-:W-:-:S07]  /*08b0*/  ISETP.GE.AND P1, PT, R0, RZ, PT ;  /* 0x000000ff0000720c */ /* 0x000fce0003f26270 */
[----:B------:R-:W-:Y:S02]  /*08c0*/  @P2 IADD3 R2, R2, 0x1, RZ ;  /* 0x0000000102022810 */ /* 0x000fe40007ffe0ff */
[----:B-1----:R-:W-:-:S03]  /*08d0*/  IADD3 R0, RZ, -R3, RZ ;  /* 0x80000003ff007210 */ /* 0x002fc60007ffe0ff */
[----:B------:R-:W-:Y:S02]  /*08e0*/  IMAD.MOV.U32 R4, RZ, RZ, R2 ;  /* 0x000000ffff047224 */ /* 0x000fe400078e0002 */
[----:B------:R-:W-:Y:S01]  /*08f0*/  IMAD.MOV.U32 R2, RZ, RZ, R0 ;  /* 0x000000ffff027224 */ /* 0x000fe200078e0000 */
[----:B------:R-:W-:Y:S01]  /*0900*/  IABS R0, R10 ;  /* 0x0000000a00007213 */ /* 0x000fe20000000000 */
[----:B------:R-:W-:Y:S01]  /*0910*/  @!P1 IMAD.MOV R4, RZ, RZ, -R4 ;  /* 0x000000ffff049224 */ /* 0x000fe200078e0a04 */
[----:B------:R-:W-:Y:S01]  /*0920*/  @!P0 LOP3.LUT R4, RZ, R11, RZ, 0x33, !PT ;  /* 0x0000000bff048212 */ /* 0x000fe200078e33ff */
[----:B------:R-:W-:Y:S01]  /*0930*/  IMAD R5, R2, R7, RZ ;  /* 0x0000000702057224 */ /* 0x000fe200078e02ff */
[----:B------:R-:W-:Y:S01]  /*0940*/  MOV R2, RZ ;  /* 0x000000ff00027202 */ /* 0x000fe20000000f00 */
[----:B------:R-:W-:Y:S01]  /*0950*/  IMAD.MOV R6, RZ, RZ, -R0 ;  /* 0x000000ffff067224 */ /* 0x000fe200078e0a00 */
[----:B------:R-:W-:-:S03]  /*0960*/  IABS R8, R4 ;  /* 0x0000000400087213 */ /* 0x000fc60000000000 */
        /* <DEDUP_REMOVED lines=26> */
.L_x_162:
[----:B------:R-:W-:Y:S01]  /*0b10*/  MOV R0, UR4 ;  /* 0x0000000400007c02 */ /* 0x000fe20008000f00 */
[----:B------:R-:W-:Y:S04]  /*0b20*/  STL [R1+0x14], RZ ;  /* 0x000014ff01007387 */ /* 0x000fe80000100800 */
[----:B------:R-:W-:Y:S04]  /*0b30*/  STL [R1+0x18], RZ ;  /* 0x000018ff01007387 */ /* 0x000fe80000100800 */
[----:B------:R1:W-:Y:S02]  /*0b40*/  STL [R1+0x10], R0 ;  /* 0x0000100001007387 */ /* 0x0003e40000100800 */
[----:B-1----:R-:W-:-:S05]  /*0b50*/  MOV R0, c[0x0][0x53c] ;  /* 0x00014f0000007a02 */ /* 0x002fca0000000f00 */
[----:B------:R1:W-:Y:S02]  /*0b60*/  STL [R1+0x1c], R0 ;  /* 0x00001c0001007387 */ /* 0x0003e40000100800 */
.L_x_171:
        /* <DEDUP_REMOVED lines=8> */
.L_x_160:
[----:B------:R-:W2:Y:S02]  /*0bf0*/  LDL R0, [R1+0x1c] ;  /* 0x00001c0001007983 */ /* 0x000ea40000100800 */
[----:B--2---:R-:W-:-:S13]  /*0c00*/  ISETP.GE.AND P0, PT, R0, c[0x0][0x53c], PT ;  /* 0x00014f0000007a0c */ /* 0x004fda0003f06270 */
[----:B------:R-:W-:Y:S05]  /*0c10*/  @P0 EXIT ;  /* 0x000000000000094d */ /* 0x000fea0003800000 */
[----:B------:R-:W2:Y:S02]  /*0c20*/  S2R R12, SR_TID.X ;  /* 0x00000000000c7919 */ /* 0x000ea40000002100 */
[----:B--2---:R-:W-:Y:S02]  /*0c30*/  SHF.R.S32.HI R14, RZ, 0x1f, R12 ;  /* 0x0000001fff0e7819 */ /* 0x004fe4000001140c */
[-C--:B------:R-:W-:Y:S02]  /*0c40*/  LEA.HI R10, R12, R12.reuse, RZ, 0x1 ;  /* 0x0000000c0c0a7211 */ /* 0x080fe400078f08ff */
[----:B------:R-:W-:Y:S02]  /*0c50*/  LEA.HI R23, R14, R12, RZ, 0x3 ;  /* 0x0000000c0e177211 */ /* 0x000fe400078f18ff */
[----:B------:R-:W-:Y:S02]  /*0c60*/  SHF.R.S32.HI R242, RZ, 0x1, R10 ;  /* 0x00000001fff27819 */ /* 0x000fe4000001140a */
[----:B------:R-:W-:-:S02]  /*0c70*/  LOP3.LUT R0, R23, 0xfffffff8, RZ, 0xc0, !PT ;  /* 0xfffffff817007812 */ /* 0x000fc400078ec0ff */
[----:B-1----:R-:W-:Y:S02]  /*0c80*/  LEA.HI R5, R14, R12, RZ, 0x4 ;  /* 0x0000000c0e057211 */ /* 0x002fe400078f20ff */
[----:B------:R-:W-:Y:S01]  /*0c90*/  LEA.HI R3, R10, R242, RZ, 0x1 ;  /* 0x000000f20a037211 */ /* 0x000fe200078f08ff */
[----:B------:R-:W-:Y:S01]  /*0ca0*/  IMAD.IADD R2, R12, 0x1, -R0 ;  /* 0x000000010c027824 */ /* 0x000fe200078e0a00 */
[----:B------:R-:W-:Y:S02]  /*0cb0*/  SHF.R.S32.HI R6, RZ, 0x4, R5 ;  /* 0x00000004ff067819 */ /* 0x000fe40000011405 */
[----:B------:R-:W-:Y:S02]  /*0cc0*/  LOP3.LUT R0, R3, 0x7fffffe, RZ, 0xc0, !PT ;  /* 0x07fffffe03007812 */ /* 0x000fe400078ec0ff */
[----:B------:R-:W-:Y:S02]  /*0cd0*/  LEA.HI R11, R2, R2, RZ, 0x1 ;  /* 0x00000002020b7211 */ /* 0x000fe400078f08ff */
[----:B------:R-:W-:Y:S01]  /*0ce0*/  LEA.HI R4, R5, R6, RZ, 0x1 ;  /* 0x0000000605047211 */ /* 0x000fe200078f08ff */
[----:B------:R-:W-:Y:S01]  /*0cf0*/  IMAD.IADD R0, R242, 0x1, -R0 ;  /* 0x00000001f2007824 */ /* 0x000fe200078e0a00 */
[----:B------:R-:W-:-:S02]  /*0d00*/  LOP3.LUT R3, R11, 0x3fffffe, RZ, 0xc0, !PT ;  /* 0x03fffffe0b037812 */ /* 0x000fc400078ec0ff */
[----:B------:R-:W-:Y:S01]  /*0d10*/  LOP3.LUT R4, R4, 0xfffffffe, RZ, 0xc0, !PT ;  /* 0xfffffffe04047812 */ /* 0x000fe200078ec0ff */
[----:B------:R-:W-:Y:S01]  /*0d20*/  IMAD R22, R6, 0x8, R0 ;  /* 0x0000000806167824 */ /* 0x000fe200078e0200 */
[-C--:B------:R-:W-:Y:S01]  /*0d30*/  LEA.HI R7, R14, R12.reuse, RZ, 0x5 ;  /* 0x0000000c0e077211 */ /* 0x080fe200078f28ff */
[----:B------:R-:W-:Y:S01]  /*0d40*/  IMAD.IADD R21, R2, 0x1, -R3 ;  /* 0x0000000102157824 */ /* 0x000fe200078e0a03 */
[----:B------:R-:W-:Y:S01]  /*0d50*/  LEA.HI R14, R14, R12, RZ, 0x2 ;  /* 0x0000000c0e0e7211 */ /* 0x000fe200078f10ff */
[----:B------:R-:W-:Y:S01]  /*0d60*/  IMAD.IADD R19, R6, 0x1, -R4 ;  /* 0x0000000106137824 */ /* 0x000fe200078e0a04 */
[----:B------:R-:W-:Y:S01]  /*0d70*/  LOP3.LUT R0, R5, 0xfffffff0, RZ, 0xc0, !PT ;  /* 0xfffffff005007812 */ /* 0x000fe200078ec0ff */
[----:B------:R-:W-:Y:S01]  /*0d80*/  IMAD.SHL.U32 R22, R22, 0x20, RZ ;  /* 0x0000002016167824 */ /* 0x000fe200078e00ff */
[----:B------:R-:W-:Y:S02]  /*0d90*/  SHF.R.S32.HI R2, RZ, 0x3, R23 ;  /* 0x00000003ff027819 */ /* 0x000fe40000011417 */
[----:B------:R-:W-:Y:S01]  /*0da0*/  LOP3.LUT R4, R14, 0xfffffffc, RZ, 0xc0, !PT ;  /* 0xfffffffc0e047812 */ /* 0x000fe200078ec0ff */
[----:B------:R-:W-:Y:S01]  /*0db0*/  IMAD.IADD R0, R12, 0x1, -R0 ;  /* 0x000000010c007824 */ /* 0x000fe200078e0a00 */
[----:B------:R-:W-:Y:S01]  /*0dc0*/  SHF.R.S32.HI R243, RZ, 0x2, R14 ;  /* 0x00000002fff37819 */ /* 0x000fe2000001140e */
[----:B------:R-:W-:Y:S01]  /*0dd0*/  IMAD.SHL.U32 R2, R2, 0x40, RZ ;  /* 0x0000004002027824 */ /* 0x000fe200078e00ff */
[----:B------:R-:W-:Y:S01]  /*0de0*/  SHF.R.S32.HI R9, RZ, 0x5, R7 ;  /* 0x00000005ff097819 */ /* 0x000fe20000011407 */
[----:B------:R-:W-:Y:S01]  /*0df0*/  IMAD.IADD R26, R12, 0x1, -R4 ;  /* 0x000000010c1a7824 */ /* 0x000fe200078e0a04 */
[----:B------:R-:W-:-:S02]  /*0e00*/  LEA.HI R3, R14, R243, RZ, 0x1 ;  /* 0x000000f30e037211 */ /* 0x000fc400078f08ff */
[----:B------:R-:W-:Y:S01]  /*0e10*/  LOP3.LUT R2, R2, 0xc0, RZ, 0xc0, !PT ;  /* 0x000000c002027812 */ /* 0x000fe200078ec0ff */
[----:B------:R-:W-:Y:S01]  /*0e20*/  IMAD.SHL.U32 R250, R26, 0x8, RZ ;  /* 0x000000081afa7824 */ /* 0x000fe200078e00ff */
[----:B------:R-:W-:Y:S02]  /*0e30*/  LEA.HI R8, R0, R0, RZ, 0x1 ;  /* 0x0000000000087211 */ /* 0x000fe400078f08ff */
[----:B------:R-:W-:Y:S02]  /*0e40*/  LOP3.LUT R4, R3, 0x7fffffe, RZ, 0xc0, !PT ;  /* 0x07fffffe03047812 */ /* 0x000fe400078ec0ff */
[----:B------:R-:W-:Y:S02]  /*0e50*/  SHF.R.S32.HI R6, RZ, 0x1f, R0 ;  /* 0x0000001fff067819 */ /* 0x000fe40000011400 */
[----:B------:R-:W-:Y:S02]  /*0e60*/  LOP3.LUT R3, R8, 0x7fffffe, RZ, 0xc0, !PT ;  /* 0x07fffffe08037812 */ /* 0x000fe400078ec0ff */
[----:B------:R-:W-:-:S02]  /*0e70*/  SHF.R.U32.HI R5, RZ, 0x3, R2 ;  /* 0x00000003ff057819 */ /* 0x000fc40000011602 */
[----:B------:R-:W-:Y:S01]  /*0e80*/  LOP3.LUT R2, R2, 0x18, R250, 0xf8, !PT ;  /* 0x0000001802027812 */ /* 0x000fe200078ef8fa */
[----:B------:R-:W-:Y:S01]  /*0e90*/  IMAD.IADD R13, R0, 0x1, -R3 ;  /* 0x00000001000d7824 */ /* 0x000fe200078e0a03 */
[----:B------:R-:W-:Y:S01]  /*0ea0*/  LEA.HI R17, R6, R0, RZ, 0x3 ;  /* 0x0000000006117211 */ /* 0x000fe200078f18ff */
[----:B------:R-:W-:Y:S01]  /*0eb0*/  IMAD.IADD R6, R243, 0x1, -R4 ;  /* 0x00000001f3067824 */ /* 0x000fe200078e0a04 */
[----:B------:R-:W-:Y:S02]  /*0ec0*/  LOP3.LUT R5, R2, R5, RZ, 0x3c, !PT ;  /* 0x0000000502057212 */ /* 0x000fe400078e3cff */
[----:B------:R-:W-:Y:S01]  /*0ed0*/  SHF.R.S32.HI R3, RZ, 0x1f, R7 ;  /* 0x0000001fff037819 */ /* 0x000fe20000011407 */
[----:B------:R-:W-:Y:S01]  /*0ee0*/  IMAD R0, R9, 0x8, R6 ;  /* 0x0000000809007824 */ /* 0x000fe200078e0206 */
[----:B------:R-:W-:Y:S01]  /*0ef0*/  LOP3.LUT R4, R10, 0xfffffffe, RZ, 0xc0, !PT ;  /* 0xfffffffe0a047812 */ /* 0x000fe200078ec0ff */
[----:B------:R-:W-:Y:S01]  /*0f00*/  IMAD.SHL.U32 R10, R17, 0x20, RZ ;  /* 0x00000020110a7824 */ /* 0x000fe200078e00ff */
[----:B------:R-:W-:Y:S01]  /*0f10*/  LOP3.LUT R2, R7, 0xffffffe0, RZ, 0xc0, !PT ;  /* 0xffffffe007027812 */ /* 0x000fe200078ec0ff */
[----:B------:R-:W-:Y:S01]  /*0f20*/  IMAD.U32 R241, R0, 0x20, R5 ;  /* 0x0000002000f17824 */ /* 0x000fe200078e0005 */
[----:B------:R-:W-:Y:S01]  /*0f30*/  LEA.HI R3, R3, R9, RZ, 0x2 ;  /* 0x0000000903037211 */ /* 0x000fe200078f10ff */
[----:B------:R-:W-:Y:S01]  /*0f40*/  IMAD.IADD R32, R12, 0x1, -R4 ;  /* 0x000000010c207824 */ /* 0x000fe200078e0a04 */
[----:B------:R-:W-:Y:S01]  /*0f50*/  LEA.HI R0, R26, R26, RZ, 0x1 ;  /* 0x0000001a1a007211 */ /* 0x000fe200078f08ff */
[----:B------:R-:W-:Y:S01]  /*0f60*/  IMAD.IADD R31, R12, 0x1, -R2 ;  /* 0x000000010c1f7824 */ /* 0x000fe200078e0a02 */
[----:B------:R-:W-:Y:S01]  /*0f70*/  LOP3.LUT R3, R3, 0xffffffc, RZ, 0xc0, !PT ;  /* 0x0ffffffc03037812 */ /* 0x000fe200078ec0ff */
[----:B------:R-:W-:Y:S01]  /*0f80*/  IMAD.SHL.U32 R106, R32, 0x4, RZ ;  /* 0x00000004206a7824 */ /* 0x000fe200078e00ff */
[C---:B------:R-:W-:Y:S01]  /*0f90*/  LOP3.LUT R2, R0.reuse, 0x1ffffffe, RZ, 0xc0, !PT ;  /* 0x1ffffffe00027812 */ /* 0x040fe200078ec0ff */
[----:B------:R-:W-:Y:S01]  /*0fa0*/  IMAD.SHL.U32 R0, R0, 0x20, RZ ;  /* 0x0000002000007824 */ /* 0x000fe200078e00ff */
[----:B------:R-:W-:Y:S01]  /*0fb0*/  SHF.R.S32.HI R4, RZ, 0x1f, R31 ;  /* 0x0000001fff047819 */ /* 0x000fe2000001141f */
[----:B------:R-:W-:Y:S01]  /*0fc0*/  IMAD.IADD R5, R9, 0x1, -R3 ;  /* 0x0000000109057824 */ /* 0x000fe200078e0a03 */
[----:B------:R-:W-:Y:S01]  /*0fd0*/  IADD3 R153, R106, 0x10, RZ ;  /* 0x000000106a997810 */ /* 0x000fe20007ffe0ff */
[----:B------:R-:W-:Y:S01]  /*0fe0*/  IMAD.IADD R3, R26, 0x1, -R2 ;  /* 0x000000011a037824 */ /* 0x000fe200078e0a02 */
[----:B------:R-:W-:Y:S01]  /*0ff0*/  LOP3.LUT R2, R0, 0xffffffc0, RZ, 0xc0, !PT ;  /* 0xffffffc000027812 */ /* 0x000fe200078ec0ff */
[----:B------:R-:W-:Y:S01]  /*1000*/  IMAD.SHL.U32 R100, R32, 0x8, RZ ;  /* 0x0000000820647824 */ /* 0x000fe200078e00ff */
[----:B------:R-:W-:Y:S01]  /*1010*/  IADD3 R6, R242, 0x40, RZ ;  /* 0x00000040f2067810 */ /* 0x000fe20007ffe0ff */
[----:B------:R-:W-:Y:S01]  /*1020*/  IMAD.IADD R0, R106, 0x1, R153 ;  /* 0x000000016a007824 */ /* 0x000fe200078e0299 */
[----:B------:R-:W-:Y:S01]  /*1030*/  LEA.HI R20, R4, R31, RZ, 0x2 ;  /* 0x0000001f04147211 */ /* 0x000fe200078f10ff */
[----:B------:R-:W-:Y:S01]  /*1040*/  IMAD R24, R3, 0x8, R2 ;  /* 0x0000000803187824 */ /* 0x000fe200078e0202 */
[----:B------:R-:W-:-:S02]  /*1050*/  SHF.R.S32.HI R3, RZ, 0x1f, R6 ;  /* 0x0000001fff037819 */ /* 0x000fc40000011406 */
[----:B------:R-:W-:Y:S02]  /*1060*/  SHF.R.S32.HI R4, RZ, 0x2, R20 ;  /* 0x00000002ff047819 */ /* 0x000fe40000011414 */
[-C--:B------:R-:W-:Y:S02]  /*1070*/  LEA.HI R3, R3, R6.reuse, RZ, 0x3 ;  /* 0x0000000603037211 */ /* 0x080fe400078f18ff */
[----:B------:R-:W-:Y:S01]  /*1080*/  SHF.R.S32.HI R2, RZ, 0x1f, R0 ;  /* 0x0000001fff027819 */ /* 0x000fe20000011400 */
[----:B------:R-:W-:Y:S01]  /*1090*/  IMAD R29, R5, 0x10, R4 ;  /* 0x00000010051d7824 */ /* 0x000fe200078e0204 */
[----:B------:R-:W-:Y:S01]  /*10a0*/  IADD3 R152, R106, 0x20, RZ ;  /* 0x000000206a987810 */ /* 0x000fe20007ffe0ff */
[----:B------:R-:W-:Y:S01]  /*10b0*/  IMAD.SHL.U32 R3, R3, 0x20, RZ ;  /* 0x0000002003037824 */ /* 0x000fe200078e00ff */
[----:B------:R-:W-:Y:S02]  /*10c0*/  LEA.HI R12, R6, R6, RZ, 0x1 ;  /* 0x00000006060c7211 */ /* 0x000fe400078f08ff */
[CC--:B------:R-:W-:Y:S01]  /*10d0*/  LEA.HI R15, R2.reuse, R0.reuse, RZ, 0x3 ;  /* 0x00000000020f7211 */ /* 0x0c0fe200078f18ff */
[----:B------:R-:W-:Y:S01]  /*10e0*/  STL [R1+0x98], R29 ;  /* 0x0000981d01007387 */ /* 0x000fe20000100800 */
[----:B------:R-:W-:Y:S01]  /*10f0*/  LEA.HI R16, R2, R0, RZ, 0x5 ;  /* 0x0000000002107211 */ /* 0x000fe200078f28ff */
[----:B------:R-:W-:Y:S01]  /*1100*/  IMAD.IADD R0, R106, 0x1, R152 ;  /* 0x000000016a007824 */ /* 0x000fe200078e0298 */
[----:B------:R-:W-:-:S02]  /*1110*/  LOP3.LUT R4, R12, 0x7fffffe, RZ, 0xc0, !PT ;  /* 0x07fffffe0c047812 */ /* 0x000fc400078ec0ff */
[----:B------:R-:W-:Y:S02]  /*1120*/  SHF.R.S32.HI R7, RZ, 0x1f, R14 ;  /* 0x0000001fff077819 */ /* 0x000fe4000001140e */
[----:B------:R-:W-:Y:S01]  /*1130*/  LOP3.LUT R3, R3, 0xffffff00, RZ, 0xc0, !PT ;  /* 0xffffff0003037812 */ /* 0x000fe200078ec0ff */
[----:B------:R-:W-:Y:S01]  /*1140*/  IMAD.IADD R4, R6, 0x1, -R4 ;  /* 0x0000000106047824 */ /* 0x000fe200078e0a04 */
[----:B------:R-:W-:Y:S02]  /*1150*/  SHF.R.S32.HI R2, RZ, 0x1f, R0 ;  /* 0x0000001fff027819 */ /* 0x000fe40000011400 */
[----:B------:R-:W-:Y:S01]  /*1160*/  LEA.HI R5, R7, R243, RZ, 0x3 ;  /* 0x000000f307057211 */ /* 0x000fe200078f18ff */
[----:B------:R-:W-:Y:S01]  /*1170*/  IMAD R25, R4, 0x20, R3 ;  /* 0x0000002004197824 */ /* 0x000fe200078e0203 */
[CC--:B------:R-:W-:Y:S01]  /*1180*/  LEA.HI R14, R2.reuse, R0.reuse, RZ, 0x3 ;  /* 0x00000000020e7211 */ /* 0x0c0fe200078f18ff */
[----:B------:R-:W-:Y:S01]  /*1190*/  IMAD.SHL.U32 R4, R9, 0x200, RZ ;  /* 0x0000020009047824 */ /* 0x000fe200078e00ff */
[----:B------:R-:W-:-:S02]  /*11a0*/  LEA.HI R18, R2, R0, RZ, 0x5 ;  /* 0x0000000002127211 */ /* 0x000fc400078f28ff */
[----:B------:R-:W-:Y:S01]  /*11b0*/  LOP3.LUT R3, R5, 0xfffffff8, RZ, 0xc0, !PT ;  /* 0xfffffff805037812 */ /* 0x000fe200078ec0ff */
[----:B------:R-:W-:Y:S01]  /*11c0*/  STL [R1+0x5c], R25 ;  /* 0x00005c1901007387 */ /* 0x000fe20000100800 */
[----:B------:R-:W-:Y:S02]  /*11d0*/  SHF.R.S32.HI R0, RZ, 0x1, R11 ;  /* 0x00000001ff007819 */ /* 0x000fe4000001140b */
[--C-:B------:R-:W-:Y:S01]  /*11e0*/  SHF.R.S32.HI R5, RZ, 0x1, R8.reuse ;  /* 0x00000001ff057819 */ /* 0x100fe20000011408 */
[----:B------:R-:W-:Y:S01]  /*11f0*/  IMAD.IADD R3, R243, 0x1, -R3 ;  /* 0x00000001f3037824 */ /* 0x000fe200078e0a03 */
[C---:B------:R-:W-:Y:S01]  /*1200*/  LOP3.LUT P3, RZ, R0.reuse, 0x2, RZ, 0xc0, !PT ;  /* 0x0000000200ff7812 */ /* 0x040fe2000786c0ff */
[----:B------:R-:W-:Y:S01]  /*1210*/  IMAD.SHL.U32 R0, R0, 0x40, RZ ;  /* 0x0000004000007824 */ /* 0x000fe200078e00ff */
[----:B------:R-:W-:Y:S02]  /*1220*/  SHF.R.S32.HI R2, RZ, 0x1f, R8 ;  /* 0x0000001fff027819 */ /* 0x000fe40000011408 */
[----:B------:R-:W-:-:S02]  /*1230*/  IADD3 R156, R106, 0x8, RZ ;  /* 0x000000086a9c7810 */ /* 0x000fc40007ffe0ff */
[----:B------:R-:W-:Y:S02]  /*1240*/  LEA.HI R6, R2, R5, RZ, 0x2 ;  /* 0x0000000502067211 */ /* 0x000fe400078f10ff */
[----:B------:R-:W-:Y:S02]  /*1250*/  LEA.HI R2, R3, R3, RZ, 0x1 ;  /* 0x0000000303027211 */ /* 0x000fe400078f08ff */
[----:B------:R-:W-:Y:S02]  /*1260*/  LOP3.LUT R0, R0, 0xc0, RZ, 0xc0, !PT ;  /* 0x000000c000007812 */ /* 0x000fe400078ec0ff */
[----:B------:R-:W-:Y:S02]  /*1270*/  LOP3.LUT R11, R6, 0xfffffffc, RZ, 0xc0, !PT ;  /* 0xfffffffc060b7812 */ /* 0x000fe400078ec0ff */
[----:B------:R-:W-:Y:S02]  /*1280*/  LOP3.LUT R8, R2, 0x3fffffe, RZ, 0xc0, !PT ;  /* 0x03fffffe02087812 */ /* 0x000fe400078ec0ff */
[----:B------:R-:W-:Y:S01]  /*1290*/  LOP3.LUT R9, R0, 0x8, R23, 0xf8, !PT ;  /* 0x0000000800097812 */ /* 0x000fe200078ef817 */
[----:B------:R-:W-:Y:S01]  /*12a0*/  IMAD.IADD R11, R5, 0x1, -R11 ;  /* 0x00000001050b7824 */ /* 0x000fe200078e0a0b */
[----:B------:R-:W-:Y:S01]  /*12b0*/  SHF.R.U32.HI R6, RZ, 0x3, R0 ;  /* 0x00000003ff067819 */ /* 0x000fe20000011600 */
[----:B------:R-:W-:Y:S01]  /*12c0*/  IMAD.IADD R8, R3, 0x1, -R8 ;  /* 0x0000000103087824 */ /* 0x000fe200078e0a08 */
[----:B------:R-:W-:-:S02]  /*12d0*/  LOP3.LUT R0, R10, 0xffffff00, RZ, 0xc0, !PT ;  /* 0xffffff000a007812 */ /* 0x000fc400078ec0ff */
[----:B------:R-:W-:Y:S02]  /*12e0*/  LEA.HI R5, R7, R243, RZ, 0x2 ;  /* 0x000000f307057211 */ /* 0x000fe400078f10ff */
[----:B------:R-:W-:Y:S01]  /*12f0*/  LOP3.LUT R6, R9, R6, RZ, 0x3c, !PT ;  /* 0x0000000609067212 */ /* 0x000fe200078e3cff */
[----:B------:R-:W-:Y:S01]  /*1300*/  IMAD.IADD R3, R0, 0x1, R4 ;  /* 0x0000000100037824 */ /* 0x000fe200078e0204 */
[----:B------:R-:W-:Y:S01]  /*1310*/  SHF.R.S32.HI R2, RZ, 0x1, R2 ;  /* 0x00000001ff027819 */ /* 0x000fe20000011402 */
[----:B------:R-:W-:Y:S01]  /*1320*/  IMAD R9, R13, 0x20, R0 ;  /* 0x000000200d097824 */ /* 0x000fe200078e0200 */
[----:B------:R-:W-:Y:S01]  /*1330*/  LOP3.LUT R0, R5, 0xfffffffc, RZ, 0xc0, !PT ;  /* 0xfffffffc05007812 */ /* 0x000fe200078ec0ff */
[----:B------:R-:W-:Y:S01]  /*1340*/  IMAD R13, R13, 0x20, R3 ;  /* 0x000000200d0d7824 */ /* 0x000fe200078e0203 */
[----:B------:R-:W-:Y:S01]  /*1350*/  LOP3.LUT R5, R2, 0x1, RZ, 0xc0, !PT ;  /* 0x0000000102057812 */ /* 0x000fe200078ec0ff */
[----:B------:R-:W-:Y:S01]  /*1360*/  IMAD R3, R26, 0x2, R4 ;  /* 0x000000021a037824 */ /* 0x000fe200078e0204 */
[----:B------:R-:W-:Y:S01]  /*1370*/  SHF.R.S32.HI R4, RZ, 0x1, R12 ;  /* 0x00000001ff047819 */ /* 0x000fe2000001140c */
[----:B------:R-:W-:Y:S01]  /*1380*/  IMAD.IADD R0, R243, 0x1, -R0 ;  /* 0x00000001f3007824 */ /* 0x000fe200078e0a00 */
[----:B------:R-:W-:Y:S01]  /*1390*/  ISETP.NE.U32.AND P2, PT, R5, 0x1, PT ;  /* 0x000000010500780c */ /* 0x000fe20003f45070 */
[----:B------:R-:W-:Y:S01]  /*13a0*/  IMAD R8, R8, 0x20, R3 ;  /* 0x0000002008087824 */ /* 0x000fe200078e0203 */
[----:B------:R-:W-:Y:S01]  /*13b0*/  LOP3.LUT P1, RZ, R2, 0x2, RZ, 0xc0, !PT ;  /* 0x0000000202ff7812 */ /* 0x000fe2000782c0ff */
[----:B------:R-:W-:Y:S01]  /*13c0*/  IMAD.SHL.U32 R4, R4, 0x40, RZ ;  /* 0x0000004004047824 */ /* 0x000fe200078e00ff */
[C---:B------:R-:W-:Y:S01]  /*13d0*/  LOP3.LUT P0, RZ, R0.reuse, 0x2, RZ, 0xc0, !PT ;  /* 0x0000000200ff7812 */ /* 0x040fe2000780c0ff */
[----:B------:R-:W-:Y:S01]  /*13e0*/  IMAD R3, R19, 0x8, R21 ;  /* 0x0000000813037824 */ /* 0x000fe200078e0215 */
[----:B------:R-:W-:Y:S01]  /*13f0*/  LOP3.LUT P4, RZ, R11, 0x2, RZ, 0xc0, !PT ;  /* 0x000000020bff7812 */ /* 0x000fe2000788c0ff */
[----:B------:R-:W-:Y:S01]  /*1400*/  IMAD.SHL.U32 R5, R0, 0x40, RZ ;  /* 0x0000004000057824 */ /* 0x000fe200078e00ff */
[----:B------:R-:W-:Y:S01]  /*1410*/  LOP3.LUT R30, R4, 0xc0, RZ, 0xc0, !PT ;  /* 0x000000c0041e7812 */ /* 0x000fe200078ec0ff */
[----:B------:R-:W-:Y:S01]  /*1420*/  IMAD.U32 R0, R3, 0x20, R6 ;  /* 0x0000002003007824 */ /* 0x000fe200078e0006 */
[----:B------:R-:W-:Y:S01]  /*1430*/  IADD3 R155, R106, 0x18, RZ ;  /* 0x000000186a9b7810 */ /* 0x000fe20007ffe0ff */
[----:B------:R-:W-:Y:S01]  /*1440*/  IMAD.SHL.U32 R3, R2, 0x40, RZ ;  /* 0x0000004002037824 */ /* 0x000fe200078e00ff */
[----:B------:R-:W-:Y:S01]  /*1450*/  LOP3.LUT R28, R5, 0xc0, RZ, 0xc0, !PT ;  /* 0x000000c0051c7812 */ /* 0x000fe200078ec0ff */
[----:B------:R-:W-:Y:S01]  /*1460*/  IMAD.SHL.U32 R2, R16, 0x80, RZ ;  /* 0x0000008010027824 */ /* 0x000fe200078e00ff */
[----:B------:R-:W-:Y:S01]  /*1470*/  SHF.R.U32.HI R27, RZ, 0x3, R30 ;  /* 0x00000003ff1b7819 */ /* 0x000fe2000001161e */
[----:B------:R-:W-:Y:S01]  /*1480*/  STL [R1+0x54], R30 ;  /* 0x0000541e01007387 */ /* 0x000fe20000100800 */
[----:B------:R-:W-:-:S02]  /*1490*/  LOP3.LUT R5, R30, 0x18, R15, 0xf8, !PT ;  /* 0x000000181e057812 */ /* 0x000fc400078ef80f */
[----:B------:R-:W-:Y:S01]  /*14a0*/  LOP3.LUT R6, R3, 0xc0, RZ, 0xc0, !PT ;  /* 0x000000c003067812 */ /* 0x000fe200078ec0ff */
[----:B------:R-:W-:Y:S01]  /*14b0*/  STL [R1+0x4c], R22 ;  /* 0x00004c1601007387 */ /* 0x000fe20000100800 */
[----:B------:R-:W-:Y:S02]  /*14c0*/  SHF.R.U32.HI R26, RZ, 0x3, R28 ;  /* 0x00000003ff1a7819 */ /* 0x000fe4000001161c */
[----:B------:R-:W-:Y:S01]  /*14d0*/  LOP3.LUT R4, R28, 0x18, R15, 0xf8, !PT ;  /* 0x000000181c047812 */ /* 0x000fe200078ef80f */
[----:B------:R-:W-:Y:S01]  /*14e0*/  STL [R1+0x44], R28 ;  /* 0x0000441c01007387 */ /* 0x000fe20000100800 */
[----:B------:R-:W-:Y:S02]  /*14f0*/  LOP3.LUT R3, R5, R27, RZ, 0x3c, !PT ;  /* 0x0000001b05037212 */ /* 0x000fe400078e3cff */
[----:B------:R-:W-:Y:S01]  /*1500*/  LOP3.LUT R2, R2, 0xfffff000, RZ, 0xc0, !PT ;  /* 0xfffff00002027812 */ /* 0x000fe200078ec0ff */
[----:B------:R-:W-:Y:S01]  /*1510*/  STL [R1+0x58], R27 ;  /* 0x0000581b01007387 */ /* 0x000fe20000100800 */
[----:B------:R-:W-:Y:S01]  /*1520*/  LEA.HI R5, R6, R6, RZ, 0x1d ;  /* 0x0000000606057211 */ /* 0x000fe200078fe8ff */
[----:B------:R-:W-:Y:S01]  /*1530*/  IMAD.SHL.U32 R6, R11, 0x40, RZ ;  /* 0x000000400b067824 */ /* 0x000fe200078e00ff */
[----:B------:R-:W-:Y:S01]  /*1540*/  LOP3.LUT R4, R4, R26, RZ, 0x3c, !PT ;  /* 0x0000001a04047212 */ /* 0x000fe200078e3cff */
[----:B------:R-:W-:Y:S01]  /*1550*/  STL [R1+0x48], R26 ;  /* 0x0000481a01007387 */ /* 0x000fe20000100800 */
[----:B------:R-:W-:Y:S01]  /*1560*/  IADD3 R12, R3, R25, R2 ;  /* 0x00000019030c7210 */ /* 0x000fe20007ffe002 */
[----:B------:R-:W-:Y:S01]  /*1570*/  IMAD.SHL.U32 R3, R19, 0x8, RZ ;  /* 0x0000000813037824 */ /* 0x000fe200078e00ff */
[----:B------:R-:W-:Y:S01]  /*1580*/  IADD3 R16, R4, R2, R22 ;  /* 0x0000000204107210 */ /* 0x000fe20007ffe016 */
[----:B------:R-:W-:Y:S01]  /*1590*/  IMAD.IADD R8, R5, 0x1, R8 ;  /* 0x0000000105087824 */ /* 0x000fe200078e0208 */
[----:B------:R-:W-:Y:S01]  /*15a0*/  LOP3.LUT R2, R6, 0xc0, RZ, 0xc0, !PT ;  /* 0x000000c006027812 */ /* 0x000fe200078ec0ff */
[----:B------:R-:W-:Y:S01]  /*15b0*/  IMAD.SHL.U32 R4, R18, 0x80, RZ ;  /* 0x0000008012047824 */ /* 0x000fe200078e00ff */
[----:B------:R-:W-:Y:S01]  /*15c0*/  LOP3.LUT R5, R28, 0x18, R14, 0xf8, !PT ;  /* 0x000000181c057812 */ /* 0x000fe200078ef80e */
[----:B------:R-:W-:Y:S01]  /*15d0*/  IMAD.SHL.U32 R23, R8, 0x2, RZ ;  /* 0x0000000208177824 */ /* 0x000fe200078e00ff */
[----:B------:R-:W-:-:S02]  /*15e0*/  LOP3.LUT R6, R2, 0x8, R3, 0xf8, !PT ;  /* 0x0000000802067812 */ /* 0x000fc400078ef803 */
[----:B------:R-:W-:Y:S02]  /*15f0*/  SHF.R.U32.HI R3, RZ, 0x3, R2 ;  /* 0x00000003ff037819 */ /* 0x000fe40000011602 */
[----:B------:R-:W-:Y:S01]  /*1600*/  LOP3.LUT R2, R4, 0xfffff000, RZ, 0xc0, !PT ;  /* 0xfffff00004027812 */ /* 0x000fe200078ec0ff */
[----:B------:R-:W-:Y:S01]  /*1610*/  STL [R1+0x28], R23 ;  /* 0x0000281701007387 */ /* 0x000fe20000100800 */
[----:B------:R-:W-:Y:S02]  /*1620*/  LOP3.LUT R5, R5, R26, RZ, 0x3c, !PT ;  /* 0x0000001a05057212 */ /* 0x000fe400078e3cff */
[----:B------:R-:W-:Y:S02]  /*1630*/  LOP3.LUT R7, R30, 0x18, R14, 0xf8, !PT ;  /* 0x000000181e077812 */ /* 0x000fe400078ef80e */
[----:B------:R-:W-:Y:S02]  /*1640*/  IADD3 R11, R5, R2, R22 ;  /* 0x00000002050b7210 */ /* 0x000fe40007ffe016 */
[----:B------:R-:W-:-:S02]  /*1650*/  IADD3 R5, R23, 0x80, RZ ;  /* 0x0000008017057810 */ /* 0x000fc40007ffe0ff */
[----:B------:R-:W-:Y:S02]  /*1660*/  LOP3.LUT R4, R7, R27, RZ, 0x3c, !PT ;  /* 0x0000001b07047212 */ /* 0x000fe400078e3cff */
[----:B------:R-:W-:Y:S02]  /*1670*/  SHF.R.S32.HI R8, RZ, 0x1f, R156 ;  /* 0x0000001fff087819 */ /* 0x000fe4000001149c */
[----:B------:R-:W-:Y:S02]  /*1680*/  LOP3.LUT R3, R6, R3, RZ, 0x3c, !PT ;  /* 0x0000000306037212 */ /* 0x000fe400078e3cff */
[----:B------:R-:W-:Y:S02]  /*1690*/  IADD3 R17, R23, 0x70, RZ ;  /* 0x0000007017117810 */ /* 0x000fe40007ffe0ff */
[----:B------:R-:W-:Y:S02]  /*16a0*/  SHF.R.S32.HI R7, RZ, 0x1f, R153 ;  /* 0x0000001fff077819 */ /* 0x000fe40000011499 */
[----:B------:R-:W-:-:S02]  /*16b0*/  @P2 IADD3 R17, R5, 0x10, RZ ;  /* 0x0000001005112810 */ /* 0x000fc40007ffe0ff */
[----:B------:R-:W-:Y:S02]  /*16c0*/  SHF.R.S32.HI R6, RZ, 0x1f, R155 ;  /* 0x0000001fff067819 */ /* 0x000fe4000001149b */
[----:B------:R-:W-:Y:S01]  /*16d0*/  SHF.R.S32.HI R5, RZ, 0x1f, R152 ;  /* 0x0000001fff057819 */ /* 0x000fe20000011498 */
[----:B------:R-:W-:Y:S01]  /*16e0*/  STL [R1+0x2c], R17 ;  /* 0x00002c1101007387 */ /* 0x000fe20000100800 */
[----:B------:R-:W-:Y:S02]  /*16f0*/  IADD3 R18, R250, 0x40, RZ ;  /* 0x00000040fa127810 */ /* 0x000fe40007ffe0ff */
[----:B------:R-:W-:Y:S02]  /*1700*/  IADD3 R154, R106, 0x28, RZ ;  /* 0x000000286a9a7810 */ /* 0x000fe40007ffe0ff */
[----:B------:R-:W-:Y:S01]  /*1710*/  SHF.L.U64.HI R19, R156, 0x1, R8 ;  /* 0x000000019c137819 */ /* 0x000fe20000010208 */
[----:B------:R-:W-:Y:S01]  /*1720*/  STL [R1], R18 ;  /* 0x0000001201007387 */ /* 0x000fe20000100800 */
[----:B------:R-:W-:-:S02]  /*1730*/  SHF.L.U64.HI R8, R153, 0x1, R7 ;  /* 0x0000000199087819 */ /* 0x000fc40000010207 */
[----:B------:R-:W-:Y:S01]  /*1740*/  SHF.L.U64.HI R7, R155, 0x1, R6 ;  /* 0x000000019b077819 */ /* 0x000fe20000010206 */
[----:B------:R-:W-:Y:S01]  /*1750*/  STL [R1+0x90], R19 ;  /* 0x0000901301007387 */ /* 0x000fe20000100800 */
[----:B------:R-:W-:Y:S01]  /*1760*/  IADD3 R10, R4, R25, R2 ;  /* 0x00000019040a7210 */ /* 0x000fe20007ffe002 */
[C---:B------:R-:W-:Y:S01]  /*1770*/  IMAD.IADD R2, R3.reuse, 0x1, R13 ;  /* 0x0000000103027824 */ /* 0x040fe200078e020d */
[----:B------:R-:W-:Y:S01]  /*1780*/  SHF.L.U64.HI R6, R152, 0x1, R5 ;  /* 0x0000000198067819 */ /* 0x000fe20000010205 */
[----:B------:R-:W-:Y:S01]  /*1790*/  IMAD.IADD R3, R3, 0x1, R9 ;  /* 0x0000000103037824 */ /* 0x000fe200078e0209 */
[----:B------:R-:W-:Y:S01]  /*17a0*/  SHF.R.S32.HI R4, RZ, 0x1f, R154 ;  /* 0x0000001fff047819 */ /* 0x000fe2000001149a */
[----:B------:R-:W-:Y:S01]  /*17b0*/  STL [R1+0x8c], R8 ;  /* 0x00008c0801007387 */ /* 0x000fe20000100800 */
[----:B------:R-:W-:Y:S01]  /*17c0*/  IADD3 R252, R250, 0x20, RZ ;  /* 0x00000020fafc7810 */ /* 0x000fe20007ffe0ff */
[----:B------:R-:W-:Y:S01]  /*17d0*/  IMAD.MOV.U32 R13, RZ, RZ, 0x20 ;  /* 0x00000020ff0d7424 */ /* 0x000fe200078e00ff */
[----:B------:R-:W-:Y:S01]  /*17e0*/  LOP3.LUT R9, R20, 0x7ffffffc, RZ, 0xc0, !PT ;  /* 0x7ffffffc14097812 */ /* 0x000fe200078ec0ff */
[----:B------:R1:W-:Y:S01]  /*17f0*/  STL [R1+0x88], R7 ;  /* 0x0000880701007387 */ /* 0x0003e20000100800 */
[----:B------:R-:W-:-:S02]  /*1800*/  SHF.L.U64.HI R4, R154, 0x1, R4 ;  /* 0x000000019a047819 */ /* 0x000fc40000010204 */
[----:B------:R-:W-:Y:S01]  /*1810*/  LEA R157, R0, 0x3c80, 0x1 ;  /* 0x00003c80009d7811 */ /* 0x000fe200078e08ff */
[----:B------:R2:W-:Y:S01]  /*1820*/  STL [R1+0x84], R6 ;  /* 0x0000840601007387 */ /* 0x0005e20000100800 */
[----:B------:R-:W-:Y:S01]  /*1830*/  IMAD.IADD R5, R31, 0x1, -R9 ;  /* 0x000000011f057824 */ /* 0x000fe200078e0a09 */
[----:B------:R-:W-:Y:S02]  /*1840*/  LEA R0, R16, 0x6080, 0x1 ;  /* 0x0000608010007811 */ /* 0x000fe400078e08ff */
[----:B------:R3:W-:Y:S01]  /*1850*/  STL [R1+0x80], R4 ;  /* 0x0000800401007387 */ /* 0x0007e20000100800 */
[----:B------:R-:W-:Y:S02]  /*1860*/  IADD3 R190, R157, 0x20, RZ ;  /* 0x000000209dbe7810 */ /* 0x000fe40007ffe0ff */
[----:B------:R-:W-:Y:S02]  /*1870*/  LEA R188, R2, 0x6080, 0x1 ;  /* 0x0000608002bc7811 */ /* 0x000fe400078e08ff */
[----:B------:R-:W-:-:S02]  /*1880*/  LEA R158, R3, 0x1880, 0x1 ;  /* 0x00001880039e7811 */ /* 0x000fc400078e08ff */
[----:B------:R-:W-:Y:S02]  /*1890*/  @P3 IADD3 R190, R157, -0x20, RZ ;  /* 0xffffffe09dbe3810 */ /* 0x000fe40007ffe0ff */
[----:B------:R-:W-:Y:S02]  /*18a0*/  SHF.R.S32.HI R251, RZ, 0x1f, R250 ;  /* 0x0000001ffffb7819 */ /* 0x000fe400000114fa */
[C---:B------:R-:W-:Y:S02]  /*18b0*/  IADD3 R198, R190.reuse, 0x400, RZ ;  /* 0x00000400bec67810 */ /* 0x040fe40007ffe0ff */
[C---:B------:R-:W-:Y:S02]  /*18c0*/  IADD3 R197, R190.reuse, 0x800, RZ ;  /* 0x00000800bec57810 */ /* 0x040fe40007ffe0ff */
[----:B------:R-:W-:Y:S02]  /*18d0*/  IADD3 R196, R190, 0xc00, RZ ;  /* 0x00000c00bec47810 */ /* 0x000fe40007ffe0ff */
[----:B-1----:R-:W-:-:S02]  /*18e0*/  SHF.R.S32.HI R7, RZ, 0x1f, R18 ;  /* 0x0000001fff077819 */ /* 0x002fc40000011412 */
[C---:B------:R-:W-:Y:S02]  /*18f0*/  IADD3 R195, R190.reuse, 0x1000, RZ ;  /* 0x00001000bec37810 */ /* 0x040fe40007ffe0ff */
[----:B--2---:R-:W-:Y:S02]  /*1900*/  SHF.R.S32.HI R6, RZ, 0x1f, R252 ;  /* 0x0000001fff067819 */ /* 0x004fe400000114fc */
[----:B------:R-:W-:Y:S02]  /*1910*/  IADD3 R194, R190, 0x1400, RZ ;  /* 0x00001400bec27810 */ /* 0x000fe40007ffe0ff */
[----:B---3--:R-:W-:Y:S01]  /*1920*/  LOP3.LUT R4, R30, 0x18, R100, 0xf8, !PT ;  /* 0x000000181e047812 */ /* 0x008fe200078ef864 */
[----:B------:R1:W-:Y:S01]  /*1930*/  STL [R1+0x3c], R6 ;  /* 0x00003c0601007387 */ /* 0x0003e20000100800 */
[----:B------:R-:W-:Y:S02]  /*1940*/  IADD3 R193, R190, 0x1800, RZ ;  /* 0x00001800bec17810 */ /* 0x000fe40007ffe0ff */
[----:B------:R-:W-:Y:S01]  /*1950*/  LOP3.LUT R4, R4, R27, RZ, 0x3c, !PT ;  /* 0x0000001b04047212 */ /* 0x000fe200078e3cff */
[----:B------:R2:W-:Y:S01]  /*1960*/  STL [R1+0x38], R7 ;  /* 0x0000380701007387 */ /* 0x0005e20000100800 */
[----:B------:R-:W-:-:S02]  /*1970*/  IADD3 R192, R190, 0x1c00, RZ ;  /* 0x00001c00bec07810 */ /* 0x000fc40007ffe0ff */
[----:B------:R-:W-:Y:S01]  /*1980*/  IADD3 R191, R190, 0x2000, RZ ;  /* 0x00002000bebf7810 */ /* 0x000fe20007ffe0ff */
[----:B-1----:R-:W-:Y:S02]  /*1990*/  IMAD.SHL.U32 R6, R5, 0x2, RZ ;  /* 0x0000000205067824 */ /* 0x002fe400078e00ff */
[----:B------:R-:W-:Y:S01]  /*19a0*/  IMAD.IADD R5, R29, 0x1, R24 ;  /* 0x000000011d057824 */ /* 0x000fe200078e0218 */
[----:B--2---:R-:W-:Y:S02]  /*19b0*/  SHF.R.S32.HI R7, RZ, 0x3, R15 ;  /* 0x00000003ff077819 */ /* 0x004fe4000001140f */
[----:B------:R1:W-:Y:S04]  /*19c0*/  STL [R1+0x20], R6 ;  /* 0x0000200601007387 */ /* 0x0003e80000100800 */
[----:B------:R2:W-:Y:S04]  /*19d0*/  STL [R1+0x9c], R5 ;  /* 0x00009c0501007387 */ /* 0x0005e80000100800 */
[----:B------:R3:W-:Y:S01]  /*19e0*/  STL [R1+0x64], R7 ;  /* 0x0000640701007387 */ /* 0x0007e20000100800 */
[----:B-1----:R-:W-:-:S02]  /*19f0*/  LOP3.LUT R6, R28, 0x8, R100, 0xf8, !PT ;  /* 0x000000081c067812 */ /* 0x002fc400078ef864 */
[----:B--2---:R-:W-:Y:S02]  /*1a00*/  LOP3.LUT R5, R28, 0x18, R100, 0xf8, !PT ;  /* 0x000000181c057812 */ /* 0x004fe400078ef864 */
[-C--:B------:R-:W-:Y:S02]  /*1a10*/  LOP3.LUT R6, R6, R26.reuse, RZ, 0x3c, !PT ;  /* 0x0000001a06067212 */ /* 0x080fe400078e3cff */
[----:B------:R-:W-:Y:S01]  /*1a20*/  LOP3.LUT R8, R5, R26, RZ, 0x3c, !PT ;  /* 0x0000001a05087212 */ /* 0x000fe200078e3cff */
[----:B------:R-:W-:Y:S01]  /*1a30*/  IMAD.IADD R5, R25, 0x1, R4 ;  /* 0x0000000119057824 */ /* 0x000fe200078e0204 */
[----:B---3--:R-:W-:Y:S01]  /*1a40*/  SHF.R.S32.HI R7, RZ, 0x3, R14 ;  /* 0x00000003ff077819 */ /* 0x008fe2000001140e */
[C---:B------:R-:W-:Y:S01]  /*1a50*/  IMAD.IADD R6, R22.reuse, 0x1, R6 ;  /* 0x0000000116067824 */ /* 0x040fe200078e0206 */
[----:B------:R-:W-:Y:S01]  /*1a60*/  SEL R4, R13, 0xffffffe0, !P4 ;  /* 0xffffffe00d047807 */ /* 0x000fe20006000000 */
[----:B------:R-:W-:Y:S01]  /*1a70*/  IMAD.IADD R8, R22, 0x1, R8 ;  /* 0x0000000116087824 */ /* 0x000fe200078e0208 */
[----:B------:R-:W-:Y:S01]  /*1a80*/  LEA R5, R5, 0x6080, 0x1 ;  /* 0x0000608005057811 */ /* 0x000fe200078e08ff */
[----:B------:R1:W-:Y:S01]  /*1a90*/  STL [R1+0x60], R7 ;  /* 0x0000600701007387 */ /* 0x0003e20000100800 */
[----:B------:R-:W-:Y:S01]  /*1aa0*/  LEA R234, R6, 0x1880, 0x1 ;  /* 0x0000188006ea7811 */ /* 0x000fe200078e08ff */
[----:B------:R-:W-:-:S02]  /*1ab0*/  IMAD.IADD R189, R188, 0x1, R4 ;  /* 0x00000001bcbd7824 */ /* 0x000fc400078e0204 */
[----:B------:R2:W-:Y:S01]  /*1ac0*/  STL [R1+0x7c], R5 ;  /* 0x00007c0501007387 */ /* 0x0005e20000100800 */
[----:B------:R-:W-:Y:S01]  /*1ad0*/  IADD3 R235, R234, 0x20, RZ ;  /* 0x00000020eaeb7810 */ /* 0x000fe20007ffe0ff */
[----:B------:R-:W-:Y:S01]  /*1ae0*/  IMAD.IADD R159, R4, 0x1, R158 ;  /* 0x00000001049f7824 */ /* 0x000fe200078e029e */
[----:B------:R-:W-:Y:S01]  /*1af0*/  @P0 IADD3 R235, R234, -0x20, RZ ;  /* 0xffffffe0eaeb0810 */ /* 0x000fe20007ffe0ff */
[----:B------:R3:W-:Y:S01]  /*1b00*/  STL [R1+0x78], R0 ;  /* 0x0000780001007387 */ /* 0x0007e20000100800 */
[----:B-1----:R-:W-:Y:S02]  /*1b10*/  SEL R7, R13, 0xffffffe0, !P1 ;  /* 0xffffffe00d077807 */ /* 0x002fe40004800000 */
[----:B--2---:R-:W-:Y:S02]  /*1b20*/  LEA R5, R12, 0x6080, 0x1 ;  /* 0x000060800c057811 */ /* 0x004fe400078e08ff */
[----:B---3--:R-:W-:-:S03]  /*1b30*/  LEA R0, R11, 0x6080, 0x1 ;  /* 0x000060800b007811 */ /* 0x008fc600078e08ff */
[----:B------:R1:W-:Y:S04]  /*1b40*/  STL [R1+0x74], R5 ;  /* 0x0000740501007387 */ /* 0x0003e80000100800 */
[----:B------:R2:W-:Y:S01]  /*1b50*/  STL [R1+0x70], R0 ;  /* 0x0000700001007387 */ /* 0x0005e20000100800 */
[----:B-1----:R-:W-:Y:S02]  /*1b60*/  LEA R5, R10, 0x6080, 0x1 ;  /* 0x000060800a057811 */ /* 0x002fe400078e08ff */
[----:B--2---:R-:W-:-:S03]  /*1b70*/  LEA R0, R8, 0x6080, 0x1 ;  /* 0x0000608008007811 */ /* 0x004fc600078e08ff */
[----:B------:R-:W-:Y:S04]  /*1b80*/  STL [R1+0x6c], R5 ;  /* 0x00006c0501007387 */ /* 0x000fe80000100800 */
[----:B------:R1:W-:Y:S02]  /*1b90*/  STL [R1+0x68], R0 ;  /* 0x0000680001007387 */ /* 0x0003e40000100800 */
[----:B-1----:R-:W-:-:S05]  /*1ba0*/  IMAD.IADD R0, R23, 0x1, R7 ;  /* 0x0000000117007824 */ /* 0x002fca00078e0207 */
[----:B------:R1:W-:Y:S02]  /*1bb0*/  STL [R1+0x34], R0 ;  /* 0x0000340001007387 */ /* 0x0003e40000100800 */
[----:B-1----:R-:W-:-:S05]  /*1bc0*/  IMAD.IADD R0, R7, 0x1, R17 ;  /* 0x0000000107007824 */ /* 0x002fca00078e0211 */
[----:B------:R1:W-:Y:S02]  /*1bd0*/  STL [R1+0x30], R0 ;  /* 0x0000300001007387 */ /* 0x0003e40000100800 */
.L_x_331:
[----:B-1----:R-:W2:Y:S01]  /*1be0*/  LDL R0, [R1+0x1c] ;  /* 0x00001c0001007983 */ /* 0x002ea20000100800 */
[----:B------:R-:W-:Y:S01]  /*1bf0*/  IMAD.MOV.U32 R13, RZ, RZ, 0x4 ;  /* 0x00000004ff0d7424 */ /* 0x000fe200078e00ff */
[----:B------:R-:W-:Y:S02]  /*1c00*/  ISETP.NE.U32.AND P4, PT, RZ, c[0x0][0x360], PT ;  /* 0x0000d800ff007a0c */ /* 0x000fe40003f85070 */
[----:B------:R-:W-:Y:S01]  /*1c10*/  ISETP.NE.U32.AND P0, PT, RZ, c[0x0][0x370], PT ;  /* 0x0000dc00ff007a0c */ /* 0x000fe20003f05070 */
[----:B------:R-:W3:Y:S01]  /*1c20*/  LDL R9, [R1+0x18] ;  /* 0x0000180001097983 */ /* 0x000ee20000100800 */
[----:B------:R-:W-:Y:S01]  /*1c30*/  ISETP.NE.AND.EX P4, PT, RZ, c[0x0][0x364], PT, P4 ;  /* 0x0000d900ff007a0c */ /* 0x000fe20003f85340 */
[----:B--2---:R-:W-:-:S05]  /*1c40*/  IMAD.WIDE R2, R0, R13, c[0x0][0x588] ;  /* 0x0001620000027625 */ /* 0x004fca00078e020d */
[----:B------:R-:W2:Y:S01]  /*1c50*/  LDG.E R17, [R2.64] ;  /* 0x0000000602117981 */ /* 0x000ea2000c1e1900 */
[----:B------:R-:W-:Y:S01]  /*1c60*/  ISETP.NE.AND.EX P2, PT, RZ, c[0x0][0x374], PT, P0 ;  /* 0x0000dd00ff007a0c */ /* 0x000fe20003f45300 */
[----:B------:R-:W-:Y:S01]  /*1c70*/  IMAD.MOV.U32 R148, RZ, RZ, RZ ;  /* 0x000000ffff947224 */ /* 0x000fe200078e00ff */
[----:B------:R-:W-:Y:S02]  /*1c80*/  ISETP.NE.U32.AND P3, PT, RZ, c[0x0][0x348], PT ;  /* 0x0000d200ff007a0c */ /* 0x000fe40003f65070 */
[----:B------:R-:W-:Y:S02]  /*1c90*/  ISETP.NE.U32.AND P5, PT, RZ, c[0x0][0x358], PT ;  /* 0x0000d600ff007a0c */ /* 0x000fe40003fa5070 */
[----:B------:R-:W-:Y:S02]  /*1ca0*/  ISETP.NE.AND.EX P3, PT, RZ, c[0x0][0x34c], PT, P3 ;  /* 0x0000d300ff007a0c */ /* 0x000fe40003f65330 */
[----:B------:R-:W-:Y:S01]  /*1cb0*/  ISETP.NE.AND.EX P5, PT, RZ, c[0x0][0x35c], PT, P5 ;  /* 0x0000d700ff007a0c */ /* 0x000fe20003fa5350 */
[----:B------:R-:W-:Y:S01]  /*1cc0*/  CS2R R146, SRZ ;  /* 0x0000000000927805 */ /* 0x000fe2000001ff00 */
[----:B------:R-:W-:Y:S01]  /*1cd0*/  IMAD.MOV.U32 R12, RZ, RZ, RZ ;  /* 0x000000ffff0c7224 */ /* 0x000fe200078e00ff */
[----:B--2---:R-:W-:-:S02]  /*1ce0*/  SHF.R.S32.HI R18, RZ, 0x1f, R17 ;  /* 0x0000001fff127819 */ /* 0x004fc40000011411 */
[C---:B------:R-:W-:Y:S02]  /*1cf0*/  @P4 LEA R2, P0, R17.reuse, c[0x0][0x360], 0x2 ;  /* 0x0000d80011024a11 */ /* 0x040fe400078010ff */
[C---:B------:R-:W-:Y:S02]  /*1d00*/  @P2 LEA R4, P1, R17.reuse, c[0x0][0x370], 0x2 ;  /* 0x0000dc0011042a11 */ /* 0x040fe400078210ff */
[C-C-:B------:R-:W-:Y:S02]  /*1d10*/  @P4 LEA.HI.X R3, R17.reuse, c[0x0][0x364], R18.reuse, 0x2, P0 ;  /* 0x0000d90011034a11 */ /* 0x140fe400000f1412 */
[----:B------:R-:W-:Y:S02]  /*1d20*/  ISETP.NE.U32.AND P0, PT, RZ, c[0x0][0x350], PT ;  /* 0x0000d400ff007a0c */ /* 0x000fe40003f05070 */
[----:B------:R-:W-:Y:S01]  /*1d30*/  @P2 LEA.HI.X R5, R17, c[0x0][0x374], R18, 0x2, P1 ;  /* 0x0000dd0011052a11 */ /* 0x000fe200008f1412 */
[----:B------:R1:W5:Y:S01]  /*1d40*/  @P4 LDG.E R149, [R2.64] ;  /* 0x0000000602954981 */ /* 0x000362000c1e1900 */
[----:B------:R-:W-:-:S03]  /*1d50*/  ISETP.NE.AND.EX P6, PT, RZ, c[0x0][0x354], PT, P0 ;  /* 0x0000d500ff007a0c */ /* 0x000fc60003fc5300 */
[----:B------:R2:W5:Y:S01]  /*1d60*/  @P2 LDG.E R148, [R4.64] ;  /* 0x0000000604942981 */ /* 0x000562000c1e1900 */
[----:B------:R-:W-:-:S04]  /*1d70*/  LEA R6, P2, R17, c[0x0][0x348], 0x2 ;  /* 0x0000d20011067a11 */ /* 0x000fc800078410ff */
[----:B------:R-:W-:-:S05]  /*1d80*/  LEA.HI.X R7, R17, c[0x0][0x34c], R18, 0x2, P2 ;  /* 0x0000d30011077a11 */ /* 0x000fca00010f1412 */
[----:B------:R4:W5:Y:S01]  /*1d90*/  @P3 LDG.E R146, [R6.64] ;  /* 0x0000000606923981 */ /* 0x000962000c1e1900 */
[C---:B-1----:R-:W-:Y:S02]  /*1da0*/  LEA R2, P0, R17.reuse, c[0x0][0x358], 0x2 ;  /* 0x0000d60011027a11 */ /* 0x042fe400078010ff */
[C---:B--2---:R-:W-:Y:S02]  /*1db0*/  LEA R4, P1, R17.reuse, c[0x0][0x350], 0x2 ;  /* 0x0000d40011047a11 */ /* 0x044fe400078210ff */
[C-C-:B------:R-:W-:Y:S02]  /*1dc0*/  LEA.HI.X R3, R17.reuse, c[0x0][0x35c], R18.reuse, 0x2, P0 ;  /* 0x0000d70011037a11 */ /* 0x140fe400000f1412 */
[----:B------:R-:W-:-:S03]  /*1dd0*/  LEA.HI.X R5, R17, c[0x0][0x354], R18, 0x2, P1 ;  /* 0x0000d50011057a11 */ /* 0x000fc600008f1412 */
[----:B------:R4:W5:Y:S04]  /*1de0*/  @P5 LDG.E R12, [R2.64] ;  /* 0x00000006020c5981 */ /* 0x000968000c1e1900 */
[----:B------:R4:W5:Y:S01]  /*1df0*/  @P6 LDG.E R147, [R4.64] ;  /* 0x0000000604936981 */ /* 0x000962000c1e1900 */
[----:B---3--:R-:W-:-:S03]  /*1e00*/  LOP3.LUT R16, R9, 0xffff, RZ, 0xc0, !PT ;  /* 0x0000ffff09107812 */ /* 0x008fc600078ec0ff */
[----:B------:R4:W-:Y:S04]  /*1e10*/  STL [R1+0x4], R17 ;  /* 0x0000041101007387 */ /* 0x0009e80000100800 */
[----:B------:R4:W-:Y:S04]  /*1e20*/  STL [R1+0x24], R18 ;  /* 0x0000241201007387 */ /* 0x0009e80000100800 */
[----:B------:R4:W-:Y:S01]  /*1e30*/  STL [R1+0xc], R16 ;  /* 0x00000c1001007387 */ /* 0x0009e20000100800 */
[----:B------:R-:W-:Y:S01]  /*1e40*/  YIELD ;  /* 0x0000000000007946 */ /* 0x000fe20003800000 */
[----:B------:R-:W-:Y:S01]  /*1e50*/  P2R R15, PR, RZ, 0x40 ;  /* 0x00000040ff0f7803 */ /* 0x000fe20000000000 */
[----:B------:R-:W-:Y:S05]  /*1e60*/  @P4 BRA `(.L_x_172) ;  /* 0x0000005000004947 */ /* 0x000fea0003800000 */
[----:B-----5:R-:W-:Y:S01]  /*1e70*/  MOV R149, c[0x0][0x168] ;  /* 0x00005a0000957a02 */ /* 0x020fe20000000f00 */
[----:B------:R-:W-:Y:S05]  /*1e80*/  @!P3 BRA `(.L_x_172) ;  /* 0x000000300000b947 */ /* 0x000fea0003800000 */
[----:B------:R-:W2:Y:S04]  /*1e90*/  LDG.E R8, [R6.64] ;  /* 0x0000000606087981 */ /* 0x000ea8000c1e1900 */
[----:B------:R-:W2:Y:S02]  /*1ea0*/  LDG.E R0, [R6.64+0x4] ;  /* 0x0000040606007981 */ /* 0x000ea4000c1e1900 */
[----:B--2---:R-:W-:-:S02]  /*1eb0*/  IADD3 R149, -R8, R0, RZ ;  /* 0x0000000008957210 */ /* 0x004fc40007ffe1ff */
.L_x_172:
[----:B------:R-:W-:-:S04]  /*1ec0*/  ISETP.NE.U32.AND P0, PT, RZ, c[0x0][0x368], PT ;  /* 0x0000da00ff007a0c */ /* 0x000fc80003f05070 */
[----:B------:R-:W-:-:S13]  /*1ed0*/  ISETP.NE.AND.EX P0, PT, RZ, c[0x0][0x36c], PT, P0 ;  /* 0x0000db00ff007a0c */ /* 0x000fda0003f05300 */
[----:B------:R-:W-:Y:S05]  /*1ee0*/  @!P0 BRA `(.L_x_173) ;  /* 0x0000004000008947 */ /* 0x000fea0003800000 */
[----:B----4-:R-:W-:-:S04]  /*1ef0*/  LEA R4, P0, R17, c[0x0][0x368], 0x2 ;  /* 0x0000da0011047a11 */ /* 0x010fc800078010ff */
[----:B------:R-:W-:-:S05]  /*1f00*/  LEA.HI.X R5, R17, c[0x0][0x36c], R18, 0x2, P0 ;  /* 0x0000db0011057a11 */ /* 0x000fca00000f1412 */
[----:B------:R1:W5:Y:S01]  /*1f10*/  LDG.E R7, [R4.64] ;  /* 0x0000000604077981 */ /* 0x000362000c1e1900 */
[----:B------:R-:W-:Y:S05]  /*1f20*/  BRA `(.L_x_174) ;  /* 0x0000005000007947 */ /* 0x000fea0003800000 */
.L_x_173:
[----:B----4-:R-:W-:Y:S01]  /*1f30*/  MOV R7, c[0x0][0x1d0] ;  /* 0x0000740000077a02 */ /* 0x010fe20000000f00 */
[----:B------:R-:W-:Y:S05]  /*1f40*/  @!P6 BRA `(.L_x_174) ;  /* 0x000000300000e947 */ /* 0x000fea0003800000 */
[----:B------:R-:W2:Y:S04]  /*1f50*/  LDG.E R7, [R4.64] ;  /* 0x0000000604077981 */ /* 0x000ea8000c1e1900 */
[----:B------:R-:W2:Y:S02]  /*1f60*/  LDG.E R0, [R4.64+0x4] ;  /* 0x0000040604007981 */ /* 0x000ea4000c1e1900 */
[----:B--2---:R-:W-:Y:S02]  /*1f70*/  IADD3 R7, -R7, R0, RZ ;  /* 0x0000000007077210 */ /* 0x004fe40007ffe1ff */
.L_x_174:
[----:B-1----:R1:W2:Y:S04]  /*1f80*/  @P5 LDG.E R5, [R2.64] ;  /* 0x0000000602055981 */ /* 0x0022a8000c1e1900 */
[----:B------:R1:W2:Y:S01]  /*1f90*/  @P5 LDG.E R4, [R2.64+0x4] ;  /* 0x0000040602045981 */ /* 0x0002a2000c1e1900 */
[----:B------:R-:W-:Y:S01]  /*1fa0*/  ISETP.NE.U32.AND P0, PT, RZ, c[0x0][0x378], PT ;  /* 0x0000de00ff007a0c */ /* 0x000fe20003f05070 */
[----:B-----5:R-:W-:-:S03]  /*1fb0*/  IMAD.MOV.U32 R136, RZ, RZ, R7 ;  /* 0x000000ffff887224 */ /* 0x020fc600078e0007 */
[----:B------:R-:W-:Y:S01]  /*1fc0*/  ISETP.NE.AND.EX P1, PT, RZ, c[0x0][0x37c], PT, P0 ;  /* 0x0000df00ff007a0c */ /* 0x000fe20003f25300 */
[----:B------:R-:W-:-:S12]  /*1fd0*/  IMAD.MOV.U32 R0, RZ, RZ, c[0x0][0x228] ;  /* 0x00008a00ff007624 */ /* 0x000fd800078e00ff */
[----:B-1----:R-:W-:-:S04]  /*1fe0*/  @P1 LEA R2, P0, R17, c[0x0][0x378], 0x2 ;  /* 0x0000de0011021a11 */ /* 0x002fc800078010ff */
[----:B------:R-:W-:-:S05]  /*1ff0*/  @P1 LEA.HI.X R3, R17, c[0x0][0x37c], R18, 0x2, P0 ;  /* 0x0000df0011031a11 */ /* 0x000fca00000f1412 */
[----:B------:R1:W5:Y:S01]  /*2000*/  @P1 LDG.E R136, [R2.64] ;  /* 0x0000000602881981 */ /* 0x000362000c1e1900 */
[----:B------:R-:W-:Y:S01]  /*2010*/  IMAD.IADD R6, R7, 0x1, -R148 ;  /* 0x0000000107067824 */ /* 0x000fe200078e0a94 */
[----:B------:R-:W-:Y:S01]  /*2020*/  BSSY B0, `(.L_x_175) ;  /* 0x0000030000007945 */ /* 0x000fe20003800000 */
[C---:B-1----:R-:W-:Y:S02]  /*2030*/  LOP3.LUT R2, R9.reuse, 0xff000000, RZ, 0xc0, !PT ;  /* 0xff00000009027812 */ /* 0x042fe400078ec0ff */
[----:B------:R-:W-:Y:S01]  /*2040*/  LOP3.LUT R3, R9, 0xff0000, RZ, 0xc0, !PT ;  /* 0x00ff000009037812 */ /* 0x000fe200078ec0ff */
[----:B--2---:R-:W-:Y:S01]  /*2050*/  @P5 IMAD.IADD R0, R4, 0x1, -R5 ;  /* 0x0000000104005824 */ /* 0x004fe200078e0a05 */
[----:B------:R-:W-:-:S03]  /*2060*/  SHF.R.U32.HI R4, RZ, 0x8, R2 ;  /* 0x00000008ff047819 */ /* 0x000fc60000011602 */
[----:B------:R-:W-:Y:S01]  /*2070*/  IMAD.IADD R163, R6, 0x1, R0 ;  /* 0x0000000106a37824 */ /* 0x000fe200078e0200 */
[----:B------:R-:W-:-:S04]  /*2080*/  LEA.HI R4, R3, R4, RZ, 0x10 ;  /* 0x0000000403047211 */ /* 0x000fc800078f80ff */
[----:B------:R-:W-:Y:S02]  /*2090*/  SHF.R.U32.HI R5, RZ, 0x10, R4 ;  /* 0x00000010ff057819 */ /* 0x000fe40000011604 */
[----:B------:R-:W-:Y:S02]  /*20a0*/  LOP3.LUT R14, R4, 0xff, RZ, 0xc0, !PT ;  /* 0x000000ff040e7812 */ /* 0x000fe400078ec0ff */
[C---:B------:R-:W-:Y:S01]  /*20b0*/  IADD3 R2, R163.reuse, 0x2f, RZ ;  /* 0x0000002fa3027810 */ /* 0x040fe20007ffe0ff */
[----:B------:R1:W-:Y:S01]  /*20c0*/  STL [R1+0x18], R5 ;  /* 0x0000180501007387 */ /* 0x0003e20000100800 */
[----:B------:R-:W-:Y:S02]  /*20d0*/  ISETP.GE.AND P0, PT, R163, 0x1, PT ;  /* 0x00000001a300780c */ /* 0x000fe40003f06270 */
[----:B------:R-:W-:Y:S01]  /*20e0*/  ISETP.NE.AND P1, PT, R5, RZ, PT ;  /* 0x000000ff0500720c */ /* 0x000fe20003f25270 */
[----:B------:R1:W-:Y:S01]  /*20f0*/  STL [R1+0x50], R14 ;  /* 0x0000500e01007387 */ /* 0x0003e20000100800 */
[----:B------:R-:W-:-:S02]  /*2100*/  IMAD.HI R2, R2, 0x2aaaaaab, RZ ;  /* 0x2aaaaaab02027827 */ /* 0x000fc400078e02ff */
[----:B------:R-:W-:-:S03]  /*2110*/  SEL R135, R5, c[0x0][0x338], P1 ;  /* 0x0000ce0005877a07 */ /* 0x000fc60000800000 */
[----:B------:R-:W-:-:S04]  /*2120*/  SHF.R.U32.HI R3, RZ, 0x1f, R2 ;  /* 0x0000001fff037819 */ /* 0x000fc80000011602 */
[----:B------:R-:W-:Y:S01]  /*2130*/  LEA.HI.SX32 R137, R2, R3, 0x1d ;  /* 0x0000000302897211 */ /* 0x000fe200078feaff */
[----:B------:R-:W-:Y:S01]  /*2140*/  IMAD.MOV.U32 R2, RZ, RZ, RZ ;  /* 0x000000ffff027224 */ /* 0x000fe200078e00ff */
[----:B------:R-:W-:Y:S05]  /*2150*/  @!P0 BRA `(.L_x_176) ;  /* 0x000001c000008947 */ /* 0x000fea0003800000 */
        /* <DEDUP_REMOVED lines=11> */
[----:B------:R-:W-:Y:S02]  /*2210*/  IMAD.MOV.U32 R4, RZ, RZ, RZ ;  /* 0x000000ffff047224 */ /* 0x000fe400078e00ff */
        /* <DEDUP_REMOVED lines=16> */
.L_x_176:
[----:B------:R-:W-:Y:S05]  /*2320*/  BSYNC B0 ;  /* 0x0000000000007941 */ /* 0x000fea0003800000 */
.L_x_175:
[----:B------:R-:W-:Y:S01]  /*2330*/  IMAD R3, R14, R2, RZ ;  /* 0x000000020e037224 */ /* 0x000fe200078e02ff */
[----:B------:R-:W-:-:S03]  /*2340*/  SHF.R.S32.HI R101, RZ, 0x1f, R100 ;  /* 0x0000001fff657819 */ /* 0x000fc60000011464 */
[C---:B------:R-:W-:Y:S02]  /*2350*/  IMAD.IADD R2, R3.reuse, 0x1, R2 ;  /* 0x0000000103027824 */ /* 0x040fe400078e0202 */
[----:B------:R-:W-:-:S03]  /*2360*/  IMAD R3, R3, 0x30, -R6 ;  /* 0x0000003003037824 */ /* 0x000fc600078e0a06 */
[----:B------:R-:W-:Y:S02]  /*2370*/  IMNMX R2, R137, R2, PT ;  /* 0x0000000289027217 */ /* 0x000fe40003800200 */
[----:B------:R-:W-:-:S03]  /*2380*/  IMNMX R3, RZ, R3, !PT ;  /* 0x00000003ff037217 */ /* 0x000fc60007800200 */
[----:B------:R-:W-:Y:S02]  /*2390*/  IMAD R2, R2, 0x30, -R6 ;  /* 0x0000003002027824 */ /* 0x000fe400078e0a06 */
[----:B-1----:R-:W-:-:S03]  /*23a0*/  IMAD.WIDE.U32 R4, R3, -0x55555555, RZ ;  /* 0xaaaaaaab03047825 */ /* 0x002fc600078e00ff */
[----:B------:R-:W-:Y:S02]  /*23b0*/  IMNMX R2, R2, R0, PT ;  /* 0x0000000002027217 */ /* 0x000fe40003800200 */
[----:B------:R-:W-:Y:S02]  /*23c0*/  SHF.R.U32.HI R130, RZ, 0x5, R5 ;  /* 0x00000005ff827819 */ /* 0x000fe40000011605 */
[----:B------:R-:W-:-:S13]  /*23d0*/  ISETP.GT.AND P0, PT, R2, R3, PT ;  /* 0x000000030200720c */ /* 0x000fda0003f04270 */
[----:B------:R-:W-:Y:S01]  /*23e0*/  @P0 IADD3 R3, R2, 0x2f, RZ ;  /* 0x0000002f02030810 */ /* 0x000fe20007ffe0ff */
[----:B------:R-:W-:-:S04]  /*23f0*/  IMAD.MOV.U32 R2, RZ, RZ, R130 ;  /* 0x000000ffff027224 */ /* 0x000fc800078e0082 */
[----:B------:R-:W-:-:S05]  /*2400*/  @P0 IMAD.HI R3, R3, 0x2aaaaaab, RZ ;  /* 0x2aaaaaab03030827 */ /* 0x000fca00078e02ff */
[----:B------:R-:W-:-:S04]  /*2410*/  @P0 SHF.R.U32.HI R4, RZ, 0x1f, R3 ;  /* 0x0000001fff040819 */ /* 0x000fc80000011603 */
[----:B------:R-:W-:-:S04]  /*2420*/  @P0 LEA.HI.SX32 R2, R3, R4, 0x1d ;  /* 0x0000000403020211 */ /* 0x000fc800078feaff */
[----:B------:R-:W-:-:S13]  /*2430*/  ISETP.GT.AND P0, PT, R2, R130, PT ;  /* 0x000000820200720c */ /* 0x000fda0003f04270 */
[----:B------:R-:W-:Y:S05]  /*2440*/  @!P0 BRA `(.L_x_177) ;  /* 0x0000501000008947 */ /* 0x000fea0003800000 */
[----:B------:R-:W2:Y:S01]  /*2450*/  LDL R8, [R1] ;  /* 0x0000000001087983 */ /* 0x000ea20000100800 */
[----:B------:R-:W-:-:S04]  /*2460*/  ISETP.NE.U32.AND P0, PT, RZ, c[0x0][0x340], PT ;  /* 0x0000d000ff007a0c */ /* 0x000fc80003f05070 */
[----:B------:R-:W-:-:S13]  /*2470*/  ISETP.NE.AND.EX P3, PT, RZ, c[0x0][0x344], PT, P0 ;  /* 0x0000d100ff007a0c */ /* 0x000fda0003f65300 */
[----:B------:R-:W-:-:S05]  /*2480*/  @P3 IMAD.WIDE R4, R17, R13, c[0x0][0x340] ;  /* 0x0000d00011043625 */ /* 0x000fca00078e020d */
[----:B------:R1:W3:Y:S01]  /*2490*/  @P3 LDG.E R11, [R4.64] ;  /* 0x00000006040b3981 */ /* 0x0002e2000c1e1900 */
[----:B------:R-:W-:Y:S01]  /*24a0*/  SHF.R.S32.HI R3, RZ, 0x1f, R12 ;  /* 0x0000001fff037819 */ /* 0x000fe2000001140c */
[----:B------:R-:W-:Y:S01]  /*24b0*/  IMAD.MOV.U32 R138, RZ, RZ, 0x30 ;  /* 0x00000030ff8a7424 */ /* 0x000fe200078e00ff */
[----:B------:R-:W-:Y:S01]  /*24c0*/  IADD3 R129, P0, R243, R12, RZ ;  /* 0x0000000cf3817210 */ /* 0x000fe20007f1e0ff */
[----:B------:R-:W-:Y:S01]  /*24d0*/  IMAD.IADD R10, R7, 0x1, R147 ;  /* 0x00000001070a7824 */ /* 0x000fe200078e0293 */
[----:B------:R-:W-:Y:S01]  /*24e0*/  IADD3 R32, R2, -0x1, RZ ;  /* 0xffffffff02207810 */ /* 0x000fe20007ffe0ff */
[C---:B------:R-:W-:Y:S01]  /*24f0*/  IMAD R162, R138.reuse, c[0x0][0x23c], RZ ;  /* 0x00008f008aa27a24 */ /* 0x040fe200078e02ff */
[----:B------:R-:W-:Y:S01]  /*2500*/  LEA.HI.X.SX32 R132, R243, R3, 0x1, P0 ;  /* 0x00000003f3847211 */ /* 0x000fe200000f0eff */
[----:B------:R-:W-:Y:S01]  /*2510*/  IMAD.WIDE.U32 R144, R138, c[0x0][0x238], RZ ;  /* 0x00008e008a907a25 */ /* 0x000fe200078e00ff */
[----:B------:R-:W-:Y:S02]  /*2520*/  SEL R13, R18, RZ, !P5 ;  /* 0x000000ff120d7207 */ /* 0x000fe40006800000 */
[----:B------:R-:W-:Y:S01]  /*2530*/  SEL R14, R17, RZ, !P5 ;  /* 0x000000ff110e7207 */ /* 0x000fe20006800000 */
[----:B------:R-:W-:Y:S01]  /*2540*/  IMAD R3, R132, c[0x0][0x238], RZ ;  /* 0x00008e0084037a24 */ /* 0x000fe200078e02ff */
[----:B------:R-:W-:Y:S01]  /*2550*/  ISETP.GE.AND P6, PT, R250, c[0x0][0x1d4], PT ;  /* 0x00007500fa007a0c */ /* 0x000fe20003fc6270 */
[----:B------:R-:W-:Y:S01]  /*2560*/  IMAD.IADD R162, R145, 0x1, R162 ;  /* 0x0000000191a27824 */ /* 0x000fe200078e02a2 */
[----:B------:R-:W-:Y:S01]  /*2570*/  ISETP.GE.AND P5, PT, R252, c[0x0][0x1d4], PT ;  /* 0x00007500fc007a0c */ /* 0x000fe20003fa6270 */
[----:B------:R-:W-:Y:S01]  /*2580*/  IMAD R3, R129, c[0x0][0x23c], R3 ;  /* 0x00008f0081037a24 */ /* 0x000fe200078e0203 */
[----:B------:R-:W-:Y:S01]  /*2590*/  SHF.R.S32.HI R12, RZ, 0x1f, R10 ;  /* 0x0000001fff0c7819 */ /* 0x000fe2000001140a */
[----:B------:R-:W-:Y:S01]  /*25a0*/  IMAD.MOV.U32 R166, RZ, RZ, c[0x0][0x238] ;  /* 0x00008e00ffa67624 */ /* 0x000fe200078e00ff */
[C---:B------:R-:W-:Y:S01]  /*25b0*/  IADD3 R27, R100.reuse, 0x20, RZ ;  /* 0x00000020641b7810 */ /* 0x040fe20007ffe0ff */
[----:B------:R-:W-:Y:S01]  /*25c0*/  IMAD.MOV.U32 R161, RZ, RZ, 0x5 ;  /* 0x00000005ffa17424 */ /* 0x000fe200078e00ff */
[----:B------:R-:W-:Y:S01]  /*25d0*/  IADD3 R26, R100, 0x10, RZ ;  /* 0x00000010641a7810 */ /* 0x000fe20007ffe0ff */
[----:B------:R-:W-:Y:S01]  /*25e0*/  IMAD.MOV.U32 R167, RZ, RZ, c[0x0][0x27c] ;  /* 0x00009f00ffa77624 */ /* 0x000fe200078e00ff */
[----:B------:R-:W-:Y:S01]  /*25f0*/  SHF.R.S32.HI R107, RZ, 0x1f, R106 ;  /* 0x0000001fff6b7819 */ /* 0x000fe2000001146a */
[----:B------:R-:W-:Y:S01]  /*2600*/  IMAD.WIDE.U32 R164, R242, c[0x0][0x1e0], RZ ;  /* 0x00007800f2a47a25 */ /* 0x000fe200078e00ff */
[----:B------:R-:W-:-:S02]  /*2610*/  SHF.L.U64.HI R161, R166, R161, c[0x0][0x23c] ;  /* 0x00008f00a6a17619 */ /* 0x000fc400000102a1 */
[----:B-----5:R-:W-:Y:S01]  /*2620*/  SHF.R.S32.HI R31, RZ, 0x1f, R136 ;  /* 0x0000001fff1f7819 */ /* 0x020fe20000011488 */
[----:B-1----:R-:W-:-:S04]  /*2630*/  IMAD.WIDE.U32 R4, R129, c[0x0][0x238], R250 ;  /* 0x00008e0081047a25 */ /* 0x002fc800078e00fa */
[----:B------:R-:W-:Y:S01]  /*2640*/  IMAD.IADD R3, R5, 0x1, R3 ;  /* 0x0000000105037824 */ /* 0x000fe200078e0203 */
[----:B------:R-:W-:Y:S01]  /*2650*/  MOV R2, R4 ;  /* 0x0000000400027202 */ /* 0x000fe20000000f00 */
[----:B------:R-:W-:Y:S02]  /*2660*/  IMAD R5, R32, -0x30, R0 ;  /* 0xffffffd020057824 */ /* 0x000fe400078e0200 */
[----:B------:R-:W-:Y:S02]  /*2670*/  IMAD R4, R13, c[0x0][0x248], RZ ;  /* 0x000092000d047a24 */ /* 0x000fe400078e02ff */
[----:B------:R-:W-:Y:S01]  /*2680*/  IMAD.WIDE.U32 R2, R16, c[0x0][0x240], R2 ;  /* 0x0000900010027a25 */ /* 0x000fe200078e0002 */
[----:B------:R-:W-:-:S03]  /*2690*/  IMNMX R5, R5, 0x30, PT ;  /* 0x0000003005057817 */ /* 0x000fc60003800200 */
[----:B------:R-:W-:Y:S02]  /*26a0*/  IMAD R3, R16, c[0x0][0x244], R3 ;  /* 0x0000910010037a24 */ /* 0x000fe400078e0203 */
[----:B------:R-:W-:Y:S02]  /*26b0*/  IMAD.IADD R6, R5, 0x1, -R243 ;  /* 0x0000000105067824 */ /* 0x000fe400078e0af3 */
[C---:B------:R-:W-:Y:S02]  /*26c0*/  IMAD R4, R14.reuse, c[0x0][0x24c], R4 ;  /* 0x000093000e047a24 */ /* 0x040fe400078e0204 */
[----:B------:R-:W-:Y:S01]  /*26d0*/  IMAD.WIDE.U32 R98, R14, c[0x0][0x248], R2 ;  /* 0x000092000e627a25 */ /* 0x000fe200078e0002 */
[----:B------:R-:W-:Y:S02]  /*26e0*/  ISETP.GE.AND P1, PT, R6, 0x1, PT ;  /* 0x000000010600780c */ /* 0x000fe40003f26270 */
[----:B------:R-:W-:Y:S01]  /*26f0*/  SHF.R.S32.HI R3, RZ, 0x1f, R32 ;  /* 0x0000001fff037819 */ /* 0x000fe20000011420 */
[----:B------:R-:W-:Y:S01]  /*2700*/  IMAD R2, R162, R32, RZ ;  /* 0x00000020a2027224 */ /* 0x000fe200078e02ff */
[----:B------:R-:W-:Y:S01]  /*2710*/  IADD3 R89, R99, R4, RZ ;  /* 0x0000000463597210 */ /* 0x000fe20007ffe0ff */
[----:B------:R-:W-:Y:S01]  /*2720*/  IMAD.MOV.U32 R88, RZ, RZ, R98 ;  /* 0x000000ffff587224 */ /* 0x000fe200078e0062 */
[----:B------:R-:W-:Y:S01]  /*2730*/  ISETP.GT.AND P0, PT, R6, 0x20, PT ;  /* 0x000000200600780c */ /* 0x000fe20003f04270 */
[----:B------:R-:W-:-:S02]  /*2740*/  IMAD R2, R3, R144, R2 ;  /* 0x0000009003027224 */ /* 0x000fc400078e0202 */
[----:B------:R-:W-:-:S04]  /*2750*/  IMAD.WIDE.U32 R4, R32, R144, R88 ;  /* 0x0000009020047225 */ /* 0x000fc800078e0058 */
[----:B------:R-:W-:Y:S01]  /*2760*/  @P1 SHF.L.U32 R6, R241, 0x1, RZ ;  /* 0x00000001f1061819 */ /* 0x000fe200000006ff */
[----:B------:R-:W-:Y:S01]  /*2770*/  IMAD.SHL.U32 R166, R166, 0x20, RZ ;  /* 0x00000020a6a67824 */ /* 0x000fe200078e00ff */
[----:B------:R-:W-:Y:S01]  /*2780*/  IADD3 R7, R5, R2, RZ ;  /* 0x0000000205077210 */ /* 0x000fe20007ffe0ff */
[----:B------:R-:W-:Y:S01]  /*2790*/  IMAD R5, R12, c[0x0][0x1e0], RZ ;  /* 0x000078000c057a24 */ /* 0x000fe200078e02ff */
[----:B------:R-:W-:-:S03]  /*27a0*/  @P1 LEA R2, P2, R4, c[0x0][0x220], 0x1 ;  /* 0x0000880004021a11 */ /* 0x000fc600078408ff */
[----:B------:R-:W-:Y:S01]  /*27b0*/  IMAD R5, R10, c[0x0][0x1e4], R5 ;  /* 0x000079000a057a24 */ /* 0x000fe200078e0205 */
[----:B------:R-:W-:Y:S02]  /*27c0*/  @P1 LEA.HI.X R3, R4, c[0x0][0x224], R7, 0x1, P2 ;  /* 0x0000890004031a11 */ /* 0x000fe400010f0c07 */
[----:B------:R-:W-:-:S03]  /*27d0*/  ISETP.NE.AND P2, PT, R15, RZ, PT ;  /* 0x000000ff0f00720c */ /* 0x000fc60003f45270 */
[----:B------:R-:W-:Y:S01]  /*27e0*/  @!PT LDS RZ, [RZ] ;  /* 0x00000000fffff984 */ /* 0x000fe20000000800 */
[----:B------:R-:W-:Y:S01]  /*27f0*/  @!PT LDS RZ, [RZ] ;  /* 0x00000000fffff984 */ /* 0x000fe20000000800 */
[----:B------:R-:W-:Y:S01]  /*2800*/  @!PT LDS RZ, [RZ] ;  /* 0x00000000fffff984 */ /* 0x000fe20000000800 */
[----:B------:R1:W-:Y:S04]  /*2810*/  @P1 LDGSTS.E.BYPASS.LTC128B.128 [R6+0x3c80], [R2.64], !P6 ;  /* 0x03c8000002061fae */ /* 0x0003e8000f101d46 */
[----:B------:R1:W-:Y:S01]  /*2820*/  @P1 LDGSTS.E.BYPASS.LTC128B.128 [R6+0x4880], [R2.64+0x40], !P5 ;  /* 0x0488004002061fae */ /* 0x0003e2000e901d46 */
[----:B--2---:R-:W-:Y:S01]  /*2830*/  ISETP.GE.AND P4, PT, R8, c[0x0][0x1d4], PT ;  /* 0x0000750008007a0c */ /* 0x004fe20003f86270 */
[----:B------:R-:W-:-:S04]  /*2840*/  IMAD.WIDE.U32 R8, R10, c[0x0][0x1e0], RZ ;  /* 0x000078000a087a25 */ /* 0x000fc800078e00ff */
[----:B------:R-:W-:-:S08]  /*2850*/  IMAD.IADD R5, R9, 0x1, R5 ;  /* 0x0000000109057824 */ /* 0x000fd000078e0205 */
[----:B------:R1:W-:Y:S02]  /*2860*/  @P1 LDGSTS.E.BYPASS.LTC128B.128 [R6+0x5480], [R2.64+0x80], !P4 ;  /* 0x0548008002061fae */ /* 0x0003e4000e101d46 */
[----:B-1----:R-:W-:Y:S02]  /*2870*/  @P0 IADD3 R3, P1, R166, R4, RZ ;  /* 0x00000004a6030210 */ /* 0x002fe40007f3e0ff */
[----:B------:R-:W-:Y:S02]  /*2880*/  @P0 SHF.L.U32 R6, R241, 0x1, RZ ;  /* 0x00000001f1060819 */ /* 0x000fe400000006ff */
[----:B------:R-:W-:Y:S01]  /*2890*/  MOV R4, R8 ;  /* 0x0000000800047202 */ /* 0x000fe20000000f00 */
[----:B------:R-:W-:Y:S01]  /*28a0*/  @P0 IMAD.X R7, R7, 0x1, R161, P1 ;  /* 0x0000000107070824 */ /* 0x000fe200008e06a1 */
[----:B------:R-:W-:-:S03]  /*28b0*/  @P0 LEA R2, P1, R3, c[0x0][0x220], 0x1 ;  /* 0x0000880003020a11 */ /* 0x000fc600078208ff */
[C---:B------:R-:W-:Y:S01]  /*28c0*/  IMAD.WIDE.U32 R4, R16.reuse, c[0x0][0x1e8], R4 ;  /* 0x00007a0010047a25 */ /* 0x040fe200078e0004 */
[----:B------:R-:W-:Y:S02]  /*28d0*/  @P0 LEA.HI.X R3, R3, c[0x0][0x224], R7, 0x1, P1 ;  /* 0x0000890003030a11 */ /* 0x000fe400008f0c07 */
[----:B---3--:R-:W-:Y:S01]  /*28e0*/  @P3 SHF.R.S32.HI R7, RZ, 0x1f, R11 ;  /* 0x0000001fff073819 */ /* 0x008fe2000001140b */
[----:B------:R-:W-:Y:S01]  /*28f0*/  @!P3 IMAD.MOV.U32 R11, RZ, RZ, R17 ;  /* 0x000000ffff0bb224 */ /* 0x000fe200078e0011 */
[----:B------:R-:W-:Y:S01]  /*2900*/  @!P3 MOV R7, R18 ;  /* 0x000000120007b202 */ /* 0x000fe20000000f00 */
[----:B------:R1:W-:Y:S01]  /*2910*/  @P0 LDGSTS.E.BYPASS.LTC128B.128 [R6+0x4480], [R2.64], !P6 ;  /* 0x0448000002060fae */ /* 0x0003e2000f101d46 */
[----:B------:R-:W-:Y:S01]  /*2920*/  IMAD R5, R16, c[0x0][0x1ec], R5 ;  /* 0x00007b0010057a24 */ /* 0x000fe200078e0205 */
[----:B------:R-:W-:Y:S02]  /*2930*/  ISETP.GE.AND P1, PT, R26, c[0x0][0x27c], PT ;  /* 0x00009f001a007a0c */ /* 0x000fe40003f26270 */
[----:B------:R1:W-:Y:S01]  /*2940*/  @P0 LDGSTS.E.BYPASS.LTC128B.128 [R6+0x5080], [R2.64+0x40], !P5 ;  /* 0x0508004002060fae */ /* 0x0003e2000e901d46 */
[----:B------:R-:W-:-:S02]  /*2950*/  SEL R25, R7, RZ, !P2 ;  /* 0x000000ff07197207 */ /* 0x000fc40005000000 */
[----:B------:R-:W-:Y:S01]  /*2960*/  SEL R18, R11, RZ, !P2 ;  /* 0x000000ff0b127207 */ /* 0x000fe20005000000 */
[----:B------:R1:W-:Y:S01]  /*2970*/  @P0 LDGSTS.E.BYPASS.LTC128B.128 [R6+0x5c80], [R2.64+0x80], !P4 ;  /* 0x05c8008002060fae */ /* 0x0003e2000e101d46 */
[----:B------:R-:W-:Y:S02]  /*2980*/  ISETP.GE.AND P0, PT, R100, c[0x0][0x27c], PT ;  /* 0x00009f0064007a0c */ /* 0x000fe40003f06270 */
[----:B------:R-:W-:Y:S01]  /*2990*/  ISETP.GE.AND P2, PT, R27, c[0x0][0x27c], PT ;  /* 0x00009f001b007a0c */ /* 0x000fe20003f46270 */
[----:B------:R-:W-:Y:S01]  /*29a0*/  IMAD.WIDE.U32 R78, R18, c[0x0][0x1f0], R4 ;  /* 0x00007c00124e7a25 */ /* 0x000fe200078e0004 */
[----:B------:R-:W0:Y:S01]  /*29b0*/  LDGDEPBAR ;  /* 0x00000000000079af */ /* 0x000e220000000000 */
[----:B------:R-:W-:Y:S01]  /*29c0*/  WARPSYNC 0xffffffff ;  /* 0xffffffff00007948 */ /* 0x000fe20003800000 */
[----:B------:R-:W-:Y:S02]  /*29d0*/  SHF.L.U32 R7, R167, 0x1, RZ ;  /* 0x00000001a7077819 */ /* 0x000fe400000006ff */
[----:B-1----:R-:W-:Y:S01]  /*29e0*/  SHF.R.S32.HI R6, RZ, 0x1f, R242 ;  /* 0x0000001fff067819 */ /* 0x002fe200000114f2 */
[----:B------:R-:W-:-:S04]  /*29f0*/  IMAD R3, R25, c[0x0][0x1f0], RZ ;  /* 0x00007c0019037a24 */ /* 0x000fc800078e02ff */
[----:B------:R-:W-:Y:S02]  /*2a00*/  IMAD R2, R6, c[0x0][0x1e0], RZ ;  /* 0x0000780006027a24 */ /* 0x000fe400078e02ff */
[----:B------:R-:W-:Y:S02]  /*2a10*/  IMAD R3, R18, c[0x0][0x1f4], R3 ;  /* 0x00007d0012037a24 */ /* 0x000fe400078e0203 */
[----:B------:R-:W-:-:S03]  /*2a20*/  IMAD R2, R242, c[0x0][0x1e4], R2 ;  /* 0x00007900f2027a24 */ /* 0x000fc600078e0202 */
[----:B------:R-:W-:Y:S01]  /*2a30*/  IADD3 R80, R79, R3, RZ ;  /* 0x000000034f507210 */ /* 0x000fe20007ffe0ff */
[----:B------:R-:W-:Y:S02]  /*2a40*/  IMAD.IADD R131, R165, 0x1, R2 ;  /* 0x00000001a5837824 */ /* 0x000fe400078e0202 */
[----:B------:R-:W2:Y:S01]  /*2a50*/  LDL R37, [R1+0x44] ;  /* 0x0000440001257983 */ /* 0x000ea20000100800 */
[----:B------:R-:W-:Y:S01]  /*2a60*/  IMAD.WIDE.U32 R2, R16, c[0x0][0x260], R250 ;  /* 0x0000980010027a25 */ /* 0x000fe200078e00fa */
[----:B------:R-:W-:Y:S02]  /*2a70*/  IADD3 R134, P3, R242, R10, RZ ;  /* 0x0000000af2867210 */ /* 0x000fe40007f7e0ff */
[----:B------:R-:W3:Y:S01]  /*2a80*/  LDL R36, [R1+0x4c] ;  /* 0x00004c0001247983 */ /* 0x000ee20000100800 */
[----:B------:R-:W-:Y:S01]  /*2a90*/  IMAD R3, R16, c[0x0][0x264], R3 ;  /* 0x0000990010037a24 */ /* 0x000fe200078e0203 */
[C---:B------:R-:W-:Y:S01]  /*2aa0*/  IADD3 R21, -R7.reuse, c[0x0][0x1d4], RZ ;  /* 0x0000750007157a10 */ /* 0x040fe20007ffe1ff */
[----:B------:R-:W-:Y:S01]  /*2ab0*/  IMAD R9, R6, c[0x0][0x290], RZ ;  /* 0x0000a40006097a24 */ /* 0x000fe200078e02ff */
[----:B------:R-:W4:Y:S01]  /*2ac0*/  LDL R35, [R1+0x48] ;  /* 0x0000480001237983 */ /* 0x000f220000100800 */
[----:B------:R-:W-:Y:S01]  /*2ad0*/  IMAD.WIDE.U32 R82, R14, c[0x0][0x268], R2 ;  /* 0x00009a000e527a25 */ /* 0x000fe200078e0002 */
[----:B------:R-:W-:-:S02]  /*2ae0*/  SEL R19, R7, R21, !P0 ;  /* 0x0000001507137207 */ /* 0x000fc40004000000 */
[CC--:B------:R-:W-:Y:S01]  /*2af0*/  SEL R20, R7.reuse, R21.reuse, !P1 ;  /* 0x0000001507147207 */ /* 0x0c0fe20004800000 */
[----:B------:R-:W-:Y:S01]  /*2b00*/  IMAD R2, R6, c[0x0][0x280], RZ ;  /* 0x0000a00006027a24 */ /* 0x000fe200078e02ff */
[----:B------:R-:W-:Y:S01]  /*2b10*/  SEL R21, R7, R21, !P2 ;  /* 0x0000001507157207 */ /* 0x000fe20005000000 */
[----:B------:R-:W-:Y:S01]  /*2b20*/  IMAD R4, R13, c[0x0][0x268], RZ ;  /* 0x00009a000d047a24 */ /* 0x000fe200078e02ff */
[----:B------:R-:W-:Y:S01]  /*2b30*/  SEL R13, RZ, c[0x0][0x27c], !P0 ;  /* 0x00009f00ff0d7a07 */ /* 0x000fe20004000000 */
[----:B------:R-:W-:Y:S02]  /*2b40*/  IMAD R8, R242, c[0x0][0x284], R2 ;  /* 0x0000a100f2087a24 */ /* 0x000fe400078e0202 */
[----:B------:R-:W-:-:S04]  /*2b50*/  IMAD.WIDE.U32 R2, R16, c[0x0][0x210], R100 ;  /* 0x0000840010027a25 */ /* 0x000fc800078e0064 */
[----:B------:R-:W-:Y:S01]  /*2b60*/  IMAD.X R133, R12, 0x1, R6, P3 ;  /* 0x000000010c857824 */ /* 0x000fe200018e0606 */
[----:B------:R-:W-:Y:S01]  /*2b70*/  ULDC.U8 UR4, c[0x0][0x298] ;  /* 0x0000a60000047ab9 */ /* 0x000fe20000000000 */
[----:B------:R-:W-:Y:S01]  /*2b80*/  IMAD R11, R16, c[0x0][0x214], R3 ;  /* 0x00008500100b7a24 */ /* 0x000fe200078e0203 */
[----:B------:R-:W-:Y:S01]  /*2b90*/  ISETP.GE.AND P3, PT, R167, 0x1, PT ;  /* 0x00000001a700780c */ /* 0x000fe20003f66270 */
[----:B------:R-:W-:-:S04]  /*2ba0*/  IMAD.WIDE.U32 R6, R242, c[0x0][0x290], R106 ;  /* 0x0000a400f2067a25 */ /* 0x000fc800078e006a */
[C---:B------:R-:W-:Y:S02]  /*2bb0*/  IMAD R12, R242.reuse, c[0x0][0x294], R9 ;  /* 0x0000a500f20c7a24 */ /* 0x040fe400078e0209 */
[----:B------:R-:W-:-:S04]  /*2bc0*/  IMAD.WIDE.U32 R16, R242, c[0x0][0x290], R100 ;  /* 0x0000a400f2107a25 */ /* 0x000fc800078e0064 */
[----:B------:R-:W-:Y:S02]  /*2bd0*/  IMAD R34, R14, c[0x0][0x26c], R4 ;  /* 0x00009b000e227a24 */ /* 0x000fe400078e0204 */
[----:B------:R-:W-:-:S04]  /*2be0*/  IMAD.WIDE.U32 R4, R242, c[0x0][0x280], R106 ;  /* 0x0000a000f2047a25 */ /* 0x000fc800078e006a */
[----:B------:R-:W-:-:S04]  /*2bf0*/  IMAD.WIDE.U32 R14, R242, c[0x0][0x280], R100 ;  /* 0x0000a000f20e7a25 */ /* 0x000fc800078e0064 */
[----:B------:R-:W-:Y:S02]  /*2c00*/  IMAD.IADD R7, R7, 0x1, R12 ;  /* 0x0000000107077824 */ /* 0x000fe400078e020c */
[----:B------:R-:W-:Y:S01]  /*2c10*/  IMAD.IADD R3, R12, 0x1, R17 ;  /* 0x000000010c037824 */ /* 0x000fe200078e0211 */
[----:B------:R-:W-:Y:S01]  /*2c20*/  IADD3 R12, R100, R13, RZ ;  /* 0x0000000d640c7210 */ /* 0x000fe20007ffe0ff */
[----:B------:R-:W-:Y:S01]  /*2c30*/  IMAD.IADD R9, R5, 0x1, R8 ;  /* 0x0000000105097824 */ /* 0x000fe200078e0208 */
[----:B------:R-:W-:Y:S01]  /*2c40*/  SEL R13, RZ, c[0x0][0x27c], !P1 ;  /* 0x00009f00ff0d7a07 */ /* 0x000fe20004800000 */
[----:B------:R-:W-:Y:S02]  /*2c50*/  IMAD.IADD R5, R8, 0x1, R15 ;  /* 0x0000000108057824 */ /* 0x000fe400078e020f */
[----:B------:R-:W-:Y:S02]  /*2c60*/  IMAD.MOV.U32 R10, RZ, RZ, R2 ;  /* 0x000000ffff0a7224 */ /* 0x000fe400078e0002 */
[----:B------:R-:W-:-:S02]  /*2c70*/  IMAD.MOV.U32 R8, RZ, RZ, R4 ;  /* 0x000000ffff087224 */ /* 0x000fc400078e0004 */
[----:B------:R-:W-:Y:S01]  /*2c80*/  IMAD.MOV.U32 R4, RZ, RZ, R14 ;  /* 0x000000ffff047224 */ /* 0x000fe200078e000e */
[----:B------:R-:W-:Y:S01]  /*2c90*/  SHF.R.S32.HI R14, RZ, 0x1f, R12 ;  /* 0x0000001fff0e7819 */ /* 0x000fe2000001140c */
[----:B------:R-:W-:Y:S01]  /*2ca0*/  IMAD.MOV.U32 R2, RZ, RZ, R16 ;  /* 0x000000ffff027224 */ /* 0x000fe200078e0010 */
[----:B------:R-:W-:Y:S01]  /*2cb0*/  SEL R16, RZ, c[0x0][0x27c], !P2 ;  /* 0x00009f00ff107a07 */ /* 0x000fe20005000000 */
[----:B------:R-:W-:Y:S01]  /*2cc0*/  IMAD.IADD R13, R26, 0x1, R13 ;  /* 0x000000011a0d7824 */ /* 0x000fe200078e020d */
[CC--:B------:R-:W-:Y:S02]  /*2cd0*/  LEA.HI R15, R14.reuse, R12.reuse, RZ, 0x3 ;  /* 0x0000000c0e0f7211 */ /* 0x0c0fe400078f18ff */
[----:B------:R-:W-:Y:S01]  /*2ce0*/  LEA.HI R23, R14, R12, RZ, 0x5 ;  /* 0x0000000c0e177211 */ /* 0x000fe200078f28ff */
[----:B------:R-:W-:Y:S01]  /*2cf0*/  IMAD.IADD R12, R27, 0x1, R16 ;  /* 0x000000011b0c7824 */ /* 0x000fe200078e0210 */
[----:B------:R-:W-:Y:S02]  /*2d00*/  SHF.R.S32.HI R16, RZ, 0x1f, R13 ;  /* 0x0000001fff107819 */ /* 0x000fe4000001140d */
[----:B------:R-:W-:-:S02]  /*2d10*/  SHF.R.S32.HI R17, RZ, 0x1f, R19 ;  /* 0x0000001fff117819 */ /* 0x000fc40000011413 */
[CC--:B------:R-:W-:Y:S02]  /*2d20*/  LEA.HI R14, R16.reuse, R13.reuse, RZ, 0x3 ;  /* 0x0000000d100e7211 */ /* 0x0c0fe400078f18ff */
[----:B------:R-:W-:Y:S02]  /*2d30*/  LEA.HI R22, R16, R13, RZ, 0x5 ;  /* 0x0000000d10167211 */ /* 0x000fe400078f28ff */
[----:B------:R-:W-:Y:S02]  /*2d40*/  LEA.HI R30, R17, R19, RZ, 0x4 ;  /* 0x00000013111e7211 */ /* 0x000fe400078f20ff */
[----:B------:R-:W-:Y:S02]  /*2d50*/  SHF.R.S32.HI R16, RZ, 0x1f, R21 ;  /* 0x0000001fff107819 */ /* 0x000fe40000011415 */
[----:B------:R-:W-:Y:S02]  /*2d60*/  SHF.R.S32.HI R17, RZ, 0x1f, R12 ;  /* 0x0000001fff117819 */ /* 0x000fe4000001140c */
[----:B------:R-:W-:-:S02]  /*2d70*/  SHF.R.S32.HI R19, RZ, 0x1f, R20 ;  /* 0x0000001fff137819 */ /* 0x000fc40000011414 */
[----:B------:R-:W-:Y:S02]  /*2d80*/  LEA.HI R24, R16, R21, RZ, 0x4 ;  /* 0x0000001510187211 */ /* 0x000fe400078f20ff */
[CC--:B------:R-:W-:Y:S02]  /*2d90*/  LEA.HI R13, R17.reuse, R12.reuse, RZ, 0x3 ;  /* 0x0000000c110d7211 */ /* 0x0c0fe400078f18ff */
[----:B------:R-:W-:Y:S02]  /*2da0*/  LEA.HI R28, R17, R12, RZ, 0x5 ;  /* 0x0000000c111c7211 */ /* 0x000fe400078f28ff */
[----:B------:R-:W-:Y:S02]  /*2db0*/  SHF.R.S32.HI R16, RZ, 0x5, R23 ;  /* 0x00000005ff107819 */ /* 0x000fe40000011417 */
[----:B------:R-:W-:Y:S02]  /*2dc0*/  SHF.R.S32.HI R12, RZ, 0x5, R22 ;  /* 0x00000005ff0c7819 */ /* 0x000fe40000011416 */
[----:B------:R-:W-:Y:S01]  /*2dd0*/  LEA.HI R29, R19, R20, RZ, 0x4 ;  /* 0x00000014131d7211 */ /* 0x000fe200078f20ff */
[----:B------:R-:W-:-:S02]  /*2de0*/  IMAD R21, R25, c[0x0][0x218], RZ ;  /* 0x0000860019157a24 */ /* 0x000fc400078e02ff */
[C---:B------:R-:W-:Y:S01]  /*2df0*/  IMAD.WIDE.U32 R102, R18.reuse, c[0x0][0x218], R10 ;  /* 0x0000860012667a25 */ /* 0x040fe200078e000a */
[----:B------:R-:W-:Y:S02]  /*2e00*/  SHF.R.S32.HI R10, RZ, 0x4, R30 ;  /* 0x00000004ff0a7819 */ /* 0x000fe4000001141e */
[----:B------:R-:W-:Y:S01]  /*2e10*/  SHF.R.S32.HI R11, RZ, 0x4, R29 ;  /* 0x00000004ff0b7819 */ /* 0x000fe2000001141d */
[----:B------:R-:W-:Y:S01]  /*2e20*/  IMAD R23, R18, c[0x0][0x21c], R21 ;  /* 0x0000870012177a24 */ /* 0x000fe200078e0215 */
[----:B------:R-:W-:Y:S02]  /*2e30*/  SHF.R.S32.HI R18, RZ, 0x5, R28 ;  /* 0x00000005ff127819 */ /* 0x000fe4000001141c */
[----:B------:R-:W-:-:S05]  /*2e40*/  LEA.HI.SX32 R11, R14, R11, 0x1d ;  /* 0x0000000b0e0b7211 */ /* 0x000fca00078feaff */
[----:B------:R-:W-:Y:S01]  /*2e50*/  IMAD.SHL.U32 R84, R11, 0x8, RZ ;  /* 0x000000080b547824 */ /* 0x000fe200078e00ff */
[----:B------:R-:W-:Y:S01]  /*2e60*/  IADD3 R128, P1, P0, R78, R164, R100 ;  /* 0x000000a44e807210 */ /* 0x000fe2000783e064 */
[C---:B------:R-:W-:Y:S01]  /*2e70*/  IMAD R150, R138.reuse, c[0x0][0x1e4], RZ ;  /* 0x000079008a967a24 */ /* 0x040fe200078e02ff */
[----:B------:R-:W-:Y:S01]  /*2e80*/  ISETP.NE.AND P2, PT, RZ, UR4, PT ;  /* 0x00000004ff007c0c */ /* 0x000fe2000bf45270 */
[C---:B------:R-:W-:Y:S01]  /*2e90*/  IMAD R151, R138.reuse, c[0x0][0x284], RZ ;  /* 0x0000a1008a977a24 */ /* 0x040fe200078e02ff */
[----:B------:R-:W-:Y:S01]  /*2ea0*/  LOP3.LUT R108, R15, 0xfffffff8, RZ, 0xc0, !PT ;  /* 0xfffffff80f6c7812 */ /* 0x000fe200078ec0ff */
[----:B------:R-:W-:Y:S01]  /*2eb0*/  IMAD R160, R138, c[0x0][0x294], RZ ;  /* 0x0000a5008aa07a24 */ /* 0x000fe200078e02ff */
[----:B------:R-:W-:Y:S01]  /*2ec0*/  LOP3.LUT R105, R14, 0xfffffff8, RZ, 0xc0, !PT ;  /* 0xfffffff80e697812 */ /* 0x000fe200078ec0ff */
[----:B------:R-:W-:Y:S01]  /*2ed0*/  IMAD.WIDE.U32 R142, R138, c[0x0][0x1e0], RZ ;  /* 0x000078008a8e7a25 */ /* 0x000fe200078e00ff */
[----:B------:R-:W-:-:S03]  /*2ee0*/  LOP3.LUT R104, R13, 0xfffffff8, RZ, 0xc0, !PT ;  /* 0xfffffff80d687812 */ /* 0x000fc600078ec0ff */
[----:B------:R-:W-:-:S04]  /*2ef0*/  IMAD.WIDE.U32 R140, R138, c[0x0][0x280], RZ ;  /* 0x0000a0008a8c7a25 */ /* 0x000fc800078e00ff */
[----:B------:R-:W-:-:S04]  /*2f00*/  IMAD.WIDE.U32 R138, R138, c[0x0][0x290], RZ ;  /* 0x0000a4008a8a7a25 */ /* 0x000fc800078e00ff */
[----:B------:R-:W-:-:S04]  /*2f10*/  IMAD.WIDE.U32 R96, R136, c[0x0][0x280], R8 ;  /* 0x0000a00088607a25 */ /* 0x000fc800078e0008 */
[----:B------:R-:W-:-:S04]  /*2f20*/  IMAD.WIDE.U32 R94, R136, c[0x0][0x290], R6 ;  /* 0x0000a400885e7a25 */ /* 0x000fc800078e0006 */
[----:B------:R-:W-:-:S04]  /*2f30*/  IMAD.WIDE.U32 R92, R136, c[0x0][0x280], R4 ;  /* 0x0000a000885c7a25 */ /* 0x000fc800078e0004 */
[----:B------:R-:W-:Y:S01]  /*2f40*/  IMAD.WIDE.U32 R90, R136, c[0x0][0x290], R2 ;  /* 0x0000a400885a7a25 */ /* 0x000fe200078e0002 */
[----:B------:R-:W-:Y:S02]  /*2f50*/  P2R R127, PR, RZ, 0x4 ;  /* 0x00000004ff7f7803 */ /* 0x000fe40000000000 */
[----:B------:R-:W-:Y:S01]  /*2f60*/  IADD3.X R126, R80, R131, R101, P1, P0 ;  /* 0x00000083507e7210 */ /* 0x000fe20000fe0465 */
[----:B------:R-:W-:Y:S01]  /*2f70*/  IMAD.IADD R150, R143, 0x1, R150 ;  /* 0x000000018f967824 */ /* 0x000fe200078e0296 */
[----:B------:R-:W-:Y:S01]  /*2f80*/  IADD3 R125, R103, R23, RZ ;  /* 0x00000017677d7210 */ /* 0x000fe20007ffe0ff */
[----:B------:R-:W-:Y:S01]  /*2f90*/  IMAD.IADD R151, R141, 0x1, R151 ;  /* 0x000000018d977824 */ /* 0x000fe200078e0297 */
[----:B------:R-:W-:Y:S01]  /*2fa0*/  SHF.R.S32.HI R119, RZ, 0x1f, R108 ;  /* 0x0000001fff777819 */ /* 0x000fe2000001146c */
[----:B------:R-:W-:Y:S01]  /*2fb0*/  IMAD.IADD R160, R139, 0x1, R160 ;  /* 0x000000018ba07824 */ /* 0x000fe200078e02a0 */
[----:B------:R-:W-:Y:S01]  /*2fc0*/  SHF.R.S32.HI R118, RZ, 0x1f, R105 ;  /* 0x0000001fff767819 */ /* 0x000fe20000011469 */
[----:B------:R-:W-:Y:S01]  /*2fd0*/  IMAD.IADD R87, R83, 0x1, R34 ;  /* 0x0000000153577824 */ /* 0x000fe200078e0222 */
[----:B------:R-:W-:-:S02]  /*2fe0*/  SHF.R.S32.HI R117, RZ, 0x1f, R104 ;  /* 0x0000001fff757819 */ /* 0x000fc40000011468 */
[----:B------:R-:W-:Y:S02]  /*2ff0*/  SHF.R.S32.HI R113, RZ, 0x1f, R84 ;  /* 0x0000001fff717819 */ /* 0x000fe40000011454 */
[C---:B--2---:R-:W-:Y:S01]  /*3000*/  LOP3.LUT R19, R37.reuse, 0x18, R14, 0xf8, !PT ;  /* 0x0000001825137812 */ /* 0x044fe200078ef80e */
[--C-:B---3--:R-:W-:Y:S02]  /*3010*/  IMAD R20, R16, 0x600, R36.reuse ;  /* 0x0000060010147824 */ /* 0x108fe400078e0224 */
[----:B------:R-:W-:Y:S01]  /*3020*/  IMAD R16, R12, 0x600, R36 ;  /* 0x000006000c107824 */ /* 0x000fe200078e0224 */
[----:B------:R-:W-:Y:S02]  /*3030*/  LOP3.LUT R17, R37, 0x18, R15, 0xf8, !PT ;  /* 0x0000001825117812 */ /* 0x000fe400078ef80f */
[-C--:B----4-:R-:W-:Y:S02]  /*3040*/  LOP3.LUT R12, R19, R35.reuse, RZ, 0x3c, !PT ;  /* 0x00000023130c7212 */ /* 0x090fe400078e3cff */
[----:B------:R-:W-:-:S02]  /*3050*/  LOP3.LUT R17, R17, R35, RZ, 0x3c, !PT ;  /* 0x0000002311117212 */ /* 0x000fc400078e3cff */
[----:B------:R-:W-:Y:S02]  /*3060*/  IADD3 R25, R16, R12, RZ ;  /* 0x0000000c10197210 */ /* 0x000fe40007ffe0ff */
[----:B------:R-:W-:Y:S02]  /*3070*/  SHF.R.S32.HI R16, RZ, 0x4, R24 ;  /* 0x00000004ff107819 */ /* 0x000fe40000011418 */
[----:B------:R-:W-:Y:S01]  /*3080*/  LEA.HI.SX32 R12, R15, R10, 0x1d ;  /* 0x0000000a0f0c7211 */ /* 0x000fe200078feaff */
[----:B------:R-:W-:Y:S01]  /*3090*/  IMAD.IADD R33, R20, 0x1, R17 ;  /* 0x0000000114217824 */ /* 0x000fe200078e0211 */
[----:B------:R-:W-:Y:S01]  /*30a0*/  LEA.HI.SX32 R10, R13, R16, 0x1d ;  /* 0x000000100d0a7211 */ /* 0x000fe200078feaff */
[----:B------:R-:W-:Y:S01]  /*30b0*/  IMAD R22, R18, 0x600, R36 ;  /* 0x0000060012167824 */ /* 0x000fe200078e0224 */
[----:B------:R-:W-:Y:S02]  /*30c0*/  SHF.R.S32.HI R17, RZ, 0x1f, R12 ;  /* 0x0000001fff117819 */ /* 0x000fe4000001140c */
[----:B------:R-:W-:-:S02]  /*30d0*/  SHF.R.S32.HI R16, RZ, 0x1f, R11 ;  /* 0x0000001fff107819 */ /* 0x000fc4000001140b */
[----:B------:R-:W-:Y:S01]  /*30e0*/  SHF.R.S32.HI R18, RZ, 0x1f, R10 ;  /* 0x0000001fff127819 */ /* 0x000fe2000001140a */
[----:B------:R-:W-:Y:S01]  /*30f0*/  IMAD.SHL.U32 R85, R12, 0x8, RZ ;  /* 0x000000080c557824 */ /* 0x000fe200078e00ff */
[----:B------:R-:W-:Y:S02]  /*3100*/  LEA.HI R19, R17, R12, RZ, 0x2 ;  /* 0x0000000c11137211 */ /* 0x000fe400078f10ff */
[----:B------:R-:W-:Y:S01]  /*3110*/  LEA.HI R17, R16, R11, RZ, 0x2 ;  /* 0x0000000b10117211 */ /* 0x000fe200078f10ff */
[----:B------:R-:W-:Y:S01]  /*3120*/  IMAD.SHL.U32 R86, R10, 0x8, RZ ;  /* 0x000000080a567824 */ /* 0x000fe200078e00ff */
[----:B------:R-:W-:Y:S02]  /*3130*/  LEA.HI R11, R18, R10, RZ, 0x2 ;  /* 0x0000000a120b7211 */ /* 0x000fe400078f10ff */
[C---:B------:R-:W-:Y:S02]  /*3140*/  LOP3.LUT R20, R37.reuse, 0x18, R13, 0xf8, !PT ;  /* 0x0000001825147812 */ /* 0x040fe400078ef80d */
[----:B------:R-:W-:-:S02]  /*3150*/  LOP3.LUT R16, R37, 0x18, R85, 0xf8, !PT ;  /* 0x0000001825107812 */ /* 0x000fc400078ef855 */
[----:B------:R-:W-:Y:S02]  /*3160*/  SHF.R.S32.HI R17, RZ, 0x2, R17 ;  /* 0x00000002ff117819 */ /* 0x000fe40000011411 */
[----:B------:R-:W-:Y:S02]  /*3170*/  SHF.R.S32.HI R10, RZ, 0x2, R11 ;  /* 0x00000002ff0a7819 */ /* 0x000fe4000001140b */
[-C--:B------:R-:W-:Y:S02]  /*3180*/  LOP3.LUT R21, R20, R35.reuse, RZ, 0x3c, !PT ;  /* 0x0000002314157212 */ /* 0x080fe400078e3cff */
[C---:B------:R-:W-:Y:S02]  /*3190*/  LOP3.LUT R12, R37.reuse, 0x18, R84, 0xf8, !PT ;  /* 0x00000018250c7812 */ /* 0x040fe400078ef854 */
[----:B------:R-:W-:Y:S02]  /*31a0*/  LOP3.LUT R20, R37, 0x18, R86, 0xf8, !PT ;  /* 0x0000001825147812 */ /* 0x000fe400078ef856 */
[----:B------:R-:W-:Y:S01]  /*31b0*/  SHF.R.S32.HI R18, RZ, 0x2, R19 ;  /* 0x00000002ff127819 */ /* 0x000fe20000011413 */
[--C-:B------:R-:W-:Y:S01]  /*31c0*/  IMAD R11, R10, 0x600, R36.reuse ;  /* 0x000006000a0b7824 */ /* 0x100fe200078e0224 */
[-C--:B------:R-:W-:Y:S01]  /*31d0*/  LOP3.LUT R19, R16, R35.reuse, RZ, 0x3c, !PT ;  /* 0x0000002310137212 */ /* 0x080fe200078e3cff */
[----:B------:R-:W-:Y:S01]  /*31e0*/  IMAD R16, R17, 0x600, R36 ;  /* 0x0000060011107824 */ /* 0x000fe200078e0224 */
[----:B------:R-:W-:-:S02]  /*31f0*/  LOP3.LUT R12, R12, R35, RZ, 0x3c, !PT ;  /* 0x000000230c0c7212 */ /* 0x000fc400078e3cff */
[----:B------:R-:W-:Y:S02]  /*3200*/  LOP3.LUT R10, R20, R35, RZ, 0x3c, !PT ;  /* 0x00000023140a7212 */ /* 0x000fe400078e3cff */
[----:B------:R-:W-:Y:S01]  /*3210*/  IADD3 R16, R16, R12, RZ ;  /* 0x0000000c10107210 */ /* 0x000fe20007ffe0ff */
[----:B------:R-:W-:Y:S02]  /*3220*/  IMAD R18, R18, 0x600, R36 ;  /* 0x0000060012127824 */ /* 0x000fe400078e0224 */
[----:B------:R-:W-:Y:S02]  /*3230*/  IMAD.IADD R12, R11, 0x1, R10 ;  /* 0x000000010b0c7824 */ /* 0x000fe400078e020a */
[C---:B------:R-:W-:Y:S02]  /*3240*/  IMAD R11, R31.reuse, c[0x0][0x280], RZ ;  /* 0x0000a0001f0b7a24 */ /* 0x040fe400078e02ff */
[----:B------:R-:W-:Y:S02]  /*3250*/  IMAD R10, R31, c[0x0][0x290], RZ ;  /* 0x0000a4001f0a7a24 */ /* 0x000fe400078e02ff */
[----:B------:R-:W-:-:S02]  /*3260*/  IMAD.IADD R17, R22, 0x1, R21 ;  /* 0x0000000116117824 */ /* 0x000fc400078e0215 */
[----:B------:R-:W-:Y:S02]  /*3270*/  IMAD.IADD R18, R18, 0x1, R19 ;  /* 0x0000000112127824 */ /* 0x000fe400078e0213 */
[C---:B------:R-:W-:Y:S02]  /*3280*/  IMAD R11, R136.reuse, c[0x0][0x284], R11 ;  /* 0x0000a100880b7a24 */ /* 0x040fe400078e020b */
[----:B------:R-:W-:Y:S01]  /*3290*/  IMAD R10, R136, c[0x0][0x294], R10 ;  /* 0x0000a500880a7a24 */ /* 0x000fe200078e020a */
[----:B------:R-:W-:Y:S01]  /*32a0*/  SHF.L.U32 R120, R25, 0x1, RZ ;  /* 0x0000000119787819 */ /* 0x000fe200000006ff */
[----:B------:R-:W-:Y:S01]  /*32b0*/  IMAD.IADD R124, R97, 0x1, R11 ;  /* 0x00000001617c7824 */ /* 0x000fe200078e020b */
[----:B------:R-:W-:Y:S01]  /*32c0*/  SHF.R.S32.HI R114, RZ, 0x1f, R85 ;  /* 0x0000001fff727819 */ /* 0x000fe20000011455 */
[----:B------:R-:W-:Y:S01]  /*32d0*/  IMAD.IADD R122, R11, 0x1, R93 ;  /* 0x000000010b7a7824 */ /* 0x000fe200078e025d */
[----:B------:R-:W-:Y:S01]  /*32e0*/  SHF.R.S32.HI R112, RZ, 0x1f, R86 ;  /* 0x0000001fff707819 */ /* 0x000fe20000011456 */
[----:B------:R-:W-:-:S02]  /*32f0*/  IMAD.IADD R123, R95, 0x1, R10 ;  /* 0x000000015f7b7824 */ /* 0x000fc400078e020a */
[----:B------:R-:W-:Y:S02]  /*3300*/  IMAD.IADD R116, R10, 0x1, R91 ;  /* 0x000000010a747824 */ /* 0x000fe400078e025b */
[----:B------:R-:W-:Y:S02]  /*3310*/  IMAD.SHL.U32 R121, R33, 0x2, RZ ;  /* 0x0000000221797824 */ /* 0x000fe400078e00ff */
[----:B------:R-:W-:Y:S02]  /*3320*/  IMAD.SHL.U32 R115, R17, 0x2, RZ ;  /* 0x0000000211737824 */ /* 0x000fe400078e00ff */
[----:B------:R-:W-:Y:S02]  /*3330*/  IMAD.SHL.U32 R111, R18, 0x2, RZ ;  /* 0x00000002126f7824 */ /* 0x000fe400078e00ff */
[----:B------:R-:W-:Y:S02]  /*3340*/  IMAD.SHL.U32 R110, R16, 0x2, RZ ;  /* 0x00000002106e7824 */ /* 0x000fe400078e00ff */
[----:B------:R-:W-:Y:S01]  /*3350*/  IMAD.SHL.U32 R109, R12, 0x2, RZ ;  /* 0x000000020c6d7824 */ /* 0x000fe200078e00ff */
[----:B------:R-:W-:Y:S06]  /*3360*/  BAR.SYNC.DEFER_BLOCKING 0x0 ;  /* 0x0000000000007b1d */ /* 0x000fec0000010000 */
.L_x_204:
[-C--:B-1----:R-:W-:Y:S01]  /*3370*/  IMAD R2, R150, R32.reuse, RZ ;  /* 0x0000002096027224 */ /* 0x082fe200078e02ff */
[----:B------:R-:W-:Y:S01]  /*3380*/  SHF.R.S32.HI R81, RZ, 0x1f, R32 ;  /* 0x0000001fff517819 */ /* 0x000fe20000011420 */
[----:B------:R-:W-:Y:S01]  /*3390*/  IMAD.WIDE.U32 R10, R142, R32, RZ ;  /* 0x000000208e0a7225 */ /* 0x000fe200078e00ff */
[----:B------:R-:W-:Y:S04]  /*33a0*/  DEPBAR.LE SB0, 0x0 ;  /* 0x000080000000791a */ /* 0x000fe80000000000 */
[----:B------:R-:W-:Y:S01]  /*33b0*/  WARPSYNC 0xffffffff ;  /* 0xffffffff00007948 */ /* 0x000fe20003800000 */
[----:B------:R-:W-:Y:S01]  /*33c0*/  BAR.SYNC.DEFER_BLOCKING 0x0 ;  /* 0x0000000000007b1d */ /* 0x000fe20000010000 */
[----:B------:R-:W-:Y:S01]  /*33d0*/  ISETP.GE.AND P2, PT, R167, 0x1, PT ;  /* 0x00000001a700780c */ /* 0x000fe20003f46270 */
[----:B------:R-:W-:Y:S01]  /*33e0*/  IMAD R3, R81, R142, R2 ;  /* 0x0000008e51037224 */ /* 0x000fe200078e0202 */
[----:B------:R-:W-:Y:S03]  /*33f0*/  IADD3 R2, P1, R128, R10, RZ ;  /* 0x0000000a80027210 */ /* 0x000fe60007f3e0ff */
[----:B------:R-:W-:Y:S01]  /*3400*/  IMAD.IADD R16, R11, 0x1, R3 ;  /* 0x000000010b107824 */ /* 0x000fe200078e0203 */
[----:B------:R-:W-:Y:S03]  /*3410*/  LEA R54, P0, R2, c[0x0][0x1c8], 0x1 ;  /* 0x0000720002367a11 */ /* 0x000fe600078008ff */
[----:B------:R-:W-:Y:S05]  /*3420*/  IMAD.X R3, R16, 0x1, R126, P1 ;  /* 0x0000000110037824 */ /* 0x000fea00008e067e */
[----:B------:R-:W-:Y:S01]  /*3430*/  LEA.HI.X R55, R2, c[0x0][0x1cc], R3, 0x1, P0 ;  /* 0x0000730002377a11 */ /* 0x000fe200000f0c03 */
[----:B------:R-:W-:Y:S01]  /*3440*/  BSSY B1, `(.L_x_178) ;  /* 0x000038a000017945 */ /* 0x000fe20003800000 */
[----:B------:R-:W-:-:S05]  /*3450*/  @!P2 BRA `(.L_x_179) ;  /* 0x000036e00000a947 */ /* 0x000fca0003800000 */
[-C--:B------:R-:W-:Y:S01]  /*3460*/  IMAD R4, R151, R32.reuse, RZ ;  /* 0x0000002097047224 */ /* 0x080fe200078e02ff */
[----:B------:R-:W-:Y:S01]  /*3470*/  ISETP.NE.AND P2, PT, R127, RZ, PT ;  /* 0x000000ff7f00720c */ /* 0x000fe20003f45270 */
[-C--:B------:R-:W-:Y:S02]  /*3480*/  IMAD R3, R160, R32.reuse, RZ ;  /* 0x00000020a0037224 */ /* 0x080fe400078e02ff */
[----:B------:R-:W-:Y:S02]  /*3490*/  IMAD R2, R32, -0x30, R0 ;  /* 0xffffffd020027824 */ /* 0x000fe400078e0200 */
[-C--:B------:R-:W-:Y:S03]  /*34a0*/  IMAD.WIDE.U32 R8, R140, R32.reuse, RZ ;  /* 0x000000208c087225 */ /* 0x080fe600078e00ff */
[----:B------:R-:W-:Y:S01]  /*34b0*/  IMNMX R77, R2, 0x30, PT ;  /* 0x00000030024d7817 */ /* 0x000fe20003800200 */
[----:B------:R-:W-:Y:S04]  /*34c0*/  IMAD.WIDE.U32 R18, R138, R32, RZ ;  /* 0x000000208a127225 */ /* 0x000fe800078e00ff */
[C---:B------:R-:W-:Y:S02]  /*34d0*/  IMAD R4, R81.reuse, R140, R4 ;  /* 0x0000008c51047224 */ /* 0x040fe400078e0204 */
[----:B------:R-:W-:Y:S03]  /*34e0*/  IMAD R3, R81, R138, R3 ;  /* 0x0000008a51037224 */ /* 0x000fe600078e0203 */
[----:B------:R-:W-:Y:S02]  /*34f0*/  IADD3 R24, R9, R4, RZ ;  /* 0x0000000409187210 */ /* 0x000fe40007ffe0ff */
[----:B------:R-:W-:Y:S01]  /*3500*/  IADD3 R25, R19, R3, RZ ;  /* 0x0000000313197210 */ /* 0x000fe20007ffe0ff */
[----:B------:R-:W-:-:S05]  /*3510*/  @!P2 BRA `(.L_x_180) ;  /* 0x00001b500000a947 */ /* 0x000fca0003800000 */
[----:B------:R-:W-:Y:S01]  /*3520*/  ISETP.GE.AND P1, PT, R242, R77, PT ;  /* 0x0000004df200720c */ /* 0x000fe20003f26270 */
[----:B------:R-:W-:Y:S01]  /*3530*/  BSSY B0, `(.L_x_181) ;  /* 0x000003a000007945 */ /* 0x000fe20003800000 */
        /* <DEDUP_REMOVED lines=12> */
[----:B------:R-:W-:-:S05]  /*3600*/  @P1 BRA `(.L_x_182) ;  /* 0x000002c000001947 */ /* 0x000fca0003800000 */
[----:B------:R-:W-:Y:S01]  /*3610*/  IADD3 R2, P0, R96, R8, RZ ;  /* 0x0000000860027210 */ /* 0x000fe20007f1e0ff */
[----:B------:R-:W-:Y:S01]  /*3620*/  CS2R R34, SRZ ;  /* 0x0000000000227805 */ /* 0x000fe2000001ff00 */
[----:B------:R-:W-:Y:S01]  /*3630*/  CS2R R38, SRZ ;  /* 0x0000000000267805 */ /* 0x000fe2000001ff00 */
[----:B------:R-:W-:Y:S01]  /*3640*/  CS2R R6, SRZ ;  /* 0x0000000000067805 */ /* 0x000fe2000001ff00 */
[----:B------:R-:W-:Y:S01]  /*3650*/  CS2R R40, SRZ ;  /* 0x0000000000287805 */ /* 0x000fe2000001ff00 */
[----:B------:R-:W-:Y:S01]  /*3660*/  IMAD.X R4, R24, 0x1, R124, P0 ;  /* 0x0000000118047824 */ /* 0x000fe200000e067c */
[----:B------:R-:W-:Y:S01]  /*3670*/  IADD3 R3, P0, R94, R18, RZ ;  /* 0x000000125e037210 */ /* 0x000fe20007f1e0ff */
[----:B------:R-:W-:Y:S01]  /*3680*/  CS2R R14, SRZ ;  /* 0x00000000000e7805 */ /* 0x000fe2000001ff00 */
[----:B------:R-:W-:Y:S01]  /*3690*/  CS2R R42, SRZ ;  /* 0x00000000002a7805 */ /* 0x000fe2000001ff00 */
[----:B------:R-:W-:Y:S01]  /*36a0*/  CS2R R16, SRZ ;  /* 0x0000000000107805 */ /* 0x000fe2000001ff00 */
[----:B------:R-:W-:Y:S01]  /*36b0*/  CS2R R44, SRZ ;  /* 0x00000000002c7805 */ /* 0x000fe2000001ff00 */
[----:B------:R-:W-:Y:S01]  /*36c0*/  IMAD.X R5, R25, 0x1, R123, P0 ;  /* 0x0000000119057824 */ /* 0x000fe200000e067b */
[C---:B------:R-:W-:Y:S01]  /*36d0*/  LEA R8, P0, R2.reuse, c[0x0][0x270], 0x1 ;  /* 0x00009c0002087a11 */ /* 0x040fe200078008ff */
[----:B------:R-:W-:Y:S01]  /*36e0*/  CS2R R20, SRZ ;  /* 0x0000000000147805 */ /* 0x000fe2000001ff00 */
[----:B------:R-:W-:Y:S01]  /*36f0*/  CS2R R46, SRZ ;  /* 0x00000000002e7805 */ /* 0x000fe2000001ff00 */
[----:B------:R-:W-:Y:S01]  /*3700*/  CS2R R22, SRZ ;  /* 0x0000000000167805 */ /* 0x000fe2000001ff00 */
[----:B------:R-:W-:Y:S02]  /*3710*/  LEA.HI.X R9, R2, c[0x0][0x274], R4, 0x1, P0 ;  /* 0x00009d0002097a11 */ /* 0x000fe400000f0c04 */
[C---:B------:R-:W-:Y:S04]  /*3720*/  LEA R4, P0, R3.reuse, c[0x0][0x288], 0x1 ;  /* 0x0000a20003047a11 */ /* 0x040fe800078008ff */
[----:B------:R-:W-:Y:S02]  /*3730*/  LEA.HI.X R5, R3, c[0x0][0x28c], R5, 0x1, P0 ;  /* 0x0000a30003057a11 */ /* 0x000fe400000f0c05 */
[----:B------:R-:W-:Y:S01]  /*3740*/  ISETP.GE.AND P0, PT, R106, c[0x0][0x27c], PT ;  /* 0x00009f006a007a0c */ /* 0x000fe20003f06270 */
[----:B------:R-:W-:Y:S11]  /*3750*/  CS2R R2, SRZ ;  /* 0x0000000000027805 */ /* 0x000ff6000001ff00 */
[----:B------:R-:W-:Y:S01]  /*3760*/  @!UPT UIADD3 URZ, URZ, URZ, URZ ;  /* 0x0000003f3f3ff290 */ /* 0x000fe2000fffe03f */
[----:B------:R1:W5:Y:S04]  /*3770*/  @!P0 LDG.E.64 R34, [R8.64] ;  /* 0x0000000608228981 */ /* 0x000368000c1e1b00 */
[----:B------:R1:W5:Y:S01]  /*3780*/  @!P0 LDG.E.64 R2, [R4.64] ;  /* 0x0000000604028981 */ /* 0x000362000c1e1b00 */
[----:B------:R-:W-:Y:S11]  /*3790*/  ISETP.GE.AND P0, PT, R156, c[0x0][0x27c], PT ;  /* 0x00009f009c007a0c */ /* 0x000ff60003f06270 */
[----:B------:R-:W-:Y:S02]  /*37a0*/  @!UPT UIADD3 URZ, URZ, URZ, URZ ;  /* 0x0000003f3f3ff290 */ /* 0x000fe4000fffe03f */
[----:B------:R1:W5:Y:S04]  /*37b0*/  @!P0 LDG.E.64 R38, [R8.64+0x10] ;  /* 0x0000100608268981 */ /* 0x000368000c1e1b00 */
[----:B------:R1:W5:Y:S01]  /*37c0*/  @!P0 LDG.E.64 R6, [R4.64+0x10] ;  /* 0x0000100604068981 */ /* 0x000362000c1e1b00 */
        /* <DEDUP_REMOVED lines=15> */
[----:B------:R1:W5:Y:S02]  /*38c0*/  @!P0 LDG.E.64 R22, [R4.64+0x50] ;  /* 0x0000500604168981 */ /* 0x000364000c1e1b00 */
.L_x_182:
[----:B------:R-:W-:Y:S05]  /*38d0*/  BSYNC B0 ;  /* 0x0000000000007941 */ /* 0x000fea0003800000 */
.L_x_181:
[----:B------:R-:W-:-:S05]  /*38e0*/  @P1 BRA `(.L_x_183) ;  /* 0x000033f000001947 */ /* 0x000fca0003800000 */
[----:B-1---5:R-:W-:Y:S01]  /*38f0*/  MOV R4, R45 ;  /* 0x0000002d00047202 */ /* 0x022fe20000000f00 */
[----:B------:R-:W-:Y:S01]  /*3900*/  IMAD.MOV.U32 R9, RZ, RZ, R46 ;  /* 0x000000ffff097224 */ /* 0x000fe200078e002e */
[----:B------:R-:W-:Y:S01]  /*3910*/  ISETP.GE.AND P0, PT, R100, c[0x0][0x1d4], PT ;  /* 0x0000750064007a0c */ /* 0x000fe20003f06270 */
[----:B------:R-:W-:Y:S01]  /*3920*/  IMAD.MOV.U32 R8, RZ, RZ, R47 ;  /* 0x000000ffff087224 */ /* 0x000fe200078e002f */
[----:B------:R-:W-:Y:S01]  /*3930*/  BSSY B0, `(.L_x_184) ;  /* 0x0000054000007945 */ /* 0x000fe20003800000 */
[----:B------:R-:W-:Y:S03]  /*3940*/  IMAD.MOV.U32 R5, RZ, RZ, R44 ;  /* 0x000000ffff057224 */ /* 0x000fe600078e002c */
[----:B------:R-:W-:Y:S01]  /*3950*/  PRMT R53, R9, 0x5410, R8 ;  /* 0x0000541009357816 */ /* 0x000fe20000000008 */
[----:B------:R-:W-:Y:S01]  /*3960*/  IMAD.MOV.U32 R9, RZ, RZ, R42 ;  /* 0x000000ffff097224 */ /* 0x000fe200078e002a */
[----:B------:R-:W-:Y:S01]  /*3970*/  PRMT R52, R5, 0x5410, R4 ;  /* 0x0000541005347816 */ /* 0x000fe20000000004 */
[----:B------:R-:W-:Y:S01]  /*3980*/  IMAD.MOV.U32 R8, RZ, RZ, R43 ;  /* 0x000000ffff087224 */ /* 0x000fe200078e002b */
[----:B------:R-:W-:Y:S01]  /*3990*/  MOV R5, R40 ;  /* 0x0000002800057202 */ /* 0x000fe20000000f00 */
        /* <DEDUP_REMOVED lines=11> */
[----:B------:R-:W-:Y:S02]  /*3a50*/  MOV R9, R20 ;  /* 0x0000001400097202 */ /* 0x000fe40000000f00 */
[----:B------:R-:W-:Y:S02]  /*3a60*/  MOV R4, R17 ;  /* 0x0000001100047202 */ /* 0x000fe40000000f00 */
[----:B------:R-:W-:Y:S01]  /*3a70*/  PRMT R29, R9, 0x5410, R8 ;  /* 0x00005410091d7816 */ /* 0x000fe20000000008 */
[----:B------:R-:W-:Y:S01]  /*3a80*/  IMAD.MOV.U32 R9, RZ, RZ, R14 ;  /* 0x000000ffff097224 */ /* 0x000fe200078e000e */
[----:B------:R-:W-:Y:S01]  /*3a90*/  PRMT R28, R5, 0x5410, R4 ;  /* 0x00005410051c7816 */ /* 0x000fe20000000004 */
[----:B------:R-:W-:Y:S01]  /*3aa0*/  IMAD.MOV.U32 R8, RZ, RZ, R15 ;  /* 0x000000ffff087224 */ /* 0x000fe200078e000f */
[----:B------:R-:W-:Y:S01]  /*3ab0*/  MOV R5, R6 ;  /* 0x0000000600057202 */ /* 0x000fe20000000f00 */
[----:B------:R-:W-:Y:S03]  /*3ac0*/  IMAD.MOV.U32 R4, RZ, RZ, R7 ;  /* 0x000000ffff047224 */ /* 0x000fe600078e0007 */
[----:B------:R-:W-:Y:S02]  /*3ad0*/  PRMT R25, R9, 0x5410, R8 ;  /* 0x0000541009197816 */ /* 0x000fe40000000008 */
[----:B------:R-:W-:Y:S01]  /*3ae0*/  PRMT R24, R5, 0x5410, R4 ;  /* 0x0000541005187816 */ /* 0x000fe20000000004 */
[----:B------:R-:W-:-:S05]  /*3af0*/  @P0 BRA `(.L_x_185) ;  /* 0x0000037000000947 */ /* 0x000fca0003800000 */
[----:B------:R-:W-:Y:S01]  /*3b00*/  ISETP.GE.AND P0, PT, R106, c[0x0][0x27c], PT ;  /* 0x00009f006a007a0c */ /* 0x000fe20003f06270 */
[----:B------:R-:W1:Y:S01]  /*3b10*/  LDS.128 R8, [R234+0x2400] ;  /* 0x00240000ea087984 */ /* 0x000e620000000c00 */
[----:B------:R-:W-:Y:S02]  /*3b20*/  MOV R4, R2 ;  /* 0x0000000200047202 */ /* 0x000fe40000000f00 */
[----:B------:R-:W-:Y:S02]  /*3b30*/  MOV R13, R34 ;  /* 0x00000022000d7202 */ /* 0x000fe40000000f00 */
[----:B------:R-:W-:Y:S02]  /*3b40*/  MOV R19, R3 ;  /* 0x0000000300137202 */ /* 0x000fe40000000f00 */
[----:B------:R-:W-:Y:S05]  /*3b50*/  MOV R37, R35 ;  /* 0x0000002300257202 */ /* 0x000fea0000000f00 */
[--C-:B------:R-:W-:Y:S01]  /*3b60*/  @!P0 SHF.R.U64 R5, R2, 0x10, R3.reuse ;  /* 0x0000001002058819 */ /* 0x100fe20000001203 */
[----:B------:R-:W-:Y:S01]  /*3b70*/  @!P0 HADD2.F32 R12, -RZ, R4.H0_H0 ;  /* 0x20000004ff0c8230 */ /* 0x000fe20000004100 */
[----:B------:R-:W-:Y:S01]  /*3b80*/  @!P0 SHF.R.U32.HI R18, RZ, 0x10, R3 ;  /* 0x00000010ff128819 */ /* 0x000fe20000011603 */
[----:B------:R-:W-:Y:S01]  /*3b90*/  @!P0 HADD2.F32 R33, -RZ, R13.H0_H0 ;  /* 0x2000000dff218230 */ /* 0x000fe20000004100 */
[--C-:B------:R-:W-:Y:S01]  /*3ba0*/  @!P0 SHF.R.U64 R36, R34, 0x10, R35.reuse ;  /* 0x0000001022248819 */ /* 0x100fe20000001223 */
[----:B------:R-:W-:Y:S01]  /*3bb0*/  @!P0 HADD2.F32 R13, -RZ, R5.H0_H0 ;  /* 0x20000005ff0d8230 */ /* 0x000fe20000004100 */
[----:B------:R-:W-:Y:S01]  /*3bc0*/  @!P0 SHF.R.U32.HI R48, RZ, 0x10, R35 ;  /* 0x00000010ff308819 */ /* 0x000fe20000011623 */
[----:B------:R-:W-:Y:S01]  /*3bd0*/  @!P0 HADD2.F32 R18, -RZ, R18.H0_H0 ;  /* 0x20000012ff128230 */ /* 0x000fe20000004100 */
[----:B-1----:R-:W-:Y:S01]  /*3be0*/  @!P0 IMAD.MOV.U32 R4, RZ, RZ, R9 ;  /* 0x000000ffff048224 */ /* 0x002fe200078e0009 */
[----:B------:R-:W-:Y:S02]  /*3bf0*/  @!P0 MOV R2, R8 ;  /* 0x0000000800028202 */ /* 0x000fe40000000f00 */
[----:B------:R-:W-:Y:S02]  /*3c00*/  @!P0 MOV R5, R10 ;  /* 0x0000000a00058202 */ /* 0x000fe40000000f00 */
[----:B------:R-:W-:Y:S02]  /*3c10*/  @!P0 HADD2.F32 R34, -RZ, R4.H1_H1 ;  /* 0x30000004ff228230 */ /* 0x000fe40000004100 */
[--C-:B------:R-:W-:Y:S02]  /*3c20*/  @!P0 HADD2.F32 R31, -RZ, R2.reuse.H1_H1 ;  /* 0x30000002ff1f8230 */ /* 0x100fe40000004100 */
[----:B------:R-:W-:Y:S02]  /*3c30*/  @!P0 HADD2.F32 R3, -RZ, R2.H0_H0 ;  /* 0x20000002ff038230 */ /* 0x000fe40000004100 */
[----:B------:R-:W-:Y:S01]  /*3c40*/  @!P0 HADD2.F32 R4, -RZ, R4.H0_H0 ;  /* 0x20000004ff048230 */ /* 0x000fe20000004100 */
[-C--:B------:R-:W-:Y:S02]  /*3c50*/  @!P0 FMUL.FTZ R35, R31, R12.reuse ;  /* 0x0000000c1f238220 */ /* 0x080fe40000410000 */
[C---:B------:R-:W-:Y:S02]  /*3c60*/  @!P0 FMUL.FTZ R2, R3.reuse, R12 ;  /* 0x0000000c03028220 */ /* 0x040fe40000410000 */
[----:B------:R-:W-:Y:S01]  /*3c70*/  @!P0 FFMA.FTZ R58, R3, R33, -R35 ;  /* 0x00000021033a8223 */ /* 0x000fe20000010823 */
[----:B------:R-:W-:Y:S01]  /*3c80*/  @!P0 HADD2.F32 R35, -RZ, R36.H0_H0 ;  /* 0x20000024ff238230 */ /* 0x000fe20000004100 */
[-C--:B------:R-:W-:Y:S01]  /*3c90*/  @!P0 FMUL.FTZ R12, R34, R13.reuse ;  /* 0x0000000d220c8220 */ /* 0x080fe20000410000 */
[----:B------:R-:W-:Y:S01]  /*3ca0*/  @!P0 HADD2.F32 R36, -RZ, R48.H0_H0 ;  /* 0x20000030ff248230 */ /* 0x000fe20000004100 */
[C---:B------:R-:W-:Y:S01]  /*3cb0*/  @!P0 FMUL.FTZ R3, R4.reuse, R13 ;  /* 0x0000000d04038220 */ /* 0x040fe20000410000 */
[----:B------:R-:W-:Y:S01]  /*3cc0*/  @!P0 HADD2.F32 R13, -RZ, R19.H0_H0 ;  /* 0x20000013ff0d8230 */ /* 0x000fe20000004100 */
[----:B------:R-:W-:Y:S01]  /*3cd0*/  @!P0 FFMA.FTZ R57, R4, R35, -R12 ;  /* 0x0000002304398223 */ /* 0x000fe2000001080c */
[----:B------:R-:W-:Y:S01]  /*3ce0*/  @!P0 MOV R4, R11 ;  /* 0x0000000b00048202 */ /* 0x000fe20000000f00 */
[----:B------:R-:W-:Y:S01]  /*3cf0*/  @!P0 FFMA.FTZ R2, R31, R33, R2 ;  /* 0x000000211f028223 */ /* 0x000fe20000010002 */
[--C-:B------:R-:W-:Y:S01]  /*3d00*/  @!P0 HADD2.F32 R19, -RZ, R5.reuse.H1_H1 ;  /* 0x30000005ff138230 */ /* 0x100fe20000004100 */
[----:B------:R-:W-:Y:S01]  /*3d10*/  @!P0 FFMA.FTZ R3, R34, R35, R3 ;  /* 0x0000002322038223 */ /* 0x000fe20000010003 */
[----:B------:R-:W-:Y:S02]  /*3d20*/  @!P0 HADD2.F32 R5, -RZ, R5.H0_H0 ;  /* 0x20000005ff058230 */ /* 0x000fe40000004100 */
[--C-:B------:R-:W-:Y:S01]  /*3d30*/  @!P0 HADD2.F32 R12, -RZ, R4.reuse.H0_H0 ;  /* 0x20000004ff0c8230 */ /* 0x100fe20000004100 */
[-C--:B------:R-:W-:Y:S01]  /*3d40*/  @!P0 FMUL.FTZ R56, R19, R13.reuse ;  /* 0x0000000d13388220 */ /* 0x080fe20000410000 */
[----:B------:R-:W-:Y:S02]  /*3d50*/  @!P0 HADD2.F32 R31, -RZ, R37.H0_H0 ;  /* 0x20000025ff1f8230 */ /* 0x000fe40000004100 */
[----:B------:R-:W-:Y:S01]  /*3d60*/  @!P0 HADD2.F32 R33, -RZ, R4.H1_H1 ;  /* 0x30000004ff218230 */ /* 0x000fe20000004100 */
[C---:B------:R-:W-:Y:S01]  /*3d70*/  @!P0 FMUL.FTZ R4, R5.reuse, R13 ;  /* 0x0000000d05048220 */ /* 0x040fe20000410000 */
[----:B------:R-:W-:Y:S01]  /*3d80*/  @!P0 F2FP.PACK_AB R13, R2, R58 ;  /* 0x0000003a020d823e */ /* 0x000fe200000000ff */
[-C--:B------:R-:W-:Y:S02]  /*3d90*/  @!P0 FFMA.FTZ R56, R5, R31.reuse, -R56 ;  /* 0x0000001f05388223 */ /* 0x080fe40000010838 */
[CC--:B------:R-:W-:Y:S02]  /*3da0*/  @!P0 FMUL.FTZ R5, R12.reuse, R18.reuse ;  /* 0x000000120c058220 */ /* 0x0c0fe40000410000 */
[----:B------:R-:W-:Y:S02]  /*3db0*/  @!P0 FMUL.FTZ R37, R33, R18 ;  /* 0x0000001221258220 */ /* 0x000fe40000410000 */
[----:B------:R-:W-:Y:S02]  /*3dc0*/  @!P0 FFMA.FTZ R4, R19, R31, R4 ;  /* 0x0000001f13048223 */ /* 0x000fe40000010004 */
[-C--:B------:R-:W-:Y:S01]  /*3dd0*/  @!P0 FFMA.FTZ R37, R12, R36.reuse, -R37 ;  /* 0x000000240c258223 */ /* 0x080fe20000010825 */
[----:B------:R-:W-:Y:S01]  /*3de0*/  @!P0 F2FP.PACK_AB R12, R3, R57 ;  /* 0x00000039030c823e */ /* 0x000fe200000000ff */
[----:B------:R-:W-:Y:S01]  /*3df0*/  @!P0 FFMA.FTZ R5, R33, R36, R5 ;  /* 0x0000002421058223 */ /* 0x000fe20000010005 */
[----:B------:R-:W-:Y:S01]  /*3e00*/  @!P0 F2FP.PACK_AB R3, R4, R56 ;  /* 0x000000380403823e */ /* 0x000fe200000000ff */
[----:B------:R-:W-:Y:S01]  /*3e10*/  @!P0 IMAD.MOV.U32 R8, RZ, RZ, R13 ;  /* 0x000000ffff088224 */ /* 0x000fe200078e000d */
[----:B------:R-:W-:Y:S02]  /*3e20*/  @!P0 MOV R9, R12 ;  /* 0x0000000c00098202 */ /* 0x000fe40000000f00 */
[----:B------:R-:W-:Y:S02]  /*3e30*/  @!P0 F2FP.PACK_AB R2, R5, R37 ;  /* 0x000000250502823e */ /* 0x000fe400000000ff */
[----:B------:R-:W-:Y:S02]  /*3e40*/  @!P0 MOV R10, R3 ;  /* 0x00000003000a8202 */ /* 0x000fe40000000f00 */
[----:B------:R-:W-:Y:S05]  /*3e50*/  @!P0 MOV R11, R2 ;  /* 0x00000002000b8202 */ /* 0x000fea0000000f00 */
[----:B------:R1:W-:Y:S02]  /*3e60*/  STG.E.128 [R54.64], R8 ;  /* 0x0000000836007986 */ /* 0x0003e4000c101d06 */
.L_x_185:
[----:B------:R-:W-:Y:S05]  /*3e70*/  BSYNC B0 ;  /* 0x0000000000007941 */ /* 0x000fea0003800000 */
.L_x_184:
[----:B------:R-:W-:Y:S01]  /*3e80*/  ISETP.GE.AND P0, PT, R26, c[0x0][0x1d4], PT ;  /* 0x000075001a007a0c */ /* 0x000fe20003f06270 */
[----:B------:R-:W-:Y:S01]  /*3e90*/  @!UPT UIADD3 URZ, URZ, URZ, URZ ;  /* 0x0000003f3f3ff290 */ /* 0x000fe2000fffe03f */
[----:B------:R-:W-:Y:S11]  /*3ea0*/  BSSY B0, `(.L_x_186) ;  /* 0x0000036000007945 */ /* 0x000ff60003800000 */
[----:B------:R-:W-:-:S05]  /*3eb0*/  @P0 BRA `(.L_x_187) ;  /* 0x0000034000000947 */ /* 0x000fca0003800000 */
[----:B------:R-:W-:Y:S01]  /*3ec0*/  ISETP.GE.AND P0, PT, R156, c[0x0][0x27c], PT ;  /* 0x00009f009c007a0c */ /* 0x000fe20003f06270 */
[----:B-1----:R-:W1:Y:S11]  /*3ed0*/  LDS.128 R8, [R235+0x2400] ;  /* 0x00240000eb087984 */ /* 0x002e760000000c00 */
[----:B------:R-:W-:Y:S01]  /*3ee0*/  @!UPT UIADD3 URZ, URZ, URZ, URZ ;  /* 0x0000003f3f3ff290 */ /* 0x000fe2000fffe03f */
[----:B------:R-:W-:Y:S01]  /*3ef0*/  @!P0 HADD2.F32 R2, -RZ, R24.H0_H0 ;  /* 0x20000018ff028230 */ /* 0x000fe20000004100 */
[----:B------:R-:W-:Y:S01]  /*3f00*/  @!P0 SHF.R.U64 R5, R6, 0x10, R7 ;  /* 0x0000001006058819 */ /* 0x000fe20000001207 */
[----:B------:R-:W-:Y:S01]  /*3f10*/  @!P0 HADD2.F32 R12, -RZ, R49.H0_H0 ;  /* 0x20000031ff0c8230 */ /* 0x000fe20000004100 */
[----:B------:R-:W-:Y:S02]  /*3f20*/  @!P0 SHF.R.U64 R18, R38, 0x10, R39 ;  /* 0x0000001026128819 */ /* 0x000fe40000001227 */
[----:B------:R-:W-:Y:S01]  /*3f30*/  @!P0 SHF.R.U32.HI R7, RZ, 0x10, R7 ;  /* 0x00000010ff078819 */ /* 0x000fe20000011607 */
[----:B------:R-:W-:Y:S01]  /*3f40*/  @!P0 HADD2.F32 R5, -RZ, R5.H0_H0 ;  /* 0x20000005ff058230 */ /* 0x000fe20000004100 */
[----:B------:R-:W-:Y:S01]  /*3f50*/  @!P0 SHF.R.U32.HI R33, RZ, 0x10, R39 ;  /* 0x00000010ff218819 */ /* 0x000fe20000011627 */
[----:B------:R-:W-:Y:S04]  /*3f60*/  @!P0 HADD2.F32 R18, -RZ, R18.H0_H0 ;  /* 0x20000012ff128230 */ /* 0x000fe80000004100 */
[----:B------:R-:W-:Y:S01]  /*3f70*/  @!P0 HADD2.F32 R33, -RZ, R33.H0_H0 ;  /* 0x20000021ff218230 */ /* 0x000fe20000004100 */
[----:B-1----:R-:W-:Y:S02]  /*3f80*/  @!P0 MOV R3, R8 ;  /* 0x0000000800038202 */ /* 0x002fe40000000f00 */
[----:B------:R-:W-:Y:S03]  /*3f90*/  @!P0 MOV R4, R9 ;  /* 0x0000000900048202 */ /* 0x000fe60000000f00 */
[--C-:B------:R-:W-:Y:S02]  /*3fa0*/  @!P0 HADD2.F32 R6, -RZ, R3.reuse.H1_H1 ;  /* 0x30000003ff068230 */ /* 0x100fe40000004100 */
[----:B------:R-:W-:Y:S02]  /*3fb0*/  @!P0 HADD2.F32 R3, -RZ, R3.H0_H0 ;  /* 0x20000003ff038230 */ /* 0x000fe40000004100 */
[--C-:B------:R-:W-:Y:S01]  /*3fc0*/  @!P0 HADD2.F32 R13, -RZ, R4.reuse.H1_H1 ;  /* 0x30000004ff0d8230 */ /* 0x100fe20000004100 */
[CC--:B------:R-:W-:Y:S01]  /*3fd0*/  @!P0 FMUL.FTZ R19, R6.reuse, R2.reuse ;  /* 0x0000000206138220 */ /* 0x0c0fe20000410000 */
[----:B------:R-:W-:Y:S01]  /*3fe0*/  @!P0 HADD2.F32 R4, -RZ, R4.H0_H0 ;  /* 0x20000004ff048230 */ /* 0x000fe20000004100 */
[C---:B------:R-:W-:Y:S02]  /*3ff0*/  @!P0 FMUL.FTZ R2, R3.reuse, R2 ;  /* 0x0000000203028220 */ /* 0x040fe40000410000 */
[-C--:B------:R-:W-:Y:S02]  /*4000*/  @!P0 FFMA.FTZ R37, R3, R12.reuse, -R19 ;  /* 0x0000000c03258223 */ /* 0x080fe40000010813 */
[----:B------:R-:W-:Y:S01]  /*4010*/  @!P0 FFMA.FTZ R2, R6, R12, R2 ;  /* 0x0000000c06028223 */ /* 0x000fe20000010002 */
[----:B------:R-:W-:Y:S01]  /*4020*/  @!P0 MOV R6, R10 ;  /* 0x0000000a00068202 */ /* 0x000fe20000000f00 */
[CC--:B------:R-:W-:Y:S01]  /*4030*/  @!P0 FMUL.FTZ R19, R13.reuse, R5.reuse ;  /* 0x000000050d138220 */ /* 0x0c0fe20000410000 */
[----:B------:R-:W-:Y:S01]  /*4040*/  @!P0 HADD2.F32 R12, -RZ, R7.H0_H0 ;  /* 0x20000007ff0c8230 */ /* 0x000fe20000004100 */
[C---:B------:R-:W-:Y:S01]  /*4050*/  @!P0 FMUL.FTZ R3, R4.reuse, R5 ;  /* 0x0000000504038220 */ /* 0x040fe20000410000 */
[----:B------:R-:W-:Y:S01]  /*4060*/  @!P0 MOV R5, R11 ;  /* 0x0000000b00058202 */ /* 0x000fe20000000f00 */
[-C--:B------:R-:W-:Y:S01]  /*4070*/  @!P0 FFMA.FTZ R36, R4, R18.reuse, -R19 ;  /* 0x0000001204248223 */ /* 0x080fe20000010813 */
[----:B------:R-:W-:Y:S01]  /*4080*/  @!P0 HADD2.F32 R4, -RZ, R24.H1_H1 ;  /* 0x30000018ff048230 */ /* 0x000fe20000004100 */
[----:B------:R-:W-:Y:S01]  /*4090*/  @!P0 FFMA.FTZ R3, R13, R18, R3 ;  /* 0x000000120d038223 */ /* 0x000fe20000010003 */
[--C-:B------:R-:W-:Y:S02]  /*40a0*/  @!P0 HADD2.F32 R19, -RZ, R6.reuse.H1_H1 ;  /* 0x30000006ff138230 */ /* 0x100fe40000004100 */
[----:B------:R-:W-:Y:S02]  /*40b0*/  @!P0 HADD2.F32 R7, -RZ, R6.H0_H0 ;  /* 0x20000006ff078230 */ /* 0x000fe40000004100 */
[----:B------:R-:W-:Y:S02]  /*40c0*/  @!P0 HADD2.F32 R6, -RZ, R5.H0_H0 ;  /* 0x20000005ff068230 */ /* 0x000fe40000004100 */
[----:B------:R-:W-:Y:S02]  /*40d0*/  @!P0 HADD2.F32 R24, -RZ, R49.H1_H1 ;  /* 0x30000031ff188230 */ /* 0x000fe40000004100 */
[----:B------:R-:W-:Y:S01]  /*40e0*/  @!P0 HADD2.F32 R31, -RZ, R5.H1_H1 ;  /* 0x30000005ff1f8230 */ /* 0x000fe20000004100 */
[-C--:B------:R-:W-:Y:S02]  /*40f0*/  @!P0 FMUL.FTZ R5, R19, R4.reuse ;  /* 0x0000000413058220 */ /* 0x080fe40000410000 */
[C---:B------:R-:W-:Y:S02]  /*4100*/  @!P0 FMUL.FTZ R4, R7.reuse, R4 ;  /* 0x0000000407048220 */ /* 0x040fe40000410000 */
[----:B------:R-:W-:Y:S01]  /*4110*/  @!P0 FFMA.FTZ R35, R7, R24, -R5 ;  /* 0x0000001807238223 */ /* 0x000fe20000010805 */
[----:B------:R-:W-:Y:S01]  /*4120*/  @!P0 F2FP.PACK_AB R7, R2, R37 ;  /* 0x000000250207823e */ /* 0x000fe200000000ff */
[CC--:B------:R-:W-:Y:S02]  /*4130*/  @!P0 FMUL.FTZ R5, R6.reuse, R12.reuse ;  /* 0x0000000c06058220 */ /* 0x0c0fe40000410000 */
[----:B------:R-:W-:Y:S01]  /*4140*/  @!P0 FMUL.FTZ R34, R31, R12 ;  /* 0x0000000c1f228220 */ /* 0x000fe20000410000 */
[----:B------:R-:W-:Y:S01]  /*4150*/  @!P0 MOV R8, R7 ;  /* 0x0000000700088202 */ /* 0x000fe20000000f00 */
[----:B------:R-:W-:Y:S02]  /*4160*/  @!P0 FFMA.FTZ R4, R19, R24, R4 ;  /* 0x0000001813048223 */ /* 0x000fe40000010004 */
[-C--:B------:R-:W-:Y:S01]  /*4170*/  @!P0 FFMA.FTZ R34, R6, R33.reuse, -R34 ;  /* 0x0000002106228223 */ /* 0x080fe20000010822 */
[----:B------:R-:W-:Y:S01]  /*4180*/  @!P0 F2FP.PACK_AB R6, R3, R36 ;  /* 0x000000240306823e */ /* 0x000fe200000000ff */
[----:B------:R-:W-:Y:S01]  /*4190*/  @!P0 FFMA.FTZ R5, R31, R33, R5 ;  /* 0x000000211f058223 */ /* 0x000fe20000010005 */
[----:B------:R-:W-:Y:S02]  /*41a0*/  @!P0 F2FP.PACK_AB R3, R4, R35 ;  /* 0x000000230403823e */ /* 0x000fe400000000ff */
[----:B------:R-:W-:Y:S02]  /*41b0*/  @!P0 MOV R9, R6 ;  /* 0x0000000600098202 */ /* 0x000fe40000000f00 */
[----:B------:R-:W-:Y:S02]  /*41c0*/  @!P0 F2FP.PACK_AB R2, R5, R34 ;  /* 0x000000220502823e */ /* 0x000fe400000000ff */
[----:B------:R-:W-:Y:S02]  /*41d0*/  @!P0 MOV R10, R3 ;  /* 0x00000003000a8202 */ /* 0x000fe40000000f00 */
[----:B------:R-:W-:Y:S05]  /*41e0*/  @!P0 MOV R11, R2 ;  /* 0x00000002000b8202 */ /* 0x000fea0000000f00 */
[----:B------:R1:W-:Y:S02]  /*41f0*/  STG.E.128 [R54.64+0x20], R8 ;  /* 0x0000200836007986 */ /* 0x0003e4000c101d06 */
.L_x_187:
[----:B------:R-:W-:Y:S05]  /*4200*/  BSYNC B0 ;  /* 0x0000000000007941 */ /* 0x000fea0003800000 */
.L_x_186:
        /* <DEDUP_REMOVED lines=9> */
[--C-:B------:R-:W-:Y:S01]  /*42a0*/  @!P0 HADD2.F32 R12, -RZ, R50.reuse.H0_H0 ;  /* 0x20000032ff0c8230 */ /* 0x100fe20000004100 */
[----:B------:R-:W-:Y:S01]  /*42b0*/  @!P0 SHF.R.U64 R14, R40, 0x10, R41 ;  /* 0x00000010280e8819 */ /* 0x000fe20000001229 */
[----:B------:R-:W-:Y:S01]  /*42c0*/  @!P0 HADD2.F32 R18, -RZ, R50.H1_H1 ;  /* 0x30000032ff128230 */ /* 0x000fe20000004100 */
        /* <DEDUP_REMOVED lines=25> */
[--C-:B------:R-:W-:Y:S02]  /*4460*/  @!P0 HADD2.F32 R6, -RZ, R5.reuse.H0_H0 ;  /* 0x20000005ff068230 */ /* 0x100fe40000004100 */
        /* <DEDUP_REMOVED lines=18> */
.L_x_189:
[----:B------:R-:W-:Y:S05]  /*4590*/  BSYNC B0 ;  /* 0x0000000000007941 */ /* 0x000fea0003800000 */
.L_x_188:
[----:B------:R-:W-:Y:S01]  /*45a0*/  IADD3 R2, R100, 0x30, RZ ;  /* 0x0000003064027810 */ /* 0x000fe20007ffe0ff */
[----:B------:R-:W-:Y:S03]  /*45b0*/  BSSY B0, `(.L_x_190) ;  /* 0x0000038000007945 */ /* 0x000fe60003800000 */
[----:B------:R-:W-:Y:S11]  /*45c0*/  ISETP.GE.AND P0, PT, R2, c[0x0][0x1d4], PT ;  /* 0x0000750002007a0c */ /* 0x000ff60003f06270 */
[----:B------:R-:W-:Y:S02]  /*45d0*/  @!UPT UIADD3 URZ, URZ, URZ, URZ ;  /* 0x0000003f3f3ff290 */ /* 0x000fe4000fffe03f */
        /* <DEDUP_REMOVED lines=53> */
.L_x_191:
[----:B------:R-:W-:Y:S05]  /*4930*/  BSYNC B0 ;  /* 0x0000000000007941 */ /* 0x000fea0003800000 */
.L_x_190:
        /* <DEDUP_REMOVED lines=57> */
.L_x_193:
[----:B------:R-:W-:Y:S05]  /*4cd0*/  BSYNC B0 ;  /* 0x0000000000007941 */ /* 0x000fea0003800000 */
.L_x_192:
[----:B------:R-:W-:Y:S04]  /*4ce0*/  IADD3 R2, R100, 0x50, RZ ;  /* 0x0000005064027810 */ /* 0x000fe80007ffe0ff */
        /* <DEDUP_REMOVED lines=54> */
[----:B------:R1:W-:Y:S01]  /*5050*/  STG.E.128 [R54.64+0xa0], R8 ;  /* 0x0000a00836007986 */ /* 0x0003e2000c101d06 */
[----:B------:R-:W-:-:S05]  /*5060*/  BRA `(.L_x_183) ;  /* 0x00001c7000007947 */ /* 0x000fca0003800000 */
.L_x_180:
        /* <DEDUP_REMOVED lines=37> */
[----:B------:R1:W5:Y:S04]  /*52c0*/  @!P0 LDG.E.128 R36, [R8.64] ;  /* 0x0000000608248981 */ /* 0x000368000c1e1d00 */
[----:B------:R1:W5:Y:S01]  /*52d0*/  @!P0 LDG.E.128 R4, [R2.64] ;  /* 0x0000000602048981 */ /* 0x000362000c1e1d00 */
[----:B------:R-:W-:Y:S11]  /*52e0*/  ISETP.GE.AND P0, PT, R26, c[0x0][0x27c], PT ;  /* 0x00009f001a007a0c */ /* 0x000ff60003f06270 */
[----:B------:R-:W-:Y:S02]  /*52f0*/  @!UPT UIADD3 URZ, URZ, URZ, URZ ;  /* 0x0000003f3f3ff290 */ /* 0x000fe4000fffe03f */
[----:B------:R1:W5:Y:S04]  /*5300*/  @!P0 LDG.E.128 R48, [R8.64+0x20] ;  /* 0x0000200608308981 */ /* 0x000368000c1e1d00 */
[----:B------:R1:W5:Y:S01]  /*5310*/  @!P0 LDG.E.128 R12, [R2.64+0x20] ;  /* 0x00002006020c8981 */ /* 0x000362000c1e1d00 */
[----:B------:R-:W-:Y:S11]  /*5320*/  ISETP.GE.AND P0, PT, R27, c[0x0][0x27c], PT ;  /* 0x00009f001b007a0c */ /* 0x000ff60003f06270 */
[----:B------:R-:W-:Y:S02]  /*5330*/  @!UPT UIADD3 URZ, URZ, URZ, URZ ;  /* 0x0000003f3f3ff290 */ /* 0x000fe4000fffe03f */
[----:B------:R1:W5:Y:S04]  /*5340*/  @!P0 LDG.E.128 R56, [R8.64+0x40] ;  /* 0x0000400608388981 */ /* 0x000368000c1e1d00 */
[----:B------:R1:W5:Y:S02]  /*5350*/  @!P0 LDG.E.128 R20, [R2.64+0x40] ;  /* 0x0000400602148981 */ /* 0x000364000c1e1d00 */
.L_x_195:
[----:B------:R-:W-:Y:S05]  /*5360*/  BSYNC B0 ;  /* 0x0000000000007941 */ /* 0x000fea0003800000 */
.L_x_194:
[----:B------:R-:W-:Y:S04]  /*5370*/  IADD3 R70, P0, R164, R10, RZ ;  /* 0x0000000aa4467210 */ /* 0x000fe80007f1e0ff */
[----:B------:R-:W-:Y:S01]  /*5380*/  IADD3.X R65, R16, R131, RZ, P0, !PT ;  /* 0x0000008310417210 */ /* 0x000fe200007fe4ff */
        /* <DEDUP_REMOVED lines=25> */
[----:B------:R-:W-:Y:S02]  /*5520*/  PRMT R29, R8, 0x5410, R9 ;  /* 0x00005410081d7816 */ /* 0x000fe40000000009 */
[----:B------:R-:W-:Y:S01]  /*5530*/  PRMT R28, R3, 0x5410, R2 ;  /* 0x00005410031c7816 */ /* 0x000fe20000000002 */
[----:B------:R-:W-:-:S05]  /*5540*/  @P0 BRA `(.L_x_197) ;  /* 0x0000077000000947 */ /* 0x000fca0003800000 */
[----:B------:R-:W-:Y:S01]  /*5550*/  IMAD.MOV.U32 R40, RZ, RZ, R37 ;  /* 0x000000ffff287224 */ /* 0x000fe200078e0025 */
[----:B------:R-:W-:Y:S01]  /*5560*/  ISETP.GE.AND P2, PT, R85, c[0x0][0x1d4], PT ;  /* 0x0000750055007a0c */ /* 0x000fe20003f46270 */
[----:B------:R-:W1:Y:S01]  /*5570*/  LDS.128 R52, [R111+0x3c80] ;  /* 0x003c80006f347984 */ /* 0x000e620000000c00 */
[----:B------:R-:W-:Y:S01]  /*5580*/  IADD3 R2, P1, P0, R78, R70, R108 ;  /* 0x000000464e027210 */ /* 0x000fe2000783e06c */
[----:B------:R-:W-:Y:S01]  /*5590*/  IMAD.MOV.U32 R24, RZ, RZ, R7 ;  /* 0x000000ffff187224 */ /* 0x000fe200078e0007 */
[----:B------:R-:W-:Y:S01]  /*55a0*/  MOV R10, R6 ;  /* 0x00000006000a7202 */ /* 0x000fe20000000f00 */
[----:B------:R-:W-:Y:S01]  /*55b0*/  IMAD.MOV.U32 R46, RZ, RZ, R39 ;  /* 0x000000ffff2e7224 */ /* 0x000fe200078e0027 */
[-C--:B------:R-:W-:Y:S02]  /*55c0*/  IADD3.X R8, R80, R65.reuse, R119, P1, P0 ;  /* 0x0000004150087210 */ /* 0x080fe40000fe0477 */
[----:B------:R-:W-:Y:S01]  /*55d0*/  MOV R43, R38 ;  /* 0x00000026002b7202 */ /* 0x000fe20000000f00 */
[----:B------:R-:W2:Y:S04]  /*55e0*/  LDS.128 R16, [R121+0x3c80] ;  /* 0x003c800079107984 */ /* 0x000ea80000000c00 */
[----:B------:R-:W-:Y:S04]  /*55f0*/  @!P2 IADD3 R3, P1, P0, R78, R70, R85 ;  /* 0x000000464e03a210 */ /* 0x000fe8000783e055 */
[----:B------:R-:W-:Y:S02]  /*5600*/  @!P2 IADD3.X R9, R80, R65, R114, P1, P0 ;  /* 0x000000415009a210 */ /* 0x000fe40000fe0472 */
[C---:B------:R-:W-:Y:S04]  /*5610*/  LEA R68, P0, R2.reuse, c[0x0][0x1c8], 0x1 ;  /* 0x0000720002447a11 */ /* 0x040fe800078008ff */
[----:B------:R-:W-:Y:S02]  /*5620*/  LEA.HI.X R69, R2, c[0x0][0x1cc], R8, 0x1, P0 ;  /* 0x0000730002457a11 */ /* 0x000fe400000f0c08 */
[C---:B------:R-:W-:Y:S02]  /*5630*/  @!P2 LEA R66, P0, R3.reuse, c[0x0][0x1c8], 0x1 ;  /* 0x000072000342aa11 */ /* 0x040fe400078008ff */
[----:B------:R-:W-:Y:S02]  /*5640*/  MOV R2, R4 ;  /* 0x0000000400027202 */ /* 0x000fe40000000f00 */
[----:B------:R-:W-:Y:S01]  /*5650*/  @!P2 LEA.HI.X R67, R3, c[0x0][0x1cc], R9, 0x1, P0 ;  /* 0x000073000343aa11 */ /* 0x000fe200000f0c09 */
[----:B------:R-:W-:Y:S01]  /*5660*/  IMAD.MOV.U32 R3, RZ, RZ, R5 ;  /* 0x000000ffff037224 */ /* 0x000fe200078e0005 */
[----:B------:R-:W-:Y:S11]  /*5670*/  ISETP.GE.AND P0, PT, R100, c[0x0][0x27c], PT ;  /* 0x00009f0064007a0c */ /* 0x000ff60003f06270 */
[----:B------:R-:W-:Y:S02]  /*5680*/  @!UPT UIADD3 URZ, URZ, URZ, URZ ;  /* 0x0000003f3f3ff290 */ /* 0x000fe4000fffe03f */
[--C-:B------:R-:W-:Y:S01]  /*5690*/  @!P0 SHF.R.U32.HI R41, RZ, 0x10, R37.reuse ;  /* 0x00000010ff298819 */ /* 0x100fe20000011625 */
[----:B------:R-:W-:Y:S01]  /*56a0*/  @!P0 HADD2.F32 R2, -RZ, R2.H0_H0 ;  /* 0x20000002ff028230 */ /* 0x000fe20000004100 */
[----:B------:R-:W-:Y:S01]  /*56b0*/  @!P0 SHF.R.U64 R42, R36, 0x10, R37 ;  /* 0x00000010242a8819 */ /* 0x000fe20000001225 */
[----:B------:R-:W-:Y:S01]  /*56c0*/  @!P0 HADD2.F32 R10, -RZ, R10.H0_H0 ;  /* 0x2000000aff0a8230 */ /* 0x000fe20000004100 */
[--C-:B------:R-:W-:Y:S02]  /*56d0*/  @!P0 SHF.R.U64 R11, R6, 0x10, R7.reuse ;  /* 0x00000010060b8819 */ /* 0x100fe40000001207 */
[----:B-1----:R-:W-:Y:S02]  /*56e0*/  @!P0 MOV R37, R53 ;  /* 0x0000003500258202 */ /* 0x002fe40000000f00 */
[----:B--2---:R-:W-:Y:S02]  /*56f0*/  @!P0 MOV R6, R17 ;  /* 0x0000001100068202 */ /* 0x004fe40000000f00 */
[----:B------:R-:W-:Y:S01]  /*5700*/  @!P0 SHF.R.U32.HI R25, RZ, 0x10, R7 ;  /* 0x00000010ff198819 */ /* 0x000fe20000011607 */
[----:B------:R-:W-:Y:S01]  /*5710*/  @!P0 IMAD.MOV.U32 R7, RZ, RZ, R16 ;  /* 0x000000ffff078224 */ /* 0x000fe200078e0010 */
[--C-:B------:R-:W-:Y:S01]  /*5720*/  @!P0 SHF.R.U64 R44, R38, 0x10, R39.reuse ;  /* 0x00000010262c8819 */ /* 0x100fe20000001227 */
[--C-:B------:R-:W-:Y:S01]  /*5730*/  @!P0 HADD2.F32 R35, -RZ, R37.reuse.H0_H0 ;  /* 0x20000025ff238230 */ /* 0x100fe20000004100 */
[----:B------:R-:W-:Y:S01]  /*5740*/  @!P0 SHF.R.U32.HI R47, RZ, 0x10, R39 ;  /* 0x00000010ff2f8819 */ /* 0x000fe20000011627 */
[----:B------:R-:W-:Y:S01]  /*5750*/  @!P0 HADD2.F32 R37, -RZ, R37.H1_H1 ;  /* 0x30000025ff258230 */ /* 0x000fe20000004100 */
[----:B------:R-:W-:Y:S02]  /*5760*/  @!P0 MOV R39, R52 ;  /* 0x0000003400278202 */ /* 0x000fe40000000f00 */
[--C-:B------:R-:W-:Y:S02]  /*5770*/  @!P0 SHF.R.U32.HI R9, RZ, 0x10, R5.reuse ;  /* 0x00000010ff098819 */ /* 0x100fe40000011605 */
[----:B------:R-:W-:Y:S01]  /*5780*/  @!P0 SHF.R.U64 R8, R4, 0x10, R5 ;  /* 0x0000001004088819 */ /* 0x000fe20000001205 */
[----:B------:R-:W-:Y:S01]  /*5790*/  @!P0 HADD2.F32 R4, -RZ, R3.H0_H0 ;  /* 0x20000003ff048230 */ /* 0x000fe20000004100 */
[----:B------:R-:W-:Y:S01]  /*57a0*/  MOV R5, R36 ;  /* 0x0000002400057202 */ /* 0x000fe20000000f00 */
[----:B------:R-:W-:Y:S02]  /*57b0*/  @!P0 HADD2.F32 R33, -RZ, R39.H0_H0 ;  /* 0x20000027ff218230 */ /* 0x000fe40000004100 */
[----:B------:R-:W-:Y:S01]  /*57c0*/  @!P0 HADD2.F32 R3, -RZ, R7.H0_H0 ;  /* 0x20000007ff038230 */ /* 0x000fe20000004100 */
[----:B------:R-:W-:Y:S01]  /*57d0*/  @!P0 FMUL.FTZ R38, R35, R4 ;  /* 0x0000000423268220 */ /* 0x000fe20000410000 */
[----:B------:R-:W-:Y:S01]  /*57e0*/  @!P0 HADD2.F32 R34, -RZ, R5.H0_H0 ;  /* 0x20000005ff228230 */ /* 0x000fe20000004100 */
[-C--:B------:R-:W-:Y:S01]  /*57f0*/  @!P0 FMUL.FTZ R45, R33, R2.reuse ;  /* 0x00000002212d8220 */ /* 0x080fe20000410000 */
[----:B------:R-:W-:Y:S01]  /*5800*/  @!P0 HADD2.F32 R5, -RZ, R6.H0_H0 ;  /* 0x20000006ff058230 */ /* 0x000fe20000004100 */
[C---:B------:R-:W-:Y:S01]  /*5810*/  @!P0 FMUL.FTZ R2, R3.reuse, R2 ;  /* 0x0000000203028220 */ /* 0x040fe20000410000 */
[----:B------:R-:W-:Y:S01]  /*5820*/  @!P0 HADD2.F32 R36, -RZ, R40.H0_H0 ;  /* 0x20000028ff248230 */ /* 0x000fe20000004100 */
[----:B------:R-:W-:Y:S01]  /*5830*/  @!P0 FFMA.FTZ R76, R3, R34, -R45 ;  /* 0x00000022034c8223 */ /* 0x000fe2000001082d */
[----:B------:R-:W-:Y:S01]  /*5840*/  @!P0 MOV R45, R55 ;  /* 0x00000037002d8202 */ /* 0x000fe20000000f00 */
[C---:B------:R-:W-:Y:S01]  /*5850*/  @!P0 FMUL.FTZ R4, R5.reuse, R4 ;  /* 0x0000000405048220 */ /* 0x040fe20000410000 */
[----:B------:R-:W-:Y:S01]  /*5860*/  @!P0 HADD2.F32 R8, -RZ, R8.H0_H0 ;  /* 0x20000008ff088230 */ /* 0x000fe20000004100 */
[----:B------:R-:W-:Y:S01]  /*5870*/  @!P0 FFMA.FTZ R75, R5, R36, -R38 ;  /* 0x00000024054b8223 */ /* 0x000fe20000010826 */
[----:B------:R-:W-:Y:S01]  /*5880*/  @!P0 HADD2.F32 R5, -RZ, R9.H0_H0 ;  /* 0x20000009ff058230 */ /* 0x000fe20000004100 */
[----:B------:R-:W-:Y:S01]  /*5890*/  @!P0 FFMA.FTZ R2, R33, R34, R2 ;  /* 0x0000002221028223 */ /* 0x000fe20000010002 */
[----:B------:R-:W-:Y:S02]  /*58a0*/  @!P0 HADD2.F32 R33, -RZ, R39.H1_H1 ;  /* 0x30000027ff218230 */ /* 0x000fe40000004100 */
[----:B------:R-:W-:Y:S01]  /*58b0*/  @!P0 HADD2.F32 R38, -RZ, R41.H0_H0 ;  /* 0x20000029ff268230 */ /* 0x000fe20000004100 */
[-C--:B------:R-:W-:Y:S01]  /*58c0*/  @!P0 FMUL.FTZ R9, R37, R5.reuse ;  /* 0x0000000525098220 */ /* 0x080fe20000410000 */
[----:B------:R-:W-:Y:S02]  /*58d0*/  @!P0 HADD2.F32 R3, -RZ, R6.H1_H1 ;  /* 0x30000006ff038230 */ /* 0x000fe40000004100 */
[----:B------:R-:W-:Y:S01]  /*58e0*/  @!P0 HADD2.F32 R6, -RZ, R7.H1_H1 ;  /* 0x30000007ff068230 */ /* 0x000fe20000004100 */
[----:B------:R-:W-:Y:S01]  /*58f0*/  @!P0 FMUL.FTZ R7, R33, R8 ;  /* 0x0000000821078220 */ /* 0x000fe20000410000 */
[----:B------:R-:W-:Y:S01]  /*5900*/  @!P0 HADD2.F32 R34, -RZ, R42.H0_H0 ;  /* 0x2000002aff228230 */ /* 0x000fe20000004100 */
[C---:B------:R-:W-:Y:S01]  /*5910*/  @!P0 FFMA.FTZ R74, R3.reuse, R38, -R9 ;  /* 0x00000026034a8223 */ /* 0x040fe20000010809 */
[----:B------:R-:W-:Y:S01]  /*5920*/  @!P0 HADD2.F32 R42, -RZ, R44.H0_H0 ;  /* 0x2000002cff2a8230 */ /* 0x000fe20000004100 */
[----:B------:R-:W-:Y:S01]  /*5930*/  @!P0 IMAD.MOV.U32 R9, RZ, RZ, R54 ;  /* 0x000000ffff098224 */ /* 0x000fe200078e0036 */
[----:B------:R-:W-:Y:S01]  /*5940*/  @!P0 HADD2.F32 R40, -RZ, R43.H0_H0 ;  /* 0x2000002bff288230 */ /* 0x000fe20000004100 */
[----:B------:R-:W-:Y:S01]  /*5950*/  @!P0 FMUL.FTZ R5, R3, R5 ;  /* 0x0000000503058220 */ /* 0x000fe20000410000 */
[----:B------:R-:W-:Y:S01]  /*5960*/  @!P0 HADD2.F32 R44, -RZ, R46.H0_H0 ;  /* 0x2000002eff2c8230 */ /* 0x000fe20000004100 */
[C---:B------:R-:W-:Y:S01]  /*5970*/  @!P0 FMUL.FTZ R3, R6.reuse, R8 ;  /* 0x0000000806038220 */ /* 0x040fe20000410000 */
[----:B------:R-:W-:Y:S01]  /*5980*/  @!P0 HADD2.F32 R41, -RZ, R9.H1_H1 ;  /* 0x30000009ff298230 */ /* 0x000fe20000004100 */
[----:B------:R-:W-:Y:S01]  /*5990*/  @!P0 FFMA.FTZ R73, R6, R34, -R7 ;  /* 0x0000002206498223 */ /* 0x000fe20000010807 */
[----:B------:R-:W-:Y:S01]  /*59a0*/  @!P0 MOV R6, R18 ;  /* 0x0000001200068202 */ /* 0x000fe20000000f00 */
[----:B------:R-:W-:Y:S01]  /*59b0*/  @!P0 FFMA.FTZ R3, R33, R34, R3 ;  /* 0x0000002221038223 */ /* 0x000fe20000010003 */
[----:B------:R-:W-:Y:S01]  /*59c0*/  @!P0 HADD2.F32 R7, -RZ, R11.H0_H0 ;  /* 0x2000000bff078230 */ /* 0x000fe20000004100 */
[----:B------:R-:W-:Y:S01]  /*59d0*/  @!P0 FFMA.FTZ R4, R35, R36, R4 ;  /* 0x0000002423048223 */ /* 0x000fe20000010004 */
[----:B------:R-:W-:Y:S01]  /*59e0*/  @!P0 HADD2.F32 R39, -RZ, R9.H0_H0 ;  /* 0x20000009ff278230 */ /* 0x000fe20000004100 */
[----:B------:R-:W-:Y:S01]  /*59f0*/  @!P0 FFMA.FTZ R5, R37, R38, R5 ;  /* 0x0000002625058223 */ /* 0x000fe20000010005 */
[--C-:B------:R-:W-:Y:S01]  /*5a00*/  @!P0 HADD2.F32 R8, -RZ, R6.reuse.H1_H1 ;  /* 0x30000006ff088230 */ /* 0x100fe20000004100 */
[-C--:B------:R-:W-:Y:S01]  /*5a10*/  @!P0 FMUL.FTZ R11, R41, R7.reuse ;  /* 0x00000007290b8220 */ /* 0x080fe20000410000 */
[----:B------:R-:W-:Y:S01]  /*5a20*/  @!P0 HADD2.F32 R9, -RZ, R6.H0_H0 ;  /* 0x20000006ff098230 */ /* 0x000fe20000004100 */
[----:B------:R-:W-:Y:S01]  /*5a30*/  @!P0 FMUL.FTZ R43, R39, R10 ;  /* 0x0000000a272b8220 */ /* 0x000fe20000410000 */
[----:B------:R-:W-:Y:S01]  /*5a40*/  @!P0 F2FP.PACK_AB R4, R5, R4 ;  /* 0x000000040504823e */ /* 0x000fe200000000ff */
[C---:B------:R-:W-:Y:S02]  /*5a50*/  @!P0 FMUL.FTZ R7, R8.reuse, R7 ;  /* 0x0000000708078220 */ /* 0x040fe40000410000 */
[----:B------:R-:W-:Y:S01]  /*5a60*/  @!P0 FFMA.FTZ R72, R8, R42, -R11 ;  /* 0x0000002a08488223 */ /* 0x000fe2000001080b */
[----:B------:R-:W-:Y:S01]  /*5a70*/  @!P0 HADD2.F32 R11, -RZ, R24.H0_H0 ;  /* 0x20000018ff0b8230 */ /* 0x000fe20000004100 */
[----:B------:R-:W-:Y:S01]  /*5a80*/  @!P0 IMAD.MOV.U32 R8, RZ, RZ, R19 ;  /* 0x000000ffff088224 */ /* 0x000fe200078e0013 */
[----:B------:R-:W-:Y:S01]  /*5a90*/  @!P0 HADD2.F32 R24, -RZ, R25.H0_H0 ;  /* 0x20000019ff188230 */ /* 0x000fe20000004100 */
[C---:B------:R-:W-:Y:S01]  /*5aa0*/  @!P0 FFMA.FTZ R71, R9.reuse, R40, -R43 ;  /* 0x0000002809478223 */ /* 0x040fe2000001082b */
[--C-:B------:R-:W-:Y:S01]  /*5ab0*/  @!P0 HADD2.F32 R43, -RZ, R45.reuse.H0_H0 ;  /* 0x2000002dff2b8230 */ /* 0x100fe20000004100 */
[----:B------:R-:W-:Y:S01]  /*5ac0*/  @!P0 FMUL.FTZ R6, R9, R10 ;  /* 0x0000000a09068220 */ /* 0x000fe20000410000 */
[----:B------:R-:W-:Y:S01]  /*5ad0*/  @!P0 HADD2.F32 R25, -RZ, R45.H1_H1 ;  /* 0x3000002dff198230 */ /* 0x000fe20000004100 */
[----:B------:R-:W-:Y:S01]  /*5ae0*/  @!P0 IMAD.MOV.U32 R53, RZ, RZ, R4 ;  /* 0x000000ffff358224 */ /* 0x000fe200078e0004 */
[--C-:B------:R-:W-:Y:S01]  /*5af0*/  @!P0 HADD2.F32 R10, -RZ, R8.reuse.H1_H1 ;  /* 0x30000008ff0a8230 */ /* 0x100fe20000004100 */
[----:B------:R-:W-:Y:S01]  /*5b00*/  @!P0 FMUL.FTZ R64, R43, R11 ;  /* 0x0000000b2b408220 */ /* 0x000fe20000410000 */
[----:B------:R-:W-:Y:S01]  /*5b10*/  @!P0 HADD2.F32 R9, -RZ, R8.H0_H0 ;  /* 0x20000008ff098230 */ /* 0x000fe20000004100 */
[----:B------:R-:W-:Y:S01]  /*5b20*/  @!P0 FMUL.FTZ R46, R25, R24 ;  /* 0x00000018192e8220 */ /* 0x000fe20000410000 */
[----:B------:R-:W-:Y:S01]  /*5b30*/  @!P0 HADD2.F32 R45, -RZ, R47.H0_H0 ;  /* 0x2000002fff2d8230 */ /* 0x000fe20000004100 */
[----:B------:R-:W-:Y:S02]  /*5b40*/  @!P0 FFMA.FTZ R6, R39, R40, R6 ;  /* 0x0000002827068223 */ /* 0x000fe40000010006 */
[C---:B------:R-:W-:Y:S02]  /*5b50*/  @!P0 FFMA.FTZ R64, R9.reuse, R44, -R64 ;  /* 0x0000002c09408223 */ /* 0x040fe40000010840 */
[----:B------:R-:W-:Y:S02]  /*5b60*/  @!P0 FFMA.FTZ R46, R10, R45, -R46 ;  /* 0x0000002d0a2e8223 */ /* 0x000fe4000001082e */
[----:B------:R-:W-:Y:S01]  /*5b70*/  @!P0 FMUL.FTZ R8, R9, R11 ;  /* 0x0000000b09088220 */ /* 0x000fe20000410000 */
[----:B------:R-:W-:Y:S01]  /*5b80*/  @!P0 F2FP.PACK_AB R11, R74, R75 ;  /* 0x0000004b4a0b823e */ /* 0x000fe200000000ff */
[----:B------:R-:W-:Y:S01]  /*5b90*/  @!P0 FMUL.FTZ R9, R10, R24 ;  /* 0x000000180a098220 */ /* 0x000fe20000410000 */
[----:B------:R-:W-:Y:S01]  /*5ba0*/  @!P0 F2FP.PACK_AB R24, R72, R71 ;  /* 0x000000474818823e */ /* 0x000fe200000000ff */
[----:B------:R-:W-:Y:S01]  /*5bb0*/  @!P0 FFMA.FTZ R7, R41, R42, R7 ;  /* 0x0000002a29078223 */ /* 0x000fe20000010007 */
[----:B------:R-:W-:Y:S01]  /*5bc0*/  @!P0 F2FP.PACK_AB R10, R73, R76 ;  /* 0x0000004c490a823e */ /* 0x000fe200000000ff */
[----:B------:R-:W-:Y:S01]  /*5bd0*/  @!P0 FFMA.FTZ R8, R43, R44, R8 ;  /* 0x0000002c2b088223 */ /* 0x000fe20000010008 */
[----:B------:R-:W-:Y:S01]  /*5be0*/  @!P0 F2FP.PACK_AB R33, R46, R64 ;  /* 0x000000402e21823e */ /* 0x000fe200000000ff */
[----:B------:R-:W-:Y:S01]  /*5bf0*/  @!P0 FFMA.FTZ R9, R25, R45, R9 ;  /* 0x0000002d19098223 */ /* 0x000fe20000010009 */
[----:B------:R-:W-:Y:S01]  /*5c00*/  @!P0 MOV R16, R10 ;  /* 0x0000000a00108202 */ /* 0x000fe20000000f00 */
[----:B------:R-:W-:Y:S01]  /*5c10*/  @!P0 IMAD.MOV.U32 R18, RZ, RZ, R24 ;  /* 0x000000ffff128224 */ /* 0x000fe200078e0018 */
[----:B------:R-:W-:Y:S02]  /*5c20*/  @!P0 MOV R17, R11 ;  /* 0x0000000b00118202 */ /* 0x000fe40000000f00 */
[----:B------:R-:W-:Y:S02]  /*5c30*/  @!P0 MOV R19, R33 ;  /* 0x0000002100138202 */ /* 0x000fe40000000f00 */
[----:B------:R-:W-:Y:S02]  /*5c40*/  @!P0 F2FP.PACK_AB R10, R3, R2 ;  /* 0x00000002030a823e */ /* 0x000fe400000000ff */
[----:B------:R-:W-:Y:S01]  /*5c50*/  @!P0 F2FP.PACK_AB R3, R7, R6 ;  /* 0x000000060703823e */ /* 0x000fe200000000ff */
[----:B------:R1:W-:Y:S01]  /*5c60*/  STG.E.128 [R68.64], R16 ;  /* 0x0000001044007986 */ /* 0x0003e2000c101d06 */
[----:B------:R-:W-:Y:S02]  /*5c70*/  @!P0 F2FP.PACK_AB R2, R9, R8 ;  /* 0x000000080902823e */ /* 0x000fe400000000ff */
[----:B------:R-:W-:Y:S02]  /*5c80*/  @!P0 MOV R52, R10 ;  /* 0x0000000a00348202 */ /* 0x000fe40000000f00 */
[----:B------:R-:W-:Y:S02]  /*5c90*/  @!P0 MOV R54, R3 ;  /* 0x0000000300368202 */ /* 0x000fe40000000f00 */
[----:B------:R-:W-:Y:S05]  /*5ca0*/  @!P0 MOV R55, R2 ;  /* 0x0000000200378202 */ /* 0x000fea0000000f00 */
[----:B------:R1:W-:Y:S02]  /*5cb0*/  @!P2 STG.E.128 [R66.64], R52 ;  /* 0x000000344200a986 */ /* 0x0003e4000c101d06 */
.L_x_197:
[----:B------:R-:W-:Y:S05]  /*5cc0*/  BSYNC B0 ;  /* 0x0000000000007941 */ /* 0x000fea0003800000 */
.L_x_196:
[----:B------:R-:W-:Y:S01]  /*5cd0*/  ISETP.GE.AND P0, PT, R26, c[0x0][0x1d4], PT ;  /* 0x000075001a007a0c */ /* 0x000fe20003f06270 */
[----:B------:R-:W-:Y:S01]  /*5ce0*/  @!UPT UIADD3 URZ, URZ, URZ, URZ ;  /* 0x0000003f3f3ff290 */ /* 0x000fe2000fffe03f */
[----:B------:R-:W-:Y:S11]  /*5cf0*/  BSSY B0, `(.L_x_198) ;  /* 0x0000071000007945 */ /* 0x000ff60003800000 */
[----:B------:R-:W-:-:S05]  /*5d00*/  @P0 BRA `(.L_x_199) ;  /* 0x000006f000000947 */ /* 0x000fca0003800000 */
[----:B------:R-:W2:Y:S01]  /*5d10*/  LDS.128 R40, [R110+0x3c80] ;  /* 0x003c80006e287984 */ /* 0x000ea20000000c00 */
[----:B------:R-:W-:Y:S02]  /*5d20*/  ISETP.GE.AND P2, PT, R84, c[0x0][0x1d4], PT ;  /* 0x0000750054007a0c */ /* 0x000fe40003f46270 */
[-C--:B------:R-:W-:Y:S04]  /*5d30*/  IADD3 R2, P1, P0, R78, R70.reuse, R105 ;  /* 0x000000464e027210 */ /* 0x080fe8000783e069 */
[-C--:B------:R-:W-:Y:S01]  /*5d40*/  IADD3.X R4, R80, R65.reuse, R118, P1, P0 ;  /* 0x0000004150047210 */ /* 0x080fe20000fe0476 */
[----:B-1----:R-:W1:Y:S06]  /*5d50*/  LDS.128 R16, [R120+0x3c80] ;  /* 0x003c800078107984 */ /* 0x002e6c0000000c00 */
[----:B------:R-:W-:Y:S04]  /*5d60*/  @!P2 IADD3 R3, P1, P0, R78, R70, R84 ;  /* 0x000000464e03a210 */ /* 0x000fe8000783e054 */
[----:B------:R-:W-:Y:S02]  /*5d70*/  @!P2 IADD3.X R5, R80, R65, R113, P1, P0 ;  /* 0x000000415005a210 */ /* 0x000fe40000fe0471 */
[C---:B------:R-:W-:Y:S04]  /*5d80*/  LEA R52, P0, R2.reuse, c[0x0][0x1c8], 0x1 ;  /* 0x0000720002347a11 */ /* 0x040fe800078008ff */
[----:B------:R-:W-:Y:S02]  /*5d90*/  LEA.HI.X R53, R2, c[0x0][0x1cc], R4, 0x1, P0 ;  /* 0x0000730002357a11 */ /* 0x000fe400000f0c04 */
[C---:B------:R-:W-:Y:S04]  /*5da0*/  @!P2 LEA R46, P0, R3.reuse, c[0x0][0x1c8], 0x1 ;  /* 0x00007200032eaa11 */ /* 0x040fe800078008ff */
[----:B------:R-:W-:Y:S02]  /*5db0*/  @!P2 LEA.HI.X R47, R3, c[0x0][0x1cc], R5, 0x1, P0 ;  /* 0x00007300032faa11 */ /* 0x000fe400000f0c05 */
[----:B------:R-:W-:Y:S11]  /*5dc0*/  ISETP.GE.AND P0, PT, R26, c[0x0][0x27c], PT ;  /* 0x00009f001a007a0c */ /* 0x000ff60003f06270 */
[----:B------:R-:W-:Y:S02]  /*5dd0*/  @!UPT UIADD3 URZ, URZ, URZ, URZ ;  /* 0x0000003f3f3ff290 */ /* 0x000fe4000fffe03f */
[----:B------:R-:W-:Y:S01]  /*5de0*/  @!P0 SHF.R.U64 R5, R12, 0x10, R13 ;  /* 0x000000100c058819 */ /* 0x000fe2000000120d */
[----:B------:R-:W-:Y:S01]  /*5df0*/  @!P0 HADD2.F32 R2, -RZ, R28.H0_H0 ;  /* 0x2000001cff028230 */ /* 0x000fe20000004100 */
[----:B------:R-:W-:Y:S01]  /*5e00*/  @!P0 SHF.R.U64 R12, R48, 0x10, R49 ;  /* 0x00000010300c8819 */ /* 0x000fe20000001231 */
[--C-:B------:R-:W-:Y:S01]  /*5e10*/  @!P0 HADD2.F32 R8, -RZ, R60.reuse.H0_H0 ;  /* 0x2000003cff088230 */ /* 0x100fe20000004100 */
[----:B--2---:R-:W-:Y:S01]  /*5e20*/  @!P0 MOV R9, R40 ;  /* 0x0000002800098202 */ /* 0x004fe20000000f00 */
[----:B------:R-:W-:Y:S01]  /*5e30*/  @!P0 HADD2.F32 R5, -RZ, R5.H0_H0 ;  /* 0x20000005ff058230 */ /* 0x000fe20000004100 */
[----:B-1----:R-:W-:Y:S01]  /*5e40*/  @!P0 MOV R4, R16 ;  /* 0x0000001000048202 */ /* 0x002fe20000000f00 */
[----:B------:R-:W-:Y:S01]  /*5e50*/  @!P0 HADD2.F32 R24, -RZ, R60.H1_H1 ;  /* 0x3000003cff188230 */ /* 0x000fe20000004100 */
[----:B------:R-:W-:Y:S01]  /*5e60*/  @!P0 SHF.R.U32.HI R6, RZ, 0x10, R13 ;  /* 0x00000010ff068819 */ /* 0x000fe2000001160d */
[--C-:B------:R-:W-:Y:S01]  /*5e70*/  @!P0 HADD2.F32 R7, -RZ, R9.reuse.H0_H0 ;  /* 0x20000009ff078230 */ /* 0x100fe20000004100 */
[----:B------:R-:W-:Y:S01]  /*5e80*/  @!P0 SHF.R.U64 R11, R14, 0x10, R15 ;  /* 0x000000100e0b8819 */ /* 0x000fe2000000120f */
[--C-:B------:R-:W-:Y:S01]  /*5e90*/  @!P0 HADD2.F32 R3, -RZ, R4.reuse.H0_H0 ;  /* 0x20000004ff038230 */ /* 0x100fe20000004100 */
[----:B------:R-:W-:Y:S01]  /*5ea0*/  @!P0 SHF.R.U32.HI R34, RZ, 0x10, R51 ;  /* 0x00000010ff228819 */ /* 0x000fe20000011633 */
[----:B------:R-:W-:Y:S01]  /*5eb0*/  @!P0 HADD2.F32 R13, -RZ, R9.H1_H1 ;  /* 0x30000009ff0d8230 */ /* 0x000fe20000004100 */
[----:B------:R-:W-:Y:S01]  /*5ec0*/  @!P0 FMUL.FTZ R14, R7, R2 ;  /* 0x00000002070e8220 */ /* 0x000fe20000410000 */
[----:B------:R-:W-:Y:S01]  /*5ed0*/  @!P0 HADD2.F32 R4, -RZ, R4.H1_H1 ;  /* 0x30000004ff048230 */ /* 0x000fe20000004100 */
[----:B------:R-:W-:Y:S01]  /*5ee0*/  @!P0 IMAD.MOV.U32 R9, RZ, RZ, R41 ;  /* 0x000000ffff098224 */ /* 0x000fe200078e0029 */
[----:B------:R-:W-:Y:S01]  /*5ef0*/  @!P0 HADD2.F32 R39, -RZ, R34.H0_H0 ;  /* 0x20000022ff278230 */ /* 0x000fe20000004100 */
[----:B------:R-:W-:Y:S01]  /*5f00*/  @!P0 FFMA.FTZ R55, R3, R8, -R14 ;  /* 0x0000000803378223 */ /* 0x000fe2000001080e */
[----:B------:R-:W-:Y:S01]  /*5f10*/  @!P0 HADD2.F32 R14, -RZ, R12.H0_H0 ;  /* 0x2000000cff0e8230 */ /* 0x000fe20000004100 */
[-C--:B------:R-:W-:Y:S01]  /*5f20*/  @!P0 FMUL.FTZ R12, R13, R5.reuse ;  /* 0x000000050d0c8220 */ /* 0x080fe20000410000 */
[----:B------:R-:W-:Y:S01]  /*5f30*/  @!P0 MOV R34, R42 ;  /* 0x0000002a00228202 */ /* 0x000fe20000000f00 */
[----:B------:R-:W-:Y:S01]  /*5f40*/  @!P0 FMUL.FTZ R2, R3, R2 ;  /* 0x0000000203028220 */ /* 0x000fe20000410000 */
[----:B------:R-:W-:Y:S01]  /*5f50*/  @!P0 SHF.R.U32.HI R33, RZ, 0x10, R49 ;  /* 0x00000010ff218819 */ /* 0x000fe20000011631 */
[C---:B------:R-:W-:Y:S01]  /*5f60*/  @!P0 FMUL.FTZ R3, R4.reuse, R5 ;  /* 0x0000000504038220 */ /* 0x040fe20000410000 */
[----:B------:R-:W-:Y:S01]  /*5f70*/  @!P0 MOV R5, R17 ;  /* 0x0000001100058202 */ /* 0x000fe20000000f00 */
[----:B------:R-:W-:Y:S01]  /*5f80*/  @!P0 FFMA.FTZ R54, R4, R14, -R12 ;  /* 0x0000000e04368223 */ /* 0x000fe2000001080c */
[----:B------:R-:W-:Y:S01]  /*5f90*/  @!P0 HADD2.F32 R4, -RZ, R28.H1_H1 ;  /* 0x3000001cff048230 */ /* 0x000fe20000004100 */
[----:B------:R-:W-:Y:S01]  /*5fa0*/  @!P0 FFMA.FTZ R2, R7, R8, R2 ;  /* 0x0000000807028223 */ /* 0x000fe20000010002 */
[----:B------:R-:W-:Y:S01]  /*5fb0*/  @!P0 SHF.R.U32.HI R10, RZ, 0x10, R15 ;  /* 0x00000010ff0a8819 */ /* 0x000fe2000001160f */
[----:B------:R-:W-:Y:S01]  /*5fc0*/  @!P0 FFMA.FTZ R3, R13, R14, R3 ;  /* 0x0000000e0d038223 */ /* 0x000fe20000010003 */
[----:B------:R-:W-:Y:S01]  /*5fd0*/  @!P0 HADD2.F32 R15, -RZ, R9.H0_H0 ;  /* 0x20000009ff0f8230 */ /* 0x000fe20000004100 */
[----:B------:R-:W-:Y:S01]  /*5fe0*/  @!P0 SHF.R.U64 R35, R50, 0x10, R51 ;  /* 0x0000001032238819 */ /* 0x000fe20000001233 */
[----:B------:R-:W-:Y:S02]  /*5ff0*/  @!P0 HADD2.F32 R7, -RZ, R5.H0_H0 ;  /* 0x20000005ff078230 */ /* 0x000fe40000004100 */
[----:B------:R-:W-:Y:S01]  /*6000*/  @!P0 HADD2.F32 R25, -RZ, R9.H1_H1 ;  /* 0x30000009ff198230 */ /* 0x000fe20000004100 */
[-C--:B------:R-:W-:Y:S01]  /*6010*/  @!P0 FMUL.FTZ R12, R15, R4.reuse ;  /* 0x000000040f0c8220 */ /* 0x080fe20000410000 */
[----:B------:R-:W-:Y:S01]  /*6020*/  @!P0 HADD2.F32 R8, -RZ, R6.H0_H0 ;  /* 0x20000006ff088230 */ /* 0x000fe20000004100 */
[C---:B------:R-:W-:Y:S01]  /*6030*/  @!P0 FMUL.FTZ R4, R7.reuse, R4 ;  /* 0x0000000407048220 */ /* 0x040fe20000410000 */
[----:B------:R-:W-:Y:S01]  /*6040*/  @!P0 HADD2.F32 R28, -RZ, R33.H0_H0 ;  /* 0x20000021ff1c8230 */ /* 0x000fe20000004100 */
[----:B------:R-:W-:Y:S01]  /*6050*/  @!P0 FFMA.FTZ R51, R7, R24, -R12 ;  /* 0x0000001807338223 */ /* 0x000fe2000001080c */
[----:B------:R-:W-:Y:S01]  /*6060*/  @!P0 MOV R7, R19 ;  /* 0x0000001300078202 */ /* 0x000fe20000000f00 */
[----:B------:R-:W-:Y:S01]  /*6070*/  @!P0 IMAD.MOV.U32 R12, RZ, RZ, R43 ;  /* 0x000000ffff0c8224 */ /* 0x000fe200078e002b */
[----:B------:R-:W-:Y:S01]  /*6080*/  @!P0 HADD2.F32 R6, -RZ, R5.H1_H1 ;  /* 0x30000005ff068230 */ /* 0x000fe20000004100 */
[----:B------:R-:W-:Y:S01]  /*6090*/  @!P0 FMUL.FTZ R9, R25, R8 ;  /* 0x0000000819098220 */ /* 0x000fe20000410000 */
[----:B------:R-:W-:Y:S01]  /*60a0*/  @!P0 HADD2.F32 R10, -RZ, R10.H0_H0 ;  /* 0x2000000aff0a8230 */ /* 0x000fe20000004100 */
[----:B------:R-:W-:Y:S01]  /*60b0*/  @!P0 FFMA.FTZ R4, R15, R24, R4 ;  /* 0x000000180f048223 */ /* 0x000fe20000010004 */
[--C-:B------:R-:W-:Y:S01]  /*60c0*/  @!P0 HADD2.F32 R36, -RZ, R12.reuse.H0_H0 ;  /* 0x2000000cff248230 */ /* 0x100fe20000004100 */
[C---:B------:R-:W-:Y:S01]  /*60d0*/  @!P0 FMUL.FTZ R5, R6.reuse, R8 ;  /* 0x0000000806058220 */ /* 0x040fe20000410000 */
[----:B------:R-:W-:Y:S01]  /*60e0*/  @!P0 HADD2.F32 R38, -RZ, R12.H1_H1 ;  /* 0x3000000cff268230 */ /* 0x000fe20000004100 */
[-C--:B------:R-:W-:Y:S01]  /*60f0*/  @!P0 FFMA.FTZ R50, R6, R28.reuse, -R9 ;  /* 0x0000001c06328223 */ /* 0x080fe20000010809 */
[----:B------:R-:W-:Y:S01]  /*6100*/  @!P0 HADD2.F32 R9, -RZ, R7.H0_H0 ;  /* 0x20000007ff098230 */ /* 0x000fe20000004100 */
[----:B------:R-:W-:Y:S01]  /*6110*/  @!P0 FFMA.FTZ R5, R25, R28, R5 ;  /* 0x0000001c19058223 */ /* 0x000fe20000010005 */
[----:B------:R-:W-:Y:S02]  /*6120*/  @!P0 HADD2.F32 R6, -RZ, R29.H0_H0 ;  /* 0x2000001dff068230 */ /* 0x000fe40000004100 */
[----:B------:R-:W-:Y:S02]  /*6130*/  @!P0 HADD2.F32 R7, -RZ, R7.H1_H1 ;  /* 0x30000007ff078230 */ /* 0x000fe40000004100 */
[--C-:B------:R-:W-:Y:S01]  /*6140*/  @!P0 HADD2.F32 R37, -RZ, R61.reuse.H0_H0 ;  /* 0x2000003dff258230 */ /* 0x100fe20000004100 */
[----:B------:R-:W-:Y:S01]  /*6150*/  @!P0 FMUL.FTZ R12, R36, R6 ;  /* 0x00000006240c8220 */ /* 0x000fe20000410000 */
[----:B------:R-:W-:Y:S01]  /*6160*/  @!P0 F2FP.PACK_AB R4, R5, R4 ;  /* 0x000000040504823e */ /* 0x000fe200000000ff */
[C---:B------:R-:W-:Y:S01]  /*6170*/  @!P0 FMUL.FTZ R8, R9.reuse, R6 ;  /* 0x0000000609088220 */ /* 0x040fe20000410000 */
[----:B------:R-:W-:Y:S01]  /*6180*/  @!P0 HADD2.F32 R33, -RZ, R61.H1_H1 ;  /* 0x3000003dff218230 */ /* 0x000fe20000004100 */
[-C--:B------:R-:W-:Y:S01]  /*6190*/  @!P0 FMUL.FTZ R6, R38, R10.reuse ;  /* 0x0000000a26068220 */ /* 0x080fe20000410000 */
[----:B------:R-:W-:Y:S01]  /*61a0*/  @!P0 HADD2.F32 R35, -RZ, R35.H0_H0 ;  /* 0x20000023ff238230 */ /* 0x000fe20000004100 */
[----:B------:R-:W-:Y:S01]  /*61b0*/  @!P0 FFMA.FTZ R49, R9, R37, -R12 ;  /* 0x0000002509318223 */ /* 0x000fe2000001080c */
[----:B------:R-:W-:Y:S01]  /*61c0*/  @!P0 HADD2.F32 R12, -RZ, R11.H0_H0 ;  /* 0x2000000bff0c8230 */ /* 0x000fe20000004100 */
[C---:B------:R-:W-:Y:S02]  /*61d0*/  @!P0 FMUL.FTZ R9, R7.reuse, R10 ;  /* 0x0000000a07098220 */ /* 0x040fe40000410000 */
[----:B------:R-:W-:Y:S01]  /*61e0*/  @!P0 FFMA.FTZ R48, R7, R39, -R6 ;  /* 0x0000002707308223 */ /* 0x000fe20000010806 */
[----:B------:R-:W-:Y:S01]  /*61f0*/  @!P0 HADD2.F32 R6, -RZ, R29.H1_H1 ;  /* 0x3000001dff068230 */ /* 0x000fe20000004100 */
[----:B------:R-:W-:Y:S01]  /*6200*/  @!P0 IMAD.MOV.U32 R7, RZ, RZ, R18 ;  /* 0x000000ffff078224 */ /* 0x000fe200078e0012 */
[--C-:B------:R-:W-:Y:S01]  /*6210*/  @!P0 HADD2.F32 R29, -RZ, R34.reuse.H0_H0 ;  /* 0x20000022ff1d8230 */ /* 0x100fe20000004100 */
[----:B------:R-:W-:Y:S01]  /*6220*/  @!P0 IMAD.MOV.U32 R41, RZ, RZ, R4 ;  /* 0x000000ffff298224 */ /* 0x000fe200078e0004 */
[----:B------:R-:W-:Y:S01]  /*6230*/  @!P0 F2FP.PACK_AB R13, R48, R49 ;  /* 0x00000031300d823e */ /* 0x000fe200000000ff */
[----:B------:R-:W-:Y:S02]  /*6240*/  @!P0 HADD2.F32 R34, -RZ, R34.H1_H1 ;  /* 0x30000022ff228230 */ /* 0x000fe40000004100 */
[--C-:B------:R-:W-:Y:S01]  /*6250*/  @!P0 HADD2.F32 R11, -RZ, R7.reuse.H0_H0 ;  /* 0x20000007ff0b8230 */ /* 0x100fe20000004100 */
[----:B------:R-:W-:Y:S01]  /*6260*/  @!P0 MOV R19, R13 ;  /* 0x0000000d00138202 */ /* 0x000fe20000000f00 */
[----:B------:R-:W-:Y:S01]  /*6270*/  @!P0 HADD2.F32 R10, -RZ, R7.H1_H1 ;  /* 0x30000007ff0a8230 */ /* 0x000fe20000004100 */
[----:B------:R-:W-:Y:S02]  /*6280*/  @!P0 FMUL.FTZ R7, R29, R6 ;  /* 0x000000061d078220 */ /* 0x000fe40000410000 */
[----:B------:R-:W-:Y:S02]  /*6290*/  @!P0 FMUL.FTZ R44, R34, R12 ;  /* 0x0000000c222c8220 */ /* 0x000fe40000410000 */
[C---:B------:R-:W-:Y:S02]  /*62a0*/  @!P0 FMUL.FTZ R6, R11.reuse, R6 ;  /* 0x000000060b068220 */ /* 0x040fe40000410000 */
[----:B------:R-:W-:Y:S01]  /*62b0*/  @!P0 FFMA.FTZ R45, R11, R33, -R7 ;  /* 0x000000210b2d8223 */ /* 0x000fe20000010807 */
[----:B------:R-:W-:Y:S01]  /*62c0*/  @!P0 F2FP.PACK_AB R11, R50, R51 ;  /* 0x00000033320b823e */ /* 0x000fe200000000ff */
[C---:B------:R-:W-:Y:S02]  /*62d0*/  @!P0 FMUL.FTZ R7, R10.reuse, R12 ;  /* 0x0000000c0a078220 */ /* 0x040fe40000410000 */
[----:B------:R-:W-:Y:S01]  /*62e0*/  @!P0 FFMA.FTZ R12, R10, R35, -R44 ;  /* 0x000000230a0c8223 */ /* 0x000fe2000001082c */
[----:B------:R-:W-:Y:S01]  /*62f0*/  @!P0 F2FP.PACK_AB R10, R54, R55 ;  /* 0x00000037360a823e */ /* 0x000fe200000000ff */
[----:B------:R-:W-:Y:S01]  /*6300*/  @!P0 FFMA.FTZ R6, R29, R33, R6 ;  /* 0x000000211d068223 */ /* 0x000fe20000010006 */
[----:B------:R-:W-:Y:S01]  /*6310*/  @!P0 MOV R17, R11 ;  /* 0x0000000b00118202 */ /* 0x000fe20000000f00 */
[----:B------:R-:W-:Y:S01]  /*6320*/  @!P0 FFMA.FTZ R7, R34, R35, R7 ;  /* 0x0000002322078223 */ /* 0x000fe20000010007 */
[----:B------:R-:W-:Y:S01]  /*6330*/  @!P0 F2FP.PACK_AB R12, R12, R45 ;  /* 0x0000002d0c0c823e */ /* 0x000fe200000000ff */
[----:B------:R-:W-:Y:S01]  /*6340*/  @!P0 FFMA.FTZ R8, R36, R37, R8 ;  /* 0x0000002524088223 */ /* 0x000fe20000010008 */
[----:B------:R-:W-:Y:S01]  /*6350*/  @!P0 MOV R16, R10 ;  /* 0x0000000a00108202 */ /* 0x000fe20000000f00 */
[----:B------:R-:W-:Y:S01]  /*6360*/  @!P0 FFMA.FTZ R9, R38, R39, R9 ;  /* 0x0000002726098223 */ /* 0x000fe20000010009 */
[----:B------:R-:W-:Y:S01]  /*6370*/  @!P0 F2FP.PACK_AB R10, R3, R2 ;  /* 0x00000002030a823e */ /* 0x000fe200000000ff */
[----:B------:R-:W-:Y:S01]  /*6380*/  @!P0 IMAD.MOV.U32 R18, RZ, RZ, R12 ;  /* 0x000000ffff128224 */ /* 0x000fe200078e000c */
[----:B------:R-:W-:Y:S02]  /*6390*/  @!P0 F2FP.PACK_AB R3, R7, R6 ;  /* 0x000000060703823e */ /* 0x000fe400000000ff */
[----:B------:R-:W-:Y:S02]  /*63a0*/  @!P0 F2FP.PACK_AB R2, R9, R8 ;  /* 0x000000080902823e */ /* 0x000fe400000000ff */
[----:B------:R1:W-:Y:S01]  /*63b0*/  STG.E.128 [R52.64], R16 ;  /* 0x0000001034007986 */ /* 0x0003e2000c101d06 */
[----:B------:R-:W-:Y:S02]  /*63c0*/  @!P0 MOV R40, R10 ;  /* 0x0000000a00288202 */ /* 0x000fe40000000f00 */
[----:B------:R-:W-:Y:S02]  /*63d0*/  @!P0 MOV R42, R3 ;  /* 0x00000003002a8202 */ /* 0x000fe40000000f00 */
[----:B------:R-:W-:Y:S05]  /*63e0*/  @!P0 MOV R43, R2 ;  /* 0x00000002002b8202 */ /* 0x000fea0000000f00 */
[----:B------:R1:W-:Y:S02]  /*63f0*/  @!P2 STG.E.128 [R46.64], R40 ;  /* 0x000000282e00a986 */ /* 0x0003e4000c101d06 */
.L_x_199:
[----:B------:R-:W-:Y:S05]  /*6400*/  BSYNC B0 ;  /* 0x0000000000007941 */ /* 0x000fea0003800000 */
.L_x_198:
[----:B------:R-:W-:Y:S11]  /*6410*/  ISETP.GE.AND P0, PT, R27, c[0x0][0x1d4], PT ;  /* 0x000075001b007a0c */ /* 0x000ff60003f06270 */
[----:B------:R-:W-:Y:S02]  /*6420*/  @!UPT UIADD3 URZ, URZ, URZ, URZ ;  /* 0x0000003f3f3ff290 */ /* 0x000fe4000fffe03f */
[----:B------:R-:W-:-:S05]  /*6430*/  @P0 BRA `(.L_x_183) ;  /* 0x000008a000000947 */ /* 0x000fca0003800000 */
[----:B-1----:R-:W-:Y:S01]  /*6440*/  LDS.128 R40, [R109+0x3c80] ;  /* 0x003c80006d287984 */ /* 0x002fe20000000c00 */
[----:B------:R-:W-:Y:S04]  /*6450*/  IADD3 R4, P1, P0, R78, R70, R104 ;  /* 0x000000464e047210 */ /* 0x000fe8000783e068 */
[----:B------:R-:W-:Y:S02]  /*6460*/  IADD3.X R6, R80, R65, R117, P1, P0 ;  /* 0x0000004150067210 */ /* 0x000fe40000fe0475 */
[----:B------:R-:W-:Y:S01]  /*6470*/  ISETP.GE.AND P0, PT, R27, c[0x0][0x27c], PT ;  /* 0x00009f001b007a0c */ /* 0x000fe20003f06270 */
[----:B------:R-:W1:Y:S01]  /*6480*/  LDS.128 R12, [R115+0x3c80] ;  /* 0x003c8000730c7984 */ /* 0x000e620000000c00 */
[C---:B------:R-:W-:Y:S04]  /*6490*/  LEA R48, P1, R4.reuse, c[0x0][0x1c8], 0x1 ;  /* 0x0000720004307a11 */ /* 0x040fe800078208ff */
[----:B------:R-:W-:Y:S02]  /*64a0*/  LEA.HI.X R49, R4, c[0x0][0x1cc], R6, 0x1, P1 ;  /* 0x0000730004317a11 */ /* 0x000fe400008f0c06 */
[----:B------:R-:W-:Y:S05]  /*64b0*/  ISETP.GE.AND P1, PT, R86, c[0x0][0x1d4], PT ;  /* 0x0000750056007a0c */ /* 0x000fea0003f26270 */
[----:B------:R-:W-:Y:S01]  /*64c0*/  @!P0 HADD2.F32 R2, -RZ, R30.H0_H0 ;  /* 0x2000001eff028230 */ /* 0x000fe20000004100 */
[----:B------:R-:W-:Y:S01]  /*64d0*/  @!P0 SHF.R.U64 R5, R20, 0x10, R21 ;  /* 0x0000001014058819 */ /* 0x000fe20000001215 */
[--C-:B------:R-:W-:Y:S01]  /*64e0*/  @!P0 HADD2.F32 R28, -RZ, R62.reuse.H0_H0 ;  /* 0x2000003eff1c8230 */ /* 0x100fe20000004100 */
[----:B------:R-:W-:Y:S01]  /*64f0*/  @!P0 SHF.R.U64 R9, R22, 0x10, R23 ;  /* 0x0000001016098819 */ /* 0x000fe20000001217 */
[----:B------:R-:W-:Y:S01]  /*6500*/  @!P0 HADD2.F32 R22, -RZ, R62.H1_H1 ;  /* 0x3000003eff168230 */ /* 0x000fe20000004100 */
[----:B------:R-:W-:Y:S01]  /*6510*/  @!P0 SHF.R.U32.HI R11, RZ, 0x10, R21 ;  /* 0x00000010ff0b8819 */ /* 0x000fe20000011615 */
[----:B------:R-:W-:Y:S01]  /*6520*/  @!P0 HADD2.F32 R37, -RZ, R63.H0_H0 ;  /* 0x2000003fff258230 */ /* 0x000fe20000004100 */
[----:B------:R-:W-:Y:S01]  /*6530*/  @!P0 SHF.R.U64 R10, R56, 0x10, R57 ;  /* 0x00000010380a8819 */ /* 0x000fe20000001239 */
[----:B------:R-:W-:Y:S01]  /*6540*/  @!P0 HADD2.F32 R18, -RZ, R9.H0_H0 ;  /* 0x20000009ff128230 */ /* 0x000fe20000004100 */
[----:B------:R-:W-:Y:S01]  /*6550*/  @!P0 SHF.R.U32.HI R16, RZ, 0x10, R23 ;  /* 0x00000010ff108819 */ /* 0x000fe20000011617 */
[----:B------:R-:W-:Y:S01]  /*6560*/  @!P0 HADD2.F32 R19, -RZ, R11.H0_H0 ;  /* 0x2000000bff138230 */ /* 0x000fe20000004100 */
[----:B------:R-:W-:Y:S01]  /*6570*/  @!P0 SHF.R.U32.HI R36, RZ, 0x10, R57 ;  /* 0x00000010ff248819 */ /* 0x000fe20000011639 */
[----:B------:R-:W-:Y:S01]  /*6580*/  @!P0 HADD2.F32 R24, -RZ, R10.H0_H0 ;  /* 0x2000000aff188230 */ /* 0x000fe20000004100 */
[--C-:B------:R-:W-:Y:S01]  /*6590*/  @!P0 SHF.R.U32.HI R39, RZ, 0x10, R59.reuse ;  /* 0x00000010ff278819 */ /* 0x100fe2000001163b */
[----:B------:R-:W-:Y:S01]  /*65a0*/  @!P0 HADD2.F32 R33, -RZ, R63.H1_H1 ;  /* 0x3000003fff218230 */ /* 0x000fe20000004100 */
[----:B------:R-:W-:Y:S01]  /*65b0*/  @!P0 SHF.R.U64 R35, R58, 0x10, R59 ;  /* 0x000000103a238819 */ /* 0x000fe2000000123b */
[----:B------:R-:W-:Y:S02]  /*65c0*/  @!P0 HADD2.F32 R17, -RZ, R31.H0_H0 ;  /* 0x2000001fff118230 */ /* 0x000fe40000004100 */
[----:B------:R-:W-:Y:S02]  /*65d0*/  @!P0 HADD2.F32 R39, -RZ, R39.H0_H0 ;  /* 0x20000027ff278230 */ /* 0x000fe40000004100 */
[----:B------:R-:W-:Y:S02]  /*65e0*/  @!P0 HADD2.F32 R35, -RZ, R35.H0_H0 ;  /* 0x20000023ff238230 */ /* 0x000fe40000004100 */
[----:B------:R-:W-:Y:S01]  /*65f0*/  @!P0 HADD2.F32 R20, -RZ, R16.H0_H0 ;  /* 0x20000010ff148230 */ /* 0x000fe20000004100 */
[----:B-1----:R-:W-:Y:S02]  /*6600*/  @!P0 MOV R7, R13 ;  /* 0x0000000d00078202 */ /* 0x002fe40000000f00 */
[----:B------:R-:W-:Y:S02]  /*6610*/  @!P0 MOV R29, R41 ;  /* 0x00000029001d8202 */ /* 0x000fe40000000f00 */
[----:B------:R-:W-:Y:S01]  /*6620*/  @!P0 MOV R6, R40 ;  /* 0x0000002800068202 */ /* 0x000fe20000000f00 */
[----:B------:R-:W-:Y:S01]  /*6630*/  @!P0 HADD2.F32 R3, -RZ, R7.H0_H0 ;  /* 0x20000007ff038230 */ /* 0x000fe20000004100 */
[----:B------:R-:W-:Y:S01]  /*6640*/  @!P0 MOV R34, R42 ;  /* 0x0000002a00228202 */ /* 0x000fe20000000f00 */
[----:B------:R-:W-:Y:S02]  /*6650*/  @!P0 HADD2.F32 R25, -RZ, R29.H0_H0 ;  /* 0x2000001dff198230 */ /* 0x000fe40000004100 */
[----:B------:R-:W-:Y:S01]  /*6660*/  @!P0 HADD2.F32 R9, -RZ, R7.H1_H1 ;  /* 0x30000007ff098230 */ /* 0x000fe20000004100 */
[-C--:B------:R-:W-:Y:S01]  /*6670*/  @!P0 FMUL.FTZ R4, R3, R2.reuse ;  /* 0x0000000203048220 */ /* 0x080fe20000410000 */
[----:B------:R-:W-:Y:S01]  /*6680*/  @!P0 HADD2.F32 R23, -RZ, R6.H1_H1 ;  /* 0x30000006ff178230 */ /* 0x000fe20000004100 */
[----:B------:R-:W-:Y:S01]  /*6690*/  @!P0 FMUL.FTZ R8, R25, R2 ;  /* 0x0000000219088220 */ /* 0x000fe20000410000 */
[----:B------:R-:W-:Y:S02]  /*66a0*/  @!P0 HADD2.F32 R2, -RZ, R30.H1_H1 ;  /* 0x3000001eff028230 */ /* 0x000fe40000004100 */
[----:B------:R-:W-:Y:S01]  /*66b0*/  @!P0 HADD2.F32 R21, -RZ, R6.H0_H0 ;  /* 0x20000006ff158230 */ /* 0x000fe20000004100 */
[----:B------:R-:W-:Y:S01]  /*66c0*/  @!P0 FFMA.FTZ R54, R3, R28, -R8 ;  /* 0x0000001c03368223 */ /* 0x000fe20000010808 */
[----:B------:R-:W-:Y:S01]  /*66d0*/  @!P0 MOV R3, R12 ;  /* 0x0000000c00038202 */ /* 0x000fe20000000f00 */
[----:B------:R-:W-:Y:S02]  /*66e0*/  @!P0 HADD2.F32 R8, -RZ, R5.H0_H0 ;  /* 0x20000005ff088230 */ /* 0x000fe40000004100 */
[----:B------:R-:W-:Y:S02]  /*66f0*/  @!P0 HADD2.F32 R30, -RZ, R36.H0_H0 ;  /* 0x20000024ff1e8230 */ /* 0x000fe40000004100 */
[--C-:B------:R-:W-:Y:S01]  /*6700*/  @!P0 HADD2.F32 R5, -RZ, R3.reuse.H1_H1 ;  /* 0x30000003ff058230 */ /* 0x100fe20000004100 */
[----:B------:R-:W-:Y:S01]  /*6710*/  @!P0 FMUL.FTZ R10, R23, R8 ;  /* 0x00000008170a8220 */ /* 0x000fe20000410000 */
[----:B------:R-:W-:Y:S01]  /*6720*/  @!P0 HADD2.F32 R6, -RZ, R3.H0_H0 ;  /* 0x20000003ff068230 */ /* 0x000fe20000004100 */
[----:B------:R-:W-:Y:S01]  /*6730*/  @!P0 FMUL.FTZ R3, R21, R2 ;  /* 0x0000000215038220 */ /* 0x000fe20000410000 */
[----:B------:R-:W-:Y:S01]  /*6740*/  @!P0 HADD2.F32 R29, -RZ, R29.H1_H1 ;  /* 0x3000001dff1d8230 */ /* 0x000fe20000004100 */
[C---:B------:R-:W-:Y:S01]  /*6750*/  @!P0 FFMA.FTZ R52, R5.reuse, R24, -R10 ;  /* 0x0000001805348223 */ /* 0x040fe2000001080a */
[----:B------:R-:W-:Y:S01]  /*6760*/  @!P0 HADD2.F32 R10, -RZ, R31.H1_H1 ;  /* 0x3000001fff0a8230 */ /* 0x000fe20000004100 */
[C---:B------:R-:W-:Y:S01]  /*6770*/  @!P0 FMUL.FTZ R2, R6.reuse, R2 ;  /* 0x0000000206028220 */ /* 0x040fe20000410000 */
[----:B------:R-:W-:Y:S01]  /*6780*/  @!P0 MOV R31, R43 ;  /* 0x0000002b001f8202 */ /* 0x000fe20000000f00 */
[----:B------:R-:W-:Y:S01]  /*6790*/  @!P0 FFMA.FTZ R53, R6, R22, -R3 ;  /* 0x0000001606358223 */ /* 0x000fe20000010803 */
[----:B------:R-:W-:Y:S01]  /*67a0*/  @!P0 MOV R6, R14 ;  /* 0x0000000e00068202 */ /* 0x000fe20000000f00 */
[----:B------:R-:W-:Y:S02]  /*67b0*/  @!P0 FMUL.FTZ R3, R5, R8 ;  /* 0x0000000805038220 */ /* 0x000fe40000410000 */
[----:B------:R-:W-:Y:S01]  /*67c0*/  @!P0 IMAD.MOV.U32 R5, RZ, RZ, R15 ;  /* 0x000000ffff058224 */ /* 0x000fe200078e000f */
[--C-:B------:R-:W-:Y:S01]  /*67d0*/  @!P0 HADD2.F32 R36, -RZ, R31.reuse.H0_H0 ;  /* 0x2000001fff248230 */ /* 0x100fe20000004100 */
[----:B------:R-:W-:Y:S01]  /*67e0*/  @!P0 FMUL.FTZ R46, R29, R19 ;  /* 0x000000131d2e8220 */ /* 0x000fe20000410000 */
[----:B------:R-:W-:Y:S01]  /*67f0*/  @!P0 HADD2.F32 R8, -RZ, R6.H0_H0 ;  /* 0x20000006ff088230 */ /* 0x000fe20000004100 */
[----:B------:R-:W-:Y:S01]  /*6800*/  @!P0 FFMA.FTZ R2, R21, R22, R2 ;  /* 0x0000001615028223 */ /* 0x000fe20000010002 */
[----:B------:R-:W-:Y:S01]  /*6810*/  @!P0 HADD2.F32 R38, -RZ, R31.H1_H1 ;  /* 0x3000001fff268230 */ /* 0x000fe20000004100 */
[----:B------:R-:W-:Y:S01]  /*6820*/  @!P0 FFMA.FTZ R51, R9, R30, -R46 ;  /* 0x0000001e09338223 */ /* 0x000fe2000001082e */
[--C-:B------:R-:W-:Y:S01]  /*6830*/  @!P0 HADD2.F32 R31, -RZ, R34.reuse.H0_H0 ;  /* 0x20000022ff1f8230 */ /* 0x100fe20000004100 */
[----:B------:R-:W-:Y:S01]  /*6840*/  @!P0 FFMA.FTZ R3, R23, R24, R3 ;  /* 0x0000001817038223 */ /* 0x000fe20000010003 */
[----:B------:R-:W-:Y:S01]  /*6850*/  @!P0 HADD2.F32 R34, -RZ, R34.H1_H1 ;  /* 0x30000022ff228230 */ /* 0x000fe20000004100 */
[----:B------:R-:W-:Y:S01]  /*6860*/  @!P0 FFMA.FTZ R4, R25, R28, R4 ;  /* 0x0000001c19048223 */ /* 0x000fe20000010004 */
[--C-:B------:R-:W-:Y:S01]  /*6870*/  @!P0 HADD2.F32 R16, -RZ, R5.reuse.H0_H0 ;  /* 0x20000005ff108230 */ /* 0x100fe20000004100 */
[----:B------:R-:W-:Y:S01]  /*6880*/  @!P0 FMUL.FTZ R45, R31, R10 ;  /* 0x0000000a1f2d8220 */ /* 0x000fe20000410000 */
[----:B------:R-:W-:Y:S01]  /*6890*/  @!P0 HADD2.F32 R11, -RZ, R5.H1_H1 ;  /* 0x30000005ff0b8230 */ /* 0x000fe20000004100 */
[----:B------:R-:W-:Y:S01]  /*68a0*/  @!P0 FMUL.FTZ R5, R38, R20 ;  /* 0x0000001426058220 */ /* 0x000fe20000410000 */
[----:B------:R-:W-:Y:S01]  /*68b0*/  @!P0 HADD2.F32 R7, -RZ, R6.H1_H1 ;  /* 0x30000006ff078230 */ /* 0x000fe20000004100 */
[----:B------:R-:W-:Y:S02]  /*68c0*/  @!P0 FMUL.FTZ R6, R36, R17 ;  /* 0x0000001124068220 */ /* 0x000fe40000410000 */
[----:B------:R-:W-:Y:S02]  /*68d0*/  @!P0 FMUL.FTZ R44, R34, R18 ;  /* 0x00000012222c8220 */ /* 0x000fe40000410000 */
[----:B------:R-:W-:Y:S02]  /*68e0*/  @!P0 FFMA.FTZ R6, R16, R37, -R6 ;  /* 0x0000002510068223 */ /* 0x000fe40000010806 */
[----:B------:R-:W-:Y:S02]  /*68f0*/  @!P0 FFMA.FTZ R47, R11, R39, -R5 ;  /* 0x000000270b2f8223 */ /* 0x000fe40000010805 */
[----:B------:R-:W-:Y:S01]  /*6900*/  @!P0 FFMA.FTZ R50, R8, R33, -R45 ;  /* 0x0000002108328223 */ /* 0x000fe2000001082d */
[----:B------:R-:W-:Y:S01]  /*6910*/  @!P0 F2FP.PACK_AB R45, R51, R54 ;  /* 0x00000036332d823e */ /* 0x000fe200000000ff */
[----:B------:R-:W-:Y:S01]  /*6920*/  @!P0 FFMA.FTZ R46, R7, R35, -R44 ;  /* 0x00000023072e8223 */ /* 0x000fe2000001082c */
[----:B------:R-:W-:Y:S01]  /*6930*/  @!P0 F2FP.PACK_AB R44, R52, R53 ;  /* 0x00000035342c823e */ /* 0x000fe200000000ff */
[----:B------:R-:W-:Y:S01]  /*6940*/  @!P0 FMUL.FTZ R5, R9, R19 ;  /* 0x0000001309058220 */ /* 0x000fe20000410000 */
[----:B------:R-:W-:Y:S01]  /*6950*/  @!P0 F2FP.PACK_AB R19, R47, R6 ;  /* 0x000000062f13823e */ /* 0x000fe200000000ff */
[----:B------:R-:W-:Y:S01]  /*6960*/  @!P0 FMUL.FTZ R6, R8, R10 ;  /* 0x0000000a08068220 */ /* 0x000fe20000410000 */
[----:B------:R-:W-:Y:S01]  /*6970*/  @!P0 F2FP.PACK_AB R9, R46, R50 ;  /* 0x000000322e09823e */ /* 0x000fe200000000ff */
[----:B------:R-:W-:Y:S01]  /*6980*/  @!P0 IMAD.MOV.U32 R12, RZ, RZ, R44 ;  /* 0x000000ffff0c8224 */ /* 0x000fe200078e002c */
[----:B------:R-:W-:Y:S01]  /*6990*/  @!P0 MOV R13, R45 ;  /* 0x0000002d000d8202 */ /* 0x000fe20000000f00 */
[----:B------:R-:W-:Y:S01]  /*69a0*/  @!P0 FMUL.FTZ R7, R7, R18 ;  /* 0x0000001207078220 */ /* 0x000fe20000410000 */
[----:B------:R-:W-:Y:S01]  /*69b0*/  @!P0 MOV R14, R9 ;  /* 0x00000009000e8202 */ /* 0x000fe20000000f00 */
[----:B------:R-:W-:Y:S01]  /*69c0*/  @!P0 FFMA.FTZ R5, R29, R30, R5 ;  /* 0x0000001e1d058223 */ /* 0x000fe20000010005 */
[----:B------:R-:W-:Y:S01]  /*69d0*/  @!P0 MOV R15, R19 ;  /* 0x00000013000f8202 */ /* 0x000fe20000000f00 */
[----:B------:R-:W-:Y:S01]  /*69e0*/  @!P0 FMUL.FTZ R8, R16, R17 ;  /* 0x0000001110088220 */ /* 0x000fe20000410000 */
[----:B------:R-:W-:Y:S01]  /*69f0*/  @!P0 F2FP.PACK_AB R10, R3, R2 ;  /* 0x00000002030a823e */ /* 0x000fe200000000ff */
[----:B------:R-:W-:Y:S01]  /*6a00*/  @!P0 FFMA.FTZ R6, R31, R33, R6 ;  /* 0x000000211f068223 */ /* 0x000fe20000010006 */
[----:B------:R-:W-:Y:S01]  /*6a10*/  @!P0 F2FP.PACK_AB R4, R5, R4 ;  /* 0x000000040504823e */ /* 0x000fe200000000ff */
[----:B------:R1:W-:Y:S01]  /*6a20*/  STG.E.128 [R48.64], R12 ;  /* 0x0000000c30007986 */ /* 0x0003e2000c101d06 */
[----:B------:R-:W-:Y:S02]  /*6a30*/  @!P0 FMUL.FTZ R9, R11, R20 ;  /* 0x000000140b098220 */ /* 0x000fe40000410000 */
[----:B------:R-:W-:Y:S01]  /*6a40*/  @!P0 MOV R41, R4 ;  /* 0x0000000400298202 */ /* 0x000fe20000000f00 */
[----:B------:R-:W-:Y:S02]  /*6a50*/  @!P0 FFMA.FTZ R7, R34, R35, R7 ;  /* 0x0000002322078223 */ /* 0x000fe40000010007 */
[----:B------:R-:W-:Y:S02]  /*6a60*/  @!P0 FFMA.FTZ R8, R36, R37, R8 ;  /* 0x0000002524088223 */ /* 0x000fe40000010008 */
[----:B------:R-:W-:Y:S01]  /*6a70*/  @!P0 FFMA.FTZ R9, R38, R39, R9 ;  /* 0x0000002726098223 */ /* 0x000fe20000010009 */
[----:B------:R-:W-:Y:S01]  /*6a80*/  @!P0 F2FP.PACK_AB R3, R7, R6 ;  /* 0x000000060703823e */ /* 0x000fe200000000ff */
[----:B------:R-:W-:Y:S03]  /*6a90*/  @!P0 IMAD.MOV.U32 R40, RZ, RZ, R10 ;  /* 0x000000ffff288224 */ /* 0x000fe600078e000a */
[----:B------:R-:W-:Y:S02]  /*6aa0*/  @!P0 F2FP.PACK_AB R2, R9, R8 ;  /* 0x000000080902823e */ /* 0x000fe400000000ff */
[----:B------:R-:W-:Y:S02]  /*6ab0*/  @!P0 MOV R42, R3 ;  /* 0x00000003002a8202 */ /* 0x000fe40000000f00 */
[----:B------:R-:W-:Y:S01]  /*6ac0*/  @!P0 MOV R43, R2 ;  /* 0x00000002002b8202 */ /* 0x000fe20000000f00 */
[----:B------:R-:W-:-:S05]  /*6ad0*/  @P1 BRA `(.L_x_183) ;  /* 0x0000020000001947 */ /* 0x000fca0003800000 */
[----:B------:R-:W-:Y:S04]  /*6ae0*/  IADD3 R3, P1, P0, R78, R70, R86 ;  /* 0x000000464e037210 */ /* 0x000fe8000783e056 */
[----:B------:R-:W-:Y:S02]  /*6af0*/  IADD3.X R4, R80, R65, R112, P1, P0 ;  /* 0x0000004150047210 */ /* 0x000fe40000fe0470 */
[C---:B------:R-:W-:Y:S04]  /*6b00*/  LEA R2, P0, R3.reuse, c[0x0][0x1c8], 0x1 ;  /* 0x0000720003027a11 */ /* 0x040fe800078008ff */
[----:B------:R-:W-:Y:S05]  /*6b10*/  LEA.HI.X R3, R3, c[0x0][0x1cc], R4, 0x1, P0 ;  /* 0x0000730003037a11 */ /* 0x000fea00000f0c04 */
[----:B------:R2:W-:Y:S01]  /*6b20*/  STG.E.128 [R2.64], R40 ;  /* 0x0000002802007986 */ /* 0x0005e2000c101d06 */
[----:B------:R-:W-:-:S05]  /*6b30*/  BRA `(.L_x_183) ;  /* 0x000001a000007947 */ /* 0x000fca0003800000 */
.L_x_179:
[----:B------:R-:W-:Y:S05]  /*6b40*/  IMAD R2, R32, -0x30, R0 ;  /* 0xffffffd020027824 */ /* 0x000fea00078e0200 */
[----:B------:R-:W-:Y:S04]  /*6b50*/  IMNMX R77, R2, 0x30, PT ;  /* 0x00000030024d7817 */ /* 0x000fe80003800200 */
[----:B------:R-:W-:Y:S11]  /*6b60*/  ISETP.GE.AND P0, PT, R242, R77, PT ;  /* 0x0000004df200720c */ /* 0x000ff60003f06270 */
[----:B------:R-:W-:Y:S02]  /*6b70*/  @!UPT UIADD3 URZ, URZ, URZ, URZ ;  /* 0x0000003f3f3ff290 */ /* 0x000fe4000fffe03f */
[----:B------:R-:W-:-:S05]  /*6b80*/  @P0 BRA `(.L_x_183) ;  /* 0x0000015000000947 */ /* 0x000fca0003800000 */
[----:B------:R-:W-:Y:S02]  /*6b90*/  ISETP.GE.AND P0, PT, R100, c[0x0][0x1d4], PT ;  /* 0x0000750064007a0c */ /* 0x000fe40003f06270 */
[----:B------:R-:W-:Y:S02]  /*6ba0*/  ISETP.GE.AND P1, PT, R26, c[0x0][0x1d4], PT ;  /* 0x000075001a007a0c */ /* 0x000fe40003f26270 */
[C---:B------:R-:W-:Y:S02]  /*6bb0*/  IADD3 R2, R100.reuse, 0x30, RZ ;  /* 0x0000003064027810 */ /* 0x040fe40007ffe0ff */
[----:B------:R-:W-:Y:S02]  /*6bc0*/  IADD3 R3, R100, 0x40, RZ ;  /* 0x0000004064037810 */ /* 0x000fe40007ffe0ff */
[----:B------:R-:W-:Y:S02]  /*6bd0*/  ISETP.GE.AND P2, PT, R2, c[0x0][0x1d4], PT ;  /* 0x0000750002007a0c */ /* 0x000fe40003f46270 */
[----:B------:R-:W-:Y:S03]  /*6be0*/  IADD3 R2, R100, 0x50, RZ ;  /* 0x0000005064027810 */ /* 0x000fe60007ffe0ff */
[----:B------:R-:W1:Y:S04]  /*6bf0*/  @!P0 LDS.128 R8, [R234+0x2400] ;  /* 0x00240000ea088984 */ /* 0x000e680000000c00 */
[----:B------:R-:W2:Y:S04]  /*6c00*/  @!P1 LDS.128 R4, [R235+0x2400] ;  /* 0x00240000eb049984 */ /* 0x000ea80000000c00 */
[----:B-1----:R-:W-:Y:S01]  /*6c10*/  @!P0 STG.E.128 [R54.64], R8 ;  /* 0x0000000836008986 */ /* 0x002fe2000c101d06 */
[----:B------:R-:W-:Y:S03]  /*6c20*/  ISETP.GE.AND P0, PT, R27, c[0x0][0x1d4], PT ;  /* 0x000075001b007a0c */ /* 0x000fe60003f06270 */
[----:B--2---:R-:W-:Y:S01]  /*6c30*/  @!P1 STG.E.128 [R54.64+0x20], R4 ;  /* 0x0000200436009986 */ /* 0x004fe2000c101d06 */
[----:B------:R-:W-:Y:S03]  /*6c40*/  ISETP.GE.AND P1, PT, R3, c[0x0][0x1d4], PT ;  /* 0x0000750003007a0c */ /* 0x000fe60003f26270 */
[----:B------:R-:W1:Y:S06]  /*6c50*/  @!P2 LDS.128 R4, [R235+0x3000] ;  /* 0x00300000eb04a984 */ /* 0x000e6c0000000c00 */
[----:B------:R-:W2:Y:S04]  /*6c60*/  @!P0 LDS.128 R8, [R234+0x3000] ;  /* 0x00300000ea088984 */ /* 0x000ea80000000c00 */
[----:B-1----:R-:W-:Y:S04]  /*6c70*/  @!P2 STG.E.128 [R54.64+0x60], R4 ;  /* 0x000060043600a986 */ /* 0x002fe8000c101d06 */
[----:B--2---:R-:W-:Y:S01]  /*6c80*/  @!P0 STG.E.128 [R54.64+0x40], R8 ;  /* 0x0000400836008986 */ /* 0x004fe2000c101d06 */
[----:B------:R-:W-:Y:S03]  /*6c90*/  ISETP.GE.AND P0, PT, R2, c[0x0][0x1d4], PT ;  /* 0x0000750002007a0c */ /* 0x000fe60003f06270 */
[----:B------:R-:W1:Y:S10]  /*6ca0*/  @!P1 LDS.128 R8, [R234+0x3c00] ;  /* 0x003c0000ea089984 */ /* 0x000e740000000c00 */
[----:B------:R-:W2:Y:S04]  /*6cb0*/  @!P0 LDS.128 R4, [R235+0x3c00] ;  /* 0x003c0000eb048984 */ /* 0x000ea80000000c00 */
[----:B-1----:R1:W-:Y:S04]  /*6cc0*/  @!P1 STG.E.128 [R54.64+0x80], R8 ;  /* 0x0000800836009986 */ /* 0x0023e8000c101d06 */
[----:B--2---:R1:W-:Y:S02]  /*6cd0*/  @!P0 STG.E.128 [R54.64+0xa0], R4 ;  /* 0x0000a00436008986 */ /* 0x0043e4000c101d06 */
.L_x_183:
[----:B------:R-:W-:Y:S05]  /*6ce0*/  BSYNC B1 ;  /* 0x0000000000017941 */ /* 0x000fea0003800000 */
.L_x_178:
[----:B-12--5:R-:W-:Y:S01]  /*6cf0*/  IMAD.IADD R3, R77, 0x1, -R243 ;  /* 0x000000014d037824 */ /* 0x026fe200078e0af3 */
[----:B------:R-:W-:Y:S01]  /*6d00*/  BSSY B0, `(.L_x_200) ;  /* 0x000004e000007945 */ /* 0x000fe20003800000 */
[----:B------:R-:W-:Y:S02]  /*6d10*/  IMAD R2, R81, 0x30, RZ ;  /* 0x0000003051027824 */ /* 0x000fe400078e02ff */
[----:B------:R-:W-:Y:S01]  /*6d20*/  IMAD.WIDE.U32 R10, R32, 0x30, RZ ;  /* 0x00000030200a7825 */ /* 0x000fe200078e00ff */
[----:B------:R-:W-:Y:S03]  /*6d30*/  ISETP.GE.AND P0, PT, R3, 0x21, PT ;  /* 0x000000210300780c */ /* 0x000fe60003f06270 */
[----:B------:R-:W-:Y:S01]  /*6d40*/  IMAD.IADD R9, R11, 0x1, R2 ;  /* 0x000000010b097824 */ /* 0x000fe200078e0202 */
[----:B------:R-:W-:Y:S04]  /*6d50*/  IADD3 R4, P1, R129, R10, RZ ;  /* 0x0000000a81047210 */ /* 0x000fe80007f3e0ff */
[----:B------:R-:W-:Y:S05]  /*6d60*/  IADD3.X R2, R9, R132, RZ, P1, !PT ;  /* 0x0000008409027210 */ /* 0x000fea0000ffe4ff */
[----:B------:R-:W-:Y:S02]  /*6d70*/  @P0 IADD3 R8, P1, R4, 0x20, RZ ;  /* 0x0000002004080810 */ /* 0x000fe40007f3e0ff */
[----:B------:R-:W-:Y:S03]  /*6d80*/  @P0 MOV R7, R87 ;  /* 0x0000005700070202 */ /* 0x000fe60000000f00 */
[----:B------:R-:W-:Y:S01]  /*6d90*/  @P0 IMAD.X R6, RZ, RZ, R2, P1 ;  /* 0x000000ffff060224 */ /* 0x000fe200008e0602 */
[----:B------:R-:W-:Y:S11]  /*6da0*/  ISETP.GE.AND P1, PT, R3, 0x1, PT ;  /* 0x000000010300780c */ /* 0x000ff60003f26270 */
[----:B------:R-:W-:Y:S02]  /*6db0*/  @!UPT UIADD3 URZ, URZ, URZ, URZ ;  /* 0x0000003f3f3ff290 */ /* 0x000fe4000fffe03f */
[----:B------:R-:W-:Y:S01]  /*6dc0*/  @P1 IMAD R5, R2, c[0x0][0x258], RZ ;  /* 0x0000960002051a24 */ /* 0x000fe200078e02ff */
[----:B------:R-:W-:Y:S01]  /*6dd0*/  @P1 MOV R2, R82 ;  /* 0x0000005200021202 */ /* 0x000fe20000000f00 */
[----:B------:R-:W-:Y:S04]  /*6de0*/  @P1 IMAD.MOV.U32 R3, RZ, RZ, R87 ;  /* 0x000000ffff031224 */ /* 0x000fe800078e0057 */
[C---:B------:R-:W-:Y:S04]  /*6df0*/  @P1 IMAD.WIDE.U32 R2, R4.reuse, c[0x0][0x258], R2 ;  /* 0x0000960004021a25 */ /* 0x040fe800078e0002 */
[----:B------:R-:W-:Y:S05]  /*6e00*/  @P1 IMAD R4, R4, c[0x0][0x25c], R5 ;  /* 0x0000970004041a24 */ /* 0x000fea00078e0205 */
[----:B------:R-:W-:Y:S02]  /*6e10*/  @P1 IADD3 R3, R3, R4, RZ ;  /* 0x0000000403031210 */ /* 0x000fe40007ffe0ff */
[C---:B------:R-:W-:Y:S04]  /*6e20*/  @P1 LEA R4, P2, R2.reuse, c[0x0][0x250], 0x1 ;  /* 0x0000940002041a11 */ /* 0x040fe800078408ff */
[----:B------:R-:W-:Y:S01]  /*6e30*/  @P1 LEA.HI.X R5, R2, c[0x0][0x254], R3, 0x1, P2 ;  /* 0x0000950002051a11 */ /* 0x000fe200010f0c03 */
[----:B------:R-:W-:Y:S02]  /*6e40*/  @P0 IMAD R2, R6, c[0x0][0x258], RZ ;  /* 0x0000960006020a24 */ /* 0x000fe400078e02ff */
[----:B------:R-:W-:Y:S02]  /*6e50*/  @P0 IMAD.MOV.U32 R6, RZ, RZ, R82 ;  /* 0x000000ffff060224 */ /* 0x000fe400078e0052 */
[C---:B------:R-:W-:Y:S02]  /*6e60*/  @P0 IMAD R2, R8.reuse, c[0x0][0x25c], R2 ;  /* 0x0000970008020a24 */ /* 0x040fe400078e0202 */
[----:B------:R-:W-:Y:S04]  /*6e70*/  @P0 IMAD.WIDE.U32 R6, R8, c[0x0][0x258], R6 ;  /* 0x0000960008060a25 */ /* 0x000fe800078e0006 */
[----:B------:R-:W-:Y:S01]  /*6e80*/  @P0 IMAD.IADD R3, R7, 0x1, R2 ;  /* 0x0000000107030824 */ /* 0x000fe200078e0202 */
[C---:B------:R-:W-:Y:S02]  /*6e90*/  @P1 SHF.L.U32 R7, R241.reuse, 0x1, RZ ;  /* 0x00000001f1071819 */ /* 0x040fe400000006ff */
[C---:B------:R-:W-:Y:S03]  /*6ea0*/  @P0 LEA R2, P2, R6.reuse, c[0x0][0x250], 0x1 ;  /* 0x0000940006020a11 */ /* 0x040fe600078408ff */
[----:B------:R-:W-:Y:S01]  /*6eb0*/  @!PT LDS RZ, [RZ] ;  /* 0x00000000fffff984 */ /* 0x000fe20000000800 */
[----:B------:R-:W-:Y:S01]  /*6ec0*/  @!PT LDS RZ, [RZ] ;  /* 0x00000000fffff984 */ /* 0x000fe20000000800 */
[----:B------:R-:W-:Y:S01]  /*6ed0*/  @!PT LDS RZ, [RZ] ;  /* 0x00000000fffff984 */ /* 0x000fe20000000800 */
[----:B------:R1:W-:Y:S01]  /*6ee0*/  @P1 LDGSTS.E.BYPASS.LTC128B.128 [R7+0x1880], [R4.64], !P6 ;  /* 0x0188000004071fae */ /* 0x0003e2000f101d46 */
[----:B------:R-:W-:Y:S02]  /*6ef0*/  @P0 LEA.HI.X R3, R6, c[0x0][0x254], R3, 0x1, P2 ;  /* 0x0000950006030a11 */ /* 0x000fe400010f0c03 */
[----:B------:R-:W-:Y:S01]  /*6f00*/  @P0 SHF.L.U32 R6, R241, 0x1, RZ ;  /* 0x00000001f1060819 */ /* 0x000fe200000006ff */
[----:B------:R1:W-:Y:S04]  /*6f10*/  @P1 LDGSTS.E.BYPASS.LTC128B.128 [R7+0x2480], [R4.64+0x40], !P5 ;  /* 0x0248004004071fae */ /* 0x0003e8000e901d46 */
[----:B------:R1:W-:Y:S04]  /*6f20*/  @P1 LDGSTS.E.BYPASS.LTC128B.128 [R7+0x3080], [R4.64+0x80], !P4 ;  /* 0x0308008004071fae */ /* 0x0003e8000e101d46 */
[----:B------:R1:W-:Y:S04]  /*6f30*/  @P0 LDGSTS.E.BYPASS.LTC128B.128 [R6+0x2080], [R2.64], !P6 ;  /* 0x0208000002060fae */ /* 0x0003e8000f101d46 */
[----:B------:R1:W-:Y:S04]  /*6f40*/  @P0 LDGSTS.E.BYPASS.LTC128B.128 [R6+0x2c80], [R2.64+0x40], !P5 ;  /* 0x02c8004002060fae */ /* 0x0003e8000e901d46 */
[----:B------:R1:W-:Y:S01]  /*6f50*/  @P0 LDGSTS.E.BYPASS.LTC128B.128 [R6+0x3880], [R2.64+0x80], !P4 ;  /* 0x0388008002060fae */ /* 0x0003e2000e101d46 */
[----:B------:R-:W-:Y:S03]  /*6f60*/  ISETP.GE.AND P0, PT, R242, R77, PT ;  /* 0x0000004df200720c */ /* 0x000fe60003f06270 */
[----:B------:R-:W0:Y:S01]  /*6f70*/  LDGDEPBAR ;  /* 0x00000000000079af */ /* 0x000e220000000000 */
[----:B------:R-:W-:Y:S04]  /*6f80*/  DEPBAR.LE SB0, 0x0 ;  /* 0x000080000000791a */ /* 0x000fe80000000000 */
[----:B------:R-:W-:Y:S06]  /*6f90*/  BAR.SYNC.DEFER_BLOCKING 0x0 ;  /* 0x0000000000007b1d */ /* 0x000fec0000010000 */
[----:B------:R-:W-:-:S05]  /*6fa0*/  @P0 BRA `(.L_x_201) ;  /* 0x0000023000000947 */ /* 0x000fca0003800000 */
[----:B-1----:R-:W-:Y:S01]  /*6fb0*/  IADD3 R2, P0, R134, R10, RZ ;  /* 0x0000000a86027210 */ /* 0x002fe20007f1e0ff */
[----:B------:R-:W-:Y:S01]  /*6fc0*/  IMAD.MOV.U32 R4, RZ, RZ, R102 ;  /* 0x000000ffff047224 */ /* 0x000fe200078e0066 */
[C---:B------:R-:W-:Y:S01]  /*6fd0*/  ISETP.GE.AND P1, PT, R100.reuse, c[0x0][0x1d4], PT ;  /* 0x0000750064007a0c */ /* 0x040fe20003f26270 */
[----:B------:R-:W-:Y:S01]  /*6fe0*/  IMAD.MOV.U32 R5, RZ, RZ, R125 ;  /* 0x000000ffff057224 */ /* 0x000fe200078e007d */
[C---:B------:R-:W-:Y:S01]  /*6ff0*/  IADD3 R12, R100.reuse, 0x30, RZ ;  /* 0x00000030640c7810 */ /* 0x040fe20007ffe0ff */
[----:B------:R-:W-:Y:S01]  /*7000*/  IMAD.X R3, R9, 0x1, R133, P0 ;  /* 0x0000000109037824 */ /* 0x000fe200000e0685 */
[----:B------:R-:W-:Y:S01]  /*7010*/  IADD3 R13, R100, 0x40, RZ ;  /* 0x00000040640d7810 */ /* 0x000fe20007ffe0ff */
[C---:B------:R-:W-:Y:S04]  /*7020*/  IMAD.WIDE.U32 R4, R2.reuse, c[0x0][0x208], R4 ;  /* 0x0000820002047a25 */ /* 0x040fe800078e0004 */
[----:B------:R-:W-:Y:S04]  /*7030*/  IMAD R3, R3, c[0x0][0x208], RZ ;  /* 0x0000820003037a24 */ /* 0x000fe800078e02ff */
[----:B------:R-:W1:Y:S01]  /*7040*/  @!P1 LDS.128 R8, [R234] ;  /* 0x00000000ea089984 */ /* 0x000e620000000c00 */
[----:B------:R-:W-:Y:S01]  /*7050*/  IMAD R3, R2, c[0x0][0x20c], R3 ;  /* 0x0000830002037a24 */ /* 0x000fe200078e0203 */
[C---:B------:R-:W-:Y:S03]  /*7060*/  LEA R2, P0, R4.reuse, c[0x0][0x1f8], 0x1 ;  /* 0x00007e0004027a11 */ /* 0x040fe600078008ff */
[----:B------:R-:W-:Y:S05]  /*7070*/  IMAD.IADD R3, R5, 0x1, R3 ;  /* 0x0000000105037824 */ /* 0x000fea00078e0203 */
[----:B------:R-:W-:Y:S02]  /*7080*/  LEA.HI.X R3, R4, c[0x0][0x1fc], R3, 0x1, P0 ;  /* 0x00007f0004037a11 */ /* 0x000fe400000f0c03 */
[----:B------:R-:W-:Y:S11]  /*7090*/  ISETP.GE.AND P0, PT, R26, c[0x0][0x1d4], PT ;  /* 0x000075001a007a0c */ /* 0x000ff60003f06270 */
[----:B------:R-:W-:Y:S02]  /*70a0*/  @!UPT UIADD3 URZ, URZ, URZ, URZ ;  /* 0x0000003f3f3ff290 */ /* 0x000fe4000fffe03f */
[----:B------:R-:W2:Y:S04]  /*70b0*/  @!P0 LDS.128 R4, [R235] ;  /* 0x00000000eb048984 */ /* 0x000ea80000000c00 */
[----:B-1----:R-:W-:Y:S01]  /*70c0*/  @!P1 STG.E.128 [R2.64], R8 ;  /* 0x0000000802009986 */ /* 0x002fe2000c101d06 */
[----:B------:R-:W-:Y:S11]  /*70d0*/  ISETP.GE.AND P1, PT, R27, c[0x0][0x1d4], PT ;  /* 0x000075001b007a0c */ /* 0x000ff60003f26270 */
[----:B------:R-:W-:Y:S02]  /*70e0*/  @!UPT UIADD3 URZ, URZ, URZ, URZ ;  /* 0x0000003f3f3ff290 */ /* 0x000fe4000fffe03f */
[----:B------:R-:W1:Y:S04]  /*70f0*/  @!P1 LDS.128 R8, [R234+0xc00] ;  /* 0x000c0000ea089984 */ /* 0x000e680000000c00 */
[----:B--2---:R-:W-:Y:S01]  /*7100*/  @!P0 STG.E.128 [R2.64+0x20], R4 ;  /* 0x0000200402008986 */ /* 0x004fe2000c101d06 */
[----:B------:R-:W-:Y:S02]  /*7110*/  ISETP.GE.AND P0, PT, R12, c[0x0][0x1d4], PT ;  /* 0x000075000c007a0c */ /* 0x000fe40003f06270 */
[----:B------:R-:W-:Y:S11]  /*7120*/  IADD3 R12, R100, 0x50, RZ ;  /* 0x00000050640c7810 */ /* 0x000ff60007ffe0ff */
[----:B------:R-:W2:Y:S04]  /*7130*/  @!P0 LDS.128 R4, [R235+0xc00] ;  /* 0x000c0000eb048984 */ /* 0x000ea80000000c00 */
[----:B-1----:R-:W-:Y:S01]  /*7140*/  @!P1 STG.E.128 [R2.64+0x40], R8 ;  /* 0x0000400802009986 */ /* 0x002fe2000c101d06 */
[----:B------:R-:W-:Y:S11]  /*7150*/  ISETP.GE.AND P1, PT, R13, c[0x0][0x1d4], PT ;  /* 0x000075000d007a0c */ /* 0x000ff60003f26270 */
[----:B------:R-:W-:Y:S02]  /*7160*/  @!UPT UIADD3 URZ, URZ, URZ, URZ ;  /* 0x0000003f3f3ff290 */ /* 0x000fe4000fffe03f */
[----:B------:R-:W1:Y:S04]  /*7170*/  @!P1 LDS.128 R8, [R234+0x1800] ;  /* 0x00180000ea089984 */ /* 0x000e680000000c00 */
[----:B--2---:R-:W-:Y:S01]  /*7180*/  @!P0 STG.E.128 [R2.64+0x60], R4 ;  /* 0x0000600402008986 */ /* 0x004fe2000c101d06 */
[----:B------:R-:W-:Y:S11]  /*7190*/  ISETP.GE.AND P0, PT, R12, c[0x0][0x1d4], PT ;  /* 0x000075000c007a0c */ /* 0x000ff60003f06270 */
[----:B------:R-:W-:Y:S02]  /*71a0*/  @!UPT UIADD3 URZ, URZ, URZ, URZ ;  /* 0x0000003f3f3ff290 */ /* 0x000fe4000fffe03f */
[----:B------:R-:W2:Y:S04]  /*71b0*/  @!P0 LDS.128 R4, [R235+0x1800] ;  /* 0x00180000eb048984 */ /* 0x000ea80000000c00 */
[----:B-1----:R1:W-:Y:S04]  /*71c0*/  @!P1 STG.E.128 [R2.64+0x80], R8 ;  /* 0x0000800802009986 */ /* 0x0023e8000c101d06 */
[----:B--2---:R1:W-:Y:S02]  /*71d0*/  @!P0 STG.E.128 [R2.64+0xa0], R4 ;  /* 0x0000a00402008986 */ /* 0x0043e4000c101d06 */
.L_x_201:
[----:B-1----:R-:W-:Y:S05]  /*71e0*/  BSYNC B0 ;  /* 0x0000000000007941 */ /* 0x002fea0003800000 */
.L_x_200:
[----:B------:R-:W-:Y:S01]  /*71f0*/  ISETP.GT.AND P3, PT, R32, R130, PT ;  /* 0x000000822000720c */ /* 0x000fe20003f64270 */
[----:B------:R-:W-:Y:S01]  /*7200*/  @!UPT UIADD3 URZ, URZ, URZ, URZ ;  /* 0x0000003f3f3ff290 */ /* 0x000fe2000fffe03f */
[----:B------:R-:W-:Y:S11]  /*7210*/  BSSY B0, `(.L_x_202) ;  /* 0x000001f000007945 */ /* 0x000ff60003800000 */
[----:B------:R-:W-:-:S05]  /*7220*/  @!P3 BRA `(.L_x_203) ;  /* 0x000001d00000b947 */ /* 0x000fca0003800000 */
[----:B------:R-:W-:Y:S01]  /*7230*/  IADD3 R7, -R243, 0x30, RZ ;  /* 0x00000030f3077810 */ /* 0x000fe20007ffe1ff */
[----:B------:R-:W-:Y:S01]  /*7240*/  IMAD.MOV.U32 R2, RZ, RZ, R98 ;  /* 0x000000ffff027224 */ /* 0x000fe200078e0062 */
[----:B------:R-:W-:Y:S01]  /*7250*/  IADD3 R4, R32, -0x1, RZ ;  /* 0xffffffff20047810 */ /* 0x000fe20007ffe0ff */
[----:B------:R-:W-:Y:S01]  /*7260*/  IMAD.MOV.U32 R3, RZ, RZ, R89 ;  /* 0x000000ffff037224 */ /* 0x000fe200078e0059 */
[----:B------:R-:W-:Y:S02]  /*7270*/  ISETP.GE.AND P1, PT, R7, 0x1, PT ;  /* 0x000000010700780c */ /* 0x000fe40003f26270 */
[----:B------:R-:W-:Y:S01]  /*7280*/  SHF.R.S32.HI R6, RZ, 0x1f, R4 ;  /* 0x0000001fff067819 */ /* 0x000fe20000011404 */
[----:B------:R-:W-:Y:S02]  /*7290*/  IMAD R5, R162, R4, RZ ;  /* 0x00000004a2057224 */ /* 0x000fe400078e02ff */
[-C--:B------:R-:W-:Y:S04]  /*72a0*/  IMAD.WIDE.U32 R2, R4, R144.reuse, R2 ;  /* 0x0000009004027225 */ /* 0x080fe800078e0002 */
[----:B------:R-:W-:Y:S04]  /*72b0*/  IMAD R4, R6, R144, R5 ;  /* 0x0000009006047224 */ /* 0x000fe800078e0205 */
[----:B------:R-:W-:Y:S01]  /*72c0*/  IMAD.IADD R3, R3, 0x1, R4 ;  /* 0x0000000103037824 */ /* 0x000fe200078e0204 */
[C---:B------:R-:W-:Y:S04]  /*72d0*/  @P1 LEA R4, P0, R2.reuse, c[0x0][0x220], 0x1 ;  /* 0x0000880002041a11 */ /* 0x040fe800078008ff */
[----:B------:R-:W-:Y:S02]  /*72e0*/  @P1 LEA.HI.X R5, R2, c[0x0][0x224], R3, 0x1, P0 ;  /* 0x0000890002051a11 */ /* 0x000fe400000f0c03 */
[----:B------:R-:W-:Y:S11]  /*72f0*/  ISETP.GE.AND P0, PT, R7, 0x21, PT ;  /* 0x000000210700780c */ /* 0x000ff60003f06270 */
[----:B------:R-:W-:Y:S02]  /*7300*/  @!UPT UIADD3 URZ, URZ, URZ, URZ ;  /* 0x0000003f3f3ff290 */ /* 0x000fe4000fffe03f */
[----:B------:R-:W-:Y:S05]  /*7310*/  @P0 IADD3 R6, P2, R166, R2, RZ ;  /* 0x00000002a6060210 */ /* 0x000fea0007f5e0ff */
[----:B------:R-:W-:Y:S01]  /*7320*/  @P0 IMAD.X R3, R3, 0x1, R161, P2 ;  /* 0x0000000103030824 */ /* 0x000fe200010e06a1 */
[C---:B------:R-:W-:Y:S04]  /*7330*/  @P0 LEA R2, P2, R6.reuse, c[0x0][0x220], 0x1 ;  /* 0x0000880006020a11 */ /* 0x040fe800078408ff */
[----:B------:R-:W-:Y:S01]  /*7340*/  @P0 LEA.HI.X R3, R6, c[0x0][0x224], R3, 0x1, P2 ;  /* 0x0000890006030a11 */ /* 0x000fe200010f0c03 */
[C---:B------:R-:W-:Y:S05]  /*7350*/  @P1 IMAD.SHL.U32 R6, R241.reuse, 0x2, RZ ;  /* 0x00000002f1061824 */ /* 0x040fea00078e00ff */
[----:B------:R-:W-:Y:S01]  /*7360*/  @!PT LDS RZ, [RZ] ;  /* 0x00000000fffff984 */ /* 0x000fe20000000800 */
[----:B------:R-:W-:Y:S01]  /*7370*/  @!PT LDS RZ, [RZ] ;  /* 0x00000000fffff984 */ /* 0x000fe20000000800 */
[----:B------:R-:W-:Y:S01]  /*7380*/  @!PT LDS RZ, [RZ] ;  /* 0x00000000fffff984 */ /* 0x000fe20000000800 */
[----:B------:R1:W-:Y:S04]  /*7390*/  @P1 LDGSTS.E.BYPASS.LTC128B.128 [R6+0x3c80], [R4.64], !P6 ;  /* 0x03c8000004061fae */ /* 0x0003e8000f101d46 */
[----:B------:R1:W-:Y:S04]  /*73a0*/  @P1 LDGSTS.E.BYPASS.LTC128B.128 [R6+0x4880], [R4.64+0x40], !P5 ;  /* 0x0488004004061fae */ /* 0x0003e8000e901d46 */
[----:B------:R1:W-:Y:S02]  /*73b0*/  @P1 LDGSTS.E.BYPASS.LTC128B.128 [R6+0x5480], [R4.64+0x80], !P4 ;  /* 0x0548008004061fae */ /* 0x0003e4000e101d46 */
[----:B-1----:R-:W-:Y:S05]  /*73c0*/  @P0 IMAD.SHL.U32 R4, R241, 0x2, RZ ;  /* 0x00000002f1040824 */ /* 0x002fea00078e00ff */
[----:B------:R1:W-:Y:S04]  /*73d0*/  @P0 LDGSTS.E.BYPASS.LTC128B.128 [R4+0x4480], [R2.64], !P6 ;  /* 0x0448000002040fae */ /* 0x0003e8000f101d46 */
[----:B------:R1:W-:Y:S04]  /*73e0*/  @P0 LDGSTS.E.BYPASS.LTC128B.128 [R4+0x5080], [R2.64+0x40], !P5 ;  /* 0x0508004002040fae */ /* 0x0003e8000e901d46 */
[----:B------:R1:W-:Y:S02]  /*73f0*/  @P0 LDGSTS.E.BYPASS.LTC128B.128 [R4+0x5c80], [R2.64+0x80], !P4 ;  /* 0x05c8008002040fae */ /* 0x0003e4000e101d46 */
.L_x_203:
[----:B------:R-:W-:Y:S05]  /*7400*/  BSYNC B0 ;  /* 0x0000000000007941 */ /* 0x000fea0003800000 */
.L_x_202:
[----:B------:R-:W0:Y:S01]  /*7410*/  LDGDEPBAR ;  /* 0x00000000000079af */ /* 0x000e220000000000 */
[----:B------:R-:W-:Y:S01]  /*7420*/  IADD3 R32, R32, -0x1, RZ ;  /* 0xffffffff20207810 */ /* 0x000fe20007ffe0ff */
[----:B------:R-:W-:-:S05]  /*7430*/  @P3 BRA `(.L_x_204) ;  /* 0xffffbf3000003947 */ /* 0x000fca000383ffff */
[----:B------:R-:W-:Y:S01]  /*7440*/  WARPSYNC 0xffffffff ;  /* 0xffffffff00007948 */ /* 0x000fe20003800000 */
[----:B------:R-:W-:Y:S06]  /*7450*/  BAR.SYNC.DEFER_BLOCKING 0x0 ;  /* 0x0000000000007b1d */ /* 0x000fec0000010000 */
.L_x_177:
[----:B------:R-:W-:Y:S01]  /*7460*/  ISETP.GE.AND P0, PT, R163, 0x1, PT ;  /* 0x00000001a300780c */ /* 0x000fe20003f06270 */
[----:B------:R-:W-:Y:S01]  /*7470*/  BSSY B0, `(.L_x_205) ;  /* 0x0000020000007945 */ /* 0x000fe20003800000 */
[----:B------:R-:W-:Y:S01]  /*7480*/  IMAD.IADD R9, R147, 0x1, R148 ;  /* 0x0000000193097824 */ /* 0x000fe200078e0294 */
[----:B------:R-:W-:-:S10]  /*7490*/  MOV R0, RZ ;  /* 0x000000ff00007202 */ /* 0x000fd40000000f00 */
[----:B------:R-:W-:Y:S05]  /*74a0*/  @!P0 BRA `(.L_x_206) ;  /* 0x000001c000008947 */ /* 0x000fea0003800000 */
[----:B-1----:R-:W-:Y:S01]  /*74b0*/  IABS R2, R135 ;  /* 0x0000008700027213 */ /* 0x002fe20000000000 */
[----:B------:R-:W-:Y:S01]  /*74c0*/  IMAD.MOV.U32 R4, RZ, RZ, RZ ;  /* 0x000000ffff047224 */ /* 0x000fe200078e00ff */
[----:B------:R-:W-:Y:S02]  /*74d0*/  IADD3 R6, R137, -0x1, R135 ;  /* 0xffffffff89067810 */ /* 0x000fe40007ffe087 */
[----:B------:R-:W1:Y:S02]  /*74e0*/  I2F.RP R0, R2 ;  /* 0x0000000200007306 */ /* 0x000e640000209400 */
[----:B------:R-:W-:-:S06]  /*74f0*/  IABS R8, R6 ;  /* 0x0000000600087213 */ /* 0x000fcc0000000000 */
[----:B-1----:R-:W1:Y:S02]  /*7500*/  MUFU.RCP R0, R0 ;  /* 0x0000000000007308 */ /* 0x002e640000001000 */
[----:B-1----:R-:W-:-:S06]  /*7510*/  IADD3 R0, R0, 0xffffffe, RZ ;  /* 0x0ffffffe00007810 */ /* 0x002fcc0007ffe0ff */
[----:B------:R-:W1:Y:S02]  /*7520*/  F2I.FTZ.U32.TRUNC.NTZ R5, R0 ;  /* 0x0000000000057305 */ /* 0x000e64000021f000 */
        /* <DEDUP_REMOVED lines=20> */
.L_x_206:
[----:B------:R-:W-:Y:S05]  /*7670*/  BSYNC B0 ;  /* 0x0000000000007941 */ /* 0x000fea0003800000 */
.L_x_205:
[----:B-1----:R-:W2:Y:S01]  /*7680*/  LDL R2, [R1+0x50] ;  /* 0x0000500001027983 */ /* 0x002ea20000100800 */
        /* <DEDUP_REMOVED lines=50> */
[----:B--2---:R-:W-:-:S04]  /*79b0*/  IMAD R3, R2, R0, RZ ;  /* 0x0000000002037224 */ /* 0x004fc800078e02ff */
[--C-:B------:R-:W-:Y:S01]  /*79c0*/  IMAD.IADD R2, R3, 0x1, R0.reuse ;  /* 0x0000000103027824 */ /* 0x100fe200078e0200 */
[----:B------:R1:W-:Y:S01]  /*79d0*/  STL [R1+0x8], R3 ;  /* 0x0000080301007387 */ /* 0x0003e20000100800 */
[----:B------:R-:W-:-:S03]  /*79e0*/  PRMT R0, RZ, 0x7610, R0 ;  /* 0x00007610ff007816 */ /* 0x000fc60000000000 */
[----:B------:R-:W-:-:S04]  /*79f0*/  IMNMX R210, R137, R2, PT ;  /* 0x0000000289d27217 */ /* 0x000fc80003800200 */
[----:B------:R-:W-:-:S13]  /*7a00*/  ISETP.GT.AND P0, PT, R210, R3, PT ;  /* 0x00000003d200720c */ /* 0x000fda0003f04270 */
[----:B------:R-:W-:Y:S05]  /*7a10*/  @!P0 BRA `(.L_x_207) ;  /* 0x0000c98000008947 */ /* 0x000fea0003800000 */
[----:B------:R-:W2:Y:S01]  /*7a20*/  LDL R19, [R1+0x4] ;  /* 0x0000040001137983 */ /* 0x000ea20000100800 */
[----:B------:R-:W-:-:S03]  /*7a30*/  ISETP.NE.U32.AND P0, PT, RZ, c[0x0][0x340], PT ;  /* 0x0000d000ff007a0c */ /* 0x000fc60003f05070 */
[----:B------:R-:W3:Y:S04]  /*7a40*/  LDL R17, [R1+0x14] ;  /* 0x0000140001117983 */ /* 0x000ee80000100800 */
[----:B------:R-:W4:Y:S01]  /*7a50*/  LDL R24, [R1+0x24] ;  /* 0x0000240001187983 */ /* 0x000f220000100800 */
[----:B------:R-:W-:-:S03]  /*7a60*/  ISETP.NE.AND.EX P1, PT, RZ, c[0x0][0x344], PT, P0 ;  /* 0x0000d100ff007a0c */ /* 0x000fc60003f25300 */
[----:B------:R-:W3:Y:S04]  /*7a70*/  LDL R25, [R1+0xc] ;  /* 0x00000c0001197983 */ /* 0x000ee80000100800 */
[----:B------:R-:W3:Y:S06]  /*7a80*/  LDL R18, [R1] ;  /* 0x0000000001127983 */ /* 0x000eec0000100800 */
[----:B------:R-:W-:Y:S01]  /*7a90*/  @P1 IMAD.MOV.U32 R2, RZ, RZ, 0x4 ;  /* 0x00000004ff021424 */ /* 0x000fe200078e00ff */
[----:B------:R-:W1:Y:S01]  /*7aa0*/  S2R R11, SR_TID.X ;  /* 0x00000000000b7919 */ /* 0x000e620000002100 */
[----:B------:R-:W-:Y:S01]  /*7ab0*/  SHF.R.S32.HI R0, RZ, 0x1f, R146 ;  /* 0x0000001fff007819 */ /* 0x000fe20000011492 */
[----:B------:R-:W-:-:S04]  /*7ac0*/  IMAD.MOV.U32 R6, RZ, RZ, c[0x0][0x2c4] ;  /* 0x0000b100ff067624 */ /* 0x000fc800078e00ff */
[----:B------:R-:W-:Y:S01]  /*7ad0*/  IMAD R0, R0, c[0x0][0x178], RZ ;  /* 0x00005e0000007a24 */ /* 0x000fe200078e02ff */
[----:B------:R-:W-:-:S03]  /*7ae0*/  SHF.R.S32.HI R5, RZ, 0x1f, R9 ;  /* 0x0000001fff057819 */ /* 0x000fc60000011409 */
[----:B------:R-:W-:Y:S01]  /*7af0*/  IMAD R4, R146, c[0x0][0x17c], R0 ;  /* 0x00005f0092047a24 */ /* 0x000fe200078e0200 */
[C---:B------:R-:W-:Y:S02]  /*7b00*/  IADD3 R0, P0, R243.reuse, R9, RZ ;  /* 0x00000009f3007210 */ /* 0x040fe40007f1e0ff */
[----:B------:R-:W-:Y:S02]  /*7b10*/  ISETP.NE.AND P2, PT, R6, 0x1, PT ;  /* 0x000000010600780c */ /* 0x000fe40003f45270 */
[----:B------:R-:W-:Y:S02]  /*7b20*/  LEA.HI.X.SX32 R6, R243, R5, 0x1, P0 ;  /* 0x00000005f3067211 */ /* 0x000fe400000f0eff */
[----:B-1----:R-:W-:Y:S01]  /*7b30*/  SHF.R.S32.HI R10, RZ, 0x1f, R11 ;  /* 0x0000001fff0a7819 */ /* 0x002fe2000001140b */
[----:B--2---:R-:W-:-:S05]  /*7b40*/  @P1 IMAD.WIDE R2, R19, R2, c[0x0][0x340] ;  /* 0x0000d00013021625 */ /* 0x004fca00078e0202 */
[----:B------:R1:W2:Y:S01]  /*7b50*/  @P1 LDG.E R13, [R2.64] ;  /* 0x00000006020d1981 */ /* 0x0002a2000c1e1900 */
[----:B------:R-:W-:-:S04]  /*7b60*/  LEA.HI R10, R10, R11, RZ, 0x2 ;  /* 0x0000000b0a0a7211 */ /* 0x000fc800078f10ff */
[----:B------:R-:W-:Y:S01]  /*7b70*/  LOP3.LUT R10, R10, 0xfffffffc, RZ, 0xc0, !PT ;  /* 0xfffffffc0a0a7812 */ /* 0x000fe200078ec0ff */
[----:B------:R-:W-:-:S04]  /*7b80*/  IMAD R9, R6, c[0x0][0x1e0], RZ ;  /* 0x0000780006097a24 */ /* 0x000fc800078e02ff */
[----:B------:R-:W-:Y:S01]  /*7b90*/  IMAD.IADD R10, R11, 0x1, -R10 ;  /* 0x000000010b0a7824 */ /* 0x000fe200078e0a0a */
[----:B------:R-:W-:Y:S01]  /*7ba0*/  ISETP.NE.U32.AND P0, PT, RZ, c[0x0][0x348], PT ;  /* 0x0000d200ff007a0c */ /* 0x000fe20003f05070 */
[----:B------:R-:W-:Y:S01]  /*7bb0*/  IMAD R16, R0, c[0x0][0x1e4], R9 ;  /* 0x0000790000107a24 */ /* 0x000fe200078e0209 */
[----:B------:R-:W-:Y:S02]  /*7bc0*/  MOV R5, R251 ;  /* 0x000000fb00057202 */ /* 0x000fe40000000f00 */
[----:B------:R-:W-:Y:S01]  /*7bd0*/  LEA R9, R10, R243, 0x5 ;  /* 0x000000f30a097211 */ /* 0x000fe200078e28ff */
[----:B------:R-:W-:Y:S01]  /*7be0*/  IMAD R8, R6, c[0x0][0x208], RZ ;  /* 0x0000820006087a24 */ /* 0x000fe200078e02ff */
[----:B------:R-:W-:Y:S01]  /*7bf0*/  ISETP.NE.AND.EX P0, PT, RZ, c[0x0][0x34c], PT, P0 ;  /* 0x0000d300ff007a0c */ /* 0x000fe20003f05300 */
[----:B-1----:R-:W-:-:S05]  /*7c00*/  IMAD.WIDE.U32 R2, R146, c[0x0][0x178], RZ ;  /* 0x00005e0092027a25 */ /* 0x002fca00078e00ff */
[----:B------:R-:W-:Y:S01]  /*7c10*/  IADD3 R3, R3, R4, RZ ;  /* 0x0000000403037210 */ /* 0x000fe20007ffe0ff */
[----:B------:R-:W-:Y:S02]  /*7c20*/  IMAD.MOV.U32 R4, RZ, RZ, R250 ;  /* 0x000000ffff047224 */ /* 0x000fe400078e00fa */
[----:B---3--:R-:W-:Y:S02]  /*7c30*/  IMAD R9, R17, 0x80, R9 ;  /* 0x0000008011097824 */ /* 0x008fe400078e0209 */
[----:B------:R-:W-:Y:S01]  /*7c40*/  IMAD.WIDE.U32 R6, R0, c[0x0][0x1e0], R4 ;  /* 0x0000780000067a25 */ /* 0x000fe200078e0004 */
[----:B------:R-:W-:-:S03]  /*7c50*/  ISETP.GE.AND P6, PT, R252, c[0x0][0x1d4], PT ;  /* 0x00007500fc007a0c */ /* 0x000fc60003fc6270 */
[----:B------:R-:W-:-:S04]  /*7c60*/  IMAD.WIDE.U32 R4, R0, c[0x0][0x208], R4 ;  /* 0x0000820000047a25 */ /* 0x000fc800078e0004 */
[----:B------:R-:W-:Y:S01]  /*7c70*/  IMAD R15, R0, c[0x0][0x20c], R8 ;  /* 0x00008300000f7a24 */ /* 0x000fe200078e0208 */
[----:B----4-:R-:W-:Y:S01]  /*7c80*/  SEL R0, R24, RZ, !P0 ;  /* 0x000000ff18007207 */ /* 0x010fe20004000000 */
[----:B------:R-:W-:Y:S01]  /*7c90*/  IMAD.WIDE.U32 R2, R25, c[0x0][0x1b8], R2 ;  /* 0x00006e0019027a25 */ /* 0x000fe200078e0002 */
[----:B------:R-:W-:-:S03]  /*7ca0*/  SEL R8, R19, RZ, !P0 ;  /* 0x000000ff13087207 */ /* 0x000fc60004000000 */
[----:B------:R-:W-:Y:S01]  /*7cb0*/  @P2 IMAD.HI.U32 R11, R9, c[0x0][0x2c8], RZ ;  /* 0x0000b200090b2a27 */ /* 0x000fe200078e00ff */
[----:B------:R-:W-:-:S03]  /*7cc0*/  SEL R10, RZ, 0xffffffff, P6 ;  /* 0xffffffffff0a7807 */ /* 0x000fc60003000000 */
[----:B------:R-:W-:Y:S01]  /*7cd0*/  IMAD R12, R0, c[0x0][0x1c0], RZ ;  /* 0x00007000000c7a24 */ /* 0x000fe200078e02ff */
[----:B------:R-:W-:Y:S01]  /*7ce0*/  MOV R0, R9 ;  /* 0x0000000900007202 */ /* 0x000fe20000000f00 */
[----:B------:R-:W-:Y:S01]  /*7cf0*/  IMAD R3, R25, c[0x0][0x1bc], R3 ;  /* 0x00006f0019037a24 */ /* 0x000fe200078e0203 */
[----:B------:R-:W-:Y:S02]  /*7d00*/  @P2 SHF.R.U32.HI R0, RZ, c[0x0][0x2cc], R11 ;  /* 0x0000b300ff002a19 */ /* 0x000fe4000001160b */
[----:B------:R-:W-:Y:S01]  /*7d10*/  ISETP.GE.AND P3, PT, R250, c[0x0][0x1d4], PT ;  /* 0x00007500fa007a0c */ /* 0x000fe20003f66270 */
[C---:B------:R-:W-:Y:S02]  /*7d20*/  IMAD R12, R8.reuse, c[0x0][0x1c4], R12 ;  /* 0x00007100080c7a24 */ /* 0x040fe400078e020c */
[----:B------:R-:W-:Y:S01]  /*7d30*/  IMAD.WIDE.U32 R2, R8, c[0x0][0x1c0], R2 ;  /* 0x0000700008027a25 */ /* 0x000fe200078e0002 */
[----:B------:R-:W-:Y:S02]  /*7d40*/  SHF.R.S32.HI R8, RZ, 0x1f, R0 ;  /* 0x0000001fff087819 */ /* 0x000fe40000011400 */
[----:B------:R-:W-:Y:S01]  /*7d50*/  SEL R14, RZ, 0x1, P3 ;  /* 0x00000001ff0e7807 */ /* 0x000fe20001800000 */
[----:B------:R-:W-:Y:S01]  /*7d60*/  IMAD.SHL.U32 R10, R10, 0x2, RZ ;  /* 0x000000020a0a7824 */ /* 0x000fe200078e00ff */
[----:B------:R-:W-:Y:S01]  /*7d70*/  IADD3 R3, R3, R12, RZ ;  /* 0x0000000c03037210 */ /* 0x000fe20007ffe0ff */
[----:B------:R-:W-:-:S03]  /*7d80*/  IMAD R8, R8, c[0x0][0x1b0], RZ ;  /* 0x00006c0008087a24 */ /* 0x000fc600078e02ff */
[----:B------:R-:W-:Y:S01]  /*7d90*/  LOP3.LUT R14, R10, 0x2, R14, 0xe2, !PT ;  /* 0x000000020a0e7812 */ /* 0x000fe200078ee20e */
[----:B------:R-:W-:Y:S02]  /*7da0*/  IMAD.MOV R10, RZ, RZ, -R0 ;  /* 0x000000ffff0a7224 */ /* 0x000fe400078e0a00 */
[C---:B------:R-:W-:Y:S02]  /*7db0*/  IMAD R8, R0.reuse, c[0x0][0x1b4], R8 ;  /* 0x00006d0000087a24 */ /* 0x040fe400078e0208 */
[----:B------:R-:W-:-:S04]  /*7dc0*/  IMAD.WIDE.U32 R2, R0, c[0x0][0x1b0], R2 ;  /* 0x00006c0000027a25 */ /* 0x000fc800078e0002 */
[----:B------:R-:W-:Y:S01]  /*7dd0*/  IMAD R0, R10, c[0x0][0x2c4], R9 ;  /* 0x0000b1000a007a24 */ /* 0x000fe200078e0209 */
[----:B------:R-:W-:Y:S02]  /*7de0*/  ISETP.NE.U32.AND P0, PT, RZ, c[0x0][0x350], PT ;  /* 0x0000d400ff007a0c */ /* 0x000fe40003f05070 */
[----:B------:R-:W-:Y:S02]  /*7df0*/  IADD3 R3, R3, R8, RZ ;  /* 0x0000000803037210 */ /* 0x000fe40007ffe0ff */
[----:B------:R-:W-:Y:S01]  /*7e00*/  SHF.R.S32.HI R9, RZ, 0x1f, R0 ;  /* 0x0000001fff097819 */ /* 0x000fe20000011400 */
[----:B------:R-:W-:Y:S01]  /*7e10*/  IMAD.IADD R5, R5, 0x1, R15 ;  /* 0x0000000105057824 */ /* 0x000fe200078e020f */
[----:B------:R-:W-:Y:S02]  /*7e20*/  IADD3 R7, R7, R16, RZ ;  /* 0x0000001007077210 */ /* 0x000fe40007ffe0ff */
[----:B------:R-:W-:Y:S01]  /*7e30*/  ISETP.NE.AND.EX P0, PT, RZ, c[0x0][0x354], PT, P0 ;  /* 0x0000d500ff007a0c */ /* 0x000fe20003f05300 */
[----:B------:R-:W-:-:S02]  /*7e40*/  IMAD R9, R9, c[0x0][0x1a8], RZ ;  /* 0x00006a0009097a24 */ /* 0x000fc400078e02ff */
[----:B------:R-:W-:Y:S01]  /*7e50*/  IMAD.WIDE.U32 R4, R25, c[0x0][0x210], R4 ;  /* 0x0000840019047a25 */ /* 0x000fe200078e0004 */
[----:B------:R-:W-:-:S03]  /*7e60*/  ISETP.GE.AND P5, PT, R18, c[0x0][0x1d4], PT ;  /* 0x0000750012007a0c */ /* 0x000fc60003fa6270 */
[----:B------:R-:W-:-:S04]  /*7e70*/  IMAD.WIDE.U32 R6, R25, c[0x0][0x1e8], R6 ;  /* 0x00007a0019067a25 */ /* 0x000fc800078e0006 */
[C---:B------:R-:W-:Y:S02]  /*7e80*/  IMAD R9, R0.reuse, c[0x0][0x1ac], R9 ;  /* 0x00006b0000097a24 */ /* 0x040fe400078e0209 */
[----:B------:R-:W-:Y:S01]  /*7e90*/  IMAD.WIDE.U32 R2, R0, c[0x0][0x1a8], R2 ;  /* 0x00006a0000027a25 */ /* 0x000fe200078e0002 */
[----:B------:R-:W-:-:S03]  /*7ea0*/  SEL R11, RZ, 0x4, P5 ;  /* 0x00000004ff0b7807 */ /* 0x000fc60002800000 */
[C---:B------:R-:W-:Y:S02]  /*7eb0*/  IMAD R5, R25.reuse, c[0x0][0x214], R5 ;  /* 0x0000850019057a24 */ /* 0x040fe400078e0205 */
[----:B------:R-:W-:Y:S01]  /*7ec0*/  IMAD R7, R25, c[0x0][0x1ec], R7 ;  /* 0x00007b0019077a24 */ /* 0x000fe200078e0207 */
[----:B------:R-:W-:Y:S01]  /*7ed0*/  LOP3.LUT R63, R14, R11, RZ, 0xfc, !PT ;  /* 0x0000000b0e3f7212 */ /* 0x000fe200078efcff */
[----:B------:R-:W-:Y:S01]  /*7ee0*/  IMAD.IADD R3, R3, 0x1, R9 ;  /* 0x0000000103037824 */ /* 0x000fe200078e0209 */
[----:B------:R-:W-:Y:S02]  /*7ef0*/  P2R R141, PR, RZ, 0x8 ;  /* 0x00000008ff8d7803 */ /* 0x000fe40000000000 */
[----:B------:R-:W-:Y:S02]  /*7f00*/  ISETP.GE.AND P2, PT, R250, c[0x0][0x198], PT ;  /* 0x00006600fa007a0c */ /* 0x000fe40003f46270 */
[----:B------:R-:W-:Y:S02]  /*7f10*/  ISETP.GE.AND P3, PT, R252, c[0x0][0x198], PT ;  /* 0x00006600fc007a0c */ /* 0x000fe40003f66270 */
[----:B------:R-:W-:-:S02]  /*7f20*/  ISETP.GE.AND P4, PT, R18, c[0x0][0x198], PT ;  /* 0x0000660012007a0c */ /* 0x000fc40003f86270 */
[----:B------:R-:W-:Y:S02]  /*7f30*/  IADD3 R137, R210, -0x1, RZ ;  /* 0xffffffffd2897810 */ /* 0x000fe40007ffe0ff */
[----:B------:R-:W-:Y:S02]  /*7f40*/  LEA R9, R17, R243, 0x7 ;  /* 0x000000f311097211 */ /* 0x000fe400078e38ff */
[----:B--2---:R-:W-:Y:S01]  /*7f50*/  @P1 SHF.R.S32.HI R8, RZ, 0x1f, R13 ;  /* 0x0000001fff081819 */ /* 0x004fe2000001140d */
[----:B------:R-:W-:Y:S01]  /*7f60*/  @!P1 IMAD.MOV.U32 R8, RZ, RZ, R24 ;  /* 0x000000ffff089224 */ /* 0x000fe200078e0018 */
[----:B------:R-:W-:-:S04]  /*7f70*/  @!P1 MOV R13, R19 ;  /* 0x00000013000d9202 */ /* 0x000fc80000000f00 */
[----:B------:R-:W-:Y:S02]  /*7f80*/  SEL R8, R8, RZ, !P0 ;  /* 0x000000ff08087207 */ /* 0x000fe40004000000 */
[----:B------:R-:W-:-:S03]  /*7f90*/  SEL R0, R13, RZ, !P0 ;  /* 0x000000ff0d007207 */ /* 0x000fc60004000000 */
[C---:B------:R-:W-:Y:S02]  /*7fa0*/  IMAD R10, R8.reuse, c[0x0][0x1f0], RZ ;  /* 0x00007c00080a7a24 */ /* 0x040fe400078e02ff */
[----:B------:R-:W-:Y:S02]  /*7fb0*/  IMAD R8, R8, c[0x0][0x218], RZ ;  /* 0x0000860008087a24 */ /* 0x000fe400078e02ff */
[----:B------:R-:W-:Y:S01]  /*7fc0*/  IMAD.WIDE.U32 R248, R0, c[0x0][0x218], R4 ;  /* 0x0000860000f87a25 */ /* 0x000fe200078e0004 */
[----:B------:R-:W-:-:S03]  /*7fd0*/  LEA R11, P0, R2, c[0x0][0x160], 0x1 ;  /* 0x00005800020b7a11 */ /* 0x000fc600078008ff */
[----:B------:R-:W-:-:S04]  /*7fe0*/  IMAD.WIDE.U32 R244, R0, c[0x0][0x1f0], R6 ;  /* 0x00007c0000f47a25 */ /* 0x000fc800078e0006 */
[C---:B------:R-:W-:Y:S02]  /*7ff0*/  IMAD R4, R0.reuse, c[0x0][0x1f4], R10 ;  /* 0x00007d0000047a24 */ /* 0x040fe400078e020a */
[----:B------:R-:W-:Y:S01]  /*8000*/  IMAD R0, R0, c[0x0][0x21c], R8 ;  /* 0x0000870000007a24 */ /* 0x000fe200078e0208 */
[----:B------:R-:W-:Y:S01]  /*8010*/  LEA.HI.X R10, R2, c[0x0][0x164], R3, 0x1, P0 ;  /* 0x00005900020a7a11 */ /* 0x000fe200000f0c03 */
[----:B------:R-:W-:-:S03]  /*8020*/  IMAD.IADD R246, R245, 0x1, R4 ;  /* 0x00000001f5f67824 */ /* 0x000fc600078e0204 */
[----:B------:R-:W-:Y:S01]  /*8030*/  IADD3 R247, R249, R0, RZ ;  /* 0x00000000f9f77210 */ /* 0x000fe20007ffe0ff */
[----:B------:R-:W-:Y:S05]  /*8040*/  BRA.DIV ~URZ, `(.L_x_208) ;  /* 0x00010a927f007947 */ /* 0x000fea000b800000 */
[----:B------:R1:W2:Y:S02]  /*8050*/  SHFL.IDX PT, R8, R10, RZ, 0x1c1f ;  /* 0x001c1fff0a087589 */ /* 0x0002a400000e0000 */
.L_x_336:
[----:B------:R-:W-:Y:S05]  /*8060*/  BRA.DIV ~URZ, `(.L_x_209) ;  /* 0x00010ae27f007947 */ /* 0x000fea000b800000 */
[----:B------:R3:W4:Y:S02]  /*8070*/  SHFL.IDX PT, R0, R11, RZ, 0x1c1f ;  /* 0x001c1fff0b007589 */ /* 0x00072400000e0000 */
.L_x_337:
[----:B------:R-:W-:Y:S01]  /*8080*/  IMAD R34, R149, c[0x0][0x2c4], RZ ;  /* 0x0000b10095227a24 */ /* 0x000fe200078e02ff */
[----:B------:R-:W-:Y:S04]  /*8090*/  BSSY B0, `(.L_x_210) ;  /* 0x0000013000007945 */ /* 0x000fe80003800000 */
[----:B------:R-:W-:-:S13]  /*80a0*/  ISETP.GE.AND P0, PT, R9, R34, PT ;  /* 0x000000220900720c */ /* 0x000fda0003f06270 */
[----:B------:R-:W-:Y:S05]  /*80b0*/  @P0 BRA `(.L_x_211) ;  /* 0x0000010000000947 */ /* 0x000fea0003800000 */
[----:B---3--:R-:W3:Y:S04]  /*80c0*/  LDL R2, [R1+0x3c] ;  /* 0x00003c0001027983 */ /* 0x008ee80000100800 */
[----:B----4-:R-:W4:Y:S04]  /*80d0*/  LDL R12, [R1] ;  /* 0x00000000010c7983 */ /* 0x010f280000100800 */
[----:B--2---:R-:W2:Y:S01]  /*80e0*/  LDL R13, [R1+0x38] ;  /* 0x00003800010d7983 */ /* 0x004ea20000100800 */
[----:B------:R-:W-:-:S04]  /*80f0*/  LEA R6, P0, R250, R0, 0x1 ;  /* 0x00000000fa067211 */ /* 0x000fc800078008ff */
[----:B------:R-:W-:Y:S02]  /*8100*/  LEA.HI.X R7, R250, R8, R251, 0x1, P0 ;  /* 0x00000008fa077211 */ /* 0x000fe400000f0cfb */
[----:B------:R-:W-:-:S04]  /*8110*/  LEA R4, P0, R252, R0, 0x1 ;  /* 0x00000000fc047211 */ /* 0x000fc800078008ff */
[----:B---3--:R-:W-:Y:S02]  /*8120*/  LEA.HI.X R5, R252, R8, R2, 0x1, P0 ;  /* 0x00000008fc057211 */ /* 0x008fe400000f0c02 */
[----:B----4-:R-:W-:Y:S01]  /*8130*/  LEA R2, P0, R12, R0, 0x1 ;  /* 0x000000000c027211 */ /* 0x010fe200078008ff */
[----:B------:R-:W-:-:S03]  /*8140*/  IMAD.SHL.U32 R0, R241, 0x2, RZ ;  /* 0x00000002f1007824 */ /* 0x000fc600078e00ff */
[----:B--2---:R-:W-:Y:S02]  /*8150*/  LEA.HI.X R3, R12, R8, R13, 0x1, P0 ;  /* 0x000000080c037211 */ /* 0x004fe400000f0c0d */
[----:B------:R-:W-:Y:S01]  /*8160*/  @!PT LDS RZ, [RZ] ;  /* 0x00000000fffff984 */ /* 0x000fe20000000800 */
[----:B------:R-:W-:Y:S01]  /*8170*/  @!PT LDS RZ, [RZ] ;  /* 0x00000000fffff984 */ /* 0x000fe20000000800 */
[----:B------:R-:W-:Y:S01]  /*8180*/  @!PT LDS RZ, [RZ] ;  /* 0x00000000fffff984 */ /* 0x000fe20000000800 */
[----:B------:R2:W-:Y:S04]  /*8190*/  LDGSTS.E.BYPASS.LTC128B.128 [R0+0x6080], [R6.64], !P2 ;  /* 0x0608000006007fae */ /* 0x0005e8000d101d46 */
[----:B------:R2:W-:Y:S04]  /*81a0*/  LDGSTS.E.BYPASS.LTC128B.128 [R0+0x8080], [R4.64], !P3 ;  /* 0x0808000004007fae */ /* 0x0005e8000d901d46 */
[----:B------:R2:W-:Y:S02]  /*81b0*/  LDGSTS.E.BYPASS.LTC128B.128 [R0+0xa080], [R2.64], !P4 ;  /* 0x0a08000002007fae */ /* 0x0005e4000e101d46 */
.L_x_211:
[----:B------:R-:W-:Y:S05]  /*81c0*/  BSYNC B0 ;  /* 0x0000000000007941 */ /* 0x000fea0003800000 */
.L_x_210:
[----:B------:R-:W-:Y:S05]  /*81d0*/  BRA.DIV ~URZ, `(.L_x_212) ;  /* 0x000109d27f007947 */ /* 0x000fea000b800000 */
[----:B--2---:R2:W1:Y:S04]  /*81e0*/  SHFL.IDX PT, R8, R10, 0x1, 0x1c1f ;  /* 0x003c1f000a087f89 */ /* 0x00446800000e0000 */
[----:B----4-:R2:W4:Y:S02]  /*81f0*/  SHFL.IDX PT, R0, R11, 0x1, 0x1c1f ;  /* 0x003c1f000b007f89 */ /* 0x01052400000e0000 */
.L_x_338:
[----:B------:R-:W-:Y:S01]  /*8200*/  IADD3 R2, R9, 0x20, RZ ;  /* 0x0000002009027810 */ /* 0x000fe20007ffe0ff */
[----:B------:R-:W-:Y:S03]  /*8210*/  BSSY B0, `(.L_x_213) ;  /* 0x0000013000007945 */ /* 0x000fe60003800000 */
[----:B------:R-:W-:-:S13]  /*8220*/  ISETP.GE.AND P0, PT, R2, R34, PT ;  /* 0x000000220200720c */ /* 0x000fda0003f06270 */
[----:B------:R-:W-:Y:S05]  /*8230*/  @P0 BRA `(.L_x_214) ;  /* 0x0000010000000947 */ /* 0x000fea0003800000 */
[----:B--2---:R-:W2:Y:S04]  /*8240*/  LDL R3, [R1+0x3c] ;  /* 0x00003c0001037983 */ /* 0x004ea80000100800 */
[----:B---3--:R-:W3:Y:S04]  /*8250*/  LDL R12, [R1] ;  /* 0x00000000010c7983 */ /* 0x008ee80000100800 */
[----:B----4-:R-:W4:Y:S01]  /*8260*/  LDL R13, [R1+0x38] ;  /* 0x00003800010d7983 */ /* 0x010f220000100800 */
[----:B------:R-:W-:-:S04]  /*8270*/  LEA R6, P0, R250, R0, 0x1 ;  /* 0x00000000fa067211 */ /* 0x000fc800078008ff */
[----:B-1----:R-:W-:Y:S02]  /*8280*/  LEA.HI.X R7, R250, R8, R251, 0x1, P0 ;  /* 0x00000008fa077211 */ /* 0x002fe400000f0cfb */
[----:B------:R-:W-:-:S04]  /*8290*/  LEA R4, P0, R252, R0, 0x1 ;  /* 0x00000000fc047211 */ /* 0x000fc800078008ff */
[----:B--2---:R-:W-:Y:S02]  /*82a0*/  LEA.HI.X R5, R252, R8, R3, 0x1, P0 ;  /* 0x00000008fc057211 */ /* 0x004fe400000f0c03 */
[----:B---3--:R-:W-:Y:S01]  /*82b0*/  LEA R2, P0, R12, R0, 0x1 ;  /* 0x000000000c027211 */ /* 0x008fe200078008ff */
[----:B------:R-:W-:-:S03]  /*82c0*/  IMAD.SHL.U32 R0, R241, 0x2, RZ ;  /* 0x00000002f1007824 */ /* 0x000fc600078e00ff */
[----:B----4-:R-:W-:Y:S02]  /*82d0*/  LEA.HI.X R3, R12, R8, R13, 0x1, P0 ;  /* 0x000000080c037211 */ /* 0x010fe400000f0c0d */
[----:B------:R-:W-:Y:S01]  /*82e0*/  @!PT LDS RZ, [RZ] ;  /* 0x00000000fffff984 */ /* 0x000fe20000000800 */
[----:B------:R-:W-:Y:S01]  /*82f0*/  @!PT LDS RZ, [RZ] ;  /* 0x00000000fffff984 */ /* 0x000fe20000000800 */
[----:B------:R-:W-:Y:S01]  /*8300*/  @!PT LDS RZ, [RZ] ;  /* 0x00000000fffff984 */ /* 0x000fe20000000800 */
[----:B------:R1:W-:Y:S04]  /*8310*/  LDGSTS.E.BYPASS.LTC128B.128 [R0+0x6880], [R6.64], !P2 ;  /* 0x0688000006007fae */ /* 0x0003e8000d101d46 */
[----:B------:R1:W-:Y:S04]  /*8320*/  LDGSTS.E.BYPASS.LTC128B.128 [R0+0x8880], [R4.64], !P3 ;  /* 0x0888000004007fae */ /* 0x0003e8000d901d46 */
[----:B------:R1:W-:Y:S02]  /*8330*/  LDGSTS.E.BYPASS.LTC128B.128 [R0+0xa880], [R2.64], !P4 ;  /* 0x0a88000002007fae */ /* 0x0003e4000e101d46 */
.L_x_214:
[----:B------:R-:W-:Y:S05]  /*8340*/  BSYNC B0 ;  /* 0x0000000000007941 */ /* 0x000fea0003800000 */
.L_x_213:
[----:B------:R-:W-:Y:S05]  /*8350*/  BRA.DIV ~URZ, `(.L_x_215) ;  /* 0x000109127f007947 */ /* 0x000fea000b800000 */
[----:B-1----:R1:W2:Y:S02]  /*8360*/  SHFL.IDX PT, R8, R10, 0x2, 0x1c1f ;  /* 0x005c1f000a087f89 */ /* 0x0022a400000e0000 */
.L_x_339:
[----:B------:R-:W-:Y:S05]  /*8370*/  BRA.DIV ~URZ, `(.L_x_216) ;  /* 0x000109627f007947 */ /* 0x000fea000b800000 */
[----:B----4-:R4:W1:Y:S02]  /*8380*/  SHFL.IDX PT, R0, R11, 0x2, 0x1c1f ;  /* 0x005c1f000b007f89 */ /* 0x01086400000e0000 */
.L_x_340:
[----:B------:R-:W-:Y:S01]  /*8390*/  IADD3 R2, R9, 0x40, RZ ;  /* 0x0000004009027810 */ /* 0x000fe20007ffe0ff */
[----:B------:R-:W-:Y:S03]  /*83a0*/  BSSY B0, `(.L_x_217) ;  /* 0x0000013000007945 */ /* 0x000fe60003800000 */
[----:B------:R-:W-:-:S13]  /*83b0*/  ISETP.GE.AND P0, PT, R2, R34, PT ;  /* 0x000000220200720c */ /* 0x000fda0003f06270 */
[----:B------:R-:W-:Y:S05]  /*83c0*/  @P0 BRA `(.L_x_218) ;  /* 0x0000010000000947 */ /* 0x000fea0003800000 */
[----:B---3--:R-:W3:Y:S04]  /*83d0*/  LDL R3, [R1+0x3c] ;  /* 0x00003c0001037983 */ /* 0x008ee80000100800 */
[----:B----4-:R-:W4:Y:S04]  /*83e0*/  LDL R12, [R1] ;  /* 0x00000000010c7983 */ /* 0x010f280000100800 */
[----:B--2---:R-:W2:Y:S01]  /*83f0*/  LDL R13, [R1+0x38] ;  /* 0x00003800010d7983 */ /* 0x004ea20000100800 */
[----:B-1----:R-:W-:-:S04]  /*8400*/  LEA R6, P0, R250, R0, 0x1 ;  /* 0x00000000fa067211 */ /* 0x002fc800078008ff */
        /* <DEDUP_REMOVED lines=12> */
.L_x_218:
[----:B------:R-:W-:Y:S05]  /*84d0*/  BSYNC B0 ;  /* 0x0000000000007941 */ /* 0x000fea0003800000 */
.L_x_217:
[----:B------:R-:W-:Y:S05]  /*84e0*/  BRA.DIV ~URZ, `(.L_x_219) ;  /* 0x000108527f007947 */ /* 0x000fea000b800000 */
[----:B--2---:R2:W3:Y:S04]  /*84f0*/  SHFL.IDX PT, R8, R10, 0x3, 0x1c1f ;  /* 0x007c1f000a087f89 */ /* 0x0044e800000e0000 */
[----:B-1----:R2:W1:Y:S02]  /*8500*/  SHFL.IDX PT, R0, R11, 0x3, 0x1c1f ;  /* 0x007c1f000b007f89 */ /* 0x00246400000e0000 */
.L_x_341:
[----:B--2---:R-:W2:Y:S04]  /*8510*/  LDL R4, [R1+0x3c] ;  /* 0x00003c0001047983 */ /* 0x004ea80000100800 */
[----:B----4-:R-:W4:Y:S04]  /*8520*/  LDL R211, [R1] ;  /* 0x0000000001d37983 */ /* 0x010f280000100800 */
[----:B---3--:R-:W3:Y:S01]  /*8530*/  LDL R12, [R1+0x38] ;  /* 0x00003800010c7983 */ /* 0x008ee20000100800 */
[----:B------:R-:W-:-:S04]  /*8540*/  IADD3 R2, R9, 0x60, RZ ;  /* 0x0000006009027810 */ /* 0x000fc80007ffe0ff */
[----:B------:R-:W-:Y:S01]  /*8550*/  ISETP.GE.AND P0, PT, R2, R34, PT ;  /* 0x000000220200720c */ /* 0x000fe20003f06270 */
[----:B------:R-:W-:-:S04]  /*8560*/  IMAD.MOV.U32 R65, RZ, RZ, 0x30 ;  /* 0x00000030ff417424 */ /* 0x000fc800078e00ff */
[----:B------:R-:W-:Y:S01]  /*8570*/  IMAD R65, R210, -0x30, R65 ;  /* 0xffffffd0d2417824 */ /* 0x000fe200078e0241 */
[----:B------:R-:W-:-:S03]  /*8580*/  SHF.R.S32.HI R64, RZ, 0x1f, R137 ;  /* 0x0000001fff407819 */ /* 0x000fc60000011489 */
[----:B------:R-:W-:-:S04]  /*8590*/  IMAD.IADD R140, R163, 0x1, R65 ;  /* 0x00000001a38c7824 */ /* 0x000fc800078e0241 */
[----:B-1----:R-:W-:Y:S02]  /*85a0*/  @!P0 LEA R2, P1, R250, R0, 0x1 ;  /* 0x00000000fa028211 */ /* 0x002fe400078208ff */
[----:B------:R-:W-:Y:S02]  /*85b0*/  IMNMX R11, R140, 0x30, PT ;  /* 0x000000308c0b7817 */ /* 0x000fe40003800200 */
[----:B------:R-:W-:Y:S02]  /*85c0*/  @!P0 LEA.HI.X R3, R250, R8, R251, 0x1, P1 ;  /* 0x00000008fa038211 */ /* 0x000fe400008f0cfb */
[----:B------:R-:W-:Y:S01]  /*85d0*/  @!P0 LEA R6, P1, R252, R0, 0x1 ;  /* 0x00000000fc068211 */ /* 0x000fe200078208ff */
[----:B------:R-:W-:Y:S02]  /*85e0*/  IMAD R5, R64, c[0x0][0x1e0], RZ ;  /* 0x0000780040057a24 */ /* 0x000fe400078e02ff */
[----:B------:R-:W-:Y:S02]  /*85f0*/  @!P0 IMAD.SHL.U32 R9, R241, 0x2, RZ ;  /* 0x00000002f1098824 */ /* 0x000fe400078e00ff */
[----:B------:R-:W-:-:S03]  /*8600*/  IMAD R10, R137, c[0x0][0x1e4], R5 ;  /* 0x00007900890a7a24 */ /* 0x000fc600078e0205 */
[----:B------:R-:W-:Y:S01]  /*8610*/  @!PT LDS RZ, [RZ] ;  /* 0x00000000fffff984 */ /* 0x000fe20000000800 */
[----:B------:R-:W-:Y:S01]  /*8620*/  @!PT LDS RZ, [RZ] ;  /* 0x00000000fffff984 */ /* 0x000fe20000000800 */
[----:B------:R-:W-:Y:S01]  /*8630*/  @!PT LDS RZ, [RZ] ;  /* 0x00000000fffff984 */ /* 0x000fe20000000800 */
[----:B------:R1:W-:Y:S01]  /*8640*/  @!P0 LDGSTS.E.BYPASS.LTC128B.128 [R9+0x7880], [R2.64], !P2 ;  /* 0x0788000002098fae */ /* 0x0003e2000d101d46 */
[----:B------:R-:W-:Y:S02]  /*8650*/  IMAD.MOV.U32 R138, RZ, RZ, R244 ;  /* 0x000000ffff8a7224 */ /* 0x000fe400078e00f4 */
[----:B------:R-:W-:Y:S02]  /*8660*/  IMAD.MOV.U32 R139, RZ, RZ, R246 ;  /* 0x000000ffff8b7224 */ /* 0x000fe400078e00f6 */
[----:B-1----:R-:W-:Y:S01]  /*8670*/  IMAD.WIDE.U32 R2, R137, c[0x0][0x1e0], RZ ;  /* 0x0000780089027a25 */ /* 0x002fe200078e00ff */
[----:B--2---:R-:W-:Y:S02]  /*8680*/  @!P0 LEA.HI.X R7, R252, R8, R4, 0x1, P1 ;  /* 0x00000008fc078211 */ /* 0x004fe400008f0c04 */
[----:B----4-:R-:W-:Y:S01]  /*8690*/  @!P0 LEA R4, P1, R211, R0, 0x1 ;  /* 0x00000000d3048211 */ /* 0x010fe200078208ff */
[----:B------:R-:W-:Y:S02]  /*86a0*/  IMAD.IADD R0, R11, 0x1, -R243 ;  /* 0x000000010b007824 */ /* 0x000fe400078e0af3 */
[----:B------:R1:W-:Y:S01]  /*86b0*/  @!P0 LDGSTS.E.BYPASS.LTC128B.128 [R9+0x9880], [R6.64], !P3 ;  /* 0x0988000006098fae */ /* 0x0003e2000d901d46 */
[----:B---3--:R-:W-:-:S02]  /*86c0*/  @!P0 LEA.HI.X R5, R211, R8, R12, 0x1, P1 ;  /* 0x00000008d3058211 */ /* 0x008fc400008f0c0c */
[C---:B------:R-:W-:Y:S02]  /*86d0*/  ISETP.GE.AND P1, PT, R0.reuse, 0x21, PT ;  /* 0x000000210000780c */ /* 0x040fe40003f26270 */
[----:B------:R-:W-:Y:S01]  /*86e0*/  ISETP.GE.AND P2, PT, R0, 0x1, PT ;  /* 0x000000010000780c */ /* 0x000fe20003f46270 */
[----:B------:R2:W-:Y:S01]  /*86f0*/  @!P0 LDGSTS.E.BYPASS.LTC128B.128 [R9+0xb880], [R4.64], !P4 ;  /* 0x0b88000004098fae */ /* 0x0005e2000e101d46 */
[----:B------:R-:W-:Y:S02]  /*8700*/  IMAD.IADD R0, R3, 0x1, R10 ;  /* 0x0000000103007824 */ /* 0x000fe400078e020a */
[----:B------:R-:W-:Y:S01]  /*8710*/  IMAD.MOV.U32 R8, RZ, RZ, 0x20 ;  /* 0x00000020ff087424 */ /* 0x000fe200078e00ff */
[----:B------:R-:W0:Y:S01]  /*8720*/  LDGDEPBAR ;  /* 0x00000000000079af */ /* 0x000e220000000000 */
[----:B------:R-:W-:Y:S01]  /*8730*/  WARPSYNC 0xffffffff ;  /* 0xffffffff00007948 */ /* 0x000fe20003800000 */
[----:B------:R-:W-:-:S04]  /*8740*/  IMAD.WIDE.U32 R2, R2, 0x30, R138 ;  /* 0x0000003002027825 */ /* 0x000fc800078e008a */
[----:B------:R-:W-:-:S04]  /*8750*/  IMAD R0, R0, 0x30, RZ ;  /* 0x0000003000007824 */ /* 0x000fc800078e02ff */
[----:B------:R-:W-:Y:S02]  /*8760*/  IMAD.IADD R0, R3, 0x1, R0 ;  /* 0x0000000103007824 */ /* 0x000fe400078e0200 */
[----:B-1----:R-:W-:Y:S01]  /*8770*/  IMAD.WIDE.U32 R6, R8, c[0x0][0x1e0], RZ ;  /* 0x0000780008067a25 */ /* 0x002fe200078e00ff */
[----:B------:R-:W-:Y:S04]  /*8780*/  BAR.SYNC.DEFER_BLOCKING 0x0 ;  /* 0x0000000000007b1d */ /* 0x000fe80000010000 */
[----:B------:R-:W-:Y:S01]  /*8790*/  @P1 IADD3 R3, P0, R2, R6, RZ ;  /* 0x0000000602031210 */ /* 0x000fe20007f1e0ff */
[----:B--2---:R-:W-:Y:S01]  /*87a0*/  IMAD R5, R8, c[0x0][0x1e4], RZ ;  /* 0x0000790008057a24 */ /* 0x004fe200078e02ff */
[----:B------:R-:W-:Y:S02]  /*87b0*/  @P2 LEA R4, P3, R2, c[0x0][0x1c8], 0x1 ;  /* 0x0000720002042a11 */ /* 0x000fe400078608ff */
[----:B------:R-:W-:-:S02]  /*87c0*/  ISETP.NE.AND P4, PT, R141, RZ, PT ;  /* 0x000000ff8d00720c */ /* 0x000fc40003f85270 */
[----:B------:R-:W-:Y:S02]  /*87d0*/  @P1 IADD3.X R6, R0, R7, R5, P0, !PT ;  /* 0x0000000700061210 */ /* 0x000fe400007fe405 */
[----:B------:R-:W-:Y:S02]  /*87e0*/  @P2 LEA.HI.X R5, R2, c[0x0][0x1cc], R0, 0x1, P3 ;  /* 0x0000730002052a11 */ /* 0x000fe400018f0c00 */
[----:B------:R-:W-:-:S04]  /*87f0*/  @P1 LEA R2, P0, R3, c[0x0][0x1c8], 0x1 ;  /* 0x0000720003021a11 */ /* 0x000fc800078008ff */
[----:B------:R-:W-:Y:S01]  /*8800*/  @P1 LEA.HI.X R3, R3, c[0x0][0x1cc], R6, 0x1, P0 ;  /* 0x0000730003031a11 */ /* 0x000fe200000f0c06 */
[C---:B------:R-:W-:Y:S01]  /*8810*/  @P2 IMAD.SHL.U32 R6, R241.reuse, 0x2, RZ ;  /* 0x00000002f1062824 */ /* 0x040fe200078e00ff */
[----:B------:R-:W-:Y:S01]  /*8820*/  ISETP.LT.AND P0, PT, RZ, c[0x0][0x27c], PT ;  /* 0x00009f00ff007a0c */ /* 0x000fe20003f01270 */
[----:B------:R-:W-:-:S03]  /*8830*/  @P1 IMAD.SHL.U32 R0, R241, 0x2, RZ ;  /* 0x00000002f1001824 */ /* 0x000fc600078e00ff */
        /* <DEDUP_REMOVED lines=10> */
[----:B------:R-:W-:Y:S05]  /*88e0*/  @P0 BRA `(.L_x_220) ;  /* 0x0000002000000947 */ /* 0x000fea0003800000 */
[----:B------:R-:W-:-:S04]  /*88f0*/  DEPBAR.LE SB0, 0x1 ;  /* 0x000080400000791a */ /* 0x000fc80000000000 */
[----:B------:R-:W-:Y:S05]  /*8900*/  BRA `(.L_x_221) ;  /* 0x0000584000007947 */ /* 0x000fea0003800000 */
.L_x_220:
[----:B------:R-:W2:Y:S01]  /*8910*/  LDL R66, [R1+0x14] ;  /* 0x0000140001427983 */ /* 0x000ea20000100800 */
[----:B-1---5:R-:W-:Y:S01]  /*8920*/  SHF.R.S32.HI R0, RZ, 0x1f, R136 ;  /* 0x0000001fff007819 */ /* 0x022fe20000011488 */
[----:B------:R-:W-:Y:S01]  /*8930*/  ULDC.U8 UR4, c[0x0][0x298] ;  /* 0x0000a60000047ab9 */ /* 0x000fe20000000000 */
[----:B------:R-:W-:Y:S01]  /*8940*/  IMAD.WIDE.U32 R2, R136, c[0x0][0x280], RZ ;  /* 0x0000a00088027a25 */ /* 0x000fe200078e00ff */
[----:B------:R-:W-:Y:S01]  /*8950*/  ISETP.NE.AND P2, PT, RZ, UR4, PT ;  /* 0x00000004ff007c0c */ /* 0x000fe2000bf45270 */
[----:B------:R-:W-:Y:S02]  /*8960*/  BSSY B2, `(.L_x_221) ;  /* 0x000057e000027945 */ /* 0x000fe40003800000 */
[----:B------:R-:W-:Y:S01]  /*8970*/  IMAD R6, R0, c[0x0][0x280], RZ ;  /* 0x0000a00000067a24 */ /* 0x000fe200078e02ff */
[----:B------:R-:W-:Y:S01]  /*8980*/  LEA R7, P1, R2, c[0x0][0x270], 0x1 ;  /* 0x00009c0002077a11 */ /* 0x000fe200078208ff */
[----:B------:R-:W-:Y:S02]  /*8990*/  IMAD R0, R0, c[0x0][0x290], RZ ;  /* 0x0000a40000007a24 */ /* 0x000fe400078e02ff */
[----:B------:R-:W-:-:S02]  /*89a0*/  IMAD R6, R136, c[0x0][0x284], R6 ;  /* 0x0000a10088067a24 */ /* 0x000fc400078e0206 */
[----:B------:R-:W-:-:S03]  /*89b0*/  IMAD.WIDE.U32 R4, R136, c[0x0][0x290], RZ ;  /* 0x0000a40088047a25 */ /* 0x000fc600078e00ff */
[----:B------:R-:W-:Y:S01]  /*89c0*/  IADD3 R3, R6, R3, RZ ;  /* 0x0000000306037210 */ /* 0x000fe20007ffe0ff */
[----:B------:R-:W-:Y:S01]  /*89d0*/  IMAD R0, R136, c[0x0][0x294], R0 ;  /* 0x0000a50088007a24 */ /* 0x000fe200078e0200 */
[----:B------:R-:W-:-:S04]  /*89e0*/  LEA R8, P0, R4, c[0x0][0x288], 0x1 ;  /* 0x0000a20004087a11 */ /* 0x000fc800078008ff */
[----:B------:R-:W-:Y:S02]  /*89f0*/  IADD3 R5, R0, R5, RZ ;  /* 0x0000000500057210 */ /* 0x000fe40007ffe0ff */
[----:B------:R-:W-:Y:S02]  /*8a00*/  LEA.HI.X R0, R2, c[0x0][0x274], R3, 0x1, P1 ;  /* 0x00009d0002007a11 */ /* 0x000fe400008f0c03 */
[----:B------:R-:W-:Y:S02]  /*8a10*/  LEA.HI.X R2, R4, c[0x0][0x28c], R5, 0x1, P0 ;  /* 0x0000a30004027a11 */ /* 0x000fe400000f0c05 */
[----:B--2---:R-:W-:Y:S01]  /*8a20*/  LEA R6, R66, R242, 0x7 ;  /* 0x000000f242067211 */ /* 0x004fe200078e38ff */
[----:B------:R-:W-:Y:S05]  /*8a30*/  @!P2 BRA `(.L_x_222) ;  /* 0x00002a600000a947 */ /* 0x000fea0003800000 */
[----:B------:R-:W-:Y:S01]  /*8a40*/  ISETP.GE.AND P0, PT, R6, R34, PT ;  /* 0x000000220600720c */ /* 0x000fe20003f06270 */
[----:B------:R-:W1:Y:S01]  /*8a50*/  SHFL.IDX PT, R3, R2, RZ, 0x1e1f ;  /* 0x001e1fff02037589 */ /* 0x000e6200000e0000 */
[----:B------:R-:W-:Y:S01]  /*8a60*/  BSSY B0, `(.L_x_223) ;  /* 0x000004f000007945 */ /* 0x000fe20003800000 */
[----:B------:R-:W-:Y:S01]  /*8a70*/  CS2R R28, SRZ ;  /* 0x00000000001c7805 */ /* 0x000fe2000001ff00 */
[----:B------:R-:W-:Y:S01]  /*8a80*/  CS2R R26, SRZ ;  /* 0x00000000001a7805 */ /* 0x000fe2000001ff00 */
[----:B------:R-:W2:Y:S01]  /*8a90*/  SHFL.IDX PT, R5, R0, RZ, 0x1e1f ;  /* 0x001e1fff00057589 */ /* 0x000ea200000e0000 */
[----:B------:R-:W-:Y:S01]  /*8aa0*/  CS2R R24, SRZ ;  /* 0x0000000000187805 */ /* 0x000fe2000001ff00 */
[----:B------:R-:W-:Y:S01]  /*8ab0*/  CS2R R22, SRZ ;  /* 0x0000000000167805 */ /* 0x000fe2000001ff00 */
[----:B------:R-:W-:Y:S01]  /*8ac0*/  CS2R R20, SRZ ;  /* 0x0000000000147805 */ /* 0x000fe2000001ff00 */
[----:B------:R3:W4:Y:S01]  /*8ad0*/  SHFL.IDX PT, R4, R7, RZ, 0x1e1f ;  /* 0x001e1fff07047589 */ /* 0x00072200000e0000 */
[----:B------:R-:W-:Y:S01]  /*8ae0*/  CS2R R18, SRZ ;  /* 0x0000000000127805 */ /* 0x000fe2000001ff00 */
[----:B------:R-:W-:Y:S01]  /*8af0*/  CS2R R16, SRZ ;  /* 0x0000000000107805 */ /* 0x000fe2000001ff00 */
[----:B------:R-:W-:Y:S01]  /*8b00*/  CS2R R14, SRZ ;  /* 0x00000000000e7805 */ /* 0x000fe2000001ff00 */
[----:B------:R5:W1:Y:S01]  /*8b10*/  SHFL.IDX PT, R2, R8, RZ, 0x1e1f ;  /* 0x001e1fff08027589 */ /* 0x000a6200000e0000 */
[----:B------:R-:W-:Y:S01]  /*8b20*/  CS2R R12, SRZ ;  /* 0x00000000000c7805 */ /* 0x000fe2000001ff00 */
[----:B------:R-:W-:Y:S01]  /*8b30*/  CS2R R10, SRZ ;  /* 0x00000000000a7805 */ /* 0x000fe2000001ff00 */
[----:B---3--:R-:W-:Y:S01]  /*8b40*/  CS2R R6, SRZ ;  /* 0x0000000000067805 */ /* 0x008fe2000001ff00 */
[----:B-----5:R-:W-:Y:S01]  /*8b50*/  CS2R R8, SRZ ;  /* 0x0000000000087805 */ /* 0x020fe2000001ff00 */
[----:B------:R-:W-:Y:S05]  /*8b60*/  @P0 BRA `(.L_x_224) ;  /* 0x000003e000000947 */ /* 0x000fea0003800000 */
[----:B-12-4-:R-:W2:Y:S04]  /*8b70*/  LDL R32, [R1+0x8c] ;  /* 0x00008c0001207983 */ /* 0x016ea80000100800 */
[----:B------:R-:W3:Y:S04]  /*8b80*/  LDL R31, [R1+0x88] ;  /* 0x00008800011f7983 */ /* 0x000ee80000100800 */
[----:B------:R-:W4:Y:S01]  /*8b90*/  LDL R30, [R1+0x84] ;  /* 0x00008400011e7983 */ /* 0x000f220000100800 */
[C---:B------:R-:W-:Y:S01]  /*8ba0*/  ISETP.GE.AND P1, PT, R153.reuse, c[0x0][0x27c], PT ;  /* 0x00009f0099007a0c */ /* 0x040fe20003f26270 */
[----:B------:R-:W-:Y:S01]  /*8bb0*/  IMAD.SHL.U32 R0, R153, 0x2, RZ ;  /* 0x0000000299007824 */ /* 0x000fe200078e00ff */
[----:B------:R-:W-:Y:S01]  /*8bc0*/  ISETP.GE.AND P0, PT, R155, c[0x0][0x27c], PT ;  /* 0x00009f009b007a0c */ /* 0x000fe20003f06270 */
[----:B------:R-:W3:Y:S01]  /*8bd0*/  LDL R28, [R1+0x90] ;  /* 0x00009000011c7983 */ /* 0x000ee20000100800 */
[----:B------:R-:W-:-:S09]  /*8be0*/  CS2R R22, SRZ ;  /* 0x0000000000167805 */ /* 0x000fd2000001ff00 */
[-C--:B------:R-:W-:Y:S02]  /*8bf0*/  @!P1 IADD3 R8, P2, R4, R0.reuse, RZ ;  /* 0x0000000004089210 */ /* 0x080fe40007f5e0ff */
[----:B------:R-:W-:Y:S01]  /*8c00*/  @!P1 IADD3 R6, P3, R2, R0, RZ ;  /* 0x0000000002069210 */ /* 0x000fe20007f7e0ff */
[----:B------:R-:W-:Y:S01]  /*8c10*/  CS2R R10, SRZ ;  /* 0x00000000000a7805 */ /* 0x000fe2000001ff00 */
[----:B------:R-:W-:Y:S01]  /*8c20*/  IMAD.SHL.U32 R0, R155, 0x2, RZ ;  /* 0x000000029b007824 */ /* 0x000fe200078e00ff */
[----:B------:R-:W-:Y:S01]  /*8c30*/  CS2R R24, SRZ ;  /* 0x0000000000187805 */ /* 0x000fe2000001ff00 */
[----:B------:R-:W-:Y:S01]  /*8c40*/  CS2R R12, SRZ ;  /* 0x00000000000c7805 */ /* 0x000fe2000001ff00 */
[--C-:B--2---:R-:W-:Y:S01]  /*8c50*/  @!P1 IMAD.X R9, R5, 0x1, R32.reuse, P2 ;  /* 0x0000000105099824 */ /* 0x104fe200010e0620 */
[----:B------:R-:W-:Y:S01]  /*8c60*/  ISETP.GE.AND P2, PT, R152, c[0x0][0x27c], PT ;  /* 0x00009f0098007a0c */ /* 0x000fe20003f46270 */
[----:B------:R-:W-:Y:S02]  /*8c70*/  @!P1 IMAD.X R7, R3, 0x1, R32, P3 ;  /* 0x0000000103079824 */ /* 0x000fe400018e0620 */
[----:B------:R-:W2:Y:S04]  /*8c80*/  LDL R32, [R1+0x80] ;  /* 0x0000800001207983 */ /* 0x000ea80000100800 */
[----:B------:R1:W5:Y:S04]  /*8c90*/  @!P1 LD.E.64 R22, [R8.64] ;  /* 0x0000000608169980 */ /* 0x000368000c101b00 */
[----:B------:R3:W5:Y:S01]  /*8ca0*/  @!P1 LD.E.64 R10, [R6.64] ;  /* 0x00000006060a9980 */ /* 0x000762000c101b00 */
[----:B------:R-:W-:Y:S01]  /*8cb0*/  ISETP.GE.AND P4, PT, R106, c[0x0][0x27c], PT ;  /* 0x00009f006a007a0c */ /* 0x000fe20003f86270 */
[----:B------:R-:W-:Y:S01]  /*8cc0*/  CS2R R26, SRZ ;  /* 0x00000000001a7805 */ /* 0x000fe2000001ff00 */
[----:B------:R-:W-:Y:S01]  /*8cd0*/  CS2R R14, SRZ ;  /* 0x00000000000e7805 */ /* 0x000fe2000001ff00 */
[----:B-1----:R-:W-:-:S02]  /*8ce0*/  @!P0 IADD3 R8, P3, R4, R0, RZ ;  /* 0x0000000004088210 */ /* 0x002fc40007f7e0ff */
[----:B---3--:R-:W-:-:S03]  /*8cf0*/  @!P0 IADD3 R6, P1, R2, R0, RZ ;  /* 0x0000000002068210 */ /* 0x008fc60007f3e0ff */
[--C-:B------:R-:W-:Y:S02]  /*8d00*/  @!P0 IMAD.X R9, R5, 0x1, R31.reuse, P3 ;  /* 0x0000000105098824 */ /* 0x100fe400018e061f */
[----:B------:R-:W-:Y:S02]  /*8d10*/  IMAD.SHL.U32 R0, R152, 0x2, RZ ;  /* 0x0000000298007824 */ /* 0x000fe400078e00ff */
[----:B------:R-:W-:Y:S01]  /*8d20*/  @!P0 IMAD.X R7, R3, 0x1, R31, P1 ;  /* 0x0000000103078824 */ /* 0x000fe200008e061f */
[----:B------:R-:W-:Y:S01]  /*8d30*/  ISETP.GE.AND P3, PT, R156, c[0x0][0x27c], PT ;  /* 0x00009f009c007a0c */ /* 0x000fe20003f66270 */
[----:B------:R1:W5:Y:S04]  /*8d40*/  @!P0 LD.E.64 R24, [R8.64] ;  /* 0x0000000608188980 */ /* 0x000368000c101b00 */
[----:B------:R3:W5:Y:S01]  /*8d50*/  @!P0 LD.E.64 R12, [R6.64] ;  /* 0x00000006060c8980 */ /* 0x000762000c101b00 */
[----:B------:R-:W-:Y:S01]  /*8d60*/  @!P4 IMAD.WIDE R20, R106, 0x2, R2 ;  /* 0x000000026a14c825 */ /* 0x000fe200078e0202 */
[----:B------:R-:W-:Y:S01]  /*8d70*/  CS2R R18, SRZ ;  /* 0x0000000000127805 */ /* 0x000fe2000001ff00 */
[----:B-1----:R-:W-:-:S02]  /*8d80*/  @!P2 IADD3 R8, P1, R4, R0, RZ ;  /* 0x000000000408a210 */ /* 0x002fc40007f3e0ff */
[----:B---3--:R-:W-:Y:S01]  /*8d90*/  @!P2 IADD3 R6, P0, R2, R0, RZ ;  /* 0x000000000206a210 */ /* 0x008fe20007f1e0ff */
[----:B------:R-:W-:Y:S01]  /*8da0*/  IMAD.SHL.U32 R0, R156, 0x2, RZ ;  /* 0x000000029c007824 */ /* 0x000fe200078e00ff */
[----:B----4-:R-:W-:-:S03]  /*8db0*/  @!P2 IADD3.X R9, R5, R30, RZ, P1, !PT ;  /* 0x0000001e0509a210 */ /* 0x010fc60000ffe4ff */
[----:B------:R-:W-:Y:S01]  /*8dc0*/  @!P2 IMAD.X R7, R3, 0x1, R30, P0 ;  /* 0x000000010307a824 */ /* 0x000fe200000e061e */
[----:B------:R-:W-:Y:S01]  /*8dd0*/  ISETP.GE.AND P1, PT, R154, c[0x0][0x27c], PT ;  /* 0x00009f009a007a0c */ /* 0x000fe20003f26270 */
[----:B------:R1:W5:Y:S04]  /*8de0*/  @!P2 LD.E.64 R26, [R8.64] ;  /* 0x00000006081aa980 */ /* 0x000368000c101b00 */
[----:B------:R3:W5:Y:S01]  /*8df0*/  @!P2 LD.E.64 R14, [R6.64] ;  /* 0x00000006060ea980 */ /* 0x000762000c101b00 */
[----:B------:R-:W-:-:S05]  /*8e00*/  @!P4 IMAD.WIDE R16, R106, 0x2, R4 ;  /* 0x000000026a10c825 */ /* 0x000fca00078e0204 */
[----:B------:R4:W5:Y:S01]  /*8e10*/  @!P4 LD.E.64 R18, [R16.64] ;  /* 0x000000061012c980 */ /* 0x000962000c101b00 */
[----:B-1----:R-:W-:Y:S01]  /*8e20*/  @!P3 IADD3 R8, P0, R4, R0, RZ ;  /* 0x000000000408b210 */ /* 0x002fe20007f1e0ff */
[----:B---3--:R-:W-:-:S04]  /*8e30*/  CS2R R6, SRZ ;  /* 0x0000000000067805 */ /* 0x008fc8000001ff00 */
[----:B------:R-:W-:Y:S01]  /*8e40*/  @!P3 IMAD.X R9, R5, 0x1, R28, P0 ;  /* 0x000000010509b824 */ /* 0x000fe200000e061c */
[----:B------:R-:W-:Y:S01]  /*8e50*/  @!P3 IADD3 R30, P0, R2, R0, RZ ;  /* 0x00000000021eb210 */ /* 0x000fe20007f1e0ff */
[----:B------:R-:W-:Y:S01]  /*8e60*/  IMAD.SHL.U32 R0, R154, 0x2, RZ ;  /* 0x000000029a007824 */ /* 0x000fe200078e00ff */
[----:B------:R1:W5:Y:S02]  /*8e70*/  @!P4 LD.E.64 R6, [R20.64] ;  /* 0x000000061406c980 */ /* 0x000364000c101b00 */
[----:B------:R-:W-:Y:S02]  /*8e80*/  @!P3 IADD3.X R31, R3, R28, RZ, P0, !PT ;  /* 0x0000001c031fb210 */ /* 0x000fe400007fe4ff */
[-C--:B------:R-:W-:Y:S02]  /*8e90*/  @!P1 IADD3 R4, P2, R4, R0.reuse, RZ ;  /* 0x0000000004049210 */ /* 0x080fe40007f5e0ff */
[----:B------:R-:W-:Y:S01]  /*8ea0*/  @!P1 IADD3 R2, P0, R2, R0, RZ ;  /* 0x0000000002029210 */ /* 0x000fe20007f1e0ff */
[----:B------:R-:W-:Y:S01]  /*8eb0*/  CS2R R28, SRZ ;  /* 0x00000000001c7805 */ /* 0x000fe2000001ff00 */
[----:B----4-:R-:W-:Y:S01]  /*8ec0*/  CS2R R16, SRZ ;  /* 0x0000000000107805 */ /* 0x010fe2000001ff00 */
[----:B-1----:R-:W-:-:S06]  /*8ed0*/  CS2R R20, SRZ ;  /* 0x0000000000147805 */ /* 0x002fcc000001ff00 */
[----:B------:R1:W5:Y:S02]  /*8ee0*/  @!P3 LD.E.64 R20, [R8.64] ;  /* 0x000000060814b980 */ /* 0x000364000c101b00 */
[----:B-1----:R-:W-:-:S06]  /*8ef0*/  CS2R R8, SRZ ;  /* 0x0000000000087805 */ /* 0x002fcc000001ff00 */
[----:B------:R1:W5:Y:S01]  /*8f00*/  @!P3 LD.E.64 R8, [R30.64] ;  /* 0x000000061e08b980 */ /* 0x000362000c101b00 */
[--C-:B--2---:R-:W-:Y:S02]  /*8f10*/  @!P1 IMAD.X R5, R5, 0x1, R32.reuse, P2 ;  /* 0x0000000105059824 */ /* 0x104fe400010e0620 */
[----:B------:R-:W-:-:S03]  /*8f20*/  @!P1 IMAD.X R3, R3, 0x1, R32, P0 ;  /* 0x0000000103039824 */ /* 0x000fc600000e0620 */
[----:B------:R1:W5:Y:S04]  /*8f30*/  @!P1 LD.E.64 R28, [R4.64] ;  /* 0x00000006041c9980 */ /* 0x000368000c101b00 */
[----:B------:R1:W5:Y:S02]  /*8f40*/  @!P1 LD.E.64 R16, [R2.64] ;  /* 0x0000000602109980 */ /* 0x000364000c101b00 */
.L_x_224:
[----:B-12-4-:R-:W-:Y:S05]  /*8f50*/  BSYNC B0 ;  /* 0x0000000000007941 */ /* 0x016fea0003800000 */
.L_x_223:
[--C-:B-----5:R-:W-:Y:S01]  /*8f60*/  IMAD.MOV.U32 R39, RZ, RZ, R27.reuse ;  /* 0x000000ffff277224 */ /* 0x120fe200078e001b */
[--C-:B------:R-:W-:Y:S01]  /*8f70*/  SHF.R.U64 R37, R26, 0x10, R27.reuse ;  /* 0x000000101a257819 */ /* 0x100fe2000000121b */
[----:B------:R-:W-:Y:S01]  /*8f80*/  IMAD.MOV.U32 R52, RZ, RZ, R20 ;  /* 0x000000ffff347224 */ /* 0x000fe200078e0014 */
[----:B------:R-:W-:Y:S01]  /*8f90*/  SHF.R.U32.HI R33, RZ, 0x10, R27 ;  /* 0x00000010ff217819 */ /* 0x000fe2000001161b */
[----:B------:R-:W-:Y:S01]  /*8fa0*/  IMAD.MOV.U32 R27, RZ, RZ, R8 ;  /* 0x000000ffff1b7224 */ /* 0x000fe200078e0008 */
[----:B------:R-:W-:Y:S01]  /*8fb0*/  SHF.R.U64 R45, R22, 0x10, R23 ;  /* 0x00000010162d7819 */ /* 0x000fe20000001217 */
[----:B------:R-:W-:Y:S01]  /*8fc0*/  IMAD.MOV.U32 R48, RZ, RZ, R22 ;  /* 0x000000ffff307224 */ /* 0x000fe200078e0016 */
[----:B------:R-:W-:Y:S01]  /*8fd0*/  SHF.R.U64 R41, R24, 0x10, R25 ;  /* 0x0000001018297819 */ /* 0x000fe20000001219 */
[----:B------:R-:W-:Y:S01]  /*8fe0*/  IMAD.MOV.U32 R44, RZ, RZ, R24 ;  /* 0x000000ffff2c7224 */ /* 0x000fe200078e0018 */
[----:B------:R-:W-:Y:S01]  /*8ff0*/  SHF.R.U32.HI R50, RZ, 0x10, R19 ;  /* 0x00000010ff327819 */ /* 0x000fe20000011613 */
[----:B------:R-:W-:Y:S01]  /*9000*/  IMAD.MOV.U32 R22, RZ, RZ, R11 ;  /* 0x000000ffff167224 */ /* 0x000fe200078e000b */
[----:B------:R-:W-:Y:S01]  /*9010*/  SHF.R.U64 R24, R8, 0x10, R9 ;  /* 0x0000001008187819 */ /* 0x000fe20000001209 */
[--C-:B------:R-:W-:Y:S01]  /*9020*/  IMAD.MOV.U32 R47, RZ, RZ, R23.reuse ;  /* 0x000000ffff2f7224 */ /* 0x100fe200078e0017 */
[----:B------:R-:W-:Y:S01]  /*9030*/  PRMT R27, R27, 0x5410, R52 ;  /* 0x000054101b1b7816 */ /* 0x000fe20000000034 */
[----:B------:R-:W-:Y:S01]  /*9040*/  IMAD.MOV.U32 R36, RZ, RZ, R28 ;  /* 0x000000ffff247224 */ /* 0x000fe200078e001c */
[----:B------:R-:W-:Y:S01]  /*9050*/  SHF.R.U32.HI R42, RZ, 0x10, R23 ;  /* 0x00000010ff2a7819 */ /* 0x000fe20000011617 */
[----:B------:R-:W-:Y:S01]  /*9060*/  IMAD.MOV.U32 R23, RZ, RZ, R10 ;  /* 0x000000ffff177224 */ /* 0x000fe200078e000a */
[----:B------:R-:W-:Y:S01]  /*9070*/  PRMT R24, R24, 0x5410, R50 ;  /* 0x0000541018187816 */ /* 0x000fe20000000032 */
[----:B------:R-:W-:Y:S01]  /*9080*/  IMAD.MOV.U32 R31, RZ, RZ, R6 ;  /* 0x000000ffff1f7224 */ /* 0x000fe200078e0006 */
[----:B------:R-:W-:Y:S01]  /*9090*/  PRMT R22, R22, 0x5410, R27 ;  /* 0x0000541016167816 */ /* 0x000fe2000000001b */
[----:B------:R-:W-:Y:S01]  /*90a0*/  IMAD.MOV.U32 R30, RZ, RZ, R7 ;  /* 0x000000ffff1e7224 */ /* 0x000fe200078e0007 */
[----:B------:R-:W-:Y:S01]  /*90b0*/  SHF.R.U64 R2, R10, 0x10, R11 ;  /* 0x000000100a027819 */ /* 0x000fe2000000120b */
[----:B------:R-:W-:Y:S01]  /*90c0*/  IMAD.MOV.U32 R54, RZ, RZ, R19 ;  /* 0x000000ffff367224 */ /* 0x000fe200078e0013 */
[--C-:B------:R-:W-:Y:S01]  /*90d0*/  PRMT R23, R23, 0x5410, R24.reuse ;  /* 0x0000541017177816 */ /* 0x100fe20000000018 */
[----:B------:R-:W-:Y:S01]  /*90e0*/  IMAD.MOV.U32 R51, RZ, RZ, R21 ;  /* 0x000000ffff337224 */ /* 0x000fe200078e0015 */
[----:B------:R-:W-:Y:S01]  /*90f0*/  PRMT R24, R22, 0x7610, R24 ;  /* 0x0000761016187816 */ /* 0x000fe20000000018 */
[--C-:B------:R-:W-:Y:S01]  /*9100*/  IMAD.MOV.U32 R35, RZ, RZ, R29.reuse ;  /* 0x000000ffff237224 */ /* 0x100fe200078e001d */
[----:B------:R-:W-:Y:S01]  /*9110*/  PRMT R22, R2, 0x7610, R22 ;  /* 0x0000761002167816 */ /* 0x000fe20000000016 */
[----:B------:R-:W-:Y:S01]  /*9120*/  IMAD R2, R66, -0x80, R34 ;  /* 0xffffff8042027824 */ /* 0x000fe200078e0222 */
[----:B------:R-:W-:Y:S01]  /*9130*/  SHF.R.U64 R32, R28, 0x10, R29 ;  /* 0x000000101c207819 */ /* 0x000fe2000000121d */
[----:B------:R-:W-:Y:S01]  /*9140*/  IMAD.MOV.U32 R43, RZ, RZ, R25 ;  /* 0x000000ffff2b7224 */ /* 0x000fe200078e0019 */
[----:B------:R-:W-:Y:S01]  /*9150*/  SHF.R.U64 R28, R6, 0x10, R7 ;  /* 0x00000010061c7819 */ /* 0x000fe20000001207 */
[----:B------:R-:W-:Y:S01]  /*9160*/  IMAD.MOV.U32 R6, RZ, RZ, R16 ;  /* 0x000000ffff067224 */ /* 0x000fe200078e0010 */
[----:B------:R-:W-:Y:S01]  /*9170*/  SHF.R.U64 R3, R16, 0x10, R17 ;  /* 0x0000001010037819 */ /* 0x000fe20000001211 */
[----:B------:R-:W-:Y:S01]  /*9180*/  IMAD.MOV.U32 R40, RZ, RZ, R26 ;  /* 0x000000ffff287224 */ /* 0x000fe200078e001a */
[----:B------:R-:W-:Y:S01]  /*9190*/  IMNMX R16, R2, 0x80, PT ;  /* 0x0000008002107817 */ /* 0x000fe20003800200 */
[----:B------:R-:W-:Y:S01]  /*91a0*/  IMAD.MOV.U32 R55, RZ, RZ, R18 ;  /* 0x000000ffff377224 */ /* 0x000fe200078e0012 */
[----:B------:R-:W-:Y:S01]  /*91b0*/  SHF.R.U64 R53, R18, 0x10, R19 ;  /* 0x0000001012357819 */ /* 0x000fe20000001213 */
[----:B------:R-:W-:Y:S01]  /*91c0*/  IMAD.MOV.U32 R19, RZ, RZ, R13 ;  /* 0x000000ffff137224 */ /* 0x000fe200078e000d */
[----:B------:R-:W-:Y:S01]  /*91d0*/  ISETP.GE.AND P0, PT, R242, R16, PT ;  /* 0x00000010f200720c */ /* 0x000fe20003f06270 */
[----:B------:R-:W-:Y:S01]  /*91e0*/  IMAD.MOV.U32 R26, RZ, RZ, R9 ;  /* 0x000000ffff1a7224 */ /* 0x000fe200078e0009 */
[----:B------:R-:W-:Y:S01]  /*91f0*/  SHF.R.U32.HI R38, RZ, 0x10, R25 ;  /* 0x00000010ff267819 */ /* 0x000fe20000011619 */
[----:B------:R-:W-:Y:S01]  /*9200*/  IMAD.MOV.U32 R10, RZ, RZ, R14 ;  /* 0x000000ffff0a7224 */ /* 0x000fe200078e000e */
[----:B------:R-:W-:Y:S01]  /*9210*/  SHF.R.U32.HI R29, RZ, 0x10, R29 ;  /* 0x00000010ff1d7819 */ /* 0x000fe2000001161d */
[----:B------:R-:W-:Y:S01]  /*9220*/  IMAD.MOV.U32 R5, RZ, RZ, R17 ;  /* 0x000000ffff057224 */ /* 0x000fe200078e0011 */
[----:B------:R-:W-:Y:S01]  /*9230*/  SHF.R.U32.HI R46, RZ, 0x10, R21 ;  /* 0x00000010ff2e7819 */ /* 0x000fe20000011615 */
[----:B------:R-:W-:-:S04]  /*9240*/  DEPBAR.LE SB0, 0x1 ;  /* 0x000080400000791a */ /* 0x000fc80000000000 */
[----:B------:R-:W-:Y:S01]  /*9250*/  SHF.R.U32.HI R25, RZ, 0x10, R7 ;  /* 0x00000010ff197819 */ /* 0x000fe20000011607 */
[----:B------:R-:W-:Y:S01]  /*9260*/  BSSY B1, `(.L_x_225) ;  /* 0x0000125000017945 */ /* 0x000fe20003800000 */
[----:B------:R-:W-:Y:S02]  /*9270*/  PRMT R30, R30, 0x5410, R45 ;  /* 0x000054101e1e7816 */ /* 0x000fe4000000002d */
[----:B------:R-:W-:Y:S01]  /*9280*/  SHF.R.U64 R49, R20, 0x10, R21 ;  /* 0x0000001014317819 */ /* 0x000fe20000001215 */
[----:B------:R-:W-:Y:S01]  /*9290*/  IMAD.MOV.U32 R20, RZ, RZ, R12 ;  /* 0x000000ffff147224 */ /* 0x000fe200078e000c */
[----:B------:R-:W-:Y:S01]  /*92a0*/  SHF.R.U32.HI R21, RZ, 0x10, R9 ;  /* 0x00000010ff157819 */ /* 0x000fe20000011609 */
[----:B------:R-:W-:Y:S01]  /*92b0*/  IMAD.MOV.U32 R9, RZ, RZ, R15 ;  /* 0x000000ffff097224 */ /* 0x000fe200078e000f */
[----:B------:R-:W-:Y:S02]  /*92c0*/  PRMT R29, R29, 0x5410, R51 ;  /* 0x000054101d1d7816 */ /* 0x000fe40000000033 */
[----:B------:R-:W-:-:S02]  /*92d0*/  PRMT R35, R35, 0x5410, R41 ;  /* 0x0000541023237816 */ /* 0x000fc40000000029 */
[----:B------:R-:W-:Y:S02]  /*92e0*/  SHF.R.U32.HI R18, RZ, 0x10, R11 ;  /* 0x00000010ff127819 */ /* 0x000fe4000001160b */
[----:B------:R-:W-:Y:S02]  /*92f0*/  PRMT R25, R25, 0x5410, R54 ;  /* 0x0000541019197816 */ /* 0x000fe40000000036 */
[----:B------:R-:W-:Y:S02]  /*9300*/  PRMT R28, R28, 0x5410, R46 ;  /* 0x000054101c1c7816 */ /* 0x000fe4000000002e */
[----:B------:R-:W-:Y:S02]  /*9310*/  PRMT R31, R31, 0x5410, R48 ;  /* 0x000054101f1f7816 */ /* 0x000fe40000000030 */
[----:B------:R-:W-:Y:S02]  /*9320*/  PRMT R33, R33, 0x5410, R47 ;  /* 0x0000541021217816 */ /* 0x000fe4000000002f */
[----:B------:R-:W-:-:S02]  /*9330*/  PRMT R32, R32, 0x5410, R42 ;  /* 0x0000541020207816 */ /* 0x000fc4000000002a */
[----:B------:R-:W-:Y:S02]  /*9340*/  PRMT R19, R19, 0x5410, R30 ;  /* 0x0000541013137816 */ /* 0x000fe4000000001e */
[--C-:B------:R-:W-:Y:S02]  /*9350*/  SHF.R.U64 R11, R12, 0x10, R13.reuse ;  /* 0x000000100c0b7819 */ /* 0x100fe4000000120d */
[----:B------:R-:W-:Y:S02]  /*9360*/  SHF.R.U32.HI R8, RZ, 0x10, R13 ;  /* 0x00000010ff087819 */ /* 0x000fe4000001160d */
[--C-:B------:R-:W-:Y:S02]  /*9370*/  SHF.R.U64 R7, R14, 0x10, R15.reuse ;  /* 0x000000100e077819 */ /* 0x100fe4000000120f */
[----:B------:R-:W-:Y:S02]  /*9380*/  SHF.R.U32.HI R4, RZ, 0x10, R15 ;  /* 0x00000010ff047819 */ /* 0x000fe4000001160f */
[----:B------:R-:W-:-:S02]  /*9390*/  SHF.R.U32.HI R0, RZ, 0x10, R17 ;  /* 0x00000010ff007819 */ /* 0x000fc40000011611 */
[----:B------:R-:W-:Y:S02]  /*93a0*/  PRMT R38, R38, 0x5410, R40 ;  /* 0x0000541026267816 */ /* 0x000fe40000000028 */
[----:B------:R-:W-:Y:S02]  /*93b0*/  PRMT R40, R29, 0x5410, R35 ;  /* 0x000054101d287816 */ /* 0x000fe40000000023 */
[----:B------:R-:W-:Y:S02]  /*93c0*/  PRMT R39, R33, 0x5410, R39 ;  /* 0x0000541021277816 */ /* 0x000fe40000000027 */
[----:B------:R-:W-:Y:S02]  /*93d0*/  PRMT R35, R32, 0x7610, R35 ;  /* 0x0000761020237816 */ /* 0x000fe40000000023 */
[----:B------:R-:W-:Y:S02]  /*93e0*/  PRMT R17, R31, 0x5410, R28 ;  /* 0x000054101f117816 */ /* 0x000fe4000000001c */
[----:B------:R-:W-:-:S02]  /*93f0*/  PRMT R18, R18, 0x5410, R25 ;  /* 0x0000541012127816 */ /* 0x000fc40000000019 */
        /* <DEDUP_REMOVED lines=14> */
[----:B------:R-:W-:Y:S01]  /*94e0*/  PRMT R33, R3, 0x7610, R33 ;  /* 0x0000761003217816 */ /* 0x000fe20000000021 */
[----:B------:R-:W-:Y:S06]  /*94f0*/  BAR.SYNC.DEFER_BLOCKING 0x0 ;  /* 0x0000000000007b1d */ /* 0x000fec0000010000 */
[----:B------:R-:W-:Y:S05]  /*9500*/  @P0 BRA `(.L_x_226) ;  /* 0x00000fa000000947 */ /* 0x000fea0003800000 */
[----:B------:R-:W-:Y:S01]  /*9510*/  ISETP.GE.AND P0, PT, R106, c[0x0][0x27c], PT ;  /* 0x00009f006a007a0c */ /* 0x000fe20003f06270 */
[----:B------:R-:W-:-:S12]  /*9520*/  BSSY B0, `(.L_x_227) ;  /* 0x0000028000007945 */ /* 0x000fd80003800000 */
[----:B------:R-:W-:Y:S05]  /*9530*/  @P0 BRA `(.L_x_228) ;  /* 0x0000026000000947 */ /* 0x000fea0003800000 */
[----:B------:R-:W1:Y:S01]  /*9540*/  LDS.128 R4, [R234+0x4800] ;  /* 0x00480000ea047984 */ /* 0x000e620000000c00 */
[--C-:B------:R-:W-:Y:S02]  /*9550*/  HADD2.F32 R9, -RZ, R17.reuse.H0_H0 ;  /* 0x20000011ff097230 */ /* 0x100fe40000004100 */
[----:B------:R-:W-:Y:S02]  /*9560*/  HADD2.F32 R0, -RZ, R17.H1_H1 ;  /* 0x30000011ff007230 */ /* 0x000fe40000004100 */
[----:B------:R-:W-:Y:S02]  /*9570*/  HADD2.F32 R3, -RZ, R21.H1_H1 ;  /* 0x30000015ff037230 */ /* 0x000fe40000004100 */
[----:B------:R-:W-:Y:S02]  /*9580*/  HADD2.F32 R2, -RZ, R20.H1_H1 ;  /* 0x30000014ff027230 */ /* 0x000fe40000004100 */
[--C-:B-1----:R-:W-:Y:S02]  /*9590*/  HADD2.F32 R10, -RZ, R4.reuse.H0_H0 ;  /* 0x20000004ff0a7230 */ /* 0x102fe40000004100 */
[----:B------:R-:W-:-:S02]  /*95a0*/  HADD2.F32 R8, -RZ, R4.H1_H1 ;  /* 0x30000004ff087230 */ /* 0x000fc40000004100 */
[--C-:B------:R-:W-:Y:S01]  /*95b0*/  HADD2.F32 R4, -RZ, R5.reuse.H0_H0 ;  /* 0x20000005ff047230 */ /* 0x100fe20000004100 */
[-C--:B------:R-:W-:Y:S01]  /*95c0*/  FMUL.FTZ R13, R10, R9.reuse ;  /* 0x000000090a0d7220 */ /* 0x080fe20000410000 */
[----:B------:R-:W-:Y:S01]  /*95d0*/  HADD2.F32 R5, -RZ, R5.H1_H1 ;  /* 0x30000005ff057230 */ /* 0x000fe20000004100 */
[----:B------:R-:W-:Y:S01]  /*95e0*/  FMUL.FTZ R14, R8, R9 ;  /* 0x00000009080e7220 */ /* 0x000fe20000410000 */
[--C-:B------:R-:W-:Y:S02]  /*95f0*/  HADD2.F32 R12, -RZ, R6.reuse.H0_H0 ;  /* 0x20000006ff0c7230 */ /* 0x100fe40000004100 */
[----:B------:R-:W-:Y:S01]  /*9600*/  HADD2.F32 R11, -RZ, R6.H1_H1 ;  /* 0x30000006ff0b7230 */ /* 0x000fe20000004100 */
[-C--:B------:R-:W-:Y:S01]  /*9610*/  FMUL.FTZ R9, R5, R0.reuse ;  /* 0x0000000005097220 */ /* 0x080fe20000410000 */
[--C-:B------:R-:W-:Y:S01]  /*9620*/  HADD2.F32 R6, -RZ, R7.reuse.H0_H0 ;  /* 0x20000007ff067230 */ /* 0x100fe20000004100 */
[----:B------:R-:W-:Y:S01]  /*9630*/  FMUL.FTZ R0, R4, R0 ;  /* 0x0000000004007220 */ /* 0x000fe20000410000 */
[----:B------:R-:W-:Y:S01]  /*9640*/  HADD2.F32 R7, -RZ, R7.H1_H1 ;  /* 0x30000007ff077230 */ /* 0x000fe20000004100 */
[----:B------:R-:W-:-:S02]  /*9650*/  FFMA.FTZ R15, R10, R3, -R14 ;  /* 0x000000030a0f7223 */ /* 0x000fc4000001080e */
[----:B------:R-:W-:Y:S01]  /*9660*/  FFMA.FTZ R14, R8, R3, R13 ;  /* 0x00000003080e7223 */ /* 0x000fe2000001000d */
[----:B------:R-:W-:Y:S01]  /*9670*/  HADD2.F32 R3, -RZ, R25.H1_H1 ;  /* 0x30000019ff037230 */ /* 0x000fe20000004100 */
[-C--:B------:R-:W-:Y:S01]  /*9680*/  FFMA.FTZ R13, R4, R2.reuse, -R9 ;  /* 0x00000002040d7223 */ /* 0x080fe20000010809 */
[----:B------:R-:W-:Y:S01]  /*9690*/  HADD2.F32 R4, -RZ, R19.H1_H1 ;  /* 0x30000013ff047230 */ /* 0x000fe20000004100 */
[----:B------:R-:W-:Y:S01]  /*96a0*/  FFMA.FTZ R10, R5, R2, R0 ;  /* 0x00000002050a7223 */ /* 0x000fe20000010000 */
[----:B------:R-:W-:Y:S02]  /*96b0*/  HADD2.F32 R0, -RZ, R18.H1_H1 ;  /* 0x30000012ff007230 */ /* 0x000fe40000004100 */
[----:B------:R-:W-:Y:S01]  /*96c0*/  HADD2.F32 R2, -RZ, R24.H1_H1 ;  /* 0x30000018ff027230 */ /* 0x000fe20000004100 */
[----:B------:R-:W-:Y:S02]  /*96d0*/  FMUL.FTZ R9, R11, R4 ;  /* 0x000000040b097220 */ /* 0x000fe40000410000 */
[----:B------:R-:W-:-:S02]  /*96e0*/  FMUL.FTZ R8, R7, R0 ;  /* 0x0000000007087220 */ /* 0x000fc40000410000 */
[----:B------:R-:W-:Y:S02]  /*96f0*/  FMUL.FTZ R4, R12, R4 ;  /* 0x000000040c047220 */ /* 0x000fe40000410000 */
[----:B------:R-:W-:Y:S02]  /*9700*/  FMUL.FTZ R5, R6, R0 ;  /* 0x0000000006057220 */ /* 0x000fe40000410000 */
[-C--:B------:R-:W-:Y:S02]  /*9710*/  FFMA.FTZ R9, R12, R3.reuse, -R9 ;  /* 0x000000030c097223 */ /* 0x080fe40000010809 */
[-C--:B------:R-:W-:Y:S02]  /*9720*/  FFMA.FTZ R0, R6, R2.reuse, -R8 ;  /* 0x0000000206007223 */ /* 0x080fe40000010808 */
[----:B------:R-:W-:Y:S01]  /*9730*/  FFMA.FTZ R3, R11, R3, R4 ;  /* 0x000000030b037223 */ /* 0x000fe20000010004 */
[----:B------:R-:W-:Y:S01]  /*9740*/  F2FP.PACK_AB R4, R14, R15 ;  /* 0x0000000f0e04723e */ /* 0x000fe200000000ff */
[----:B------:R-:W-:Y:S01]  /*9750*/  FFMA.FTZ R2, R7, R2, R5 ;  /* 0x0000000207027223 */ /* 0x000fe20000010005 */
[----:B------:R-:W-:-:S02]  /*9760*/  F2FP.PACK_AB R5, R10, R13 ;  /* 0x0000000d0a05723e */ /* 0x000fc400000000ff */
[----:B------:R-:W-:Y:S02]  /*9770*/  F2FP.PACK_AB R6, R3, R9 ;  /* 0x000000090306723e */ /* 0x000fe400000000ff */
[----:B------:R-:W-:-:S05]  /*9780*/  F2FP.PACK_AB R7, R2, R0 ;  /* 0x000000000207723e */ /* 0x000fca00000000ff */
[----:B------:R1:W-:Y:S02]  /*9790*/  STS.128 [R234+0x4800], R4 ;  /* 0x00480004ea007388 */ /* 0x0003e40000000c00 */
.L_x_228:
[----:B------:R-:W-:Y:S05]  /*97a0*/  BSYNC B0 ;  /* 0x0000000000007941 */ /* 0x000fea0003800000 */
.L_x_227:
[----:B------:R-:W-:Y:S01]  /*97b0*/  ISETP.GE.AND P0, PT, R156, c[0x0][0x27c], PT ;  /* 0x00009f009c007a0c */ /* 0x000fe20003f06270 */
[----:B------:R-:W-:-:S12]  /*97c0*/  BSSY B0, `(.L_x_229) ;  /* 0x0000028000007945 */ /* 0x000fd80003800000 */
[----:B------:R-:W-:Y:S05]  /*97d0*/  @P0 BRA `(.L_x_230) ;  /* 0x0000026000000947 */ /* 0x000fea0003800000 */
[----:B-1----:R-:W1:Y:S01]  /*97e0*/  LDS.128 R4, [R235+0x4800] ;  /* 0x00480000eb047984 */ /* 0x002e620000000c00 */
[----:B------:R-:W-:Y:S02]  /*97f0*/  HADD2.F32 R9, -RZ, R22.H1_H1 ;  /* 0x30000016ff097230 */ /* 0x000fe40000004100 */
        /* <DEDUP_REMOVED lines=19> */
[----:B------:R-:W-:Y:S01]  /*9930*/  HADD2.F32 R4, -RZ, R26.H0_H0 ;  /* 0x2000001aff047230 */ /* 0x000fe20000004100 */
[----:B------:R-:W-:Y:S01]  /*9940*/  FFMA.FTZ R10, R5, R2, R0 ;  /* 0x00000002050a7223 */ /* 0x000fe20000010000 */
[----:B------:R-:W-:Y:S02]  /*9950*/  HADD2.F32 R0, -RZ, R21.H0_H0 ;  /* 0x20000015ff007230 */ /* 0x000fe40000004100 */
        /* <DEDUP_REMOVED lines=14> */
.L_x_230:
[----:B------:R-:W-:Y:S05]  /*9a40*/  BSYNC B0 ;  /* 0x0000000000007941 */ /* 0x000fea0003800000 */
.L_x_229:
[----:B------:R-:W-:Y:S01]  /*9a50*/  ISETP.GE.AND P0, PT, R153, c[0x0][0x27c], PT ;  /* 0x00009f0099007a0c */ /* 0x000fe20003f06270 */
[----:B------:R-:W-:-:S12]  /*9a60*/  BSSY B0, `(.L_x_231) ;  /* 0x0000028000007945 */ /* 0x000fd80003800000 */
[----:B------:R-:W-:Y:S05]  /*9a70*/  @P0 BRA `(.L_x_232) ;  /* 0x0000026000000947 */ /* 0x000fea0003800000 */
[----:B-1----:R-:W1:Y:S01]  /*9a80*/  LDS.128 R4, [R234+0x6800] ;  /* 0x00680000ea047984 */ /* 0x002e620000000c00 */
[----:B------:R-:W-:Y:S02]  /*9a90*/  HADD2.F32 R9, -RZ, R23.H0_H0 ;  /* 0x20000017ff097230 */ /* 0x000fe40000004100 */
[----:B------:R-:W-:Y:S02]  /*9aa0*/  HADD2.F32 R0, -RZ, R22.H0_H0 ;  /* 0x20000016ff007230 */ /* 0x000fe40000004100 */
        /* <DEDUP_REMOVED lines=35> */
.L_x_232:
[----:B------:R-:W-:Y:S05]  /*9ce0*/  BSYNC B0 ;  /* 0x0000000000007941 */ /* 0x000fea0003800000 */
.L_x_231:
        /* <DEDUP_REMOVED lines=27> */
[----:B------:R-:W-:Y:S01]  /*9ea0*/  HADD2.F32 R2, -RZ, R38.H0_H0 ;  /* 0x20000026ff027230 */ /* 0x000fe20000004100 */
        /* <DEDUP_REMOVED lines=13> */
.L_x_234:
[----:B------:R-:W-:Y:S05]  /*9f80*/  BSYNC B0 ;  /* 0x0000000000007941 */ /* 0x000fea0003800000 */
.L_x_233:
[----:B------:R-:W-:Y:S01]  /*9f90*/  ISETP.GE.AND P0, PT, R152, c[0x0][0x27c], PT ;  /* 0x00009f0098007a0c */ /* 0x000fe20003f06270 */
[----:B------:R-:W-:-:S12]  /*9fa0*/  BSSY B0, `(.L_x_235) ;  /* 0x0000028000007945 */ /* 0x000fd80003800000 */
[----:B------:R-:W-:Y:S05]  /*9fb0*/  @P0 BRA `(.L_x_236) ;  /* 0x0000026000000947 */ /* 0x000fea0003800000 */
[----:B-1----:R-:W1:Y:S01]  /*9fc0*/  LDS.128 R4, [R234+0x8800] ;  /* 0x00880000ea047984 */ /* 0x002e620000000c00 */
[----:B------:R-:W-:Y:S02]  /*9fd0*/  HADD2.F32 R9, -RZ, R28.H0_H0 ;  /* 0x2000001cff097230 */ /* 0x000fe40000004100 */
[----:B------:R-:W-:Y:S02]  /*9fe0*/  HADD2.F32 R0, -RZ, R29.H0_H0 ;  /* 0x2000001dff007230 */ /* 0x000fe40000004100 */
[----:B------:R-:W-:Y:S02]  /*9ff0*/  HADD2.F32 R3, -RZ, R38.H1_H1 ;  /* 0x30000026ff037230 */ /* 0x000fe40000004100 */
[----:B------:R-:W-:Y:S02]  /*a000*/  HADD2.F32 R2, -RZ, R37.H0_H0 ;  /* 0x20000025ff027230 */ /* 0x000fe40000004100 */
        /* <DEDUP_REMOVED lines=33> */
.L_x_236:
[----:B------:R-:W-:Y:S05]  /*a220*/  BSYNC B0 ;  /* 0x0000000000007941 */ /* 0x000fea0003800000 */
.L_x_235:
[----:B------:R-:W-:-:S13]  /*a230*/  ISETP.GE.AND P0, PT, R154, c[0x0][0x27c], PT ;  /* 0x00009f009a007a0c */ /* 0x000fda0003f06270 */
[----:B------:R-:W-:Y:S05]  /*a240*/  @P0 BRA `(.L_x_226) ;  /* 0x0000026000000947 */ /* 0x000fea0003800000 */
[----:B-1----:R-:W1:Y:S01]  /*a250*/  LDS.128 R4, [R235+0x8800] ;  /* 0x00880000eb047984 */ /* 0x002e620000000c00 */
[----:B------:R-:W-:Y:S02]  /*a260*/  HADD2.F32 R9, -RZ, R32.H0_H0 ;  /* 0x20000020ff097230 */ /* 0x000fe40000004100 */
[----:B------:R-:W-:Y:S02]  /*a270*/  HADD2.F32 R0, -RZ, R33.H0_H0 ;  /* 0x20000021ff007230 */ /* 0x000fe40000004100 */
[----:B------:R-:W-:Y:S02]  /*a280*/  HADD2.F32 R3, -RZ, R36.H0_H0 ;  /* 0x20000024ff037230 */ /* 0x000fe40000004100 */
        /* <DEDUP_REMOVED lines=17> */
[--C-:B------:R-:W-:Y:S01]  /*a3a0*/  HADD2.F32 R4, -RZ, R34.reuse.H1_H1 ;  /* 0x30000022ff047230 */ /* 0x100fe20000004100 */
        /* <DEDUP_REMOVED lines=16> */
.L_x_226:
[----:B------:R-:W-:Y:S05]  /*a4b0*/  BSYNC B1 ;  /* 0x0000000000017941 */ /* 0x000fea0003800000 */
.L_x_225:
[----:B------:R-:W-:-:S04]  /*a4c0*/  IADD3 R0, R242, 0x40, RZ ;  /* 0x00000040f2007810 */ /* 0x000fc80007ffe0ff */
[----:B------:R-:W-:-:S13]  /*a4d0*/  ISETP.GE.AND P0, PT, R0, R16, PT ;  /* 0x000000100000720c */ /* 0x000fda0003f06270 */
[----:B------:R-:W-:Y:S05]  /*a4e0*/  @P0 BRA `(.L_x_237) ;  /* 0x00003c5000000947 */ /* 0x000fea0003800000 */
[----:B------:R-:W-:Y:S01]  /*a4f0*/  ISETP.GE.AND P0, PT, R106, c[0x0][0x27c], PT ;  /* 0x00009f006a007a0c */ /* 0x000fe20003f06270 */
[----:B------:R-:W-:-:S12]  /*a500*/  BSSY B0, `(.L_x_238) ;  /* 0x0000028000007945 */ /* 0x000fd80003800000 */
[----:B------:R-:W-:Y:S05]  /*a510*/  @P0 BRA `(.L_x_239) ;  /* 0x0000026000000947 */ /* 0x000fea0003800000 */
[----:B-1----:R-:W1:Y:S01]  /*a520*/  LDS.128 R4, [R234+0x5800] ;  /* 0x00580000ea047984 */ /* 0x002e620000000c00 */
[--C-:B------:R-:W-:Y:S02]  /*a530*/  HADD2.F32 R9, -RZ, R17.reuse.H0_H0 ;  /* 0x20000011ff097230 */ /* 0x100fe40000004100 */
[----:B------:R-:W-:Y:S02]  /*a540*/  HADD2.F32 R0, -RZ, R17.H1_H1 ;  /* 0x30000011ff007230 */ /* 0x000fe40000004100 */
[----:B------:R-:W-:Y:S02]  /*a550*/  HADD2.F32 R3, -RZ, R21.H1_H1 ;  /* 0x30000015ff037230 */ /* 0x000fe40000004100 */
[----:B------:R-:W-:Y:S02]  /*a560*/  HADD2.F32 R2, -RZ, R20.H1_H1 ;  /* 0x30000014ff027230 */ /* 0x000fe40000004100 */
[--C-:B-1----:R-:W-:Y:S02]  /*a570*/  HADD2.F32 R10, -RZ, R4.reuse.H0_H0 ;  /* 0x20000004ff0a7230 */ /* 0x102fe40000004100 */
[----:B------:R-:W-:-:S02]  /*a580*/  HADD2.F32 R8, -RZ, R4.H1_H1 ;  /* 0x30000004ff087230 */ /* 0x000fc40000004100 */
[--C-:B------:R-:W-:Y:S01]  /*a590*/  HADD2.F32 R4, -RZ, R5.reuse.H0_H0 ;  /* 0x20000005ff047230 */ /* 0x100fe20000004100 */
[C---:B------:R-:W-:Y:S01]  /*a5a0*/  FMUL.FTZ R13, R9.reuse, R10 ;  /* 0x0000000a090d7220 */ /* 0x040fe20000410000 */
[----:B------:R-:W-:Y:S01]  /*a5b0*/  HADD2.F32 R5, -RZ, R5.H1_H1 ;  /* 0x30000005ff057230 */ /* 0x000fe20000004100 */
[----:B------:R-:W-:Y:S01]  /*a5c0*/  FMUL.FTZ R14, R9, R8 ;  /* 0x00000008090e7220 */ /* 0x000fe20000410000 */
[--C-:B------:R-:W-:Y:S02]  /*a5d0*/  HADD2.F32 R12, -RZ, R6.reuse.H0_H0 ;  /* 0x20000006ff0c7230 */ /* 0x100fe40000004100 */
[----:B------:R-:W-:Y:S01]  /*a5e0*/  HADD2.F32 R11, -RZ, R6.H1_H1 ;  /* 0x30000006ff0b7230 */ /* 0x000fe20000004100 */
[C---:B------:R-:W-:Y:S01]  /*a5f0*/  FMUL.FTZ R9, R0.reuse, R5 ;  /* 0x0000000500097220 */ /* 0x040fe20000410000 */
[--C-:B------:R-:W-:Y:S01]  /*a600*/  HADD2.F32 R6, -RZ, R7.reuse.H0_H0 ;  /* 0x20000007ff067230 */ /* 0x100fe20000004100 */
[----:B------:R-:W-:Y:S01]  /*a610*/  FMUL.FTZ R0, R0, R4 ;  /* 0x0000000400007220 */ /* 0x000fe20000410000 */
[----:B------:R-:W-:Y:S01]  /*a620*/  HADD2.F32 R7, -RZ, R7.H1_H1 ;  /* 0x30000007ff077230 */ /* 0x000fe20000004100 */
[----:B------:R-:W-:-:S02]  /*a630*/  FFMA.FTZ R15, R3, R10, -R14 ;  /* 0x0000000a030f7223 */ /* 0x000fc4000001080e */
[----:B------:R-:W-:Y:S01]  /*a640*/  FFMA.FTZ R14, R3, R8, R13 ;  /* 0x00000008030e7223 */ /* 0x000fe2000001000d */
[----:B------:R-:W-:Y:S01]  /*a650*/  HADD2.F32 R3, -RZ, R25.H1_H1 ;  /* 0x30000019ff037230 */ /* 0x000fe20000004100 */
[C---:B------:R-:W-:Y:S01]  /*a660*/  FFMA.FTZ R13, R2.reuse, R4, -R9 ;  /* 0x00000004020d7223 */ /* 0x040fe20000010809 */
        /* <DEDUP_REMOVED lines=8> */
[C---:B------:R-:W-:Y:S02]  /*a6f0*/  FFMA.FTZ R9, R3.reuse, R12, -R9 ;  /* 0x0000000c03097223 */ /* 0x040fe40000010809 */
[----:B------:R-:W-:Y:S02]  /*a700*/  FFMA.FTZ R0, R2, R6, -R8 ;  /* 0x0000000602007223 */ /* 0x000fe40000010808 */
[----:B------:R-:W-:Y:S01]  /*a710*/  FFMA.FTZ R3, R3, R11, R4 ;  /* 0x0000000b03037223 */ /* 0x000fe20000010004 */
[----:B------:R-:W-:Y:S01]  /*a720*/  F2FP.PACK_AB R4, R14, R15 ;  /* 0x0000000f0e04723e */ /* 0x000fe200000000ff */
[----:B------:R-:W-:Y:S01]  /*a730*/  FFMA.FTZ R2, R2, R7, R5 ;  /* 0x0000000702027223 */ /* 0x000fe20000010005 */
[----:B------:R-:W-:-:S02]  /*a740*/  F2FP.PACK_AB R5, R10, R13 ;  /* 0x0000000d0a05723e */ /* 0x000fc400000000ff */
[----:B------:R-:W-:Y:S02]  /*a750*/  F2FP.PACK_AB R6, R3, R9 ;  /* 0x000000090306723e */ /* 0x000fe400000000ff */
[----:B------:R-:W-:-:S05]  /*a760*/  F2FP.PACK_AB R7, R2, R0 ;  /* 0x000000000207723e */ /* 0x000fca00000000ff */
[----:B------:R1:W-:Y:S02]  /*a770*/  STS.128 [R234+0x5800], R4 ;  /* 0x00580004ea007388 */ /* 0x0003e40000000c00 */
.L_x_239:
[----:B------:R-:W-:Y:S05]  /*a780*/  BSYNC B0 ;  /* 0x0000000000007941 */ /* 0x000fea0003800000 */
.L_x_238:
        /* <DEDUP_REMOVED lines=41> */
.L_x_241:
[----:B------:R-:W-:Y:S05]  /*aa20*/  BSYNC B0 ;  /* 0x0000000000007941 */ /* 0x000fea0003800000 */
.L_x_240:
        /* <DEDUP_REMOVED lines=41> */
.L_x_243:
[----:B------:R-:W-:Y:S05]  /*acc0*/  BSYNC B0 ;  /* 0x0000000000007941 */ /* 0x000fea0003800000 */
.L_x_242:
        /* <DEDUP_REMOVED lines=41> */
.L_x_245:
[----:B------:R-:W-:Y:S05]  /*af60*/  BSYNC B0 ;  /* 0x0000000000007941 */ /* 0x000fea0003800000 */
.L_x_244:
        /* <DEDUP_REMOVED lines=41> */
.L_x_247:
[----:B------:R-:W-:Y:S05]  /*b200*/  BSYNC B0 ;  /* 0x0000000000007941 */ /* 0x000fea0003800000 */
.L_x_246:
        /* <DEDUP_REMOVED lines=39> */
[----:B------:R1:W-:Y:S01]  /*b480*/  STS.128 [R235+0x9800], R4 ;  /* 0x00980004eb007388 */ /* 0x0003e20000000c00 */
[----:B------:R-:W-:Y:S05]  /*b490*/  BRA `(.L_x_237) ;  /* 0x00002ca000007947 */ /* 0x000fea0003800000 */
.L_x_222:
        /* <DEDUP_REMOVED lines=20> */
[----:B------:R-:W3:Y:S01]  /*b5e0*/  LDL R35, [R1+0x60] ;  /* 0x0000600001237983 */ /* 0x000ee20000100800 */
[C---:B------:R-:W-:Y:S01]  /*b5f0*/  ISETP.GE.AND P0, PT, R100.reuse, c[0x0][0x27c], PT ;  /* 0x00009f0064007a0c */ /* 0x040fe20003f06270 */
[----:B------:R-:W-:Y:S01]  /*b600*/  CS2R R22, SRZ ;  /* 0x0000000000167805 */ /* 0x000fe2000001ff00 */
[C---:B------:R-:W-:Y:S01]  /*b610*/  IADD3 R5, R100.reuse, 0x10, RZ ;  /* 0x0000001064057810 */ /* 0x040fe20007ffe0ff */
[----:B------:R-:W-:Y:S01]  /*b620*/  CS2R R20, SRZ ;  /* 0x0000000000147805 */ /* 0x000fe2000001ff00 */
[----:B------:R-:W-:Y:S01]  /*b630*/  IADD3 R4, R100, 0x20, RZ ;  /* 0x0000002064047810 */ /* 0x000fe20007ffe0ff */
[----:B------:R-:W-:Y:S01]  /*b640*/  CS2R R10, SRZ ;  /* 0x00000000000a7805 */ /* 0x000fe2000001ff00 */
[----:B------:R-:W-:Y:S01]  /*b650*/  ISETP.GE.AND P2, PT, R5, c[0x0][0x27c], PT ;  /* 0x00009f0005007a0c */ /* 0x000fe20003f46270 */
[----:B------:R-:W-:Y:S01]  /*b660*/  CS2R R8, SRZ ;  /* 0x0000000000087805 */ /* 0x000fe2000001ff00 */
[----:B------:R-:W-:Y:S01]  /*b670*/  ISETP.GE.AND P1, PT, R4, c[0x0][0x27c], PT ;  /* 0x00009f0004007a0c */ /* 0x000fe20003f26270 */
[----:B------:R-:W-:Y:S01]  /*b680*/  CS2R R26, SRZ ;  /* 0x00000000001a7805 */ /* 0x000fe2000001ff00 */
[----:B------:R-:W-:-:S03]  /*b690*/  CS2R R24, SRZ ;  /* 0x0000000000187805 */ /* 0x000fc6000001ff00 */
[C---:B------:R-:W-:Y:S01]  /*b6a0*/  @!P0 IMAD.SHL.U32 R0, R100.reuse, 0x2, RZ ;  /* 0x0000000264008824 */ /* 0x040fe200078e00ff */
[----:B------:R-:W-:-:S04]  /*b6b0*/  @!P0 SHF.L.U64.HI R5, R100, 0x1, R101 ;  /* 0x0000000164058819 */ /* 0x000fc80000010265 */
[----:B------:R-:W-:-:S05]  /*b6c0*/  @!P0 IADD3 R32, P3, R28, R0, RZ ;  /* 0x000000001c208210 */ /* 0x000fca0007f7e0ff */
[----:B------:R-:W-:Y:S01]  /*b6d0*/  @!P0 IMAD.X R33, R29, 0x1, R5, P3 ;  /* 0x000000011d218824 */ /* 0x000fe200018e0605 */
[----:B------:R-:W-:Y:S01]  /*b6e0*/  @!P0 IADD3 R30, P3, R2, R0, RZ ;  /* 0x00000000021e8210 */ /* 0x000fe20007f7e0ff */
[----:B------:R-:W-:Y:S01]  /*b6f0*/  CS2R R18, SRZ ;  /* 0x0000000000127805 */ /* 0x000fe2000001ff00 */
[----:B------:R-:W-:Y:S02]  /*b700*/  CS2R R16, SRZ ;  /* 0x0000000000107805 */ /* 0x000fe4000001ff00 */
[----:B------:R-:W-:-:S04]  /*b710*/  @!P0 IADD3.X R31, R3, R5, RZ, P3, !PT ;  /* 0x00000005031f8210 */ /* 0x000fc80001ffe4ff */
[----:B------:R1:W5:Y:S01]  /*b720*/  @!P0 LD.E.128 R16, [R32.64] ;  /* 0x0000000620108980 */ /* 0x000362000c101d00 */
[----:B--2---:R-:W-:Y:S01]  /*b730*/  @!P2 SHF.L.U32 R4, R36, 0x3, RZ ;  /* 0x000000032404a819 */ /* 0x004fe200000006ff */
[----:B---3--:R-:W-:-:S04]  /*b740*/  @!P1 IMAD.SHL.U32 R0, R35, 0x8, RZ ;  /* 0x0000000823009824 */ /* 0x008fc800078e00ff */
[----:B------:R-:W-:-:S04]  /*b750*/  @!P2 IMAD.WIDE R14, R4, 0x2, R28 ;  /* 0x00000002040ea825 */ /* 0x000fc800078e021c */
[----:B------:R-:W-:Y:S01]  /*b760*/  @!P2 IMAD.WIDE R12, R4, 0x2, R2 ;  /* 0x00000002040ca825 */ /* 0x000fe200078e0202 */
[----:B------:R2:W5:Y:S03]  /*b770*/  @!P2 LD.E.128 R20, [R14.64] ;  /* 0x000000060e14a980 */ /* 0x000566000c101d00 */
[C---:B------:R-:W-:Y:S01]  /*b780*/  @!P1 IMAD.WIDE R6, R0.reuse, 0x2, R28 ;  /* 0x0000000200069825 */ /* 0x040fe200078e021c */
[----:B------:R3:W5:Y:S01]  /*b790*/  @!P2 LD.E.128 R8, [R12.64] ;  /* 0x000000060c08a980 */ /* 0x000762000c101d00 */
[----:B------:R-:W-:Y:S02]  /*b7a0*/  CS2R R4, SRZ ;  /* 0x0000000000047805 */ /* 0x000fe4000001ff00 */
[----:B------:R-:W-:Y:S01]  /*b7b0*/  @!P1 IMAD.WIDE R2, R0, 0x2, R2 ;  /* 0x0000000200029825 */ /* 0x000fe200078e0202 */
[----:B------:R4:W5:Y:S01]  /*b7c0*/  @!P1 LD.E.128 R24, [R6.64] ;  /* 0x0000000606189980 */ /* 0x000962000c101d00 */
[----:B--2---:R-:W-:Y:S01]  /*b7d0*/  CS2R R14, SRZ ;  /* 0x00000000000e7805 */ /* 0x004fe2000001ff00 */
[----:B---3--:R-:W-:Y:S01]  /*b7e0*/  CS2R R12, SRZ ;  /* 0x00000000000c7805 */ /* 0x008fe2000001ff00 */
[----:B----4-:R-:W-:-:S05]  /*b7f0*/  CS2R R6, SRZ ;  /* 0x0000000000067805 */ /* 0x010fca000001ff00 */
[----:B------:R1:W5:Y:S04]  /*b800*/  @!P1 LD.E.128 R12, [R2.64] ;  /* 0x00000006020c9980 */ /* 0x000368000c101d00 */
[----:B------:R1:W5:Y:S02]  /*b810*/  @!P0 LD.E.128 R4, [R30.64] ;  /* 0x000000061e048980 */ /* 0x000364000c101d00 */
.L_x_249:
[----:B-12-4-:R-:W-:Y:S05]  /*b820*/  BSYNC B0 ;  /* 0x0000000000007941 */ /* 0x016fea0003800000 */
.L_x_248:
[----:B-----5:R-:W-:Y:S01]  /*b830*/  IMAD.MOV.U32 R51, RZ, RZ, R18 ;  /* 0x000000ffff337224 */ /* 0x020fe200078e0012 */
[----:B------:R-:W-:Y:S01]  /*b840*/  SHF.R.U64 R52, R16, 0x10, R17 ;  /* 0x0000001010347819 */ /* 0x000fe20000001211 */
[----:B------:R-:W-:Y:S01]  /*b850*/  IMAD.MOV.U32 R47, RZ, RZ, R20 ;  /* 0x000000ffff2f7224 */ /* 0x000fe200078e0014 */
[----:B------:R-:W-:Y:S01]  /*b860*/  SHF.R.U64 R44, R20, 0x10, R21 ;  /* 0x00000010142c7819 */ /* 0x000fe20000001215 */
[----:B------:R-:W-:Y:S01]  /*b870*/  IMAD.MOV.U32 R38, RZ, RZ, R25 ;  /* 0x000000ffff267224 */ /* 0x000fe200078e0019 */
[----:B------:R-:W-:Y:S01]  /*b880*/  SHF.R.U64 R2, R8, 0x10, R9 ;  /* 0x0000001008027819 */ /* 0x000fe20000001209 */
[----:B------:R-:W-:Y:S01]  /*b890*/  IMAD.MOV.U32 R54, RZ, RZ, R16 ;  /* 0x000000ffff367224 */ /* 0x000fe200078e0010 */
[----:B------:R-:W-:Y:S01]  /*b8a0*/  PRMT R44, R44, 0x5410, R52 ;  /* 0x000054102c2c7816 */ /* 0x000fe20000000034 */
[----:B------:R-:W-:Y:S01]  /*b8b0*/  IMAD.MOV.U32 R46, RZ, RZ, R21 ;  /* 0x000000ffff2e7224 */ /* 0x000fe200078e0015 */
[----:B------:R-:W-:Y:S01]  /*b8c0*/  PRMT R47, R47, 0x5410, R51 ;  /* 0x000054102f2f7816 */ /* 0x000fe20000000033 */
[----:B------:R-:W-:Y:S01]  /*b8d0*/  IMAD.MOV.U32 R43, RZ, RZ, R22 ;  /* 0x000000ffff2b7224 */ /* 0x000fe200078e0016 */
[----:B------:R-:W-:Y:S01]  /*b8e0*/  SHF.R.U32.HI R32, RZ, 0x10, R25 ;  /* 0x00000010ff207819 */ /* 0x000fe20000011619 */
[----:B------:R-:W-:Y:S01]  /*b8f0*/  IMAD.MOV.U32 R53, RZ, RZ, R17 ;  /* 0x000000ffff357224 */ /* 0x000fe200078e0011 */
[--C-:B------:R-:W-:Y:S01]  /*b900*/  PRMT R51, R47, 0x5410, R44.reuse ;  /* 0x000054102f337816 */ /* 0x100fe2000000002c */
[----:B------:R-:W-:Y:S01]  /*b910*/  IMAD.MOV.U32 R50, RZ, RZ, R19 ;  /* 0x000000ffff327224 */ /* 0x000fe200078e0013 */
[----:B------:R-:W-:Y:S01]  /*b920*/  PRMT R44, R2, 0x7610, R44 ;  /* 0x00007610022c7816 */ /* 0x000fe2000000002c */
[----:B------:R-:W-:Y:S01]  /*b930*/  IMAD R2, R66, -0x80, R34 ;  /* 0xffffff8042027824 */ /* 0x000fe200078e0222 */
[----:B------:R-:W-:Y:S01]  /*b940*/  PRMT R60, R38, 0x5410, R32 ;  /* 0x00005410263c7816 */ /* 0x000fe20000000020 */
[----:B------:R-:W-:Y:S01]  /*b950*/  IMAD.MOV.U32 R42, RZ, RZ, R23 ;  /* 0x000000ffff2a7224 */ /* 0x000fe200078e0017 */
[----:B------:R-:W-:Y:S01]  /*b960*/  SHF.R.U32.HI R49, RZ, 0x10, R17 ;  /* 0x00000010ff317819 */ /* 0x000fe20000011611 */
        /* <DEDUP_REMOVED lines=11> */
[--C-:B------:R-:W-:Y:S01]  /*ba20*/  SHF.R.U64 R40, R22, 0x10, R23.reuse ;  /* 0x0000001016287819 */ /* 0x100fe20000001217 */
[----:B------:R-:W-:Y:S01]  /*ba30*/  IMAD.MOV.U32 R30, RZ, RZ, R4 ;  /* 0x000000ffff1e7224 */ /* 0x000fe200078e0004 */
[----:B------:R-:W-:Y:S01]  /*ba40*/  SHF.R.U32.HI R37, RZ, 0x10, R23 ;  /* 0x00000010ff257819 */ /* 0x000fe20000011617 */
[----:B------:R-:W-:Y:S01]  /*ba50*/  IMAD.MOV.U32 R22, RZ, RZ, R8 ;  /* 0x000000ffff167224 */ /* 0x000fe200078e0008 */
[----:B------:R-:W-:Y:S01]  /*ba60*/  SHF.R.U64 R36, R24, 0x10, R25 ;  /* 0x0000001018247819 */ /* 0x000fe20000001219 */
[----:B------:R-:W-:Y:S01]  /*ba70*/  IMAD.MOV.U32 R25, RZ, RZ, R7 ;  /* 0x000000ffff197224 */ /* 0x000fe200078e0007 */
[--C-:B------:R-:W-:Y:S01]  /*ba80*/  SHF.R.U64 R31, R26, 0x10, R27.reuse ;  /* 0x000000101a1f7819 */ /* 0x100fe2000000121b */
[----:B------:R-:W-:Y:S01]  /*ba90*/  IMAD.MOV.U32 R26, RZ, RZ, R6 ;  /* 0x000000ffff1a7224 */ /* 0x000fe200078e0006 */
[----:B------:R-:W-:Y:S01]  /*baa0*/  SHF.R.U32.HI R28, RZ, 0x10, R27 ;  /* 0x00000010ff1c7819 */ /* 0x000fe2000001161b */
[----:B------:R-:W-:Y:S01]  /*bab0*/  IMAD.MOV.U32 R18, RZ, RZ, R11 ;  /* 0x000000ffff127224 */ /* 0x000fe200078e000b */
[----:B------:R-:W-:Y:S01]  /*bac0*/  SHF.R.U64 R27, R4, 0x10, R5 ;  /* 0x00000010041b7819 */ /* 0x000fe20000001205 */
[----:B------:R-:W-:-:S04]  /*bad0*/  DEPBAR.LE SB0, 0x1 ;  /* 0x000080400000791a */ /* 0x000fc80000000000 */
[----:B------:R-:W-:Y:S01]  /*bae0*/  SHF.R.U32.HI R24, RZ, 0x10, R5 ;  /* 0x00000010ff187819 */ /* 0x000fe20000011605 */
[----:B------:R-:W-:Y:S01]  /*baf0*/  IMAD.MOV.U32 R5, RZ, RZ, R15 ;  /* 0x000000ffff057224 */ /* 0x000fe200078e000f */
[----:B------:R-:W-:Y:S01]  /*bb00*/  SHF.R.U64 R23, R6, 0x10, R7 ;  /* 0x0000001006177819 */ /* 0x000fe20000001207 */
[----:B------:R-:W-:Y:S01]  /*bb10*/  IMAD.MOV.U32 R6, RZ, RZ, R14 ;  /* 0x000000ffff067224 */ /* 0x000fe200078e000e */
[----:B------:R-:W-:Y:S01]  /*bb20*/  SHF.R.U32.HI R17, RZ, 0x10, R9 ;  /* 0x00000010ff117819 */ /* 0x000fe20000011609 */
[----:B------:R-:W-:Y:S01]  /*bb30*/  IMAD.MOV.U32 R9, RZ, RZ, R13 ;  /* 0x000000ffff097224 */ /* 0x000fe200078e000d */
[----:B------:R-:W-:Y:S01]  /*bb40*/  SHF.R.U64 R16, R10, 0x10, R11 ;  /* 0x000000100a107819 */ /* 0x000fe2000000120b */
[----:B------:R-:W-:Y:S01]  /*bb50*/  IMAD.MOV.U32 R10, RZ, RZ, R12 ;  /* 0x000000ffff0a7224 */ /* 0x000fe200078e000c */
[----:B------:R-:W-:Y:S01]  /*bb60*/  SHF.R.U32.HI R20, RZ, 0x10, R7 ;  /* 0x00000010ff147819 */ /* 0x000fe20000011607 */
[----:B------:R-:W-:Y:S01]  /*bb70*/  BSSY B1, `(.L_x_250) ;  /* 0x000013c000017945 */ /* 0x000fe20003800000 */
[----:B------:R-:W-:-:S02]  /*bb80*/  PRMT R43, R43, 0x5410, R54 ;  /* 0x000054102b2b7816 */ /* 0x000fc40000000036 */
[----:B------:R-:W-:Y:S02]  /*bb90*/  PRMT R46, R46, 0x5410, R49 ;  /* 0x000054102e2e7816 */ /* 0x000fe40000000031 */
[----:B------:R-:W-:Y:S02]  /*bba0*/  SHF.R.U32.HI R8, RZ, 0x10, R11 ;  /* 0x00000010ff087819 */ /* 0x000fe4000001160b */
[--C-:B------:R-:W-:Y:S02]  /*bbb0*/  SHF.R.U64 R7, R12, 0x10, R13.reuse ;  /* 0x000000100c077819 */ /* 0x100fe4000000120d */
[----:B------:R-:W-:Y:S02]  /*bbc0*/  SHF.R.U32.HI R4, RZ, 0x10, R13 ;  /* 0x00000010ff047819 */ /* 0x000fe4000001160d */
[--C-:B------:R-:W-:Y:S02]  /*bbd0*/  SHF.R.U64 R3, R14, 0x10, R15.reuse ;  /* 0x000000100e037819 */ /* 0x100fe4000000120f */
        /* <DEDUP_REMOVED lines=24> */
[----:B------:R1:W5:Y:S04]  /*bd60*/  LDL R69, [R1+0x44] ;  /* 0x0000440001457983 */ /* 0x0003680000100800 */
[----:B------:R1:W5:Y:S04]  /*bd70*/  LDL R68, [R1+0x48] ;  /* 0x0000480001447983 */ /* 0x0003680000100800 */
[----:B------:R1:W5:Y:S01]  /*bd80*/  LDL R67, [R1+0x4c] ;  /* 0x00004c0001437983 */ /* 0x0003620000100800 */
[----:B------:R-:W-:Y:S01]  /*bd90*/  ISETP.GE.AND P0, PT, R100, c[0x0][0x27c], PT ;  /* 0x00009f0064007a0c */ /* 0x000fe20003f06270 */
[----:B------:R-:W-:-:S12]  /*bda0*/  BSSY B0, `(.L_x_252) ;  /* 0x000005e000007945 */ /* 0x000fd80003800000 */
[----:B------:R-:W-:Y:S05]  /*bdb0*/  @P0 BRA `(.L_x_253) ;  /* 0x000005c000000947 */ /* 0x000fea0003800000 */
[----:B------:R-:W2:Y:S02]  /*bdc0*/  S2R R66, SR_TID.X ;  /* 0x0000000000427919 */ /* 0x000ea40000002100 */
[----:B--2---:R-:W-:-:S04]  /*bdd0*/  LEA.HI R70, R66, R66, RZ, 0x1 ;  /* 0x0000004242467211 */ /* 0x004fc800078f08ff */
[----:B------:R-:W-:-:S04]  /*bde0*/  LOP3.LUT R70, R70, 0xfffffffe, RZ, 0xc0, !PT ;  /* 0xfffffffe46467812 */ /* 0x000fc800078ec0ff */
[----:B------:R-:W-:Y:S02]  /*bdf0*/  IADD3 R70, -R70, R66, RZ ;  /* 0x0000004246467210 */ /* 0x000fe40007ffe1ff */
[----:B------:R-:W2:Y:S01]  /*be00*/  LDL R66, [R1+0x68] ;  /* 0x0000680001427983 */ /* 0x000ea20000100800 */
[----:B------:R-:W-:Y:S01]  /*be10*/  MOV R0, c[0x0][0x27c] ;  /* 0x00009f0000007a02 */ /* 0x000fe20000000f00 */
[----:B------:R-:W-:-:S03]  /*be20*/  HADD2.F32 R13, -RZ, R43.H1_H1 ;  /* 0x3000002bff0d7230 */ /* 0x000fc60000004100 */
[----:B------:R-:W-:-:S04]  /*be30*/  LEA.HI R0, R0, R70, RZ, 0x1d ;  /* 0x0000004600007211 */ /* 0x000fc800078fe8ff */
[----:B------:R-:W-:Y:S02]  /*be40*/  SHF.R.S32.HI R3, RZ, 0x1f, R0 ;  /* 0x0000001fff037819 */ /* 0x000fe40000011400 */
[----:B------:R-:W-:Y:S02]  /*be50*/  SHF.L.U32 R2, R0, 0x3, RZ ;  /* 0x0000000300027819 */ /* 0x000fe400000006ff */
[----:B------:R-:W-:Y:S02]  /*be60*/  LEA.HI R0, R3, R0, RZ, 0x2 ;  /* 0x0000000003007211 */ /* 0x000fe400078f10ff */
[----:B-----5:R-:W-:Y:S02]  /*be70*/  LOP3.LUT R2, R69, 0x18, R2, 0xf8, !PT ;  /* 0x0000001845027812 */ /* 0x020fe400078ef802 */
[----:B------:R-:W-:Y:S02]  /*be80*/  SHF.L.U32 R0, R0, 0xa, RZ ;  /* 0x0000000a00007819 */ /* 0x000fe400000006ff */
[----:B------:R-:W-:-:S02]  /*be90*/  LOP3.LUT R2, R2, R68, RZ, 0x3c, !PT ;  /* 0x0000004402027212 */ /* 0x000fc400078e3cff */
[----:B------:R-:W-:-:S04]  /*bea0*/  LOP3.LUT R0, R0, 0x7ffff000, RZ, 0xc0, !PT ;  /* 0x7ffff00000007812 */ /* 0x000fc800078ec0ff */
[----:B------:R-:W-:Y:S01]  /*beb0*/  IADD3 R0, R2, R0, R67 ;  /* 0x0000000002007210 */ /* 0x000fe20007ffe043 */
[----:B------:R-:W-:-:S03]  /*bec0*/  HADD2.F32 R2, -RZ, R39.H0_H0 ;  /* 0x20000027ff027230 */ /* 0x000fc60000004100 */
[----:B------:R-:W-:Y:S01]  /*bed0*/  SHF.L.U32 R28, R0, 0x1, RZ ;  /* 0x00000001001c7819 */ /* 0x000fe200000006ff */
[----:B------:R-:W-:-:S04]  /*bee0*/  HADD2.F32 R0, -RZ, R39.H1_H1 ;  /* 0x30000027ff007230 */ /* 0x000fc80000004100 */
[----:B------:R-:W3:Y:S02]  /*bef0*/  LDS.128 R8, [R28+0x6080] ;  /* 0x006080001c087984 */ /* 0x000ee40000000c00 */
[--C-:B---3--:R-:W-:Y:S02]  /*bf00*/  HADD2.F32 R15, -RZ, R11.reuse.H0_H0 ;  /* 0x2000000bff0f7230 */ /* 0x108fe40000004100 */
[----:B------:R-:W-:Y:S02]  /*bf10*/  HADD2.F32 R14, -RZ, R11.H1_H1 ;  /* 0x3000000bff0e7230 */ /* 0x000fe40000004100 */
[----:B------:R-:W-:Y:S02]  /*bf20*/  HADD2.F32 R3, -RZ, R8.H1_H1 ;  /* 0x30000008ff037230 */ /* 0x000fe40000004100 */
[----:B------:R-:W-:Y:S02]  /*bf30*/  HADD2.F32 R11, -RZ, R44.H1_H1 ;  /* 0x3000002cff0b7230 */ /* 0x000fe40000004100 */
[----:B------:R-:W-:Y:S01]  /*bf40*/  HADD2.F32 R12, -RZ, R10.H1_H1 ;  /* 0x3000000aff0c7230 */ /* 0x000fe20000004100 */
[----:B------:R-:W-:Y:S01]  /*bf50*/  FMUL.FTZ R33, R3, R0 ;  /* 0x0000000003217220 */ /* 0x000fe20000410000 */
[----:B--2---:R-:W2:Y:S02]  /*bf60*/  LDS.128 R4, [R66] ;  /* 0x0000000042047984 */ /* 0x004ea40000000c00 */
[----:B--2---:R-:W-:-:S02]  /*bf70*/  HADD2.F32 R17, -RZ, R4.H0_H0 ;  /* 0x20000004ff117230 */ /* 0x004fc40000004100 */
[----:B------:R-:W-:Y:S02]  /*bf80*/  HADD2.F32 R16, -RZ, R4.H1_H1 ;  /* 0x30000004ff107230 */ /* 0x000fe40000004100 */
[----:B------:R-:W-:Y:S02]  /*bf90*/  HADD2.F32 R4, -RZ, R8.H0_H0 ;  /* 0x20000008ff047230 */ /* 0x000fe40000004100 */
[--C-:B------:R-:W-:Y:S02]  /*bfa0*/  HADD2.F32 R23, -RZ, R7.reuse.H0_H0 ;  /* 0x20000007ff177230 */ /* 0x100fe40000004100 */
[----:B------:R-:W-:Y:S01]  /*bfb0*/  HADD2.F32 R22, -RZ, R7.H1_H1 ;  /* 0x30000007ff167230 */ /* 0x000fe20000004100 */
[-C--:B------:R-:W-:Y:S01]  /*bfc0*/  FMUL.FTZ R7, R17, R2.reuse ;  /* 0x0000000211077220 */ /* 0x080fe20000410000 */
[--C-:B------:R-:W-:Y:S01]  /*bfd0*/  HADD2.F32 R19, -RZ, R5.reuse.H0_H0 ;  /* 0x20000005ff137230 */ /* 0x100fe20000004100 */
[----:B------:R-:W-:Y:S01]  /*bfe0*/  FMUL.FTZ R34, R4, R2 ;  /* 0x0000000204227220 */ /* 0x000fe20000410000 */
[----:B------:R-:W-:Y:S01]  /*bff0*/  HADD2.F32 R18, -RZ, R5.H1_H1 ;  /* 0x30000005ff127230 */ /* 0x000fe20000004100 */
[----:B------:R-:W-:Y:S01]  /*c000*/  FMUL.FTZ R2, R16, R0 ;  /* 0x0000000010027220 */ /* 0x000fe20000410000 */
[----:B------:R-:W-:Y:S01]  /*c010*/  HADD2.F32 R5, -RZ, R40.H0_H0 ;  /* 0x20000028ff057230 */ /* 0x000fe20000004100 */
[----:B------:R-:W-:Y:S01]  /*c020*/  FFMA.FTZ R37, R4, R13, R7 ;  /* 0x0000000d04257223 */ /* 0x000fe20000010007 */
[--C-:B------:R-:W-:Y:S01]  /*c030*/  HADD2.F32 R21, -RZ, R6.reuse.H0_H0 ;  /* 0x20000006ff157230 */ /* 0x100fe20000004100 */
[----:B------:R-:W-:Y:S01]  /*c040*/  FFMA.FTZ R36, R3, R11, R2 ;  /* 0x0000000b03247223 */ /* 0x000fe20000010002 */
[----:B------:R-:W-:Y:S01]  /*c050*/  HADD2.F32 R20, -RZ, R6.H1_H1 ;  /* 0x30000006ff147230 */ /* 0x000fe20000004100 */
[----:B------:R-:W-:Y:S01]  /*c060*/  FMUL.FTZ R4, R19, R5 ;  /* 0x0000000513047220 */ /* 0x000fe20000410000 */
[----:B------:R-:W-:Y:S01]  /*c070*/  HADD2.F32 R8, -RZ, R10.H0_H0 ;  /* 0x2000000aff087230 */ /* 0x000fe20000004100 */
[----:B------:R-:W-:Y:S01]  /*c080*/  FFMA.FTZ R13, R17, R13, -R34 ;  /* 0x0000000d110d7223 */ /* 0x000fe20000010822 */
[----:B------:R-:W-:-:S02]  /*c090*/  HADD2.F32 R6, -RZ, R9.H0_H0 ;  /* 0x20000009ff067230 */ /* 0x000fc40000004100 */
[----:B------:R-:W-:Y:S02]  /*c0a0*/  HADD2.F32 R10, -RZ, R45.H1_H1 ;  /* 0x3000002dff0a7230 */ /* 0x000fe40000004100 */
[----:B------:R-:W-:Y:S01]  /*c0b0*/  HADD2.F32 R2, -RZ, R40.H1_H1 ;  /* 0x30000028ff027230 */ /* 0x000fe20000004100 */
[C---:B------:R-:W-:Y:S01]  /*c0c0*/  FMUL.FTZ R31, R6.reuse, R5 ;  /* 0x00000005061f7220 */ /* 0x040fe20000410000 */
[----:B------:R-:W-:Y:S01]  /*c0d0*/  HADD2.F32 R0, -RZ, R41.H0_H0 ;  /* 0x20000029ff007230 */ /* 0x000fe20000004100 */
[----:B------:R-:W-:Y:S01]  /*c0e0*/  FFMA.FTZ R35, R6, R10, R4 ;  /* 0x0000000a06237223 */ /* 0x000fe20000010004 */
[----:B------:R-:W-:Y:S01]  /*c0f0*/  HADD2.F32 R9, -RZ, R9.H1_H1 ;  /* 0x30000009ff097230 */ /* 0x000fe20000004100 */
[----:B------:R-:W-:Y:S01]  /*c100*/  FMUL.FTZ R5, R18, R2 ;  /* 0x0000000212057220 */ /* 0x000fe20000410000 */
[----:B------:R-:W-:Y:S01]  /*c110*/  HADD2.F32 R7, -RZ, R46.H1_H1 ;  /* 0x3000002eff077230 */ /* 0x000fe20000004100 */
[----:B------:R-:W-:Y:S01]  /*c120*/  FMUL.FTZ R4, R21, R0 ;  /* 0x0000000015047220 */ /* 0x000fe20000410000 */
[----:B------:R-:W-:Y:S01]  /*c130*/  HADD2.F32 R6, -RZ, R47.H1_H1 ;  /* 0x3000002fff067230 */ /* 0x000fe20000004100 */
[C---:B------:R-:W-:Y:S01]  /*c140*/  FMUL.FTZ R29, R9.reuse, R2 ;  /* 0x00000002091d7220 */ /* 0x040fe20000410000 */
[----:B------:R-:W-:Y:S01]  /*c150*/  HADD2.F32 R3, -RZ, R41.H1_H1 ;  /* 0x30000029ff037230 */ /* 0x000fe20000004100 */
[----:B------:R-:W-:Y:S01]  /*c160*/  FFMA.FTZ R32, R9, R7, R5 ;  /* 0x0000000709207223 */ /* 0x000fe20000010005 */
[----:B------:R-:W-:Y:S01]  /*c170*/  HADD2.F32 R5, -RZ, R48.H0_H0 ;  /* 0x20000030ff057230 */ /* 0x000fe20000004100 */
[----:B------:R-:W-:Y:S01]  /*c180*/  FFMA.FTZ R30, R8, R6, R4 ;  /* 0x00000006081e7223 */ /* 0x000fe20000010004 */
[----:B------:R-:W-:Y:S01]  /*c190*/  HADD2.F32 R2, -RZ, R42.H1_H1 ;  /* 0x3000002aff027230 */ /* 0x000fe20000004100 */
[----:B------:R-:W-:-:S02]  /*c1a0*/  FMUL.FTZ R4, R20, R3 ;  /* 0x0000000314047220 */ /* 0x000fc40000410000 */
[----:B------:R-:W-:Y:S01]  /*c1b0*/  FMUL.FTZ R26, R8, R0 ;  /* 0x00000000081a7220 */ /* 0x000fe20000410000 */
[----:B------:R-:W-:Y:S01]  /*c1c0*/  HADD2.F32 R0, -RZ, R42.H0_H0 ;  /* 0x2000002aff007230 */ /* 0x000fe20000004100 */
[C---:B------:R-:W-:Y:S01]  /*c1d0*/  FFMA.FTZ R27, R12.reuse, R5, R4 ;  /* 0x000000050c1b7223 */ /* 0x040fe20000010004 */
[----:B------:R-:W-:Y:S01]  /*c1e0*/  HADD2.F32 R4, -RZ, R50.H0_H0 ;  /* 0x20000032ff047230 */ /* 0x000fe20000004100 */
[----:B------:R-:W-:Y:S01]  /*c1f0*/  FMUL.FTZ R25, R12, R3 ;  /* 0x000000030c197220 */ /* 0x000fe20000410000 */
[----:B------:R-:W-:Y:S01]  /*c200*/  HADD2.F32 R3, -RZ, R45.H0_H0 ;  /* 0x2000002dff037230 */ /* 0x000fe20000004100 */
[----:B------:R-:W-:Y:S02]  /*c210*/  FMUL.FTZ R9, R23, R2 ;  /* 0x0000000217097220 */ /* 0x000fe40000410000 */
[----:B------:R-:W-:Y:S02]  /*c220*/  FMUL.FTZ R8, R22, R0 ;  /* 0x0000000016087220 */ /* 0x000fe40000410000 */
[----:B------:R-:W-:-:S02]  /*c230*/  FMUL.FTZ R24, R15, R2 ;  /* 0x000000020f187220 */ /* 0x000fc40000410000 */
[C---:B------:R-:W-:Y:S02]  /*c240*/  FMUL.FTZ R12, R14.reuse, R0 ;  /* 0x000000000e0c7220 */ /* 0x040fe40000410000 */
[----:B------:R-:W-:Y:S02]  /*c250*/  FFMA.FTZ R15, R15, R4, R9 ;  /* 0x000000040f0f7223 */ /* 0x000fe40000010009 */
[----:B------:R-:W-:Y:S02]  /*c260*/  FFMA.FTZ R14, R14, R3, R8 ;  /* 0x000000030e0e7223 */ /* 0x000fe40000010008 */
[----:B------:R-:W-:Y:S02]  /*c270*/  FFMA.FTZ R10, R19, R10, -R31 ;  /* 0x0000000a130a7223 */ /* 0x000fe4000001081f */
[----:B------:R-:W-:Y:S02]  /*c280*/  FFMA.FTZ R9, R18, R7, -R29 ;  /* 0x0000000712097223 */ /* 0x000fe4000001081d */
[----:B------:R-:W-:-:S02]  /*c290*/  FFMA.FTZ R8, R16, R11, -R33 ;  /* 0x0000000b10087223 */ /* 0x000fc40000010821 */
[----:B------:R-:W-:Y:S01]  /*c2a0*/  FFMA.FTZ R7, R21, R6, -R26 ;  /* 0x0000000615077223 */ /* 0x000fe2000001081a */
[----:B------:R-:W-:Y:S01]  /*c2b0*/  F2FP.PACK_AB R9, R9, R10 ;  /* 0x0000000a0909723e */ /* 0x000fe200000000ff */
[----:B------:R-:W-:Y:S01]  /*c2c0*/  FFMA.FTZ R2, R20, R5, -R25 ;  /* 0x0000000514027223 */ /* 0x000fe20000010819 */
[----:B------:R-:W-:Y:S01]  /*c2d0*/  F2FP.PACK_AB R8, R8, R13 ;  /* 0x0000000d0808723e */ /* 0x000fe200000000ff */
[----:B------:R-:W-:Y:S01]  /*c2e0*/  FFMA.FTZ R0, R23, R4, -R24 ;  /* 0x0000000417007223 */ /* 0x000fe20000010818 */
[----:B------:R-:W-:Y:S01]  /*c2f0*/  F2FP.PACK_AB R4, R36, R37 ;  /* 0x000000252404723e */ /* 0x000fe200000000ff */
[----:B------:R-:W-:Y:S01]  /*c300*/  FFMA.FTZ R3, R22, R3, -R12 ;  /* 0x0000000316037223 */ /* 0x000fe2000001080c */
[----:B------:R-:W-:Y:S02]  /*c310*/  F2FP.PACK_AB R10, R2, R7 ;  /* 0x00000007020a723e */ /* 0x000fe400000000ff */
[----:B------:R-:W-:Y:S02]  /*c320*/  F2FP.PACK_AB R5, R32, R35 ;  /* 0x000000232005723e */ /* 0x000fe400000000ff */
[----:B------:R-:W-:-:S02]  /*c330*/  F2FP.PACK_AB R11, R3, R0 ;  /* 0x00000000030b723e */ /* 0x000fc400000000ff */
[----:B------:R-:W-:Y:S02]  /*c340*/  F2FP.PACK_AB R6, R27, R30 ;  /* 0x0000001e1b06723e */ /* 0x000fe400000000ff */
[----:B------:R-:W-:Y:S01]  /*c350*/  F2FP.PACK_AB R7, R14, R15 ;  /* 0x0000000f0e07723e */ /* 0x000fe200000000ff */
[----:B------:R2:W-:Y:S04]  /*c360*/  STS.128 [R66], R8 ;  /* 0x0000000842007388 */ /* 0x0005e80000000c00 */
[----:B------:R2:W-:Y:S02]  /*c370*/  STS.128 [R28+0x6080], R4 ;  /* 0x006080041c007388 */ /* 0x0005e40000000c00 */
.L_x_253:
[----:B------:R-:W-:Y:S05]  /*c380*/  BSYNC B0 ;  /* 0x0000000000007941 */ /* 0x000fea0003800000 */
.L_x_252:
[----:B------:R-:W-:Y:S01]  /*c390*/  IADD3 R0, R100, 0x10, RZ ;  /* 0x0000001064007810 */ /* 0x000fe20007ffe0ff */
[----:B------:R-:W-:Y:S03]  /*c3a0*/  BSSY B0, `(.L_x_254) ;  /* 0x000005c000007945 */ /* 0x000fe60003800000 */
[----:B------:R-:W-:-:S13]  /*c3b0*/  ISETP.GE.AND P0, PT, R0, c[0x0][0x27c], PT ;  /* 0x00009f0000007a0c */ /* 0x000fda0003f06270 */
[----:B------:R-:W-:Y:S05]  /*c3c0*/  @P0 BRA `(.L_x_255) ;  /* 0x0000059000000947 */ /* 0x000fea0003800000 */
[----:B------:R-:W3:Y:S04]  /*c3d0*/  LDL R2, [R1+0x64] ;  /* 0x0000640001027983 */ /* 0x000ee80000100800 */
[----:B--2---:R-:W2:Y:S01]  /*c3e0*/  LDL R66, [R1+0x78] ;  /* 0x0000780001427983 */ /* 0x004ea20000100800 */
[----:B------:R-:W-:Y:S01]  /*c3f0*/  MOV R0, c[0x0][0x27c] ;  /* 0x00009f0000007a02 */ /* 0x000fe20000000f00 */
[----:B------:R-:W-:-:S03]  /*c400*/  HADD2.F32 R13, -RZ, R51.H0_H0 ;  /* 0x20000033ff0d7230 */ /* 0x000fc60000004100 */
[----:B---3--:R-:W-:-:S04]  /*c410*/  LEA.HI R0, R0, R2, RZ, 0x1d ;  /* 0x0000000200007211 */ /* 0x008fc800078fe8ff */
[----:B------:R-:W-:Y:S01]  /*c420*/  SHF.R.S32.HI R2, RZ, 0x1f, R0 ;  /* 0x0000001fff027819 */ /* 0x000fe20000011400 */
[----:B--2---:R-:W2:Y:S01]  /*c430*/  LDS.128 R4, [R66] ;  /* 0x0000000042047984 */ /* 0x004ea20000000c00 */
        /* <DEDUP_REMOVED lines=9> */
[----:B------:R-:W-:-:S04]  /*c4d0*/  HADD2.F32 R0, -RZ, R44.H0_H0 ;  /* 0x2000002cff007230 */ /* 0x000fc80000004100 */
[----:B------:R-:W3:Y:S01]  /*c4e0*/  LDS.128 R8, [R28+0x6080] ;  /* 0x006080001c087984 */ /* 0x000ee20000000c00 */
[--C-:B--2---:R-:W-:Y:S02]  /*c4f0*/  HADD2.F32 R17, -RZ, R4.reuse.H0_H0 ;  /* 0x20000004ff117230 */ /* 0x104fe40000004100 */
[----:B------:R-:W-:Y:S02]  /*c500*/  HADD2.F32 R16, -RZ, R4.H1_H1 ;  /* 0x30000004ff107230 */ /* 0x000fe40000004100 */
[--C-:B------:R-:W-:Y:S02]  /*c510*/  HADD2.F32 R23, -RZ, R7.reuse.H0_H0 ;  /* 0x20000007ff177230 */ /* 0x100fe40000004100 */
[----:B------:R-:W-:Y:S01]  /*c520*/  HADD2.F32 R22, -RZ, R7.H1_H1 ;  /* 0x30000007ff167230 */ /* 0x000fe20000004100 */
[----:B------:R-:W-:Y:S01]  /*c530*/  FMUL.FTZ R7, R17, R2 ;  /* 0x0000000211077220 */ /* 0x000fe20000410000 */
[--C-:B------:R-:W-:Y:S02]  /*c540*/  HADD2.F32 R19, -RZ, R5.reuse.H0_H0 ;  /* 0x20000005ff137230 */ /* 0x100fe40000004100 */
[----:B------:R-:W-:-:S02]  /*c550*/  HADD2.F32 R18, -RZ, R5.H1_H1 ;  /* 0x30000005ff127230 */ /* 0x000fc40000004100 */
[----:B------:R-:W-:Y:S02]  /*c560*/  HADD2.F32 R5, -RZ, R46.H0_H0 ;  /* 0x2000002eff057230 */ /* 0x000fe40000004100 */
[--C-:B------:R-:W-:Y:S02]  /*c570*/  HADD2.F32 R21, -RZ, R6.reuse.H0_H0 ;  /* 0x20000006ff157230 */ /* 0x100fe40000004100 */
[----:B------:R-:W-:Y:S02]  /*c580*/  HADD2.F32 R20, -RZ, R6.H1_H1 ;  /* 0x30000006ff147230 */ /* 0x000fe40000004100 */
[--C-:B---3--:R-:W-:Y:S02]  /*c590*/  HADD2.F32 R4, -RZ, R8.reuse.H0_H0 ;  /* 0x20000008ff047230 */ /* 0x108fe40000004100 */
[--C-:B------:R-:W-:Y:S02]  /*c5a0*/  HADD2.F32 R15, -RZ, R11.reuse.H0_H0 ;  /* 0x2000000bff0f7230 */ /* 0x100fe40000004100 */
[----:B------:R-:W-:Y:S01]  /*c5b0*/  HADD2.F32 R14, -RZ, R11.H1_H1 ;  /* 0x3000000bff0e7230 */ /* 0x000fe20000004100 */
[----:B------:R-:W-:Y:S01]  /*c5c0*/  FMUL.FTZ R34, R4, R2 ;  /* 0x0000000204227220 */ /* 0x000fe20000410000 */
[----:B------:R-:W-:Y:S01]  /*c5d0*/  HADD2.F32 R3, -RZ, R8.H1_H1 ;  /* 0x30000008ff037230 */ /* 0x000fe20000004100 */
[-C--:B------:R-:W-:Y:S01]  /*c5e0*/  FMUL.FTZ R2, R16, R0.reuse ;  /* 0x0000000010027220 */ /* 0x080fe20000410000 */
[----:B------:R-:W-:Y:S01]  /*c5f0*/  HADD2.F32 R11, -RZ, R51.H1_H1 ;  /* 0x30000033ff0b7230 */ /* 0x000fe20000004100 */
[----:B------:R-:W-:Y:S01]  /*c600*/  FFMA.FTZ R37, R4, R13, R7 ;  /* 0x0000000d04257223 */ /* 0x000fe20000010007 */
[--C-:B------:R-:W-:Y:S01]  /*c610*/  HADD2.F32 R8, -RZ, R10.reuse.H0_H0 ;  /* 0x2000000aff087230 */ /* 0x100fe20000004100 */
[----:B------:R-:W-:Y:S01]  /*c620*/  FMUL.FTZ R4, R19, R5 ;  /* 0x0000000513047220 */ /* 0x000fe20000410000 */
[----:B------:R-:W-:Y:S01]  /*c630*/  HADD2.F32 R12, -RZ, R10.H1_H1 ;  /* 0x3000000aff0c7230 */ /* 0x000fe20000004100 */
[C---:B------:R-:W-:Y:S01]  /*c640*/  FFMA.FTZ R36, R3.reuse, R11, R2 ;  /* 0x0000000b03247223 */ /* 0x040fe20000010002 */
[----:B------:R-:W-:Y:S01]  /*c650*/  HADD2.F32 R6, -RZ, R9.H0_H0 ;  /* 0x20000009ff067230 */ /* 0x000fe20000004100 */
[----:B------:R-:W-:Y:S01]  /*c660*/  FMUL.FTZ R33, R3, R0 ;  /* 0x0000000003217220 */ /* 0x000fe20000410000 */
[----:B------:R-:W-:Y:S01]  /*c670*/  HADD2.F32 R10, -RZ, R52.H0_H0 ;  /* 0x20000034ff0a7230 */ /* 0x000fe20000004100 */
[----:B------:R-:W-:Y:S01]  /*c680*/  FFMA.FTZ R13, R17, R13, -R34 ;  /* 0x0000000d110d7223 */ /* 0x000fe20000010822 */
[----:B------:R-:W-:Y:S01]  /*c690*/  HADD2.F32 R2, -RZ, R47.H0_H0 ;  /* 0x2000002fff027230 */ /* 0x000fe20000004100 */
[C---:B------:R-:W-:Y:S01]  /*c6a0*/  FMUL.FTZ R31, R6.reuse, R5 ;  /* 0x00000005061f7220 */ /* 0x040fe20000410000 */
[----:B------:R-:W-:Y:S01]  /*c6b0*/  HADD2.F32 R0, -RZ, R48.H1_H1 ;  /* 0x30000030ff007230 */ /* 0x000fe20000004100 */
[----:B------:R-:W-:Y:S01]  /*c6c0*/  FFMA.FTZ R35, R6, R10, R4 ;  /* 0x0000000a06237223 */ /* 0x000fe20000010004 */
[----:B------:R-:W-:Y:S01]  /*c6d0*/  HADD2.F32 R9, -RZ, R9.H1_H1 ;  /* 0x30000009ff097230 */ /* 0x000fe20000004100 */
[----:B------:R-:W-:Y:S01]  /*c6e0*/  FMUL.FTZ R5, R18, R2 ;  /* 0x0000000212057220 */ /* 0x000fe20000410000 */
[----:B------:R-:W-:Y:S01]  /*c6f0*/  HADD2.F32 R7, -RZ, R52.H1_H1 ;  /* 0x30000034ff077230 */ /* 0x000fe20000004100 */
[----:B------:R-:W-:Y:S01]  /*c700*/  FMUL.FTZ R4, R21, R0 ;  /* 0x0000000015047220 */ /* 0x000fe20000410000 */
[----:B------:R-:W-:Y:S01]  /*c710*/  HADD2.F32 R6, -RZ, R53.H0_H0 ;  /* 0x20000035ff067230 */ /* 0x000fe20000004100 */
[C---:B------:R-:W-:Y:S01]  /*c720*/  FMUL.FTZ R29, R9.reuse, R2 ;  /* 0x00000002091d7220 */ /* 0x040fe20000410000 */
[----:B------:R-:W-:Y:S01]  /*c730*/  HADD2.F32 R3, -RZ, R49.H0_H0 ;  /* 0x20000031ff037230 */ /* 0x000fe20000004100 */
[----:B------:R-:W-:Y:S01]  /*c740*/  FFMA.FTZ R32, R9, R7, R5 ;  /* 0x0000000709207223 */ /* 0x000fe20000010005 */
[----:B------:R-:W-:Y:S01]  /*c750*/  HADD2.F32 R5, -RZ, R53.H1_H1 ;  /* 0x30000035ff057230 */ /* 0x000fe20000004100 */
[----:B------:R-:W-:Y:S01]  /*c760*/  FFMA.FTZ R30, R8, R6, R4 ;  /* 0x00000006081e7223 */ /* 0x000fe20000010004 */
[----:B------:R-:W-:Y:S01]  /*c770*/  HADD2.F32 R2, -RZ, R50.H1_H1 ;  /* 0x30000032ff027230 */ /* 0x000fe20000004100 */
[----:B------:R-:W-:-:S02]  /*c780*/  FMUL.FTZ R4, R20, R3 ;  /* 0x0000000314047220 */ /* 0x000fc40000410000 */
[----:B------:R-:W-:Y:S01]  /*c790*/  FMUL.FTZ R26, R8, R0 ;  /* 0x00000000081a7220 */ /* 0x000fe20000410000 */
[----:B------:R-:W-:Y:S01]  /*c7a0*/  HADD2.F32 R0, -RZ, R49.H1_H1 ;  /* 0x30000031ff007230 */ /* 0x000fe20000004100 */
[C---:B------:R-:W-:Y:S01]  /*c7b0*/  FFMA.FTZ R27, R12.reuse, R5, R4 ;  /* 0x000000050c1b7223 */ /* 0x040fe20000010004 */
[--C-:B------:R-:W-:Y:S01]  /*c7c0*/  HADD2.F32 R4, -RZ, R54.reuse.H1_H1 ;  /* 0x30000036ff047230 */ /* 0x100fe20000004100 */
        /* <DEDUP_REMOVED lines=25> */
.L_x_255:
[----:B------:R-:W-:Y:S05]  /*c960*/  BSYNC B0 ;  /* 0x0000000000007941 */ /* 0x000fea0003800000 */
.L_x_254:
[----:B------:R-:W-:-:S04]  /*c970*/  IADD3 R0, R100, 0x20, RZ ;  /* 0x0000002064007810 */ /* 0x000fc80007ffe0ff */
        /* <DEDUP_REMOVED lines=54> */
[----:B------:R-:W-:Y:S01]  /*cce0*/  HADD2.F32 R6, -RZ, R61.H0_H0 ;  /* 0x2000003dff067230 */ /* 0x000fe20000004100 */
[C---:B------:R-:W-:Y:S01]  /*ccf0*/  FMUL.FTZ R29, R9.reuse, R2 ;  /* 0x00000002091d7220 */ /* 0x040fe20000410000 */
[----:B------:R-:W-:Y:S01]  /*cd00*/  HADD2.F32 R3, -RZ, R57.H1_H1 ;  /* 0x30000039ff037230 */ /* 0x000fe20000004100 */
[----:B------:R-:W-:Y:S01]  /*cd10*/  FFMA.FTZ R32, R9, R7, R5 ;  /* 0x0000000709207223 */ /* 0x000fe20000010005 */
[----:B------:R-:W-:Y:S01]  /*cd20*/  HADD2.F32 R5, -RZ, R61.H1_H1 ;  /* 0x3000003dff057230 */ /* 0x000fe20000004100 */
[----:B------:R-:W-:Y:S01]  /*cd30*/  FFMA.FTZ R30, R8, R6, R4 ;  /* 0x00000006081e7223 */ /* 0x000fe20000010004 */
[----:B------:R-:W-:Y:S01]  /*cd40*/  HADD2.F32 R2, -RZ, R58.H1_H1 ;  /* 0x3000003aff027230 */ /* 0x000fe20000004100 */
[----:B------:R-:W-:-:S02]  /*cd50*/  FMUL.FTZ R4, R20, R3 ;  /* 0x0000000314047220 */ /* 0x000fc40000410000 */
[----:B------:R-:W-:Y:S01]  /*cd60*/  FMUL.FTZ R26, R8, R0 ;  /* 0x00000000081a7220 */ /* 0x000fe20000410000 */
[----:B------:R-:W-:Y:S01]  /*cd70*/  HADD2.F32 R0, -RZ, R58.H0_H0 ;  /* 0x2000003aff007230 */ /* 0x000fe20000004100 */
        /* <DEDUP_REMOVED lines=27> */
.L_x_251:
[----:B------:R-:W-:Y:S05]  /*cf30*/  BSYNC B1 ;  /* 0x0000000000017941 */ /* 0x000fea0003800000 */
.L_x_250:
[----:B------:R-:W-:-:S04]  /*cf40*/  IADD3 R0, R242, 0x40, RZ ;  /* 0x00000040f2007810 */ /* 0x000fc80007ffe0ff */
[----:B------:R-:W-:-:S13]  /*cf50*/  ISETP.GE.AND P0, PT, R0, R38, PT ;  /* 0x000000260000720c */ /* 0x000fda0003f06270 */
[----:B------:R-:W-:Y:S05]  /*cf60*/  @P0 BRA `(.L_x_237) ;  /* 0x000011d000000947 */ /* 0x000fea0003800000 */
[----:B-----5:R3:W5:Y:S04]  /*cf70*/  LDL R68, [R1+0x54] ;  /* 0x0000540001447983 */ /* 0x0207680000100800 */
[----:B------:R3:W5:Y:S04]  /*cf80*/  LDL R67, [R1+0x58] ;  /* 0x0000580001437983 */ /* 0x0007680000100800 */
[----:B--2---:R3:W5:Y:S01]  /*cf90*/  LDL R66, [R1+0x5c] ;  /* 0x00005c0001427983 */ /* 0x0047620000100800 */
[----:B------:R-:W-:Y:S01]  /*cfa0*/  ISETP.GE.AND P0, PT, R100, c[0x0][0x27c], PT ;  /* 0x00009f0064007a0c */ /* 0x000fe20003f06270 */
[----:B------:R-:W-:-:S12]  /*cfb0*/  BSSY B0, `(.L_x_256) ;  /* 0x000005e000007945 */ /* 0x000fd80003800000 */
[----:B------:R-:W-:Y:S05]  /*cfc0*/  @P0 BRA `(.L_x_257) ;  /* 0x000005c000000947 */ /* 0x000fea0003800000 */
[----:B------:R-:W2:Y:S04]  /*cfd0*/  LDL R69, [R1+0x7c] ;  /* 0x00007c0001457983 */ /* 0x000ea80000100800 */
[----:B------:R-:W4:Y:S02]  /*cfe0*/  S2R R0, SR_TID.X ;  /* 0x0000000000007919 */ /* 0x000f240000002100 */
[----:B----4-:R-:W-:-:S04]  /*cff0*/  LEA.HI R2, R0, R0, RZ, 0x1 ;  /* 0x0000000000027211 */ /* 0x010fc800078f08ff */
[----:B------:R-:W-:-:S04]  /*d000*/  LOP3.LUT R2, R2, 0xfffffffe, RZ, 0xc0, !PT ;  /* 0xfffffffe02027812 */ /* 0x000fc800078ec0ff */
[----:B------:R-:W-:Y:S02]  /*d010*/  IADD3 R2, -R2, R0, RZ ;  /* 0x0000000002027210 */ /* 0x000fe40007ffe1ff */
[----:B------:R-:W-:-:S04]  /*d020*/  MOV R0, c[0x0][0x27c] ;  /* 0x00009f0000007a02 */ /* 0x000fc80000000f00 */
        /* <DEDUP_REMOVED lines=8> */
[----:B------:R-:W-:-:S04]  /*d0b0*/  IADD3 R0, R2, R0, R66 ;  /* 0x0000000002007210 */ /* 0x000fc80007ffe042 */
[----:B------:R-:W-:-:S05]  /*d0c0*/  SHF.L.U32 R28, R0, 0x1, RZ ;  /* 0x00000001001c7819 */ /* 0x000fca00000006ff */
[----:B------:R-:W4:Y:S01]  /*d0d0*/  LDS.128 R8, [R28+0x6080] ;  /* 0x006080001c087984 */ /* 0x000f220000000c00 */
[--C-:B------:R-:W-:Y:S02]  /*d0e0*/  HADD2.F32 R2, -RZ, R39.reuse.H0_H0 ;  /* 0x20000027ff027230 */ /* 0x100fe40000004100 */
[----:B------:R-:W-:Y:S02]  /*d0f0*/  HADD2.F32 R0, -RZ, R39.H1_H1 ;  /* 0x30000027ff007230 */ /* 0x000fe40000004100 */
[----:B------:R-:W-:Y:S02]  /*d100*/  HADD2.F32 R13, -RZ, R43.H1_H1 ;  /* 0x3000002bff0d7230 */ /* 0x000fe40000004100 */
[--C-:B----4-:R-:W-:Y:S02]  /*d110*/  HADD2.F32 R15, -RZ, R11.reuse.H0_H0 ;  /* 0x2000000bff0f7230 */ /* 0x110fe40000004100 */
[----:B------:R-:W-:Y:S02]  /*d120*/  HADD2.F32 R14, -RZ, R11.H1_H1 ;  /* 0x3000000bff0e7230 */ /* 0x000fe40000004100 */
[----:B------:R-:W-:-:S02]  /*d130*/  HADD2.F32 R3, -RZ, R8.H1_H1 ;  /* 0x30000008ff037230 */ /* 0x000fc40000004100 */
[----:B------:R-:W-:Y:S02]  /*d140*/  HADD2.F32 R11, -RZ, R44.H1_H1 ;  /* 0x3000002cff0b7230 */ /* 0x000fe40000004100 */
[----:B------:R-:W-:Y:S01]  /*d150*/  HADD2.F32 R12, -RZ, R10.H1_H1 ;  /* 0x3000000aff0c7230 */ /* 0x000fe20000004100 */
[----:B------:R-:W-:Y:S01]  /*d160*/  FMUL.FTZ R33, R0, R3 ;  /* 0x0000000300217220 */ /* 0x000fe20000410000 */
[----:B--2---:R-:W2:Y:S02]  /*d170*/  LDS.128 R4, [R69] ;  /* 0x0000000045047984 */ /* 0x004ea40000000c00 */
[--C-:B--2---:R-:W-:Y:S02]  /*d180*/  HADD2.F32 R17, -RZ, R4.reuse.H0_H0 ;  /* 0x20000004ff117230 */ /* 0x104fe40000004100 */
[----:B------:R-:W-:Y:S02]  /*d190*/  HADD2.F32 R16, -RZ, R4.H1_H1 ;  /* 0x30000004ff107230 */ /* 0x000fe40000004100 */
[----:B------:R-:W-:-:S02]  /*d1a0*/  HADD2.F32 R4, -RZ, R8.H0_H0 ;  /* 0x20000008ff047230 */ /* 0x000fc40000004100 */
[--C-:B------:R-:W-:Y:S02]  /*d1b0*/  HADD2.F32 R23, -RZ, R7.reuse.H0_H0 ;  /* 0x20000007ff177230 */ /* 0x100fe40000004100 */
[----:B------:R-:W-:Y:S01]  /*d1c0*/  HADD2.F32 R22, -RZ, R7.H1_H1 ;  /* 0x30000007ff167230 */ /* 0x000fe20000004100 */
[C---:B------:R-:W-:Y:S01]  /*d1d0*/  FMUL.FTZ R7, R2.reuse, R17 ;  /* 0x0000001102077220 */ /* 0x040fe20000410000 */
        /* <DEDUP_REMOVED lines=8> */
[----:B------:R-:W-:-:S02]  /*d260*/  HADD2.F32 R20, -RZ, R6.H1_H1 ;  /* 0x30000006ff147230 */ /* 0x000fc40000004100 */
[----:B------:R-:W-:Y:S01]  /*d270*/  HADD2.F32 R8, -RZ, R10.H0_H0 ;  /* 0x2000000aff087230 */ /* 0x000fe20000004100 */
[C---:B------:R-:W-:Y:S01]  /*d280*/  FMUL.FTZ R4, R5.reuse, R19 ;  /* 0x0000001305047220 */ /* 0x040fe20000410000 */
[----:B------:R-:W-:Y:S02]  /*d290*/  HADD2.F32 R6, -RZ, R9.H0_H0 ;  /* 0x20000009ff067230 */ /* 0x000fe40000004100 */
[----:B------:R-:W-:Y:S02]  /*d2a0*/  HADD2.F32 R10, -RZ, R45.H1_H1 ;  /* 0x3000002dff0a7230 */ /* 0x000fe40000004100 */
[----:B------:R-:W-:Y:S02]  /*d2b0*/  HADD2.F32 R2, -RZ, R40.H1_H1 ;  /* 0x30000028ff027230 */ /* 0x000fe40000004100 */
[----:B------:R-:W-:Y:S01]  /*d2c0*/  HADD2.F32 R0, -RZ, R41.H0_H0 ;  /* 0x20000029ff007230 */ /* 0x000fe20000004100 */
[-C--:B------:R-:W-:Y:S01]  /*d2d0*/  FMUL.FTZ R31, R5, R6.reuse ;  /* 0x00000006051f7220 */ /* 0x080fe20000410000 */
[----:B------:R-:W-:Y:S01]  /*d2e0*/  HADD2.F32 R9, -RZ, R9.H1_H1 ;  /* 0x30000009ff097230 */ /* 0x000fe20000004100 */
[----:B------:R-:W-:Y:S01]  /*d2f0*/  FFMA.FTZ R35, R10, R6, R4 ;  /* 0x000000060a237223 */ /* 0x000fe20000010004 */
[----:B------:R-:W-:Y:S01]  /*d300*/  HADD2.F32 R7, -RZ, R46.H1_H1 ;  /* 0x3000002eff077230 */ /* 0x000fe20000004100 */
[----:B------:R-:W-:Y:S01]  /*d310*/  FMUL.FTZ R5, R2, R18 ;  /* 0x0000001202057220 */ /* 0x000fe20000410000 */
[----:B------:R-:W-:Y:S01]  /*d320*/  HADD2.F32 R6, -RZ, R47.H1_H1 ;  /* 0x3000002fff067230 */ /* 0x000fe20000004100 */
[----:B------:R-:W-:Y:S01]  /*d330*/  FMUL.FTZ R4, R0, R21 ;  /* 0x0000001500047220 */ /* 0x000fe20000410000 */
[----:B------:R-:W-:Y:S01]  /*d340*/  HADD2.F32 R3, -RZ, R41.H1_H1 ;  /* 0x30000029ff037230 */ /* 0x000fe20000004100 */
[----:B------:R-:W-:Y:S01]  /*d350*/  FFMA.FTZ R32, R7, R9, R5 ;  /* 0x0000000907207223 */ /* 0x000fe20000010005 */
[----:B------:R-:W-:Y:S01]  /*d360*/  HADD2.F32 R5, -RZ, R48.H0_H0 ;  /* 0x20000030ff057230 */ /* 0x000fe20000004100 */
[----:B------:R-:W-:-:S02]  /*d370*/  FFMA.FTZ R30, R6, R8, R4 ;  /* 0x00000008061e7223 */ /* 0x000fc40000010004 */
[----:B------:R-:W-:Y:S01]  /*d380*/  FMUL.FTZ R29, R2, R9 ;  /* 0x00000009021d7220 */ /* 0x000fe20000410000 */
[--C-:B------:R-:W-:Y:S01]  /*d390*/  HADD2.F32 R2, -RZ, R42.reuse.H1_H1 ;  /* 0x3000002aff027230 */ /* 0x100fe20000004100 */
[----:B------:R-:W-:Y:S02]  /*d3a0*/  FMUL.FTZ R4, R3, R20 ;  /* 0x0000001403047220 */ /* 0x000fe40000410000 */
[----:B------:R-:W-:Y:S01]  /*d3b0*/  FMUL.FTZ R26, R0, R8 ;  /* 0x00000008001a7220 */ /* 0x000fe20000410000 */
[----:B------:R-:W-:Y:S01]  /*d3c0*/  HADD2.F32 R0, -RZ, R42.H0_H0 ;  /* 0x2000002aff007230 */ /* 0x000fe20000004100 */
[-C--:B------:R-:W-:Y:S01]  /*d3d0*/  FFMA.FTZ R27, R5, R12.reuse, R4 ;  /* 0x0000000c051b7223 */ /* 0x080fe20000010004 */
[----:B------:R-:W-:Y:S01]  /*d3e0*/  HADD2.F32 R4, -RZ, R50.H0_H0 ;  /* 0x20000032ff047230 */ /* 0x000fe20000004100 */
[----:B------:R-:W-:Y:S01]  /*d3f0*/  FMUL.FTZ R25, R3, R12 ;  /* 0x0000000c03197220 */ /* 0x000fe20000410000 */
[----:B------:R-:W-:Y:S01]  /*d400*/  HADD2.F32 R3, -RZ, R45.H0_H0 ;  /* 0x2000002dff037230 */ /* 0x000fe20000004100 */
[----:B------:R-:W-:-:S02]  /*d410*/  FMUL.FTZ R9, R2, R23 ;  /* 0x0000001702097220 */ /* 0x000fc40000410000 */
[----:B------:R-:W-:Y:S02]  /*d420*/  FMUL.FTZ R8, R0, R22 ;  /* 0x0000001600087220 */ /* 0x000fe40000410000 */
[-C--:B------:R-:W-:Y:S02]  /*d430*/  FMUL.FTZ R24, R2, R15.reuse ;  /* 0x0000000f02187220 */ /* 0x080fe40000410000 */
[-C--:B------:R-:W-:Y:S02]  /*d440*/  FMUL.FTZ R12, R0, R14.reuse ;  /* 0x0000000e000c7220 */ /* 0x080fe40000410000 */
[----:B------:R-:W-:Y:S02]  /*d450*/  FFMA.FTZ R15, R4, R15, R9 ;  /* 0x0000000f040f7223 */ /* 0x000fe40000010009 */
[----:B------:R-:W-:Y:S02]  /*d460*/  FFMA.FTZ R14, R3, R14, R8 ;  /* 0x0000000e030e7223 */ /* 0x000fe40000010008 */
[----:B------:R-:W-:-:S02]  /*d470*/  FFMA.FTZ R10, R10, R19, -R31 ;  /* 0x000000130a0a7223 */ /* 0x000fc4000001081f */
[----:B------:R-:W-:Y:S02]  /*d480*/  FFMA.FTZ R9, R7, R18, -R29 ;  /* 0x0000001207097223 */ /* 0x000fe4000001081d */
[----:B------:R-:W-:Y:S02]  /*d490*/  FFMA.FTZ R13, R13, R17, -R34 ;  /* 0x000000110d0d7223 */ /* 0x000fe40000010822 */
[----:B------:R-:W-:Y:S02]  /*d4a0*/  FFMA.FTZ R8, R11, R16, -R33 ;  /* 0x000000100b087223 */ /* 0x000fe40000010821 */
[----:B------:R-:W-:Y:S02]  /*d4b0*/  FFMA.FTZ R7, R6, R21, -R26 ;  /* 0x0000001506077223 */ /* 0x000fe4000001081a */
[----:B------:R-:W-:Y:S02]  /*d4c0*/  FFMA.FTZ R2, R5, R20, -R25 ;  /* 0x0000001405027223 */ /* 0x000fe40000010819 */
[----:B------:R-:W-:-:S02]  /*d4d0*/  FFMA.FTZ R0, R4, R23, -R24 ;  /* 0x0000001704007223 */ /* 0x000fc40000010818 */
[----:B------:R-:W-:Y:S01]  /*d4e0*/  FFMA.FTZ R3, R3, R22, -R12 ;  /* 0x0000001603037223 */ /* 0x000fe2000001080c */
[----:B------:R-:W-:Y:S02]  /*d4f0*/  F2FP.PACK_AB R9, R9, R10 ;  /* 0x0000000a0909723e */ /* 0x000fe400000000ff */
[----:B------:R-:W-:Y:S02]  /*d500*/  F2FP.PACK_AB R8, R8, R13 ;  /* 0x0000000d0808723e */ /* 0x000fe400000000ff */
[----:B------:R-:W-:Y:S02]  /*d510*/  F2FP.PACK_AB R10, R2, R7 ;  /* 0x00000007020a723e */ /* 0x000fe400000000ff */
[----:B------:R-:W-:Y:S02]  /*d520*/  F2FP.PACK_AB R11, R3, R0 ;  /* 0x00000000030b723e */ /* 0x000fe400000000ff */
[----:B------:R-:W-:Y:S02]  /*d530*/  F2FP.PACK_AB R4, R36, R37 ;  /* 0x000000252404723e */ /* 0x000fe400000000ff */
[----:B------:R-:W-:-:S02]  /*d540*/  F2FP.PACK_AB R5, R32, R35 ;  /* 0x000000232005723e */ /* 0x000fc400000000ff */
[----:B------:R-:W-:Y:S02]  /*d550*/  F2FP.PACK_AB R6, R27, R30 ;  /* 0x0000001e1b06723e */ /* 0x000fe400000000ff */
[----:B------:R-:W-:Y:S01]  /*d560*/  F2FP.PACK_AB R7, R14, R15 ;  /* 0x0000000f0e07723e */ /* 0x000fe200000000ff */
[----:B------:R2:W-:Y:S04]  /*d570*/  STS.128 [R69], R8 ;  /* 0x0000000845007388 */ /* 0x0005e80000000c00 */
[----:B------:R2:W-:Y:S02]  /*d580*/  STS.128 [R28+0x6080], R4 ;  /* 0x006080041c007388 */ /* 0x0005e40000000c00 */
.L_x_257:
[----:B------:R-:W-:Y:S05]  /*d590*/  BSYNC B0 ;  /* 0x0000000000007941 */ /* 0x000fea0003800000 */
.L_x_256:
[----:B------:R-:W-:Y:S01]  /*d5a0*/  IADD3 R0, R100, 0x10, RZ ;  /* 0x0000001064007810 */ /* 0x000fe20007ffe0ff */
[----:B------:R-:W-:Y:S03]  /*d5b0*/  BSSY B0, `(.L_x_258) ;  /* 0x000005c000007945 */ /* 0x000fe60003800000 */
[----:B------:R-:W-:-:S13]  /*d5c0*/  ISETP.GE.AND P0, PT, R0, c[0x0][0x27c], PT ;  /* 0x00009f0000007a0c */ /* 0x000fda0003f06270 */
[----:B------:R-:W-:Y:S05]  /*d5d0*/  @P0 BRA `(.L_x_259) ;  /* 0x0000059000000947 */ /* 0x000fea0003800000 */
[----:B------:R-:W4:Y:S04]  /*d5e0*/  LDL R2, [R1+0x64] ;  /* 0x0000640001027983 */ /* 0x000f280000100800 */
[----:B--2---:R-:W2:Y:S01]  /*d5f0*/  LDL R38, [R1+0x74] ;  /* 0x0000740001267983 */ /* 0x004ea20000100800 */
[----:B------:R-:W-:Y:S01]  /*d600*/  MOV R0, c[0x0][0x27c] ;  /* 0x00009f0000007a02 */ /* 0x000fe20000000f00 */
[----:B------:R-:W-:-:S03]  /*d610*/  HADD2.F32 R13, -RZ, R51.H0_H0 ;  /* 0x20000033ff0d7230 */ /* 0x000fc60000004100 */
[----:B----4-:R-:W-:-:S04]  /*d620*/  LEA.HI R0, R0, R2, RZ, 0x1d ;  /* 0x0000000200007211 */ /* 0x010fc800078fe8ff */
        /* <DEDUP_REMOVED lines=12> */
[----:B------:R-:W4:Y:S01]  /*d6f0*/  LDS.128 R8, [R28+0x6080] ;  /* 0x006080001c087984 */ /* 0x000f220000000c00 */
        /* <DEDUP_REMOVED lines=10> */
[--C-:B----4-:R-:W-:Y:S02]  /*d7a0*/  HADD2.F32 R4, -RZ, R8.reuse.H0_H0 ;  /* 0x20000008ff047230 */ /* 0x110fe40000004100 */
[--C-:B------:R-:W-:Y:S02]  /*d7b0*/  HADD2.F32 R15, -RZ, R11.reuse.H0_H0 ;  /* 0x2000000bff0f7230 */ /* 0x100fe40000004100 */
[----:B------:R-:W-:Y:S01]  /*d7c0*/  HADD2.F32 R14, -RZ, R11.H1_H1 ;  /* 0x3000000bff0e7230 */ /* 0x000fe20000004100 */
[----:B------:R-:W-:Y:S01]  /*d7d0*/  FMUL.FTZ R34, R2, R4 ;  /* 0x0000000402227220 */ /* 0x000fe20000410000 */
[----:B------:R-:W-:Y:S01]  /*d7e0*/  HADD2.F32 R3, -RZ, R8.H1_H1 ;  /* 0x30000008ff037230 */ /* 0x000fe20000004100 */
[C---:B------:R-:W-:Y:S01]  /*d7f0*/  FMUL.FTZ R2, R0.reuse, R16 ;  /* 0x0000001000027220 */ /* 0x040fe20000410000 */
[----:B------:R-:W-:Y:S01]  /*d800*/  HADD2.F32 R11, -RZ, R51.H1_H1 ;  /* 0x30000033ff0b7230 */ /* 0x000fe20000004100 */
[----:B------:R-:W-:Y:S01]  /*d810*/  FFMA.FTZ R37, R13, R4, R7 ;  /* 0x000000040d257223 */ /* 0x000fe20000010007 */
[--C-:B------:R-:W-:Y:S01]  /*d820*/  HADD2.F32 R8, -RZ, R10.reuse.H0_H0 ;  /* 0x2000000aff087230 */ /* 0x100fe20000004100 */
[----:B------:R-:W-:Y:S01]  /*d830*/  FMUL.FTZ R4, R5, R19 ;  /* 0x0000001305047220 */ /* 0x000fe20000410000 */
[----:B------:R-:W-:Y:S01]  /*d840*/  HADD2.F32 R12, -RZ, R10.H1_H1 ;  /* 0x3000000aff0c7230 */ /* 0x000fe20000004100 */
[-C--:B------:R-:W-:Y:S01]  /*d850*/  FFMA.FTZ R36, R11, R3.reuse, R2 ;  /* 0x000000030b247223 */ /* 0x080fe20000010002 */
[----:B------:R-:W-:Y:S01]  /*d860*/  HADD2.F32 R6, -RZ, R9.H0_H0 ;  /* 0x20000009ff067230 */ /* 0x000fe20000004100 */
[----:B------:R-:W-:Y:S01]  /*d870*/  FMUL.FTZ R33, R0, R3 ;  /* 0x0000000300217220 */ /* 0x000fe20000410000 */
[----:B------:R-:W-:Y:S01]  /*d880*/  HADD2.F32 R10, -RZ, R52.H0_H0 ;  /* 0x20000034ff0a7230 */ /* 0x000fe20000004100 */
[----:B------:R-:W-:Y:S01]  /*d890*/  FFMA.FTZ R13, R13, R17, -R34 ;  /* 0x000000110d0d7223 */ /* 0x000fe20000010822 */
        /* <DEDUP_REMOVED lines=8> */
[----:B------:R-:W-:Y:S01]  /*d920*/  HADD2.F32 R6, -RZ, R53.H0_H0 ;  /* 0x20000035ff067230 */ /* 0x000fe20000004100 */
[-C--:B------:R-:W-:Y:S01]  /*d930*/  FMUL.FTZ R29, R2, R9.reuse ;  /* 0x00000009021d7220 */ /* 0x080fe20000410000 */
        /* <DEDUP_REMOVED lines=8> */
[-C--:B------:R-:W-:Y:S01]  /*d9c0*/  FFMA.FTZ R27, R5, R12.reuse, R4 ;  /* 0x0000000c051b7223 */ /* 0x080fe20000010004 */
[--C-:B------:R-:W-:Y:S01]  /*d9d0*/  HADD2.F32 R4, -RZ, R54.reuse.H1_H1 ;  /* 0x30000036ff047230 */ /* 0x100fe20000004100 */
[----:B------:R-:W-:Y:S01]  /*d9e0*/  FMUL.FTZ R25, R3, R12 ;  /* 0x0000000c03197220 */ /* 0x000fe20000410000 */
[----:B------:R-:W-:Y:S01]  /*d9f0*/  HADD2.F32 R3, -RZ, R54.H0_H0 ;  /* 0x20000036ff037230 */ /* 0x000fe20000004100 */
[----:B------:R-:W-:Y:S02]  /*da00*/  FMUL.FTZ R9, R2, R23 ;  /* 0x0000001702097220 */ /* 0x000fe40000410000 */
[----:B------:R-:W-:Y:S02]  /*da10*/  FMUL.FTZ R8, R0, R22 ;  /* 0x0000001600087220 */ /* 0x000fe40000410000 */
[----:B------:R-:W-:-:S02]  /*da20*/  FMUL.FTZ R24, R2, R15 ;  /* 0x0000000f02187220 */ /* 0x000fc40000410000 */
[-C--:B------:R-:W-:Y:S02]  /*da30*/  FMUL.FTZ R12, R0, R14.reuse ;  /* 0x0000000e000c7220 */ /* 0x080fe40000410000 */
        /* <DEDUP_REMOVED lines=19> */
.L_x_259:
[----:B------:R-:W-:Y:S05]  /*db70*/  BSYNC B0 ;  /* 0x0000000000007941 */ /* 0x000fea0003800000 */
.L_x_258:
[----:B------:R-:W-:-:S04]  /*db80*/  IADD3 R0, R100, 0x20, RZ ;  /* 0x0000002064007810 */ /* 0x000fc80007ffe0ff */
        /* <DEDUP_REMOVED lines=46> */
[----:B------:R-:W-:Y:S01]  /*de70*/  HADD2.F32 R2, -RZ, R56.H1_H1 ;  /* 0x30000038ff027230 */ /* 0x000fe20000004100 */
[-C--:B------:R-:W-:Y:S01]  /*de80*/  FMUL.FTZ R31, R5, R6.reuse ;  /* 0x00000006051f7220 */ /* 0x080fe20000410000 */
[----:B------:R-:W-:Y:S01]  /*de90*/  HADD2.F32 R0, -RZ, R57.H0_H0 ;  /* 0x20000039ff007230 */ /* 0x000fe20000004100 */
[----:B------:R-:W-:Y:S01]  /*dea0*/  FFMA.FTZ R35, R10, R6, R4 ;  /* 0x000000060a237223 */ /* 0x000fe20000010004 */
[----:B------:R-:W-:Y:S01]  /*deb0*/  HADD2.F32 R9, -RZ, R9.H1_H1 ;  /* 0x30000009ff097230 */ /* 0x000fe20000004100 */
[----:B------:R-:W-:Y:S01]  /*dec0*/  FMUL.FTZ R5, R2, R18 ;  /* 0x0000001202057220 */ /* 0x000fe20000410000 */
[----:B------:R-:W-:Y:S01]  /*ded0*/  HADD2.F32 R7, -RZ, R60.H1_H1 ;  /* 0x3000003cff077230 */ /* 0x000fe20000004100 */
[----:B------:R-:W-:Y:S01]  /*dee0*/  FMUL.FTZ R4, R0, R21 ;  /* 0x0000001500047220 */ /* 0x000fe20000410000 */
[----:B------:R-:W-:Y:S01]  /*def0*/  HADD2.F32 R6, -RZ, R61.H0_H0 ;  /* 0x2000003dff067230 */ /* 0x000fe20000004100 */
[-C--:B------:R-:W-:Y:S01]  /*df00*/  FMUL.FTZ R29, R2, R9.reuse ;  /* 0x00000009021d7220 */ /* 0x080fe20000410000 */
        /* <DEDUP_REMOVED lines=35> */
.L_x_237:
[----:B------:R-:W-:Y:S05]  /*e140*/  BSYNC B2 ;  /* 0x0000000000027941 */ /* 0x000fea0003800000 */
.L_x_221:
[----:B-1----:R-:W-:Y:S01]  /*e150*/  IMAD R0, R64, c[0x0][0x208], RZ ;  /* 0x0000820040007a24 */ /* 0x002fe200078e02ff */
[----:B------:R-:W4:Y:S01]  /*e160*/  LDL R233, [R1+0x8] ;  /* 0x0000080001e97983 */ /* 0x000f220000100800 */
[----:B------:R-:W-:Y:S01]  /*e170*/  IMAD.WIDE.U32 R2, R137, c[0x0][0x208], RZ ;  /* 0x0000820089027a25 */ /* 0x000fe200078e00ff */
[----:B--2---:R-:W-:Y:S01]  /*e180*/  MOV R4, R248 ;  /* 0x000000f800047202 */ /* 0x004fe20000000f00 */
[----:B------:R-:W-:-:S04]  /*e190*/  DEPBAR.LE SB0, 0x0 ;  /* 0x000080000000791a */ /* 0x000fc80000000000 */
[----:B------:R-:W-:Y:S01]  /*e1a0*/  IMAD R0, R137, c[0x0][0x20c], R0 ;  /* 0x0000830089007a24 */ /* 0x000fe200078e0200 */
[----:B------:R-:W-:Y:S01]  /*e1b0*/  MOV R5, R247 ;  /* 0x000000f700057202 */ /* 0x000fe20000000f00 */
[----:B------:R-:W1:Y:S04]  /*e1c0*/  S2R R232, SR_TID.X ;  /* 0x0000000000e87919 */ /* 0x000e680000002100 */
[----:B------:R-:W-:Y:S01]  /*e1d0*/  BAR.SYNC.DEFER_BLOCKING 0x0 ;  /* 0x0000000000007b1d */ /* 0x000fe20000010000 */
[----:B------:R-:W-:Y:S01]  /*e1e0*/  IADD3 R0, R3, R0, RZ ;  /* 0x0000000003007210 */ /* 0x000fe20007ffe0ff */
[----:B------:R-:W-:Y:S01]  /*e1f0*/  IMAD.WIDE.U32 R4, R2, 0x30, R4 ;  /* 0x0000003002047825 */ /* 0x000fe200078e0004 */
[----:B------:R-:W-:Y:S02]  /*e200*/  LOP3.LUT P2, RZ, R63, 0x1, RZ, 0xc0, !PT ;  /* 0x000000013fff7812 */ /* 0x000fe4000784c0ff */
[----:B------:R-:W-:Y:S01]  /*e210*/  SHF.L.U32 R199, R241, 0x1, RZ ;  /* 0x00000001f1c77819 */ /* 0x000fe200000006ff */
[----:B------:R-:W-:Y:S01]  /*e220*/  IMAD R3, R0, 0x30, RZ ;  /* 0x0000003000037824 */ /* 0x000fe200078e02ff */
[----:B------:R-:W-:Y:S01]  /*e230*/  LEA R2, P0, R4, c[0x0][0x1f8], 0x1 ;  /* 0x00007e0004027a11 */ /* 0x000fe200078008ff */
[----:B------:R-:W-:Y:S01]  /*e240*/  BSSY B0, `(.L_x_260) ;  /* 0x0000108000007945 */ /* 0x000fe20003800000 */
[----:B------:R-:W-:-:S02]  /*e250*/  IADD3 R0, R65, R163, -R243 ;  /* 0x000000a341007210 */ /* 0x000fc40007ffe8f3 */
[----:B------:R-:W-:Y:S02]  /*e260*/  IADD3 R3, R5, R3, RZ ;  /* 0x0000000305037210 */ /* 0x000fe40007ffe0ff */
[----:B------:R-:W-:Y:S02]  /*e270*/  LOP3.LUT P3, RZ, R63, 0x2, RZ, 0xc0, !PT ;  /* 0x000000023fff7812 */ /* 0x000fe4000786c0ff */
[----:B------:R-:W-:Y:S02]  /*e280*/  LEA.HI.X R3, R4, c[0x0][0x1fc], R3, 0x1, P0 ;  /* 0x00007f0004037a11 */ /* 0x000fe400000f0c03 */
[----:B------:R-:W-:Y:S02]  /*e290*/  ISETP.LT.OR P0, PT, R0, 0x1, !P2 ;  /* 0x000000010000780c */ /* 0x000fe40005701670 */
[----:B-1----:R-:W-:Y:S01]  /*e2a0*/  ISETP.GT.AND P4, PT, R232, 0x3f, PT ;  /* 0x0000003fe800780c */ /* 0x002fe20003f84270 */
[----:B------:R-:W-:Y:S04]  /*e2b0*/  LDSM.16.M88.4 R8, [R188] ;  /* 0x00000000bc08783b */ /* 0x000fe80000000200 */
[----:B------:R-:W-:Y:S04]  /*e2c0*/  LDSM.16.M88.4 R4, [R188+0x1000] ;  /* 0x00100000bc04783b */ /* 0x000fe80000000200 */
[----:B------:R-:W1:Y:S04]  /*e2d0*/  LDSM.16.M88.4 R16, [R157] ;  /* 0x000000009d10783b */ /* 0x000e680000000200 */
[----:B------:R-:W-:-:S02]  /*e2e0*/  @!P4 MOV R13, c[0x0][0x208] ;  /* 0x00008200000dca02 */ /* 0x000fc40000000f00 */
[----:B------:R-:W-:Y:S01]  /*e2f0*/  @!P4 MOV R14, c[0x0][0x20c] ;  /* 0x00008300000eca02 */ /* 0x000fe20000000f00 */
[----:B------:R-:W2:Y:S01]  /*e300*/  LDSM.16.M88.4 R20, [R157+0x400] ;  /* 0x000400009d14783b */ /* 0x000ea20000000200 */
[----:B------:R-:W-:-:S03]  /*e310*/  @!P4 ISETP.LT.OR P2, PT, R0, 0x21, !P2 ;  /* 0x000000210000c80c */ /* 0x000fc60005741670 */
[----:B------:R-:W3:Y:S04]  /*e320*/  LDSM.16.M88.4 R44, [R157+0x800] ;  /* 0x000800009d2c783b */ /* 0x000ee80000000200 */
[----:B------:R-:W-:Y:S04]  /*e330*/  LDSM.16.M88.4 R40, [R189] ;  /* 0x00000000bd28783b */ /* 0x000fe80000000200 */
[----:B------:R-:W-:Y:S04]  /*e340*/  LDSM.16.M88.4 R32, [R189+0x1000] ;  /* 0x00100000bd20783b */ /* 0x000fe80000000200 */
[----:B------:R-:W3:Y:S04]  /*e350*/  LDSM.16.M88.4 R48, [R190] ;  /* 0x00000000be30783b */ /* 0x000ee80000000200 */
[----:B------:R-:W-:Y:S04]  /*e360*/  LDSM.16.M88.4 R76, [R198] ;  /* 0x00000000c64c783b */ /* 0x000fe80000000200 */
[----:B------:R-:W-:Y:S04]  /*e370*/  LDSM.16.M88.4 R88, [R197] ;  /* 0x00000000c558783b */ /* 0x000fe80000000200 */
[----:B------:R-:W-:Y:S01]  /*e380*/  @!PT LDS RZ, [RZ] ;  /* 0x00000000fffff984 */ /* 0x000fe20000000800 */
[----:B------:R-:W-:Y:S01]  /*e390*/  @!PT LDS RZ, [RZ] ;  /* 0x00000000fffff984 */ /* 0x000fe20000000800 */
[----:B------:R-:W-:Y:S01]  /*e3a0*/  @!PT LDS RZ, [RZ] ;  /* 0x00000000fffff984 */ /* 0x000fe20000000800 */
[----:B------:R3:W-:Y:S01]  /*e3b0*/  LDGSTS.E.BYPASS.LTC128B.128 [R199+0x1880], [R2.64], !P0 ;  /* 0x0188000002c77fae */ /* 0x0007e2000c101d46 */
[----:B------:R-:W-:Y:S01]  /*e3c0*/  ISETP.LT.OR P0, PT, R0, 0x1, !P3 ;  /* 0x000000010000780c */ /* 0x000fe20005f01670 */
[-C--:B-1----:R-:W-:Y:S11]  /*e3d0*/  HMMA.16816.F32 R24, R8, R16.reuse, RZ ;  /* 0x000000100818723c */ /* 0x082ff600000018ff */
[----:B------:R-:W-:Y:S01]  /*e3e0*/  @!UPT UIADD3 URZ, URZ, URZ, URZ ;  /* 0x0000003f3f3ff290 */ /* 0x000fe2000fffe03f */
[----:B------:R1:W-:Y:S01]  /*e3f0*/  LDGSTS.E.BYPASS.LTC128B.128 [R199+0x2480], [R2.64+0x40], !P0 ;  /* 0x0248004002c77fae */ /* 0x0003e2000c101d46 */
[C---:B------:R-:W-:Y:S01]  /*e400*/  @!P4 LEA R12, P0, R13.reuse, R2, 0x6 ;  /* 0x000000020d0cc211 */ /* 0x040fe200078030ff */
[----:B------:R-:W-:Y:S03]  /*e410*/  HMMA.16816.F32 R52, R4, R16, RZ ;  /* 0x000000100434723c */ /* 0x000fe600000018ff */
[----:B------:R-:W-:Y:S02]  /*e420*/  @!P4 LEA.HI.X R13, R13, R3, R14, 0x6, P0 ;  /* 0x000000030d0dc211 */ /* 0x000fe400000f340e */
[----:B------:R-:W-:-:S03]  /*e430*/  LOP3.LUT P0, RZ, R63, 0x4, RZ, 0xc0, !PT ;  /* 0x000000043fff7812 */ /* 0x000fc6000780c0ff */
[----:B--2---:R-:W-:Y:S01]  /*e440*/  HMMA.16816.F32 R80, R4, R20, RZ ;  /* 0x000000140450723c */ /* 0x004fe200000018ff */
[C---:B------:R-:W-:Y:S02]  /*e450*/  ISETP.LT.OR P1, PT, R0.reuse, 0x1, !P0 ;  /* 0x000000010000780c */ /* 0x040fe40004721670 */
[----:B------:R-:W-:-:S05]  /*e460*/  @!P4 ISETP.LT.OR P0, PT, R0, 0x21, !P0 ;  /* 0x000000210000c80c */ /* 0x000fca0004701670 */
[C---:B-----5:R-:W-:Y:S06]  /*e470*/  HMMA.16816.F32 R68, R4.reuse, R22, RZ ;  /* 0x000000160444723c */ /* 0x060fec00000018ff */
[----:B------:R1:W-:Y:S01]  /*e480*/  LDGSTS.E.BYPASS.LTC128B.128 [R199+0x3080], [R2.64+0x80], !P1 ;  /* 0x0308008002c77fae */ /* 0x0003e2000c901d46 */
[----:B------:R-:W-:Y:S01]  /*e490*/  @!P4 ISETP.LT.OR P1, PT, R0, 0x21, !P3 ;  /* 0x000000210000c80c */ /* 0x000fe20005f21670 */
[C---:B---3--:R-:W-:Y:S02]  /*e4a0*/  HMMA.16816.F32 R64, R4.reuse, R44, RZ ;  /* 0x0000002c0440723c */ /* 0x048fe400000018ff */
[----:B------:R2:W-:Y:S06]  /*e4b0*/  @!P4 LDGSTS.E.BYPASS.LTC128B.128 [R199+0x2080], [R12.64], !P2 ;  /* 0x020800000cc7cfae */ /* 0x0005ec000d101d46 */
[----:B------:R-:W-:Y:S04]  /*e4c0*/  HMMA.16816.F32 R84, R4, R46, RZ ;  /* 0x0000002e0454723c */ /* 0x000fe800000018ff */
[----:B------:R2:W-:Y:S04]  /*e4d0*/  @!P4 LDGSTS.E.BYPASS.LTC128B.128 [R199+0x2c80], [R12.64+0x40], !P1 ;  /* 0x02c800400cc7cfae */ /* 0x0005e8000c901d46 */
[----:B------:R2:W-:Y:S01]  /*e4e0*/  @!P4 LDGSTS.E.BYPASS.LTC128B.128 [R199+0x3880], [R12.64+0x80], !P0 ;  /* 0x038800800cc7cfae */ /* 0x0005e2000c101d46 */
[C---:B------:R-:W-:Y:S03]  /*e4f0*/  HMMA.16816.F32 R72, R8.reuse, R18, RZ ;  /* 0x000000120848723c */ /* 0x040fe600000018ff */
[----:B------:R-:W-:Y:S04]  /*e500*/  LDSM.16.M88.4 R60, [R157+0xc00] ;  /* 0x000c00009d3c783b */ /* 0x000fe80000000200 */
[----:B------:R-:W3:Y:S01]  /*e510*/  LDSM.16.M88.4 R36, [R188+0x2000] ;  /* 0x00200000bc24783b */ /* 0x000ee20000000200 */
[C---:B------:R-:W-:Y:S03]  /*e520*/  HMMA.16816.F32 R96, R8.reuse, R20, RZ ;  /* 0x000000140860723c */ /* 0x040fe600000018ff */
[----:B------:R-:W1:Y:S04]  /*e530*/  LDSM.16.M88.4 R28, [R188+0x3000] ;  /* 0x00300000bc1c783b */ /* 0x000e680000000200 */
[----:B------:R-:W-:Y:S01]  /*e540*/  LDSM.16.M88.4 R56, [R196] ;  /* 0x00000000c438783b */ /* 0x000fe20000000200 */
[C---:B------:R-:W-:Y:S03]  /*e550*/  HMMA.16816.F32 R112, R8.reuse, R22, RZ ;  /* 0x000000160870723c */ /* 0x040fe600000018ff */
[----:B------:R-:W-:Y:S04]  /*e560*/  LDSM.16.M88.4 R20, [R189+0x3000] ;  /* 0x00300000bd14783b */ /* 0x000fe80000000200 */
[----:B------:R-:W0:Y:S01]  /*e570*/  LDGDEPBAR ;  /* 0x00000000000079af */ /* 0x000e220000000000 */
[----:B------:R-:W-:Y:S08]  /*e580*/  HMMA.16816.F32 R120, R8, R44, RZ ;  /* 0x0000002c0878723c */ /* 0x000ff000000018ff */
[----:B--2---:R-:W-:Y:S01]  /*e590*/  HMMA.16816.F32 R12, R4, R18, RZ ;  /* 0x00000012040c723c */ /* 0x004fe200000018ff */
[----:B------:R-:W-:Y:S07]  /*e5a0*/  LDSM.16.M88.4 R16, [R188+0x4000] ;  /* 0x00400000bc10783b */ /* 0x000fee0000000200 */
[----:B------:R-:W-:Y:S01]  /*e5b0*/  HMMA.16816.F32 R4, R40, R48, R24 ;  /* 0x000000302804723c */ /* 0x000fe20000001818 */
[----:B------:R-:W2:Y:S07]  /*e5c0*/  LDSM.16.M88.4 R24, [R189+0x2000] ;  /* 0x00200000bd18783b */ /* 0x000eae0000000200 */
[----:B------:R-:W-:Y:S01]  /*e5d0*/  HMMA.16816.F32 R116, R8, R46, RZ ;  /* 0x0000002e0874723c */ /* 0x000fe200000018ff */
[----:B------:R-:W-:Y:S07]  /*e5e0*/  LDSM.16.M88.4 R44, [R193] ;  /* 0x00000000c12c783b */ /* 0x000fee0000000200 */
[----:B------:R-:W-:Y:S01]  /*e5f0*/  HMMA.16816.F32 R8, R32, R48, R52 ;  /* 0x000000302008723c */ /* 0x000fe20000001834 */
[----:B------:R-:W2:Y:S07]  /*e600*/  LDSM.16.M88.4 R52, [R157+0x1800] ;  /* 0x001800009d34783b */ /* 0x000eae0000000200 */
[----:B---3--:R-:W-:Y:S08]  /*e610*/  HMMA.16816.F32 R4, R36, R60, R4 ;  /* 0x0000003c2404723c */ /* 0x008ff00000001804 */
[-C--:B------:R-:W-:Y:S01]  /*e620*/  HMMA.16816.F32 R92, R32, R50.reuse, R12 ;  /* 0x00000032205c723c */ /* 0x080fe2000000180c */
[----:B------:R-:W3:Y:S07]  /*e630*/  LDSM.16.M88.4 R12, [R188+0x5000] ;  /* 0x00500000bc0c783b */ /* 0x000eee0000000200 */
[----:B------:R-:W-:Y:S08]  /*e640*/  HMMA.16816.F32 R72, R40, R50, R72 ;  /* 0x000000322848723c */ /* 0x000ff00000001848 */
[----:B-1----:R-:W-:Y:S01]  /*e650*/  HMMA.16816.F32 R48, R28, R60, R8 ;  /* 0x0000003c1c30723c */ /* 0x002fe20000001808 */
[----:B------:R-:W1:Y:S07]  /*e660*/  LDSM.16.M88.4 R8, [R189+0x4000] ;  /* 0x00400000bd08783b */ /* 0x000e6e0000000200 */
[----:B------:R-:W-:Y:S08]  /*e670*/  HMMA.16816.F32 R128, R32, R88, R64 ;  /* 0x000000582080723c */ /* 0x000ff00000001840 */
[----:B--2---:R-:W-:Y:S01]  /*e680*/  HMMA.16816.F32 R64, R24, R56, R4 ;  /* 0x000000381840723c */ /* 0x004fe20000001804 */
[----:B------:R-:W-:Y:S07]  /*e690*/  LDSM.16.M88.4 R4, [R189+0x5000] ;  /* 0x00500000bd04783b */ /* 0x000fee0000000200 */
[C---:B------:R-:W-:Y:S08]  /*e6a0*/  HMMA.16816.F32 R108, R32.reuse, R76, R80 ;  /* 0x0000004c206c723c */ /* 0x040ff00000001850 */
[C---:B------:R-:W-:Y:S08]  /*e6b0*/  HMMA.16816.F32 R124, R32.reuse, R78, R68 ;  /* 0x0000004e207c723c */ /* 0x040ff00000001844 */
[----:B------:R-:W-:Y:S08]  /*e6c0*/  HMMA.16816.F32 R132, R32, R90, R84 ;  /* 0x0000005a2084723c */ /* 0x000ff00000001854 */
[----:B------:R-:W-:Y:S01]  /*e6d0*/  HMMA.16816.F32 R32, R20, R56, R48 ;  /* 0x000000381420723c */ /* 0x000fe20000001830 */
[----:B------:R-:W2:Y:S07]  /*e6e0*/  LDSM.16.M88.4 R48, [R157+0x1000] ;  /* 0x001000009d30783b */ /* 0x000eae0000000200 */
[----:B------:R-:W-:Y:S08]  /*e6f0*/  HMMA.16816.F32 R72, R36, R62, R72 ;  /* 0x0000003e2448723c */ /* 0x000ff00000001848 */
[C---:B------:R-:W-:Y:S08]  /*e700*/  HMMA.16816.F32 R84, R40.reuse, R76, R96 ;  /* 0x0000004c2854723c */ /* 0x040ff00000001860 */
[----:B------:R-:W-:Y:S01]  /*e710*/  HMMA.16816.F32 R96, R40, R78, R112 ;  /* 0x0000004e2860723c */ /* 0x000fe20000001870 */
[----:B----4-:R-:W-:-:S07]  /*e720*/  ISETP.GT.AND P0, PT, R137, R233, PT ;  /* 0x000000e98900720c */ /* 0x010fce0003f04270 */
[----:B------:R-:W-:Y:S01]  /*e730*/  HMMA.16816.F32 R76, R28, R62, R92 ;  /* 0x0000003e1c4c723c */ /* 0x000fe2000000185c */
[----:B------:R-:W4:Y:S07]  /*e740*/  LDSM.16.M88.4 R60, [R195] ;  /* 0x00000000c33c783b */ /* 0x000f2e0000000200 */
[-C--:B------:R-:W-:Y:S08]  /*e750*/  HMMA.16816.F32 R68, R16, R52.reuse, R64 ;  /* 0x000000341044723c */ /* 0x080ff00000001840 */
[----:B---3--:R-:W-:Y:S08]  /*e760*/  HMMA.16816.F32 R32, R12, R52, R32 ;  /* 0x000000340c20723c */ /* 0x008ff00000001820 */
[-C--:B------:R-:W-:Y:S08]  /*e770*/  HMMA.16816.F32 R64, R24, R58.reuse, R72 ;  /* 0x0000003a1840723c */ /* 0x080ff00000001848 */
[----:B------:R-:W-:Y:S08]  /*e780*/  HMMA.16816.F32 R72, R20, R58, R76 ;  /* 0x0000003a1448723c */ /* 0x000ff0000000184c */
[----:B-1----:R-:W-:Y:S08]  /*e790*/  HMMA.16816.F32 R80, R8, R44, R68 ;  /* 0x0000002c0850723c */ /* 0x002ff00000001844 */
[----:B--2---:R-:W-:Y:S08]  /*e7a0*/  HMMA.16816.F32 R68, R36, R48, R84 ;  /* 0x000000302444723c */ /* 0x004ff00000001854 */
[----:B------:R-:W-:Y:S01]  /*e7b0*/  HMMA.16816.F32 R76, R4, R44, R32 ;  /* 0x0000002c044c723c */ /* 0x000fe20000001820 */
[----:B------:R-:W1:Y:S07]  /*e7c0*/  LDSM.16.M88.4 R32, [R157+0x1c00] ;  /* 0x001c00009d20783b */ /* 0x000e6e0000000200 */
[----:B------:R-:W-:Y:S01]  /*e7d0*/  HMMA.16816.F32 R56, R16, R54, R64 ;  /* 0x000000361038723c */ /* 0x000fe20000001840 */
[----:B------:R-:W-:-:S04]  /*e7e0*/  FMUL.FTZ R0, R80, c[0x0][0x320] ;  /* 0x0000c80050007a20 */ /* 0x000fc80000410000 */
[----:B------:R2:W3:Y:S03]  /*e7f0*/  MUFU.TANH R112, R0 ;  /* 0x0000000000707308 */ /* 0x0004e60000002400 */
[C---:B------:R-:W-:Y:S08]  /*e800*/  HMMA.16816.F32 R92, R40.reuse, R88, R120 ;  /* 0x00000058285c723c */ /* 0x040ff00000001878 */
[----:B------:R-:W-:Y:S01]  /*e810*/  HMMA.16816.F32 R116, R40, R90, R116 ;  /* 0x0000005a2874723c */ /* 0x000fe20000001874 */
[----:B--2---:R-:W-:-:S07]  /*e820*/  FMUL.FTZ R0, R81, c[0x0][0x320] ;  /* 0x0000c80051007a20 */ /* 0x004fce0000410000 */
[----:B------:R-:W-:Y:S08]  /*e830*/  HMMA.16816.F32 R52, R12, R54, R72 ;  /* 0x000000360c34723c */ /* 0x000ff00000001848 */
[----:B------:R-:W-:Y:S01]  /*e840*/  HMMA.16816.F32 R40, R28, R48, R108 ;  /* 0x000000301c28723c */ /* 0x000fe2000000186c */
[----:B------:R2:W1:Y:S07]  /*e850*/  MUFU.TANH R111, R0 ;  /* 0x00000000006f7308 */ /* 0x00046e0000002400 */
[----:B----4-:R-:W-:Y:S08]  /*e860*/  HMMA.16816.F32 R64, R24, R60, R68 ;  /* 0x0000003c1840723c */ /* 0x010ff00000001844 */
[----:B------:R-:W-:Y:S01]  /*e870*/  HMMA.16816.F32 R72, R8, R46, R56 ;  /* 0x0000002e0848723c */ /* 0x000fe20000001838 */
[----:B--2---:R-:W-:Y:S01]  /*e880*/  FMUL.FTZ R0, R82, c[0x0][0x320] ;  /* 0x0000c80052007a20 */ /* 0x004fe20000410000 */
[----:B------:R-:W2:Y:S03]  /*e890*/  LDSM.16.M88.4 R56, [R192] ;  /* 0x00000000c038783b */ /* 0x000ea60000000200 */
[----:B------:R4:W2:Y:S03]  /*e8a0*/  MUFU.TANH R110, R0 ;  /* 0x00000000006e7308 */ /* 0x0008a60000002400 */
[----:B------:R-:W-:Y:S08]  /*e8b0*/  HMMA.16816.F32 R40, R20, R60, R40 ;  /* 0x0000003c1428723c */ /* 0x000ff00000001828 */
[----:B-1----:R-:W-:Y:S01]  /*e8c0*/  HMMA.16816.F32 R64, R16, R32, R64 ;  /* 0x000000201040723c */ /* 0x002fe20000001840 */
[----:B----4-:R-:W-:-:S07]  /*e8d0*/  FMUL.FTZ R0, R83, c[0x0][0x320] ;  /* 0x0000c80053007a20 */ /* 0x010fce0000410000 */
[----:B------:R-:W-:Y:S01]  /*e8e0*/  HMMA.16816.F32 R80, R4, R46, R52 ;  /* 0x0000002e0450723c */ /* 0x000fe20000001834 */
[----:B------:R1:W4:Y:S01]  /*e8f0*/  MUFU.TANH R109, R0 ;  /* 0x00000000006d7308 */ /* 0x0003220000002400 */
[----:B------:R-:W2:Y:S06]  /*e900*/  LDSM.16.M88.4 R52, [R157+0x1400] ;  /* 0x001400009d34783b */ /* 0x000eac0000000200 */
[-C--:B------:R-:W-:Y:S08]  /*e910*/  HMMA.16816.F32 R44, R36, R50.reuse, R96 ;  /* 0x00000032242c723c */ /* 0x080ff00000001860 */
[----:B------:R-:W-:Y:S01]  /*e920*/  HMMA.16816.F32 R68, R28, R50, R124 ;  /* 0x000000321c44723c */ /* 0x000fe2000000187c */
[----:B-1----:R-:W-:-:S04]  /*e930*/  FMUL.FTZ R0, R76, c[0x0][0x320] ;  /* 0x0000c8004c007a20 */ /* 0x002fc80000410000 */
[----:B------:R1:W1:Y:S03]  /*e940*/  MUFU.TANH R108, R0 ;  /* 0x00000000006c7308 */ /* 0x0002660000002400 */
[----:B------:R-:W-:Y:S08]  /*e950*/  HMMA.16816.F32 R40, R12, R32, R40 ;  /* 0x000000200c28723c */ /* 0x000ff00000001828 */
[----:B------:R-:W-:Y:S01]  /*e960*/  HMMA.16816.F32 R48, R24, R62, R44 ;  /* 0x0000003e1830723c */ /* 0x000fe2000000182c */
[----:B------:R-:W3:Y:S01]  /*e970*/  LDSM.16.M88.4 R44, [R194] ;  /* 0x00000000c22c783b */ /* 0x000ee20000000200 */
[----:B-1----:R-:W-:-:S04]  /*e980*/  FMUL.FTZ R0, R77, c[0x0][0x320] ;  /* 0x0000c8004d007a20 */ /* 0x002fc80000410000 */
[----:B------:R1:W1:Y:S10]  /*e990*/  MUFU.TANH R103, R0 ;  /* 0x0000000000677308 */ /* 0x0002740000002400 */
[----:B--2---:R-:W-:Y:S01]  /*e9a0*/  HMMA.16816.F32 R84, R4, R56, R40 ;  /* 0x000000380454723c */ /* 0x004fe20000001828 */
[----:B------:R-:W2:Y:S07]  /*e9b0*/  LDSM.16.M88.4 R40, [R157+0x2000] ;  /* 0x002000009d28783b */ /* 0x000eae0000000200 */
[----:B------:R-:W-:Y:S01]  /*e9c0*/  HMMA.16816.F32 R48, R16, R34, R48 ;  /* 0x000000221030723c */ /* 0x000fe20000001830 */
[----:B-1----:R-:W-:-:S04]  /*e9d0*/  FMUL.FTZ R0, R78, c[0x0][0x320] ;  /* 0x0000c8004e007a20 */ /* 0x002fc80000410000 */
[----:B------:R1:W1:Y:S02]  /*e9e0*/  MUFU.TANH R102, R0 ;  /* 0x0000000000667308 */ /* 0x0002640000002400 */
[----:B-1----:R-:W-:Y:S02]  /*e9f0*/  FMUL.FTZ R0, R79, c[0x0][0x320] ;  /* 0x0000c8004f007a20 */ /* 0x002fe40000410000 */
[----:B------:R-:W-:Y:S04]  /*ea00*/  HMMA.16816.F32 R76, R8, R56, R64 ;  /* 0x00000038084c723c */ /* 0x000fe80000001840 */
[----:B------:R1:W1:Y:S04]  /*ea10*/  MUFU.TANH R96, R0 ;  /* 0x0000000000607308 */ /* 0x0002680000002400 */
[----:B------:R-:W-:Y:S08]  /*ea20*/  HMMA.16816.F32 R64, R20, R62, R68 ;  /* 0x0000003e1440723c */ /* 0x000ff00000001844 */
[----:B------:R-:W-:Y:S01]  /*ea30*/  HMMA.16816.F32 R60, R36, R52, R92 ;  /* 0x00000034243c723c */ /* 0x000fe2000000185c */
[----:B-1----:R-:W-:-:S04]  /*ea40*/  FMUL.FTZ R0, R72, c[0x0][0x320] ;  /* 0x0000c80048007a20 */ /* 0x002fc80000410000 */
[----:B------:R1:W1:Y:S03]  /*ea50*/  MUFU.TANH R98, R0 ;  /* 0x0000000000627308 */ /* 0x0002660000002400 */
[----:B------:R-:W-:Y:S08]  /*ea60*/  HMMA.16816.F32 R36, R36, R54, R116 ;  /* 0x000000362424723c */ /* 0x000ff00000001874 */
[----:B------:R-:W-:Y:S01]  /*ea70*/  HMMA.16816.F32 R68, R12, R34, R64 ;  /* 0x000000220c44723c */ /* 0x000fe20000001840 */
[----:B------:R-:W2:Y:S01]  /*ea80*/  LDSM.16.M88.4 R32, [R191] ;  /* 0x00000000bf20783b */ /* 0x000ea20000000200 */
[----:B------:R-:W-:-:S04]  /*ea90*/  DEPBAR.LE SB0, 0x0 ;  /* 0x000080000000791a */ /* 0x000fc80000000000 */
[----:B-1----:R-:W-:Y:S02]  /*eaa0*/  FMUL.FTZ R0, R73, c[0x0][0x320] ;  /* 0x0000c80049007a20 */ /* 0x002fe40000410000 */
[C---:B---3--:R-:W-:Y:S02]  /*eab0*/  HMMA.16816.F32 R60, R24.reuse, R44, R60 ;  /* 0x0000002c183c723c */ /* 0x048fe4000000183c */
[----:B------:R1:W3:Y:S06]  /*eac0*/  MUFU.TANH R97, R0 ;  /* 0x0000000000617308 */ /* 0x0002ec0000002400 */
[----:B------:R-:W-:Y:S08]  /*ead0*/  HMMA.16816.F32 R24, R24, R46, R36 ;  /* 0x0000002e1818723c */ /* 0x000ff00000001824 */
[----:B------:R-:W-:Y:S01]  /*eae0*/  HMMA.16816.F32 R68, R4, R58, R68 ;  /* 0x0000003a0444723c */ /* 0x000fe20000001844 */
[----:B-1----:R-:W-:-:S04]  /*eaf0*/  FMUL.FTZ R0, R74, c[0x0][0x320] ;  /* 0x0000c8004a007a20 */ /* 0x002fc80000410000 */
[----:B------:R1:W1:Y:S02]  /*eb00*/  MUFU.TANH R90, R0 ;  /* 0x00000000005a7308 */ /* 0x0002640000002400 */
[----:B-1----:R-:W-:Y:S02]  /*eb10*/  FMUL.FTZ R0, R75, c[0x0][0x320] ;  /* 0x0000c8004b007a20 */ /* 0x002fe40000410000 */
[C---:B------:R-:W-:Y:S04]  /*eb20*/  HMMA.16816.F32 R72, R28.reuse, R52, R128 ;  /* 0x000000341c48723c */ /* 0x040fe80000001880 */
[----:B------:R1:W1:Y:S04]  /*eb30*/  MUFU.TANH R91, R0 ;  /* 0x00000000005b7308 */ /* 0x0002680000002400 */
[----:B------:R-:W-:Y:S01]  /*eb40*/  HMMA.16816.F32 R28, R28, R54, R132 ;  /* 0x000000361c1c723c */ /* 0x000fe20000001884 */
[----:B-1----:R-:W-:-:S04]  /*eb50*/  FMUL.FTZ R0, R80, c[0x0][0x320] ;  /* 0x0000c80050007a20 */ /* 0x002fc80000410000 */
[----:B------:R1:W1:Y:S11]  /*eb60*/  MUFU.TANH R89, R0 ;  /* 0x0000000000597308 */ /* 0x0002760000002400 */
[C---:B------:R-:W-:Y:S08]  /*eb70*/  HMMA.16816.F32 R64, R20.reuse, R44, R72 ;  /* 0x0000002c1440723c */ /* 0x040ff00000001848 */
[----:B------:R-:W-:Y:S01]  /*eb80*/  HMMA.16816.F32 R44, R20, R46, R28 ;  /* 0x0000002e142c723c */ /* 0x000fe2000000181c */
[----:B-1----:R-:W-:-:S04]  /*eb90*/  FMUL.FTZ R0, R81, c[0x0][0x320] ;  /* 0x0000c80051007a20 */ /* 0x002fc80000410000 */
[----:B------:R1:W1:Y:S11]  /*eba0*/  MUFU.TANH R88, R0 ;  /* 0x0000000000587308 */ /* 0x0002760000002400 */
[C---:B--2---:R-:W-:Y:S08]  /*ebb0*/  HMMA.16816.F32 R36, R12.reuse, R40, R64 ;  /* 0x000000280c24723c */ /* 0x044ff00000001840 */
[----:B------:R-:W-:Y:S01]  /*ebc0*/  HMMA.16816.F32 R12, R12, R42, R44 ;  /* 0x0000002a0c0c723c */ /* 0x000fe2000000182c */
[----:B-1----:R-:W-:-:S04]  /*ebd0*/  FMUL.FTZ R0, R82, c[0x0][0x320] ;  /* 0x0000c80052007a20 */ /* 0x002fc80000410000 */
[----:B------:R1:W2:Y:S11]  /*ebe0*/  MUFU.TANH R81, R0 ;  /* 0x0000000000517308 */ /* 0x0002b60000002400 */
[----:B------:R-:W-:Y:S01]  /*ebf0*/  HMMA.16816.F32 R20, R4, R32, R36 ;  /* 0x000000200414723c */ /* 0x000fe20000001824 */
[----:B-1----:R-:W-:-:S07]  /*ec00*/  FMUL.FTZ R0, R83, c[0x0][0x320] ;  /* 0x0000c80053007a20 */ /* 0x002fce0000410000 */
[----:B------:R-:W-:Y:S01]  /*ec10*/  HMMA.16816.F32 R4, R4, R34, R12 ;  /* 0x000000220404723c */ /* 0x000fe2000000180c */
[----:B------:R1:W1:Y:S02]  /*ec20*/  MUFU.TANH R82, R0 ;  /* 0x0000000000527308 */ /* 0x0002640000002400 */
[----:B-1----:R-:W-:-:S06]  /*ec30*/  FMUL.FTZ R0, R76, c[0x0][0x320] ;  /* 0x0000c8004c007a20 */ /* 0x002fcc0000410000 */
[----:B------:R1:W1:Y:S02]  /*ec40*/  MUFU.TANH R83, R0 ;  /* 0x0000000000537308 */ /* 0x0002640000002400 */
[----:B-1----:R-:W-:-:S06]  /*ec50*/  FMUL.FTZ R0, R77, c[0x0][0x320] ;  /* 0x0000c8004d007a20 */ /* 0x002fcc0000410000 */
[----:B------:R1:W1:Y:S02]  /*ec60*/  MUFU.TANH R168, R0 ;  /* 0x0000000000a87308 */ /* 0x0002640000002400 */
[----:B-1----:R-:W-:-:S06]  /*ec70*/  FMUL.FTZ R0, R78, c[0x0][0x320] ;  /* 0x0000c8004e007a20 */ /* 0x002fcc0000410000 */
[----:B------:R1:W1:Y:S02]  /*ec80*/  MUFU.TANH R80, R0 ;  /* 0x0000000000507308 */ /* 0x0002640000002400 */
[----:B-1----:R-:W-:Y:S02]  /*ec90*/  FMUL.FTZ R0, R79, c[0x0][0x320] ;  /* 0x0000c8004f007a20 */ /* 0x002fe40000410000 */
[----:B------:R-:W-:Y:S04]  /*eca0*/  HMMA.16816.F32 R76, R8, R58, R48 ;  /* 0x0000003a084c723c */ /* 0x000fe80000001830 */
[----:B------:R1:W1:Y:S04]  /*ecb0*/  MUFU.TANH R169, R0 ;  /* 0x0000000000a97308 */ /* 0x0002680000002400 */
[C---:B------:R-:W-:Y:S08]  /*ecc0*/  HMMA.16816.F32 R48, R16.reuse, R40, R60 ;  /* 0x000000281030723c */ /* 0x040ff0000000183c */
[----:B------:R-:W-:Y:S01]  /*ecd0*/  HMMA.16816.F32 R16, R16, R42, R24 ;  /* 0x0000002a1010723c */ /* 0x000fe20000001818 */
[----:B-1----:R-:W-:-:S04]  /*ece0*/  FMUL.FTZ R0, R84, c[0x0][0x320] ;  /* 0x0000c80054007a20 */ /* 0x002fc80000410000 */
[----:B------:R1:W1:Y:S11]  /*ecf0*/  MUFU.TANH R53, R0 ;  /* 0x0000000000357308 */ /* 0x0002760000002400 */
        /* <DEDUP_REMOVED lines=64> */
[----:B------:R-:W-:Y:S01]  /*f100*/  ISETP.NE.AND P4, PT, R141, RZ, PT ;  /* 0x000000ff8d00720c */ /* 0x000fe20003f85270 */
        /* <DEDUP_REMOVED lines=27> */
.L_x_261:
[----:B--234-:R-:W-:Y:S05]  /*f2c0*/  BSYNC B0 ;  /* 0x0000000000007941 */ /* 0x01cfea0003800000 */
.L_x_260:
        /* <DEDUP_REMOVED lines=24> */
[----:B------:R-:W-:Y:S01]  /*f450*/  FSEL R20, R53, -INF , P6 ;  /* 0xff80000035147808 */ /* 0x000fe20003000000 */
[----:B------:R-:W-:Y:S01]  /*f460*/  LDSM.16.MT88.4 R112, [R159+0xc00] ;  /* 0x000c00009f70783b */ /* 0x000fe20000004200 */
[----:B------:R-:W-:Y:S02]  /*f470*/  ISETP.GT.AND P2, PT, R0, 0x11, PT ;  /* 0x000000110000780c */ /* 0x000fe40003f44270 */
        /* <DEDUP_REMOVED lines=40> */
[----:B------:R-:W-:Y:S01]  /*f700*/  FSEL R9, R28, -INF , P6 ;  /* 0xff8000001c097808 */ /* 0x000fe20003000000 */
[----:B------:R-:W-:Y:S01]  /*f710*/  LDSM.16.MT88.4 R96, [R159+0x1c00] ;  /* 0x001c00009f60783b */ /* 0x000fe20000004200 */
[----:B------:R-:W-:-:S02]  /*f720*/  FSEL R127, R25, -INF , P3 ;  /* 0xff800000197f7808 */ /* 0x000fc40001800000 */
[----:B------:R-:W-:Y:S02]  /*f730*/  FSEL R126, R23, -INF , P2 ;  /* 0xff800000177e7808 */ /* 0x000fe40001000000 */
[----:B------:R-:W-:Y:S02]  /*f740*/  FSEL R135, R22, -INF , P1 ;  /* 0xff80000016877808 */ /* 0x000fe40000800000 */
[----:B------:R-:W-:Y:S02]  /*f750*/  FSEL R133, R21, -INF , P0 ;  /* 0xff80000015857808 */ /* 0x000fe40000000000 */
[----:B-1----:R-:W-:-:S05]  /*f760*/  FMNMX.FTZ R2, R2, R3, !PT ;  /* 0x0000000302027209 */ /* 0x002fca0007810000 */
[----:B------:R-:W1:Y:S02]  /*f770*/  SHFL.BFLY PT, R3, R2, 0x1, 0x1f ;  /* 0x0c201f0002037f89 */ /* 0x000e6400000e0000 */
        /* <DEDUP_REMOVED lines=8> */
[----:B------:R-:W-:-:S04]  /*f800*/  FMNMX.FTZ R2, R11, R2, !PT ;  /* 0x000000020b027209 */ /* 0x000fc80007810000 */
        /* <DEDUP_REMOVED lines=17> */
[----:B------:R-:W-:Y:S02]  /*f920*/  ISETP.GT.AND P4, PT, R0, 0x11, PT ;  /* 0x000000110000780c */ /* 0x000fe40003f84270 */
[----:B------:R-:W-:-:S04]  /*f930*/  FMNMX.FTZ R0, R77, R92, !PT ;  /* 0x0000005c4d007209 */ /* 0x000fc80007810000 */
[----:B------:R-:W-:Y:S01]  /*f940*/  FMNMX.FTZ R0, R79, R0, !PT ;  /* 0x000000004f007209 */ /* 0x000fe20007810000 */
[----:B-1----:R-:W-:-:S03]  /*f950*/  FFMA.FTZ R2, R5, c[0x0][0x2d0], -R12 ;  /* 0x0000b40005027a23 */ /* 0x002fc6000001080c */
[----:B------:R-:W-:Y:S01]  /*f960*/  FMNMX.FTZ R0, R78, R0, !PT ;  /* 0x000000004e007209 */ /* 0x000fe20007810000 */
[----:B------:R1:W2:Y:S03]  /*f970*/  MUFU.EX2 R136, R2 ;  /* 0x0000000200887308 */ /* 0x0002a60000000800 */
[----:B------:R-:W-:Y:S01]  /*f980*/  FMNMX.FTZ R0, R76, R0, !PT ;  /* 0x000000004c007209 */ /* 0x000fe20007810000 */
        /* <DEDUP_REMOVED lines=8> */
[----:B-1----:R-:W-:-:S06]  /*fa10*/  FFMA.FTZ R2, R15, c[0x0][0x2d0], -R3 ;  /* 0x0000b4000f027a23 */ /* 0x002fcc0000010803 */
[----:B------:R1:W2:Y:S02]  /*fa20*/  MUFU.EX2 R132, R2 ;  /* 0x0000000200847308 */ /* 0x0002a40000000800 */
[----:B-1----:R-:W-:Y:S01]  /*fa30*/  FFMA.FTZ R2, R13, c[0x0][0x2d0], -R3 ;  /* 0x0000b4000d027a23 */ /* 0x002fe20000010803 */
[----:B--2---:R-:W-:Y:S02]  /*fa40*/  F2FP.PACK_AB R5, R132, R134 ;  /* 0x000000868405723e */ /* 0x004fe400000000ff */
[----:B------:R-:W-:-:S03]  /*fa50*/  FSEL R13, R165, -INF , P5 ;  /* 0xff800000a50d7808 */ /* 0x000fc60002800000 */
        /* <DEDUP_REMOVED lines=12> */
[----:B-1----:R-:W-:-:S07]  /*fb20*/  FFMA.FTZ R2, R18, c[0x0][0x2d0], -R12 ;  /* 0x0000b40012027a23 */ /* 0x002fce000001080c */
[C---:B------:R-:W-:Y:S01]  /*fb30*/  HMMA.16816.F32 R40, R4.reuse, R116, RZ ;  /* 0x000000740428723c */ /* 0x040fe200000018ff */
[----:B------:R1:W-:Y:S07]  /*fb40*/  MUFU.EX2 R208, R2 ;  /* 0x0000000200d07308 */ /* 0x0003ee0000000800 */
[C---:B------:R-:W-:Y:S08]  /*fb50*/  HMMA.16816.F32 R36, R4.reuse, R120, RZ ;  /* 0x000000780424723c */ /* 0x040ff000000018ff */
[----:B------:R-:W-:Y:S01]  /*fb60*/  HMMA.16816.F32 R32, R4, R70, RZ ;  /* 0x000000460420723c */ /* 0x000fe200000018ff */
[----:B-1----:R-:W-:-:S04]  /*fb70*/  FFMA.FTZ R2, R17, c[0x0][0x2d0], -R12 ;  /* 0x0000b40011027a23 */ /* 0x002fc8000001080c */
[----:B------:R1:W-:Y:S03]  /*fb80*/  MUFU.EX2 R209, R2 ;  /* 0x0000000200d17308 */ /* 0x0003e60000000800 */
[C---:B------:R-:W-:Y:S08]  /*fb90*/  HMMA.16816.F32 R28, R4.reuse, R74, RZ ;  /* 0x0000004a041c723c */ /* 0x040ff000000018ff */
[----:B------:R-:W-:Y:S01]  /*fba0*/  HMMA.16816.F32 R24, R4, R90, RZ ;  /* 0x0000005a0418723c */ /* 0x000fe200000018ff */
[----:B-1----:R-:W-:-:S07]  /*fbb0*/  FFMA.FTZ R2, R16, c[0x0][0x2d0], -R3 ;  /* 0x0000b40010027a23 */ /* 0x002fce0000010803 */
[C---:B------:R-:W-:Y:S01]  /*fbc0*/  HMMA.16816.F32 R20, R4.reuse, R114, RZ ;  /* 0x000000720414723c */ /* 0x040fe200000018ff */
[----:B------:R1:W-:Y:S07]  /*fbd0*/  MUFU.EX2 R170, R2 ;  /* 0x0000000200aa7308 */ /* 0x0003ee0000000800 */
[----:B------:R-:W-:Y:S01]  /*fbe0*/  HMMA.16816.F32 R16, R4, R118, RZ ;  /* 0x000000760410723c */ /* 0x000fe200000018ff */
[----:B-1----:R-:W-:-:S04]  /*fbf0*/  FFMA.FTZ R2, R10, c[0x0][0x2d0], -R3 ;  /* 0x0000b4000a027a23 */ /* 0x002fc80000010803 */
[----:B------:R1:W3:Y:S02]  /*fc00*/  MUFU.EX2 R200, R2 ;  /* 0x0000000200c87308 */ /* 0x0002e40000000800 */
[----:B-1----:R-:W-:-:S06]  /*fc10*/  FFMA.FTZ R2, R9, c[0x0][0x2d0], -R3 ;  /* 0x0000b40009027a23 */ /* 0x002fcc0000010803 */
[----:B------:R1:W-:Y:S02]  /*fc20*/  MUFU.EX2 R202, R2 ;  /* 0x0000000200ca7308 */ /* 0x0003e40000000800 */
[----:B-1----:R-:W-:Y:S02]  /*fc30*/  FFMA.FTZ R2, R8, c[0x0][0x2d0], -R3 ;  /* 0x0000b40008027a23 */ /* 0x002fe40000010803 */
[----:B------:R-:W-:Y:S04]  /*fc40*/  HMMA.16816.F32 R8, R4, R122, RZ ;  /* 0x0000007a0408723c */ /* 0x000fe800000018ff */
[----:B------:R-:W1:Y:S03]  /*fc50*/  MUFU.EX2 R203, R2 ;  /* 0x0000000200cb7308 */ /* 0x000e660000000800 */
[----:B--2---:R-:W-:-:S02]  /*fc60*/  F2FP.PACK_AB R4, R206, R204 ;  /* 0x000000ccce04723e */ /* 0x004fc400000000ff */
[----:B---3--:R-:W-:Y:S02]  /*fc70*/  F2FP.PACK_AB R5, R200, R170 ;  /* 0x000000aac805723e */ /* 0x008fe400000000ff */
[----:B------:R-:W-:Y:S02]  /*fc80*/  F2FP.PACK_AB R6, R209, R208 ;  /* 0x000000d0d106723e */ /* 0x000fe400000000ff */
[----:B-1----:R-:W-:Y:S02]  /*fc90*/  F2FP.PACK_AB R7, R203, R202 ;  /* 0x000000cacb07723e */ /* 0x002fe400000000ff */
[----:B------:R-:W-:-:S04]  /*fca0*/  FMNMX.FTZ R2, R95, R125, !PT ;  /* 0x0000007d5f027209 */ /* 0x000fc80007810000 */
[----:B------:R-:W-:Y:S01]  /*fcb0*/  FMNMX.FTZ R2, R124, R2, !PT ;  /* 0x000000027c027209 */ /* 0x000fe20007810000 */
[----:B------:R-:W-:Y:S03]  /*fcc0*/  HMMA.16816.F32 R144, R4, R80, R44 ;  /* 0x000000500490723c */ /* 0x000fe6000000182c */
[----:B------:R-:W-:-:S04]  /*fcd0*/  FMNMX.FTZ R2, R94, R2, !PT ;  /* 0x000000025e027209 */ /* 0x000fc80007810000 */
[----:B------:R-:W-:Y:S01]  /*fce0*/  FMNMX.FTZ R2, R93, R2, !PT ;  /* 0x000000025d027209 */ /* 0x000fe20007810000 */
[C---:B------:R-:W-:Y:S07]  /*fcf0*/  HMMA.16816.F32 R220, R4.reuse, R98, R8 ;  /* 0x0000006204dc723c */ /* 0x040fee0000001808 */
[----:B------:R-:W-:Y:S01]  /*fd00*/  FSEL R9, R168, -INF , P4 ;  /* 0xff800000a8097808 */ /* 0x000fe20002000000 */
[----:B------:R-:W-:Y:S01]  /*fd10*/  HMMA.16816.F32 R148, R4, R64, R56 ;  /* 0x000000400494723c */ /* 0x000fe20000001838 */
[----:B------:R-:W-:-:S02]  /*fd20*/  FSEL R11, R164, -INF , P5 ;  /* 0xff800000a40b7808 */ /* 0x000fc40002800000 */
[----:B------:R-:W-:Y:S02]  /*fd30*/  FMNMX.FTZ R0, R9, R0, !PT ;  /* 0x0000000009007209 */ /* 0x000fe40007810000 */
[----:B------:R-:W-:Y:S02]  /*fd40*/  FSEL R10, R169, -INF , P4 ;  /* 0xff800000a90a7808 */ /* 0x000fe40002000000 */
[----:B------:R-:W-:Y:S01]  /*fd50*/  FSEL R8, R166, -INF , P6 ;  /* 0xff800000a6087808 */ /* 0x000fe20003000000 */
[----:B------:R-:W-:Y:S01]  /*fd60*/  IMAD.MOV.U32 R175, RZ, RZ, R144 ;  /* 0x000000ffffaf7224 */ /* 0x000fe200078e0090 */
[----:B------:R-:W-:Y:S01]  /*fd70*/  HMMA.16816.F32 R212, R4, R60, R52 ;  /* 0x0000003c04d4723c */ /* 0x000fe20000001834 */
[----:B------:R-:W-:Y:S01]  /*fd80*/  IMAD.MOV.U32 R174, RZ, RZ, R145 ;  /* 0x000000ffffae7224 */ /* 0x000fe200078e0091 */
[----:B------:R-:W-:Y:S01]  /*fd90*/  FMNMX.FTZ R2, R10, R2, !PT ;  /* 0x000000020a027209 */ /* 0x000fe20007810000 */
[----:B------:R-:W-:Y:S02]  /*fda0*/  IMAD.MOV.U32 R173, RZ, RZ, R146 ;  /* 0x000000ffffad7224 */ /* 0x000fe400078e0092 */
[----:B------:R-:W-:Y:S01]  /*fdb0*/  IMAD.MOV.U32 R172, RZ, RZ, R147 ;  /* 0x000000ffffac7224 */ /* 0x000fe200078e0093 */
[----:B------:R-:W-:-:S02]  /*fdc0*/  FMNMX.FTZ R2, R8, R2, !PT ;  /* 0x0000000208027209 */ /* 0x000fc40007810000 */
[----:B------:R-:W-:Y:S02]  /*fdd0*/  HMMA.16816.F32 R216, R4, R84, R48 ;  /* 0x0000005404d8723c */ /* 0x000fe40000001830 */
[----:B------:R-:W-:-:S06]  /*fde0*/  FMNMX.FTZ R2, R13, R2, !PT ;  /* 0x000000020d027209 */ /* 0x000fcc0007810000 */
[C---:B------:R-:W-:Y:S08]  /*fdf0*/  HMMA.16816.F32 R44, R4.reuse, R108, R40 ;  /* 0x0000006c042c723c */ /* 0x040ff00000001828 */
[C---:B------:R-:W-:Y:S07]  /*fe00*/  HMMA.16816.F32 R236, R4.reuse, R96, R36 ;  /* 0x0000006004ec723c */ /* 0x040fee0000001824 */
[----:B------:R-:W-:Y:S01]  /*fe10*/  FSEL R37, R131, -INF , P3 ;  /* 0xff80000083257808 */ /* 0x000fe20001800000 */
[----:B------:R-:W-:Y:S01]  /*fe20*/  HMMA.16816.F32 R56, R4, R66, R32 ;  /* 0x000000420438723c */ /* 0x000fe20000001820 */
[----:B------:R-:W-:-:S06]  /*fe30*/  FSEL R36, R130, -INF , P2 ;  /* 0xff80000082247808 */ /* 0x000fcc0001000000 */
[----:B------:R-:W-:Y:S01]  /*fe40*/  FSEL R35, R105, -INF , P1 ;  /* 0xff80000069237808 */ /* 0x000fe20000800000 */
[C---:B------:R-:W-:Y:S01]  /*fe50*/  HMMA.16816.F32 R144, R4.reuse, R62, R28 ;  /* 0x0000003e0490723c */ /* 0x040fe2000000181c */
[----:B------:R-:W-:Y:S01]  /*fe60*/  FSEL R34, R104, -INF , P0 ;  /* 0xff80000068227808 */ /* 0x000fe20000000000 */
[----:B------:R-:W-:Y:S02]  /*fe70*/  IMAD.MOV.U32 R15, RZ, RZ, R46 ;  /* 0x000000ffff0f7224 */ /* 0x000fe400078e002e */
[----:B------:R-:W-:Y:S02]  /*fe80*/  IMAD.MOV.U32 R14, RZ, RZ, R47 ;  /* 0x000000ffff0e7224 */ /* 0x000fe400078e002f */
[----:B------:R-:W-:Y:S01]  /*fe90*/  IMAD.MOV.U32 R41, RZ, RZ, R44 ;  /* 0x000000ffff297224 */ /* 0x000fe200078e002c */
[----:B------:R-:W-:Y:S01]  /*fea0*/  FSEL R31, R143, -INF , P3 ;  /* 0xff8000008f1f7808 */ /* 0x000fe20001800000 */
[----:B------:R-:W-:Y:S01]  /*feb0*/  HMMA.16816.F32 R160, R4, R86, R24 ;  /* 0x0000005604a0723c */ /* 0x000fe20000001818 */
[----:B------:R-:W-:Y:S01]  /*fec0*/  FSEL R30, R142, -INF , P2 ;  /* 0xff8000008e1e7808 */ /* 0x000fe20001000000 */
[----:B------:R-:W-:Y:S01]  /*fed0*/  IMAD.MOV.U32 R40, RZ, RZ, R45 ;  /* 0x000000ffff287224 */ /* 0x000fe200078e002d */
[----:B------:R-:W-:-:S02]  /*fee0*/  FMNMX.FTZ R2, R31, R2, !PT ;  /* 0x000000021f027209 */ /* 0x000fc40007810000 */
[----:B------:R-:W-:Y:S02]  /*fef0*/  FSEL R29, R128, -INF , P1 ;  /* 0xff800000801d7808 */ /* 0x000fe40000800000 */
[----:B------:R-:W-:Y:S01]  /*ff00*/  FMNMX.FTZ R2, R30, R2, !PT ;  /* 0x000000021e027209 */ /* 0x000fe20007810000 */
[----:B------:R-:W-:Y:S01]  /*ff10*/  HMMA.16816.F32 R228, R4, R82, R20 ;  /* 0x0000005204e4723c */ /* 0x000fe20000001814 */
[----:B------:R-:W-:Y:S02]  /*ff20*/  FSEL R28, R129, -INF , P0 ;  /* 0xff800000811c7808 */ /* 0x000fe40000000000 */
[----:B------:R-:W-:-:S05]  /*ff30*/  FMNMX.FTZ R2, R29, R2, !PT ;  /* 0x000000021d027209 */ /* 0x000fca0007810000 */
[----:B------:R-:W-:Y:S07]  /*ff40*/  HMMA.16816.F32 R224, R4, R110, R16 ;  /* 0x0000006e04e0723c */ /* 0x000fee0000001810 */
[----:B------:R-:W-:-:S04]  /*ff50*/  FSEL R7, R167, -INF , P6 ;  /* 0xff800000a7077808 */ /* 0x000fc80003000000 */
[----:B------:R-:W-:-:S04]  /*ff60*/  FMNMX.FTZ R0, R7, R0, !PT ;  /* 0x0000000007007209 */ /* 0x000fc80007810000 */
[----:B------:R-:W-:-:S04]  /*ff70*/  FMNMX.FTZ R0, R11, R0, !PT ;  /* 0x000000000b007209 */ /* 0x000fc80007810000 */
[----:B------:R-:W-:-:S04]  /*ff80*/  FMNMX.FTZ R0, R37, R0, !PT ;  /* 0x0000000025007209 */ /* 0x000fc80007810000 */
[----:B------:R-:W-:-:S04]  /*ff90*/  FMNMX.FTZ R0, R36, R0, !PT ;  /* 0x0000000024007209 */ /* 0x000fc80007810000 */
[----:B------:R-:W-:-:S04]  /*ffa0*/  FMNMX.FTZ R0, R35, R0, !PT ;  /* 0x0000000023007209 */ /* 0x000fc80007810000 */
[----:B------:R-:W-:-:S05]  /*ffb0*/  FMNMX.FTZ R0, R34, R0, !PT ;  /* 0x0000000022007209 */ /* 0x000fca0007810000 */
[----:B------:R-:W1:Y:S02]  /*ffc0*/  SHFL.BFLY PT, R4, R0, 0x2, 0x1f ;  /* 0x0c401f0000047f89 */ /* 0x000e6400000e0000 */
[----:B-1----:R-:W-:Y:S02]  /*ffd0*/  FMNMX.FTZ R0, R0, R4, !PT ;  /* 0x0000000400007209 */ /* 0x002fe40007810000 */
[----:B------:R-:W-:-:S03]  /*ffe0*/  FMNMX.FTZ R4, R28, R2, !PT ;  /* 0x000000021c047209 */ /* 0x000fc60007810000 */
[----:B------:R-:W1:Y:S04]  /*fff0*/  SHFL.BFLY PT, R5, R0, 0x1, 0x1f ;  /* 0x0c201f0000057f89 */ /* 0x000e6800000e0000 */
[----:B------:R-:W2:Y:S01]  /*10000*/  SHFL.BFLY PT, R6, R4, 0x2, 0x1f ;  /* 0x0c401f0004067f89 */ /* 0x000ea200000e0000 */
[----:B-1----:R-:W-:Y:S02]  /*10010*/  FMNMX.FTZ R105, R0, R5, !PT ;  /* 0x0000000500697209 */ /* 0x002fe40007810000 */
[----:B--2---:R-:W-:-:S03]  /*10020*/  FMNMX.FTZ R0, R4, R6, !PT ;  /* 0x0000000604007209 */ /* 0x004fc60007810000 */
[C---:B------:R-:W-:Y:S01]  /*10030*/  FMUL.FTZ R2, R105.reuse, c[0x0][0x2d0] ;  /* 0x0000b40069027a20 */ /* 0x040fe20000410000 */
[----:B------:R-:W-:Y:S01]  /*10040*/  FSETP.NEU.FTZ.AND P0, PT, R105, -INF , PT ;  /* 0xff8000006900780b */ /* 0x000fe20003f1d000 */
[----:B------:R-:W1:Y:S03]  /*10050*/  SHFL.BFLY PT, R5, R0, 0x1, 0x1f ;  /* 0x0c201f0000057f89 */ /* 0x000e6600000e0000 */
[----:B------:R-:W-:-:S05]  /*10060*/  FSEL R2, R2, RZ, P0 ;  /* 0x000000ff02027208 */ /* 0x000fca0000000000 */
[----:B------:R-:W-:Y:S02]  /*10070*/  FFMA.FTZ R4, R77, c[0x0][0x2d0], -R2 ;  /* 0x0000b4004d047a23 */ /* 0x000fe40000010802 */
[----:B------:R-:W-:Y:S02]  /*10080*/  IMAD.MOV.U32 R77, RZ, RZ, R40 ;  /* 0x000000ffff4d7224 */ /* 0x000fe400078e0028 */
[----:B------:R2:W-:Y:S01]  /*10090*/  MUFU.EX2 R33, R4 ;  /* 0x0000000400217308 */ /* 0x0005e20000000800 */
[----:B-1----:R-:W-:Y:S01]  /*100a0*/  FMNMX.FTZ R104, R0, R5, !PT ;  /* 0x0000000500687209 */ /* 0x002fe20007810000 */
[--C-:B------:R-:W-:Y:S02]  /*100b0*/  FFMA.FTZ R0, R9, c[0x0][0x2d0], -R2.reuse ;  /* 0x0000b40009007a23 */ /* 0x100fe40000010802 */
[----:B--2---:R-:W-:Y:S01]  /*100c0*/  FFMA.FTZ R4, R92, c[0x0][0x2d0], -R2 ;  /* 0x0000b4005c047a23 */ /* 0x004fe20000010802 */
[----:B------:R-:W-:-:S03]  /*100d0*/  FSETP.NEU.FTZ.AND P0, PT, R104, -INF , PT ;  /* 0xff8000006800780b */ /* 0x000fc60003f1d000 */
[----:B------:R1:W-:Y:S08]  /*100e0*/  MUFU.EX2 R166, R0 ;  /* 0x0000000000a67308 */ /* 0x0003f00000000800 */
[----:B------:R2:W-:Y:S01]  /*100f0*/  MUFU.EX2 R32, R4 ;  /* 0x0000000400207308 */ /* 0x0005e20000000800 */
[----:B-1----:R-:W-:-:S05]  /*10100*/  FMUL.FTZ R0, R104, c[0x0][0x2d0] ;  /* 0x0000b40068007a20 */ /* 0x002fca0000410000 */
[----:B------:R-:W-:Y:S01]  /*10110*/  FSEL R0, R0, RZ, P0 ;  /* 0x000000ff00007208 */ /* 0x000fe20000000000 */
[----:B--2---:R-:W-:Y:S02]  /*10120*/  FFMA.FTZ R4, R79, c[0x0][0x2d0], -R2 ;  /* 0x0000b4004f047a23 */ /* 0x004fe40000010802 */
[----:B------:R-:W-:Y:S02]  /*10130*/  IMAD.MOV.U32 R79, RZ, RZ, R14 ;  /* 0x000000ffff4f7224 */ /* 0x000fe400078e000e */
[----:B------:R1:W-:Y:S02]  /*10140*/  MUFU.EX2 R164, R4 ;  /* 0x0000000400a47308 */ /* 0x0003e40000000800 */
[----:B-1----:R-:W-:Y:S02]  /*10150*/  FFMA.FTZ R4, R78, c[0x0][0x2d0], -R2 ;  /* 0x0000b4004e047a23 */ /* 0x002fe40000010802 */
[----:B------:R-:W-:-:S04]  /*10160*/  IMAD.MOV.U32 R78, RZ, RZ, R15 ;  /* 0x000000ffff4e7224 */ /* 0x000fc800078e000f */
[----:B------:R1:W-:Y:S02]  /*10170*/  MUFU.EX2 R165, R4 ;  /* 0x0000000400a57308 */ /* 0x0003e40000000800 */
[----:B-1----:R-:W-:Y:S02]  /*10180*/  FFMA.FTZ R4, R76, c[0x0][0x2d0], -R2 ;  /* 0x0000b4004c047a23 */ /* 0x002fe40000010802 */
[----:B------:R-:W-:-:S04]  /*10190*/  IMAD.MOV.U32 R76, RZ, RZ, R41 ;  /* 0x000000ffff4c7224 */ /* 0x000fc800078e0029 */
[----:B------:R1:W-:Y:S02]  /*101a0*/  MUFU.EX2 R167, R4 ;  /* 0x0000000400a77308 */ /* 0x0003e40000000800 */
[----:B-1----:R-:W-:-:S06]  /*101b0*/  FFMA.FTZ R4, R7, c[0x0][0x2d0], -R2 ;  /* 0x0000b40007047a23 */ /* 0x002fcc0000010802 */
        /* <DEDUP_REMOVED lines=16> */
[----:B-1----:R-:W-:Y:S01]  /*102c0*/  FFMA.FTZ R4, R10, c[0x0][0x2d0], -R0 ;  /* 0x0000b4000a047a23 */ /* 0x002fe20000010800 */
[----:B------:R-:W-:-:S05]  /*102d0*/  F2FP.PACK_AB R10, R165, R164 ;  /* 0x000000a4a50a723e */ /* 0x000fca00000000ff */
[----:B------:R1:W2:Y:S02]  /*102e0*/  MUFU.EX2 R49, R4 ;  /* 0x0000000400317308 */ /* 0x0002a40000000800 */
[----:B-1----:R-:W-:Y:S01]  /*102f0*/  FFMA.FTZ R4, R8, c[0x0][0x2d0], -R0 ;  /* 0x0000b40008047a23 */ /* 0x002fe20000010800 */
[----:B------:R-:W-:Y:S02]  /*10300*/  F2FP.PACK_AB R8, R32, R33 ;  /* 0x000000212008723e */ /* 0x000fe400000000ff */
[----:B--2---:R-:W-:-:S03]  /*10310*/  F2FP.PACK_AB R5, R49, R48 ;  /* 0x000000303105723e */ /* 0x004fc600000000ff */
[----:B------:R1:W-:Y:S02]  /*10320*/  MUFU.EX2 R51, R4 ;  /* 0x0000000400337308 */ /* 0x0003e40000000800 */
[C---:B------:R-:W-:Y:S07]  /*10330*/  HMMA.16816.F32 R20, R8.reuse, R68, RZ ;  /* 0x000000440814723c */ /* 0x040fee00000018ff */
[----:B------:R-:W-:Y:S01]  /*10340*/  IMAD.MOV.U32 R68, RZ, RZ, R175 ;  /* 0x000000ffff447224 */ /* 0x000fe200078e00af */
[----:B------:R-:W-:Y:S01]  /*10350*/  HMMA.16816.F32 R16, R8, R72, RZ ;  /* 0x000000480810723c */ /* 0x000fe200000018ff */
[----:B------:R-:W-:-:S02]  /*10360*/  IMAD.MOV.U32 R69, RZ, RZ, R174 ;  /* 0x000000ffff457224 */ /* 0x000fc400078e00ae */
[----:B-1----:R-:W-:-:S04]  /*10370*/  FFMA.FTZ R4, R13, c[0x0][0x2d0], -R0 ;  /* 0x0000b4000d047a23 */ /* 0x002fc80000010800 */
[----:B------:R1:W2:Y:S01]  /*10380*/  MUFU.EX2 R50, R4 ;  /* 0x0000000400327308 */ /* 0x0002a20000000800 */
[----:B------:R-:W-:Y:S01]  /*10390*/  HMMA.16816.F32 R24, R8, R90, RZ ;  /* 0x0000005a0818723c */ /* 0x000fe200000018ff */
[----:B-1----:R-:W-:Y:S02]  /*103a0*/  F2FP.PACK_AB R4, R166, R167 ;  /* 0x000000a7a604723e */ /* 0x002fe400000000ff */
[----:B--2---:R-:W-:-:S07]  /*103b0*/  F2FP.PACK_AB R7, R50, R51 ;  /* 0x000000333207723e */ /* 0x004fce00000000ff */
[C---:B------:R-:W-:Y:S08]  /*103c0*/  HMMA.16816.F32 R128, R4.reuse, R64, R20 ;  /* 0x000000400480723c */ /* 0x040ff00000001814 */
[----:B------:R-:W-:Y:S08]  /*103d0*/  HMMA.16816.F32 R44, R4, R60, R16 ;  /* 0x0000003c042c723c */ /* 0x000ff00000001810 */
[C---:B------:R-:W-:Y:S08]  /*103e0*/  HMMA.16816.F32 R20, R8.reuse, R88, RZ ;  /* 0x000000580814723c */ /* 0x040ff000000018ff */
[----:B------:R-:W-:Y:S08]  /*103f0*/  HMMA.16816.F32 R16, R8, R112, RZ ;  /* 0x000000700810723c */ /* 0x000ff000000018ff */
[C---:B------:R-:W-:Y:S08]  /*10400*/  HMMA.16816.F32 R24, R4.reuse, R86, R24 ;  /* 0x000000560418723c */ /* 0x040ff00000001818 */
[C---:B------:R-:W-:Y:S08]  /*10410*/  HMMA.16816.F32 R52, R4.reuse, R84, R20 ;  /* 0x000000540434723c */ /* 0x040ff00000001814 */
[----:B------:R-:W-:Y:S08]  /*10420*/  HMMA.16816.F32 R184, R4, R80, R16 ;  /* 0x0000005004b8723c */ /* 0x000ff00000001810 */
[C---:B------:R-:W-:Y:S08]  /*10430*/  HMMA.16816.F32 R20, R8.reuse, R116, RZ ;  /* 0x000000740814723c */ /* 0x040ff000000018ff */
[----:B------:R-:W-:Y:S11]  /*10440*/  HMMA.16816.F32 R16, R8, R120, RZ ;  /* 0x000000780810723c */ /* 0x000ff600000018ff */
[----:B------:R-:W-:Y:S05]  /*10450*/  @!UPT UIADD3 URZ, URZ, URZ, URZ ;  /* 0x0000003f3f3ff290 */ /* 0x000fea000fffe03f */
[C---:B------:R-:W-:Y:S08]  /*10460*/  HMMA.16816.F32 R176, R4.reuse, R108, R20 ;  /* 0x0000006c04b0723c */ /* 0x040ff00000001814 */
[----:B------:R-:W-:Y:S08]  /*10470*/  HMMA.16816.F32 R180, R4, R96, R16 ;  /* 0x0000006004b4723c */ /* 0x000ff00000001810 */
[C---:B------:R-:W-:Y:S07]  /*10480*/  HMMA.16816.F32 R20, R8.reuse, R70, RZ ;  /* 0x000000460814723c */ /* 0x040fee00000018ff */
[----:B------:R-:W-:Y:S01]  /*10490*/  IMAD.MOV.U32 R70, RZ, RZ, R173 ;  /* 0x000000ffff467224 */ /* 0x000fe200078e00ad */
[----:B------:R-:W-:Y:S01]  /*104a0*/  HMMA.16816.F32 R16, R8, R74, RZ ;  /* 0x0000004a0810723c */ /* 0x000fe200000018ff */
[----:B------:R-:W-:Y:S11]  /*104b0*/  IMAD.MOV.U32 R71, RZ, RZ, R172 ;  /* 0x000000ffff477224 */ /* 0x000ff600078e00ac */
[----:B------:R-:W-:Y:S04]  /*104c0*/  @!UPT UIADD3 URZ, URZ, URZ, URZ ;  /* 0x0000003f3f3ff290 */ /* 0x000fe8000fffe03f */
[C---:B------:R-:W-:Y:S08]  /*104d0*/  HMMA.16816.F32 R64, R4.reuse, R66, R20 ;  /* 0x000000420440723c */ /* 0x040ff00000001814 */
[----:B------:R-:W-:Y:S08]  /*104e0*/  HMMA.16816.F32 R60, R4, R62, R16 ;  /* 0x0000003e043c723c */ /* 0x000ff00000001810 */
[C---:B------:R-:W-:Y:S08]  /*104f0*/  HMMA.16816.F32 R20, R8.reuse, R114, RZ ;  /* 0x000000720814723c */ /* 0x040ff000000018ff */
[C---:B------:R-:W-:Y:S01]  /*10500*/  HMMA.16816.F32 R16, R8.reuse, R118, RZ ;  /* 0x000000760810723c */ /* 0x040fe200000018ff */
[----:B------:R-:W1:Y:S07]  /*10510*/  LDSM.16.MT88.4 R116, [R159+0x800] ;  /* 0x000800009f74783b */ /* 0x000e6e0000004200 */
[----:B------:R-:W-:Y:S08]  /*10520*/  HMMA.16816.F32 R8, R8, R122, RZ ;  /* 0x0000007a0808723c */ /* 0x000ff000000018ff */
[C---:B------:R-:W-:Y:S01]  /*10530*/  HMMA.16816.F32 R40, R4.reuse, R82, R20 ;  /* 0x000000520428723c */ /* 0x040fe20000001814 */
[----:B------:R-:W-:Y:S07]  /*10540*/  LDSM.16.MT88.4 R80, [R158+0x2000] ;  /* 0x002000009e50783b */ /* 0x000fee0000004200 */
[C---:B------:R-:W-:Y:S01]  /*10550*/  HMMA.16816.F32 R84, R4.reuse, R110, R16 ;  /* 0x0000006e0454723c */ /* 0x040fe20000001810 */
[----:B------:R-:W2:Y:S07]  /*10560*/  LDSM.16.MT88.4 R108, [R158+0x1400] ;  /* 0x001400009e6c783b */ /* 0x000eae0000004200 */
[----:B------:R-:W-:Y:S07]  /*10570*/  HMMA.16816.F32 R172, R4, R98, R8 ;  /* 0x0000006204ac723c */ /* 0x000fee0000001808 */
[----:B------:R-:W-:-:S04]  /*10580*/  FFMA.FTZ R4, R37, c[0x0][0x2d0], -R2 ;  /* 0x0000b40025047a23 */ /* 0x000fc80000010802 */
[----:B------:R3:W-:Y:S02]  /*10590*/  MUFU.EX2 R20, R4 ;  /* 0x0000000400147308 */ /* 0x0007e40000000800 */
[----:B---3--:R-:W-:-:S06]  /*105a0*/  FFMA.FTZ R4, R36, c[0x0][0x2d0], -R2 ;  /* 0x0000b40024047a23 */ /* 0x008fcc0000010802 */
[----:B------:R3:W4:Y:S02]  /*105b0*/  MUFU.EX2 R21, R4 ;  /* 0x0000000400157308 */ /* 0x0007240000000800 */
[--C-:B---3--:R-:W-:Y:S01]  /*105c0*/  FFMA.FTZ R4, R35, c[0x0][0x2d0], -R2.reuse ;  /* 0x0000b40023047a23 */ /* 0x108fe20000010802 */
[----:B----4-:R-:W-:Y:S01]  /*105d0*/  F2FP.PACK_AB R96, R21, R20 ;  /* 0x000000141560723e */ /* 0x010fe200000000ff */
[----:B------:R-:W-:-:S04]  /*105e0*/  FFMA.FTZ R2, R34, c[0x0][0x2d0], -R2 ;  /* 0x0000b40022027a23 */ /* 0x000fc80000010802 */
[----:B------:R3:W-:Y:S08]  /*105f0*/  MUFU.EX2 R22, R4 ;  /* 0x0000000400167308 */ /* 0x0007f00000000800 */
[----:B------:R4:W5:Y:S01]  /*10600*/  MUFU.EX2 R23, R2 ;  /* 0x0000000200177308 */ /* 0x0009620000000800 */
[----:B---3--:R-:W-:Y:S01]  /*10610*/  LDSM.16.MT88.4 R4, [R159+0x2000] ;  /* 0x002000009f04783b */ /* 0x008fe20000004200 */
[----:B----4-:R-:W-:Y:S01]  /*10620*/  FFMA.FTZ R2, R31, c[0x0][0x2d0], -R0 ;  /* 0x0000b4001f027a23 */ /* 0x010fe20000010800 */
[----:B-----5:R-:W-:-:S05]  /*10630*/  F2FP.PACK_AB R98, R23, R22 ;  /* 0x000000161762723e */ /* 0x020fca00000000ff */
[----:B------:R3:W-:Y:S02]  /*10640*/  MUFU.EX2 R13, R2 ;  /* 0x00000002000d7308 */ /* 0x0007e40000000800 */
[----:B---3--:R-:W-:-:S06]  /*10650*/  FFMA.FTZ R2, R30, c[0x0][0x2d0], -R0 ;  /* 0x0000b4001e027a23 */ /* 0x008fcc0000010800 */
[----:B------:R3:W4:Y:S02]  /*10660*/  MUFU.EX2 R17, R2 ;  /* 0x0000000200117308 */ /* 0x0007240000000800 */
[--C-:B---3--:R-:W-:Y:S01]  /*10670*/  FFMA.FTZ R2, R29, c[0x0][0x2d0], -R0.reuse ;  /* 0x0000b4001d027a23 */ /* 0x108fe20000010800 */
[----:B----4-:R-:W-:Y:S01]  /*10680*/  F2FP.PACK_AB R97, R17, R13 ;  /* 0x0000000d1161723e */ /* 0x010fe200000000ff */
[----:B------:R-:W-:-:S04]  /*10690*/  FFMA.FTZ R0, R28, c[0x0][0x2d0], -R0 ;  /* 0x0000b4001c007a23 */ /* 0x000fc80000010800 */
[----:B------:R-:W-:Y:S01]  /*106a0*/  MUFU.EX2 R18, R2 ;  /* 0x0000000200127308 */ /* 0x000fe20000000800 */
[----:B------:R-:W-:Y:S02]  /*106b0*/  FADD.FTZ R28, R134, R132 ;  /* 0x00000084861c7221 */ /* 0x000fe40000010000 */
[----:B------:R-:W-:-:S05]  /*106c0*/  FADD.FTZ R29, R33, R32 ;  /* 0x00000020211d7221 */ /* 0x000fca0000010000 */
[----:B------:R3:W4:Y:S02]  /*106d0*/  MUFU.EX2 R19, R0 ;  /* 0x0000000000137308 */ /* 0x0007240000000800 */
[----:B---3--:R-:W-:Y:S01]  /*106e0*/  FFMA.FTZ R0, R141, c[0x0][0x2d0], -R12 ;  /* 0x0000b4008d007a23 */ /* 0x008fe2000001080c */
[----:B----4-:R-:W-:-:S05]  /*106f0*/  F2FP.PACK_AB R99, R19, R18 ;  /* 0x000000121363723e */ /* 0x010fca00000000ff */
[----:B------:R3:W-:Y:S02]  /*10700*/  MUFU.EX2 R11, R0 ;  /* 0x00000000000b7308 */ /* 0x0007e40000000800 */
[C---:B-1----:R-:W-:Y:S08]  /*10710*/  HMMA.16816.F32 R120, R96.reuse, R116, R44 ;  /* 0x000000746078723c */ /* 0x042ff0000000182c */
[----:B--2---:R-:W-:Y:S01]  /*10720*/  HMMA.16816.F32 R112, R96, R108, R52 ;  /* 0x0000006c6070723c */ /* 0x004fe20000001834 */
[----:B---3--:R-:W-:-:S04]  /*10730*/  FFMA.FTZ R0, R140, c[0x0][0x2d0], -R12 ;  /* 0x0000b4008c007a23 */ /* 0x008fc8000001080c */
[----:B------:R1:W2:Y:S02]  /*10740*/  MUFU.EX2 R10, R0 ;  /* 0x00000000000a7308 */ /* 0x0002a40000000800 */
[----:B-1----:R-:W-:Y:S01]  /*10750*/  FFMA.FTZ R0, R139, c[0x0][0x2d0], -R12 ;  /* 0x0000b4008b007a23 */ /* 0x002fe2000001080c */
[----:B--2---:R-:W-:-:S05]  /*10760*/  F2FP.PACK_AB R92, R10, R11 ;  /* 0x0000000b0a5c723e */ /* 0x004fca00000000ff */
[----:B------:R1:W-:Y:S02]  /*10770*/  MUFU.EX2 R9, R0 ;  /* 0x0000000000097308 */ /* 0x0003e40000000800 */
[----:B-1----:R-:W-:Y:S02]  /*10780*/  FFMA.FTZ R0, R138, c[0x0][0x2d0], -R12 ;  /* 0x0000b4008a007a23 */ /* 0x002fe4000001080c */
[----:B------:R-:W-:-:S04]  /*10790*/  FADD.FTZ R12, R15, R14 ;  /* 0x0000000e0f0c7221 */ /* 0x000fc80000010000 */
[----:B------:R1:W2:Y:S01]  /*107a0*/  MUFU.EX2 R16, R0 ;  /* 0x0000000000107308 */ /* 0x0002a20000000800 */
[----:B------:R-:W-:Y:S02]  /*107b0*/  FADD.FTZ R15, R137, R136 ;  /* 0x00000088890f7221 */ /* 0x000fe40000010000 */
[----:B------:R-:W-:Y:S02]  /*107c0*/  FADD.FTZ R14, R164, R29 ;  /* 0x0000001da40e7221 */ /* 0x000fe40000010000 */
[----:B------:R-:W-:Y:S02]  /*107d0*/  FADD.FTZ R12, R38, R12 ;  /* 0x0000000c260c7221 */ /* 0x000fe40000010000 */
[----:B-1----:R-:W-:Y:S01]  /*107e0*/  FFMA.FTZ R0, R127, c[0x0][0x2d0], -R3 ;  /* 0x0000b4007f007a23 */ /* 0x002fe20000010803 */
[----:B--2---:R-:W-:-:S03]  /*107f0*/  F2FP.PACK_AB R94, R16, R9 ;  /* 0x00000009105e723e */ /* 0x004fc600000000ff */
[----:B------:R1:W-:Y:S02]  /*10800*/  MUFU.EX2 R8, R0 ;  /* 0x0000000000087308 */ /* 0x0003e40000000800 */
[--C-:B-1----:R-:W-:Y:S02]  /*10810*/  FFMA.FTZ R0, R126, c[0x0][0x2d0], -R3.reuse ;  /* 0x0000b4007e007a23 */ /* 0x102fe40000010803 */
[----:B------:R-:W1:Y:S04]  /*10820*/  LDSM.16.MT88.4 R124, [R158+0x800] ;  /* 0x000800009e7c783b */ /* 0x000e680000004200 */
[----:B------:R2:W3:Y:S02]  /*10830*/  MUFU.EX2 R2, R0 ;  /* 0x0000000000027308 */ /* 0x0004e40000000800 */
[--C-:B--2---:R-:W-:Y:S01]  /*10840*/  FFMA.FTZ R0, R135, c[0x0][0x2d0], -R3.reuse ;  /* 0x0000b40087007a23 */ /* 0x104fe20000010803 */
[----:B---3--:R-:W-:Y:S01]  /*10850*/  F2FP.PACK_AB R93, R2, R8 ;  /* 0x00000008025d723e */ /* 0x008fe200000000ff */
[----:B------:R-:W-:-:S04]  /*10860*/  FFMA.FTZ R3, R133, c[0x0][0x2d0], -R3 ;  /* 0x0000b40085037a23 */ /* 0x000fc80000010803 */
[----:B------:R-:W-:Y:S08]  /*10870*/  MUFU.EX2 R0, R0 ;  /* 0x0000000000007308 */ /* 0x000ff00000000800 */
[----:B------:R-:W2:Y:S01]  /*10880*/  MUFU.EX2 R3, R3 ;  /* 0x0000000300037308 */ /* 0x000ea20000000800 */
[----:B-1----:R-:W-:Y:S01]  /*10890*/  HMMA.16816.F32 R128, R96, R124, R128 ;  /* 0x0000007c6080723c */ /* 0x002fe20000001880 */
[----:B--2---:R-:W-:-:S07]  /*108a0*/  F2FP.PACK_AB R95, R3, R0 ;  /* 0x00000000035f723e */ /* 0x004fce00000000ff */
[C---:B------:R-:W-:Y:S08]  /*108b0*/  HMMA.16816.F32 R132, R92.reuse, R124, R148 ;  /* 0x0000007c5c84723c */ /* 0x040ff00000001894 */
[-C--:B------:R-:W-:Y:S08]  /*108c0*/  HMMA.16816.F32 R136, R92, R126.reuse, R56 ;  /* 0x0000007e5c88723c */ /* 0x080ff00000001838 */
[----:B------:R-:W-:Y:S01]  /*108d0*/  HMMA.16816.F32 R124, R96, R126, R64 ;  /* 0x0000007e607c723c */ /* 0x000fe20000001840 */
[----:B------:R-:W1:Y:S07]  /*108e0*/  LDSM.16.MT88.4 R64, [R159+0x1400] ;  /* 0x001400009f40783b */ /* 0x000e6e0000004200 */
[C---:B------:R-:W-:Y:S08]  /*108f0*/  HMMA.16816.F32 R72, R92.reuse, R80, R76 ;  /* 0x000000505c48723c */ /* 0x040ff0000000184c */
[C---:B------:R-:W-:Y:S08]  /*10900*/  HMMA.16816.F32 R76, R92.reuse, R82, R224 ;  /* 0x000000525c4c723c */ /* 0x040ff000000018e0 */
[C---:B------:R-:W-:Y:S08]  /*10910*/  HMMA.16816.F32 R88, R92.reuse, R4, R236 ;  /* 0x000000045c58723c */ /* 0x040ff000000018ec */
[C---:B------:R-:W-:Y:S07]  /*10920*/  HMMA.16816.F32 R140, R92.reuse, R116, R212 ;  /* 0x000000745c8c723c */ /* 0x040fee00000018d4 */
[----:B------:R-:W-:Y:S01]  /*10930*/  IADD3 R212, R210, -0x2, RZ ;  /* 0xfffffffed2d47810 */ /* 0x000fe20007ffe0ff */
[----:B------:R-:W-:Y:S03]  /*10940*/  HMMA.16816.F32 R144, R92, R118, R144 ;  /* 0x000000765c90723c */ /* 0x000fe60000001890 */
[----:B------:R-:W-:-:S05]  /*10950*/  ISETP.GE.AND P0, PT, R212, R233, PT ;  /* 0x000000e9d400720c */ /* 0x000fca0003f06270 */
[----:B-1----:R-:W-:Y:S08]  /*10960*/  HMMA.16816.F32 R56, R92, R64, R68 ;  /* 0x000000405c38723c */ /* 0x002ff00000001844 */
[C---:B------:R-:W-:Y:S08]  /*10970*/  HMMA.16816.F32 R68, R96.reuse, R80, R176 ;  /* 0x000000506044723c */ /* 0x040ff000000018b0 */
[C---:B------:R-:W-:Y:S08]  /*10980*/  HMMA.16816.F32 R80, R96.reuse, R82, R84 ;  /* 0x000000526050723c */ /* 0x040ff00000001854 */
[C---:B------:R-:W-:Y:S07]  /*10990*/  HMMA.16816.F32 R84, R96.reuse, R4, R180 ;  /* 0x000000046054723c */ /* 0x040fee00000018b4 */
        /* <DEDUP_REMOVED lines=11> */
[C---:B------:R-:W-:Y:S08]  /*10a50*/  HMMA.16816.F32 R160, R92.reuse, R110, R160 ;  /* 0x0000006e5ca0723c */ /* 0x040ff000000018a0 */
[----:B------:R-:W-:Y:S08]  /*10a60*/  HMMA.16816.F32 R60, R92, R66, R228 ;  /* 0x000000425c3c723c */ /* 0x000ff000000018e4 */
[C---:B------:R-:W-:Y:S08]  /*10a70*/  HMMA.16816.F32 R52, R96.reuse, R64, R184 ;  /* 0x000000406034723c */ /* 0x040ff000000018b8 */
[C---:B------:R-:W-:Y:S08]  /*10a80*/  HMMA.16816.F32 R108, R96.reuse, R110, R24 ;  /* 0x0000006e606c723c */ /* 0x040ff00000001818 */
[----:B------:R-:W-:Y:S08]  /*10a90*/  HMMA.16816.F32 R64, R96, R66, R40 ;  /* 0x000000426040723c */ /* 0x000ff00000001828 */
[-C--:B------:R-:W-:Y:S08]  /*10aa0*/  HMMA.16816.F32 R92, R92, R6.reuse, R220 ;  /* 0x000000065c5c723c */ /* 0x080ff000000018dc */
[----:B------:R-:W-:Y:S07]  /*10ab0*/  HMMA.16816.F32 R96, R96, R6, R172 ;  /* 0x000000066060723c */ /* 0x000fee00000018ac */
[----:B------:R-:W-:-:S02]  /*10ac0*/  FADD.FTZ R6, R48, R14 ;  /* 0x0000000e30067221 */ /* 0x000fc40000010000 */
[----:B------:R-:W-:Y:S02]  /*10ad0*/  FADD.FTZ R7, R204, R12 ;  /* 0x0000000ccc077221 */ /* 0x000fe40000010000 */
[----:B------:R-:W-:Y:S02]  /*10ae0*/  FADD.FTZ R6, R49, R6 ;  /* 0x0000000631067221 */ /* 0x000fe40000010000 */
[----:B------:R-:W-:Y:S02]  /*10af0*/  FADD.FTZ R7, R206, R7 ;  /* 0x00000007ce077221 */ /* 0x000fe40000010000 */
[----:B------:R-:W-:Y:S02]  /*10b00*/  FADD.FTZ R12, R200, R5 ;  /* 0x00000005c80c7221 */ /* 0x000fe40000010000 */
[----:B------:R-:W-:Y:S02]  /*10b10*/  FADD.FTZ R5, R168, R4 ;  /* 0x00000004a8057221 */ /* 0x000fe40000010000 */
        /* <DEDUP_REMOVED lines=22> */
[----:B------:R-:W-:Y:S01]  /*10c80*/  FADD.FTZ R238, R3, R2 ;  /* 0x0000000203ee7221 */ /* 0x000fe20000010000 */
[----:B------:R-:W-:Y:S05]  /*10c90*/  @!P0 BRA `(.L_x_262) ;  /* 0x00002da000008947 */ /* 0x000fea0003800000 */
[----:B------:R-:W-:Y:S02]  /*10ca0*/  ISETP.GT.AND P0, PT, R232, 0x3f, PT ;  /* 0x0000003fe800780c */ /* 0x000fe40003f04270 */
[----:B------:R-:W-:Y:S02]  /*10cb0*/  ISETP.GE.AND P5, PT, R211, c[0x0][0x1d4], PT ;  /* 0x00007500d3007a0c */ /* 0x000fe40003fa6270 */
[----:B------:R-:W-:-:S02]  /*10cc0*/  ISETP.GE.AND P4, PT, R252, c[0x0][0x1d4], PT ;  /* 0x00007500fc007a0c */ /* 0x000fc40003f86270 */
[----:B------:R-:W-:Y:S02]  /*10cd0*/  ISETP.GE.AND P3, PT, R250, c[0x0][0x1d4], PT ;  /* 0x00007500fa007a0c */ /* 0x000fe40003f66270 */
.L_x_265:
        /* <DEDUP_REMOVED lines=140> */
[----:B---3--:R-:W-:Y:S09]  /*115a0*/  FMUL.FTZ R3, R18, c[0x0][0x320] ;  /* 0x0000c80012037a20 */ /* 0x008ff20000410000 */
[----:B------:R-:W3:Y:S01]  /*115b0*/  MUFU.TANH R175, R3 ;  /* 0x0000000300af7308 */ /* 0x000ee20000002400 */
[----:B-1----:R-:W-:Y:S09]  /*115c0*/  FMUL.FTZ R0, R6, c[0x0][0x320] ;  /* 0x0000c80006007a20 */ /* 0x002ff20000410000 */
[----:B------:R1:W1:Y:S01]  /*115d0*/  MUFU.TANH R201, R0 ;  /* 0x0000000000c97308 */ /* 0x0002620000002400 */
[----:B-----5:R-:W-:Y:S09]  /*115e0*/  FMUL.FTZ R2, R19, c[0x0][0x320] ;  /* 0x0000c80013027a20 */ /* 0x020ff20000410000 */
[----:B------:R-:W2:Y:S01]  /*115f0*/  MUFU.TANH R181, R2 ;  /* 0x0000000200b57308 */ /* 0x000ea20000002400 */
[----:B-1----:R-:W-:Y:S02]  /*11600*/  FMUL.FTZ R0, R7, c[0x0][0x320] ;  /* 0x0000c80007007a20 */ /* 0x002fe40000410000 */
[----:B------:R-:W1:Y:S07]  /*11610*/  LDSM.16.M88.4 R4, [R192] ;  /* 0x00000000c004783b */ /* 0x000e6e0000000200 */
[----:B------:R5:W1:Y:S02]  /*11620*/  MUFU.TANH R202, R0 ;  /* 0x0000000000ca7308 */ /* 0x000a640000002400 */
[----:B-----5:R-:W-:Y:S02]  /*11630*/  FMUL.FTZ R0, R8, c[0x0][0x320] ;  /* 0x0000c80008007a20 */ /* 0x020fe40000410000 */
[----:B------:R-:W-:Y:S06]  /*11640*/  FMUL.FTZ R8, R17, c[0x0][0x320] ;  /* 0x0000c80011087a20 */ /* 0x000fec0000410000 */
[----:B------:R5:W2:Y:S10]  /*11650*/  MUFU.TANH R211, R0 ;  /* 0x0000000000d37308 */ /* 0x000ab40000002400 */
[----:B------:R2:W2:Y:S01]  /*11660*/  MUFU.TANH R180, R8 ;  /* 0x0000000800b47308 */ /* 0x0004a20000002400 */
[-C--:B-1----:R-:W-:Y:S08]  /*11670*/  HMMA.16816.F32 R20, R168, R4.reuse, R20 ;  /* 0x00000004a814723c */ /* 0x082ff00000001814 */
[C---:B------:R-:W-:Y:S04]  /*11680*/  HMMA.16816.F32 R24, R176.reuse, R4, R24 ;  /* 0x00000004b018723c */ /* 0x040fe80000001818 */
[----:B-----5:R-:W-:Y:S04]  /*11690*/  FMUL.FTZ R0, R9, c[0x0][0x320] ;  /* 0x0000c80009007a20 */ /* 0x020fe80000410000 */
[-C--:B------:R-:W-:Y:S01]  /*116a0*/  HMMA.16816.F32 R28, R176, R6.reuse, R28 ;  /* 0x00000006b01c723c */ /* 0x080fe2000000181c */
[----:B------:R1:W1:Y:S01]  /*116b0*/  MUFU.TANH R209, R0 ;  /* 0x0000000000d17308 */ /* 0x0002620000002400 */
[----:B--2---:R-:W2:Y:S06]  /*116c0*/  LDSM.16.M88.4 R8, [R191] ;  /* 0x00000000bf08783b */ /* 0x004eac0000000200 */
[C---:B------:R-:W-:Y:S01]  /*116d0*/  HMMA.16816.F32 R32, R168.reuse, R6, R32 ;  /* 0x00000006a820723c */ /* 0x040fe20000001820 */
[----:B------:R-:W-:Y:S04]  /*116e0*/  DEPBAR.LE SB0, 0x0 ;  /* 0x000080000000791a */ /* 0x000fe80000000000 */
[----:B------:R-:W-:Y:S03]  /*116f0*/  BAR.SYNC.DEFER_BLOCKING 0x0 ;  /* 0x0000000000007b1d */ /* 0x000fe60000010000 */
[----:B------:R-:W-:Y:S04]  /*11700*/  FMUL.FTZ R3, R27, c[0x0][0x320] ;  /* 0x0000c8001b037a20 */ /* 0x000fe80000410000 */
[----:B------:R-:W-:Y:S01]  /*11710*/  FMUL.FTZ R4, R26, c[0x0][0x320] ;  /* 0x0000c8001a047a20 */ /* 0x000fe20000410000 */
[----:B------:R5:W2:Y:S03]  /*11720*/  MUFU.TANH R172, R3 ;  /* 0x0000000300ac7308 */ /* 0x000aa60000002400 */
[----:B------:R-:W-:Y:S02]  /*11730*/  FMUL.FTZ R2, R28, c[0x0][0x320] ;  /* 0x0000c8001c027a20 */ /* 0x000fe40000410000 */
[----:B-1----:R-:W-:Y:S05]  /*11740*/  FMUL.FTZ R0, R12, c[0x0][0x320] ;  /* 0x0000c8000c007a20 */ /* 0x002fea0000410000 */
[----:B------:R1:W1:Y:S10]  /*11750*/  MUFU.TANH R204, R0 ;  /* 0x0000000000cc7308 */ /* 0x0002740000002400 */
[----:B------:R3:W3:Y:S01]  /*11760*/  MUFU.TANH R167, R2 ;  /* 0x0000000200a77308 */ /* 0x0006e20000002400 */
[----:B-----5:R-:W-:Y:S01]  /*11770*/  FMUL.FTZ R3, R34, c[0x0][0x320] ;  /* 0x0000c80022037a20 */ /* 0x020fe20000410000 */
[-C--:B--2---:R-:W-:Y:S08]  /*11780*/  HMMA.16816.F32 R36, R168, R8.reuse, R36 ;  /* 0x00000008a824723c */ /* 0x084ff00000001824 */
[----:B------:R2:W2:Y:S01]  /*11790*/  MUFU.TANH R174, R4 ;  /* 0x0000000400ae7308 */ /* 0x0004a20000002400 */
[----:B-1----:R-:W-:Y:S01]  /*117a0*/  FMUL.FTZ R0, R13, c[0x0][0x320] ;  /* 0x0000c8000d007a20 */ /* 0x002fe20000410000 */
[C---:B------:R-:W-:Y:S08]  /*117b0*/  HMMA.16816.F32 R40, R176.reuse, R8, R40 ;  /* 0x00000008b028723c */ /* 0x040ff00000001828 */
[----:B------:R1:W1:Y:S01]  /*117c0*/  MUFU.TANH R205, R0 ;  /* 0x0000000000cd7308 */ /* 0x0002620000002400 */
[----:B------:R-:W-:Y:S01]  /*117d0*/  MOV R8, R103 ;  /* 0x0000006700087202 */ /* 0x000fe20000000f00 */
[-C--:B------:R-:W-:Y:S03]  /*117e0*/  HMMA.16816.F32 R44, R176, R10.reuse, R44 ;  /* 0x0000000ab02c723c */ /* 0x080fe6000000182c */
[----:B---3--:R-:W-:Y:S05]  /*117f0*/  FMUL.FTZ R2, R35, c[0x0][0x320] ;  /* 0x0000c80023027a20 */ /* 0x008fea0000410000 */
[----:B------:R3:W3:Y:S01]  /*11800*/  MUFU.TANH R28, R2 ;  /* 0x00000002001c7308 */ /* 0x0006e20000002400 */
[----:B------:R-:W-:Y:S04]  /*11810*/  HMMA.16816.F32 R48, R168, R10, R48 ;  /* 0x0000000aa830723c */ /* 0x000fe80000001830 */
[----:B--2---:R-:W-:Y:S02]  /*11820*/  FMUL.FTZ R4, R33, c[0x0][0x320] ;  /* 0x0000c80021047a20 */ /* 0x004fe40000410000 */
[----:B-1----:R-:W-:Y:S04]  /*11830*/  FMUL.FTZ R0, R14, c[0x0][0x320] ;  /* 0x0000c8000e007a20 */ /* 0x002fe80000410000 */
[----:B------:R1:W2:Y:S11]  /*11840*/  MUFU.TANH R208, R0 ;  /* 0x0000000000d07308 */ /* 0x0002b60000002400 */
[----:B------:R-:W-:Y:S03]  /*11850*/  @!UPT UIADD3 URZ, URZ, URZ, URZ ;  /* 0x0000003f3f3ff290 */ /* 0x000fe6000fffe03f */
[----:B---3--:R-:W-:Y:S02]  /*11860*/  FMUL.FTZ R2, R49, c[0x0][0x320] ;  /* 0x0000c80031027a20 */ /* 0x008fe40000410000 */
[----:B-1----:R-:W-:Y:S04]  /*11870*/  FMUL.FTZ R0, R15, c[0x0][0x320] ;  /* 0x0000c8000f007a20 */ /* 0x002fe80000410000 */
[----:B------:R1:W3:Y:S02]  /*11880*/  MUFU.TANH R207, R0 ;  /* 0x0000000000cf7308 */ /* 0x0002e40000002400 */
[----:B-1----:R-:W-:Y:S08]  /*11890*/  FMUL.FTZ R0, R16, c[0x0][0x320] ;  /* 0x0000c80010007a20 */ /* 0x002ff00000410000 */
[----:B------:R-:W1:Y:S10]  /*118a0*/  MUFU.TANH R16, R2 ;  /* 0x0000000200107308 */ /* 0x000e740000002400 */
[----:B------:R5:W1:Y:S02]  /*118b0*/  MUFU.TANH R187, R0 ;  /* 0x0000000000bb7308 */ /* 0x000a640000002400 */
[----:B-----5:R-:W-:Y:S08]  /*118c0*/  FMUL.FTZ R0, R20, c[0x0][0x320] ;  /* 0x0000c80014007a20 */ /* 0x020ff00000410000 */
        /* <DEDUP_REMOVED lines=12> */
[----:B------:R5:W1:Y:S10]  /*11990*/  MUFU.TANH R29, R3 ;  /* 0x00000003001d7308 */ /* 0x000a740000002400 */
[----:B------:R1:W1:Y:S01]  /*119a0*/  MUFU.TANH R165, R0 ;  /* 0x0000000000a57308 */ /* 0x0002620000002400 */
[----:B-----5:R-:W-:Y:S09]  /*119b0*/  FMUL.FTZ R3, R48, c[0x0][0x320] ;  /* 0x0000c80030037a20 */ /* 0x020ff20000410000 */
[----:B------:R-:W2:Y:S01]  /*119c0*/  MUFU.TANH R17, R3 ;  /* 0x0000000300117308 */ /* 0x000ea20000002400 */
[----:B-1----:R-:W-:Y:S09]  /*119d0*/  FMUL.FTZ R0, R30, c[0x0][0x320] ;  /* 0x0000c8001e007a20 */ /* 0x002ff20000410000 */
[----:B------:R1:W1:Y:S10]  /*119e0*/  MUFU.TANH R166, R0 ;  /* 0x0000000000a67308 */ /* 0x0002740000002400 */
[----:B------:R5:W2:Y:S01]  /*119f0*/  MUFU.TANH R30, R4 ;  /* 0x00000004001e7308 */ /* 0x000aa20000002400 */
[----:B-1----:R-:W-:Y:S09]  /*11a00*/  FMUL.FTZ R0, R31, c[0x0][0x320] ;  /* 0x0000c8001f007a20 */ /* 0x002ff20000410000 */
[----:B------:R1:W1:Y:S01]  /*11a10*/  MUFU.TANH R164, R0 ;  /* 0x0000000000a47308 */ /* 0x0002620000002400 */
[----:B-----5:R-:W-:Y:S01]  /*11a20*/  MOV R4, R104 ;  /* 0x0000006800047202 */ /* 0x020fe20000000f00 */
        /* <DEDUP_REMOVED lines=32> */
[----:B--234-:R-:W-:Y:S04]  /*11c30*/  IADD3 R7, -R243, 0x30, RZ ;  /* 0x00000030f3077810 */ /* 0x01cfe80007ffe1ff */
[----:B------:R-:W-:Y:S11]  /*11c40*/  ISETP.GE.AND P1, PT, R7, 0x1, PT ;  /* 0x000000010700780c */ /* 0x000ff60003f26270 */
[----:B------:R-:W-:Y:S02]  /*11c50*/  @!UPT UIADD3 URZ, URZ, URZ, URZ ;  /* 0x0000003f3f3ff290 */ /* 0x000fe4000fffe03f */
[----:B------:R-:W-:Y:S04]  /*11c60*/  @P1 IADD3 R2, R212, -0x1, RZ ;  /* 0xffffffffd4021810 */ /* 0x000fe80007ffe0ff */
[----:B------:R-:W-:Y:S01]  /*11c70*/  @P1 SHF.R.S32.HI R3, RZ, 0x1f, R2 ;  /* 0x0000001fff031819 */ /* 0x000fe20000011402 */
[C---:B------:R-:W-:Y:S04]  /*11c80*/  @P1 IMAD.WIDE.U32 R10, R2.reuse, c[0x0][0x1e0], RZ ;  /* 0x00007800020a1a25 */ /* 0x040fe800078e00ff */
[----:B------:R-:W-:Y:S04]  /*11c90*/  @P1 IMAD R3, R3, c[0x0][0x1e0], RZ ;  /* 0x0000780003031a24 */ /* 0x000fe800078e02ff */
[----:B------:R-:W-:Y:S01]  /*11ca0*/  @P1 IMAD R2, R2, c[0x0][0x1e4], R3 ;  /* 0x0000790002021a24 */ /* 0x000fe200078e0203 */
[----:B------:R-:W-:Y:S03]  /*11cb0*/  @P1 MOV R3, R246 ;  /* 0x000000f600031202 */ /* 0x000fe60000000f00 */
[----:B------:R-:W-:Y:S02]  /*11cc0*/  @P1 IMAD.IADD R9, R11, 0x1, R2 ;  /* 0x000000010b091824 */ /* 0x000fe400078e0202 */
[----:B------:R-:W-:Y:S02]  /*11cd0*/  @P1 IMAD.MOV.U32 R2, RZ, RZ, R244 ;  /* 0x000000ffff021224 */ /* 0x000fe400078e00f4 */
[----:B------:R-:W-:Y:S02]  /*11ce0*/  @P1 IMAD R9, R9, 0x30, RZ ;  /* 0x0000003009091824 */ /* 0x000fe400078e02ff */
[----:B------:R-:W-:Y:S04]  /*11cf0*/  @P1 IMAD.WIDE.U32 R2, R10, 0x30, R2 ;  /* 0x000000300a021825 */ /* 0x000fe800078e0002 */
[----:B------:R-:W-:Y:S01]  /*11d00*/  @P1 IMAD.IADD R3, R3, 0x1, R9 ;  /* 0x0000000103031824 */ /* 0x000fe200078e0209 */
[C---:B------:R-:W-:Y:S04]  /*11d10*/  @P1 LEA R10, P0, R2.reuse, c[0x0][0x1c8], 0x1 ;  /* 0x00007200020a1a11 */ /* 0x040fe800078008ff */
[----:B------:R-:W-:Y:S02]  /*11d20*/  @P1 LEA.HI.X R11, R2, c[0x0][0x1cc], R3, 0x1, P0 ;  /* 0x00007300020b1a11 */ /* 0x000fe400000f0c03 */
[----:B------:R-:W-:Y:S03]  /*11d30*/  ISETP.GE.AND P0, PT, R7, 0x21, PT ;  /* 0x000000210700780c */ /* 0x000fe60003f06270 */
[----:B------:R-:W-:Y:S01]  /*11d40*/  @!PT LDS RZ, [RZ] ;  /* 0x00000000fffff984 */ /* 0x000fe20000000800 */
[----:B------:R-:W-:Y:S01]  /*11d50*/  @!PT LDS RZ, [RZ] ;  /* 0x00000000fffff984 */ /* 0x000fe20000000800 */
[----:B------:R-:W-:Y:S01]  /*11d60*/  @!PT LDS RZ, [RZ] ;  /* 0x00000000fffff984 */ /* 0x000fe20000000800 */
[----:B------:R1:W-:Y:S05]  /*11d70*/  @P1 LDGSTS.E.BYPASS.LTC128B.128 [R199+0x3c80], [R10.64], !P3 ;  /* 0x03c800000ac71fae */ /* 0x0003ea000d901d46 */
[----:B------:R1:W-:Y:S05]  /*11d80*/  @P1 LDGSTS.E.BYPASS.LTC128B.128 [R199+0x4880], [R10.64+0x40], !P4 ;  /* 0x048800400ac71fae */ /* 0x0003ea000e101d46 */
[----:B------:R1:W-:Y:S01]  /*11d90*/  @P1 LDGSTS.E.BYPASS.LTC128B.128 [R199+0x5480], [R10.64+0x80], !P5 ;  /* 0x054800800ac71fae */ /* 0x0003e2000e901d46 */
[----:B------:R-:W-:Y:S01]  /*11da0*/  @P0 IADD3 R2, R212, -0x1, RZ ;  /* 0xffffffffd4020810 */ /* 0x000fe20007ffe0ff */
[----:B------:R-:W-:Y:S01]  /*11db0*/  @P0 IMAD.MOV.U32 R7, RZ, RZ, c[0x0][0x1e0] ;  /* 0x00007800ff070624 */ /* 0x000fe200078e00ff */
[----:B------:R-:W-:Y:S02]  /*11dc0*/  @P0 MOV R9, 0x5 ;  /* 0x0000000500090802 */ /* 0x000fe40000000f00 */
[----:B------:R-:W-:Y:S01]  /*11dd0*/  @P0 SHF.R.S32.HI R3, RZ, 0x1f, R2 ;  /* 0x0000001fff030819 */ /* 0x000fe20000011402 */
[C---:B------:R-:W-:Y:S01]  /*11de0*/  @P0 IMAD.SHL.U32 R12, R7.reuse, 0x20, RZ ;  /* 0x00000020070c0824 */ /* 0x040fe200078e00ff */
[----:B------:R-:W-:Y:S03]  /*11df0*/  @P0 SHF.L.U64.HI R13, R7, R9, c[0x0][0x1e4] ;  /* 0x00007900070d0619 */ /* 0x000fe60000010209 */
[----:B------:R-:W-:Y:S04]  /*11e00*/  @P0 IMAD R3, R3, c[0x0][0x1e0], RZ ;  /* 0x0000780003030a24 */ /* 0x000fe800078e02ff */
[C---:B------:R-:W-:Y:S02]  /*11e10*/  @P0 IMAD R7, R2.reuse, c[0x0][0x1e4], R3 ;  /* 0x0000790002070a24 */ /* 0x040fe400078e0203 */
[----:B------:R-:W-:Y:S05]  /*11e20*/  @P0 IMAD.WIDE.U32 R2, R2, c[0x0][0x1e0], RZ ;  /* 0x0000780002020a25 */ /* 0x000fea00078e00ff */
[----:B------:R-:W-:Y:S01]  /*11e30*/  @P0 IADD3 R7, R3, R7, RZ ;  /* 0x0000000703070210 */ /* 0x000fe20007ffe0ff */
[----:B------:R-:W-:Y:S04]  /*11e40*/  @P0 IMAD.WIDE.U32 R2, R2, 0x30, R12 ;  /* 0x0000003002020825 */ /* 0x000fe800078e000c */
[----:B------:R-:W-:Y:S01]  /*11e50*/  @P0 IMAD R9, R7, 0x30, RZ ;  /* 0x0000003007090824 */ /* 0x000fe200078e02ff */
[----:B------:R-:W-:Y:S04]  /*11e60*/  @P0 IADD3 R7, P6, R244, R2, RZ ;  /* 0x00000002f4070210 */ /* 0x000fe80007fde0ff */
[----:B------:R-:W-:Y:S02]  /*11e70*/  @P0 IADD3.X R3, R246, R9, R3, P6, !PT ;  /* 0x00000009f6030210 */ /* 0x000fe400037fe403 */
[C---:B------:R-:W-:Y:S04]  /*11e80*/  @P0 LEA R2, P6, R7.reuse, c[0x0][0x1c8], 0x1 ;  /* 0x0000720007020a11 */ /* 0x040fe800078c08ff */
[----:B------:R-:W-:Y:S05]  /*11e90*/  @P0 LEA.HI.X R3, R7, c[0x0][0x1cc], R3, 0x1, P6 ;  /* 0x0000730007030a11 */ /* 0x000fea00030f0c03 */
[----:B------:R1:W-:Y:S05]  /*11ea0*/  @P0 LDGSTS.E.BYPASS.LTC128B.128 [R199+0x4480], [R2.64], !P3 ;  /* 0x0448000002c70fae */ /* 0x0003ea000d901d46 */
[----:B------:R1:W-:Y:S05]  /*11eb0*/  @P0 LDGSTS.E.BYPASS.LTC128B.128 [R199+0x5080], [R2.64+0x40], !P4 ;  /* 0x0508004002c70fae */ /* 0x0003ea000e101d46 */
[----:B------:R1:W-:Y:S02]  /*11ec0*/  @P0 LDGSTS.E.BYPASS.LTC128B.128 [R199+0x5c80], [R2.64+0x80], !P5 ;  /* 0x05c8008002c70fae */ /* 0x0003e4000e901d46 */
.L_x_264:
[----:B--234-:R-:W-:Y:S05]  /*11ed0*/  BSYNC B0 ;  /* 0x0000000000007941 */ /* 0x01cfea0003800000 */
.L_x_263:
[----:B-1----:R-:W-:Y:S01]  /*11ee0*/  FMNMX.FTZ R2, R200, R105, !PT ;  /* 0x00000069c8027209 */ /* 0x002fe20007810000 */
        /* <DEDUP_REMOVED lines=24> */
[----:B------:R-:W-:Y:S01]  /*12070*/  FMNMX.FTZ R7, R204, R7, !PT ;  /* 0x00000007cc077209 */ /* 0x000fe20007810000 */
[----:B------:R-:W-:Y:S01]  /*12080*/  SHFL.BFLY PT, R9, R2, 0x2, 0x1f ;  /* 0x0c401f0002097f89 */ /* 0x000fe200000e0000 */
[----:B------:R-:W-:Y:S02]  /*12090*/  FMNMX.FTZ R3, R15, R3, !PT ;  /* 0x000000030f037209 */ /* 0x000fe40007810000 */
[----:B------:R-:W-:Y:S02]  /*120a0*/  FMNMX.FTZ R7, R205, R7, !PT ;  /* 0x00000007cd077209 */ /* 0x000fe40007810000 */
[----:B------:R-:W-:Y:S02]  /*120b0*/  FMNMX.FTZ R3, R14, R3, !PT ;  /* 0x000000030e037209 */ /* 0x000fe40007810000 */
[----:B------:R-:W-:Y:S02]  /*120c0*/  FMNMX.FTZ R7, R182, R7, !PT ;  /* 0x00000007b6077209 */ /* 0x000fe40007810000 */
[----:B------:R-:W-:Y:S01]  /*120d0*/  IADD3 R212, R212, -0x1, RZ ;  /* 0xffffffffd4d47810 */ /* 0x000fe20007ffe0ff */
[----:B------:R-:W1:Y:S01]  /*120e0*/  SHFL.BFLY PT, R10, R3, 0x2, 0x1f ;  /* 0x0c401f00030a7f89 */ /* 0x000e6200000e0000 */
        /* <DEDUP_REMOVED lines=8> */
[----:B------:R-:W-:Y:S02]  /*12170*/  FMNMX.FTZ R9, R206, R102, !PT ;  /* 0x00000066ce097209 */ /* 0x000fe40007810000 */
[----:B------:R-:W-:Y:S01]  /*12180*/  FMNMX.FTZ R10, R18, R7, !PT ;  /* 0x00000007120a7209 */ /* 0x000fe20007810000 */
[----:B------:R-:W1:Y:S01]  /*12190*/  SHFL.BFLY PT, R11, R2, 0x1, 0x1f ;  /* 0x0c201f00020b7f89 */ /* 0x000e6200000e0000 */
[----:B------:R-:W-:Y:S04]  /*121a0*/  FMNMX.FTZ R9, R210, R9, !PT ;  /* 0x00000009d2097209 */ /* 0x000fe80007810000 */
[----:B------:R-:W-:Y:S03]  /*121b0*/  FMNMX.FTZ R9, R208, R9, !PT ;  /* 0x00000009d0097209 */ /* 0x000fe60007810000 */
[----:B------:R-:W2:Y:S01]  /*121c0*/  SHFL.BFLY PT, R13, R10, 0x2, 0x1f ;  /* 0x0c401f000a0d7f89 */ /* 0x000ea200000e0000 */
[----:B------:R-:W-:Y:S04]  /*121d0*/  FMNMX.FTZ R9, R207, R9, !PT ;  /* 0x00000009cf097209 */ /* 0x000fe80007810000 */
[----:B------:R-:W-:Y:S04]  /*121e0*/  FMNMX.FTZ R9, R174, R9, !PT ;  /* 0x00000009ae097209 */ /* 0x000fe80007810000 */
[----:B------:R-:W-:Y:S02]  /*121f0*/  FMNMX.FTZ R7, R172, R9, !PT ;  /* 0x00000009ac077209 */ /* 0x000fe40007810000 */
[----:B------:R-:W3:Y:S02]  /*12200*/  SHFL.BFLY PT, R9, R3, 0x1, 0x1f ;  /* 0x0c201f0003097f89 */ /* 0x000ee400000e0000 */
[----:B------:R-:W-:Y:S02]  /*12210*/  FMNMX.FTZ R7, R166, R7, !PT ;  /* 0x00000007a6077209 */ /* 0x000fe40007810000 */
[----:B-1----:R-:W-:Y:S02]  /*12220*/  FMNMX.FTZ R105, R2, R11, !PT ;  /* 0x0000000b02697209 */ /* 0x002fe40007810000 */
[----:B------:R-:W-:Y:S03]  /*12230*/  FMNMX.FTZ R2, R164, R7, !PT ;  /* 0x00000007a4027209 */ /* 0x000fe60007810000 */
[C---:B------:R-:W-:Y:S01]  /*12240*/  FADD.FTZ R0, -R105.reuse, R0 ;  /* 0x0000000069007221 */ /* 0x040fe20000010100 */
[----:B------:R-:W-:Y:S01]  /*12250*/  FMNMX.FTZ R7, R22, R2, !PT ;  /* 0x0000000216077209 */ /* 0x000fe20007810000 */
[----:B------:R-:W-:Y:S01]  /*12260*/  FMUL.FTZ R12, R105, c[0x0][0x2d0] ;  /* 0x0000b400690c7a20 */ /* 0x000fe20000410000 */
[----:B--2---:R-:W-:Y:S01]  /*12270*/  FMNMX.FTZ R10, R10, R13, !PT ;  /* 0x0000000d0a0a7209 */ /* 0x004fe20007810000 */
[----:B------:R-:W-:Y:S01]  /*12280*/  FMUL.FTZ R2, R0, c[0x0][0x2d0] ;  /* 0x0000b40000027a20 */ /* 0x000fe20000410000 */
[----:B------:R-:W-:Y:S01]  /*12290*/  FMNMX.FTZ R0, R20, R7, !PT ;  /* 0x0000000714007209 */ /* 0x000fe20007810000 */
[--C-:B------:R-:W-:Y:S02]  /*122a0*/  FFMA.FTZ R13, R203, c[0x0][0x2d0], -R12.reuse ;  /* 0x0000b400cb0d7a23 */ /* 0x100fe4000001080c */
[----:B------:R1:W2:Y:S01]  /*122b0*/  MUFU.EX2 R7, R2 ;  /* 0x0000000200077308 */ /* 0x0002a20000000800 */
[----:B------:R-:W-:Y:S01]  /*122c0*/  FMNMX.FTZ R0, R6, R0, !PT ;  /* 0x0000000006007209 */ /* 0x000fe20007810000 */
[--C-:B------:R-:W-:Y:S02]  /*122d0*/  FFMA.FTZ R203, R26, c[0x0][0x2d0], -R12.reuse ;  /* 0x0000b4001acb7a23 */ /* 0x100fe4000001080c */
[--C-:B------:R-:W-:Y:S01]  /*122e0*/  FFMA.FTZ R179, R186, c[0x0][0x2d0], -R12.reuse ;  /* 0x0000b400bab37a23 */ /* 0x100fe2000001080c */
[----:B------:R-:W-:Y:S01]  /*122f0*/  FMNMX.FTZ R0, R5, R0, !PT ;  /* 0x0000000005007209 */ /* 0x000fe20007810000 */
[--C-:B------:R-:W-:Y:S01]  /*12300*/  FFMA.FTZ R176, R185, c[0x0][0x2d0], -R12.reuse ;  /* 0x0000b400b9b07a23 */ /* 0x100fe2000001080c */
[----:B---3--:R-:W-:Y:S01]  /*12310*/  FMNMX.FTZ R104, R3, R9, !PT ;  /* 0x0000000903687209 */ /* 0x008fe20007810000 */
[--C-:B------:R-:W-:Y:S02]  /*12320*/  FFMA.FTZ R171, R31, c[0x0][0x2d0], -R12.reuse ;  /* 0x0000b4001fab7a23 */ /* 0x100fe4000001080c */
[----:B------:R-:W3:Y:S01]  /*12330*/  SHFL.BFLY PT, R3, R0, 0x2, 0x1f ;  /* 0x0c401f0000037f89 */ /* 0x000ee200000e0000 */
[----:B------:R-:W-:Y:S01]  /*12340*/  MUFU.EX2 R230, R13 ;  /* 0x0000000d00e67308 */ /* 0x000fe20000000800 */
[----:B------:R-:W-:Y:S02]  /*12350*/  FMUL.FTZ R11, R104, c[0x0][0x2d0] ;  /* 0x0000b400680b7a20 */ /* 0x000fe40000410000 */
[--C-:B------:R-:W-:Y:S02]  /*12360*/  FFMA.FTZ R170, R30, c[0x0][0x2d0], -R12.reuse ;  /* 0x0000b4001eaa7a23 */ /* 0x100fe4000001080c */
[--C-:B------:R-:W-:Y:S02]  /*12370*/  FFMA.FTZ R186, R24, c[0x0][0x2d0], -R11.reuse ;  /* 0x0000b40018ba7a23 */ /* 0x100fe4000001080b */
[--C-:B------:R-:W-:Y:S02]  /*12380*/  FFMA.FTZ R169, R184, c[0x0][0x2d0], -R11.reuse ;  /* 0x0000b400b8a97a23 */ /* 0x100fe4000001080b */
[--C-:B------:R-:W-:Y:S01]  /*12390*/  FFMA.FTZ R168, R183, c[0x0][0x2d0], -R11.reuse ;  /* 0x0000b400b7a87a23 */ /* 0x100fe2000001080b */
[----:B------:R-:W-:Y:S01]  /*123a0*/  MUFU.EX2 R226, R176 ;  /* 0x000000b000e27308 */ /* 0x000fe20000000800 */
[--C-:B------:R-:W-:Y:S02]  /*123b0*/  FFMA.FTZ R185, R15, c[0x0][0x2d0], -R11.reuse ;  /* 0x0000b4000fb97a23 */ /* 0x100fe4000001080b */
[----:B-1----:R-:W-:Y:S02]  /*123c0*/  FFMA.FTZ R2, R200, c[0x0][0x2d0], -R12 ;  /* 0x0000b400c8027a23 */ /* 0x002fe4000001080c */
[--C-:B------:R-:W-:Y:S02]  /*123d0*/  FFMA.FTZ R184, R14, c[0x0][0x2d0], -R11.reuse ;  /* 0x0000b4000eb87a23 */ /* 0x100fe4000001080b */
[C---:B--2---:R-:W-:Y:S02]  /*123e0*/  FMUL.FTZ R48, R7.reuse, R108 ;  /* 0x0000006c07307220 */ /* 0x044fe40000410000 */
[C---:B------:R-:W-:Y:S01]  /*123f0*/  FMUL.FTZ R49, R7.reuse, R109 ;  /* 0x0000006d07317220 */ /* 0x040fe20000410000 */
[----:B------:R-:W1:Y:S01]  /*12400*/  MUFU.EX2 R41, R2 ;  /* 0x0000000200297308 */ /* 0x000e620000000800 */
[C---:B------:R-:W-:Y:S01]  /*12410*/  FMUL.FTZ R32, R7.reuse, R116 ;  /* 0x0000007407207220 */ /* 0x040fe20000410000 */
[----:B---3--:R-:W-:Y:S01]  /*12420*/  FMNMX.FTZ R0, R0, R3, !PT ;  /* 0x0000000300007209 */ /* 0x008fe20007810000 */
[C---:B------:R-:W-:Y:S02]  /*12430*/  FMUL.FTZ R33, R7.reuse, R117 ;  /* 0x0000007507217220 */ /* 0x040fe40000410000 */
[C---:B------:R-:W-:Y:S02]  /*12440*/  FMUL.FTZ R36, R7.reuse, R112 ;  /* 0x0000007007247220 */ /* 0x040fe40000410000 */
[----:B------:R-:W2:Y:S01]  /*12450*/  SHFL.BFLY PT, R3, R0, 0x1, 0x1f ;  /* 0x0c201f0000037f89 */ /* 0x000ea200000e0000 */
[C---:B------:R-:W-:Y:S02]  /*12460*/  FMUL.FTZ R37, R7.reuse, R113 ;  /* 0x0000007107257220 */ /* 0x040fe40000410000 */
[----:B------:R-:W-:Y:S01]  /*12470*/  MUFU.EX2 R224, R168 ;  /* 0x000000a800e07308 */ /* 0x000fe20000000800 */
[C---:B------:R-:W-:Y:S02]  /*12480*/  FMUL.FTZ R52, R7.reuse, R52 ;  /* 0x0000003407347220 */ /* 0x040fe40000410000 */
[C---:B------:R-:W-:Y:S02]  /*12490*/  FMUL.FTZ R53, R7.reuse, R53 ;  /* 0x0000003507357220 */ /* 0x040fe40000410000 */
[C---:B------:R-:W-:Y:S02]  /*124a0*/  FMUL.FTZ R64, R7.reuse, R64 ;  /* 0x0000004007407220 */ /* 0x040fe40000410000 */
[C---:B------:R-:W-:Y:S02]  /*124b0*/  FMUL.FTZ R65, R7.reuse, R65 ;  /* 0x0000004107417220 */ /* 0x040fe40000410000 */
[C---:B------:R-:W-:Y:S01]  /*124c0*/  FMUL.FTZ R68, R7.reuse, R68 ;  /* 0x0000004407447220 */ /* 0x040fe20000410000 */
[----:B------:R-:W-:Y:S01]  /*124d0*/  MUFU.EX2 R227, R171 ;  /* 0x000000ab00e37308 */ /* 0x000fe20000000800 */
[C---:B------:R-:W-:Y:S02]  /*124e0*/  FMUL.FTZ R69, R7.reuse, R69 ;  /* 0x0000004507457220 */ /* 0x040fe40000410000 */
[C---:B------:R-:W-:Y:S01]  /*124f0*/  FMUL.FTZ R80, R7.reuse, R80 ;  /* 0x0000005007507220 */ /* 0x040fe20000410000 */
[----:B-1----:R-:W-:Y:S01]  /*12500*/  F2FP.PACK_AB R108, R230, R41 ;  /* 0x00000029e66c723e */ /* 0x002fe200000000ff */
[----:B------:R-:W-:Y:S02]  /*12510*/  FADD.FTZ R2, -R104, R4 ;  /* 0x0000000468027221 */ /* 0x000fe40000010100 */
[----:B------:R-:W1:Y:S01]  /*12520*/  SHFL.BFLY PT, R4, R10, 0x1, 0x1f ;  /* 0x0c201f000a047f89 */ /* 0x000e6200000e0000 */
[----:B------:R-:W-:Y:S02]  /*12530*/  FMUL.FTZ R81, R7, R81 ;  /* 0x0000005107517220 */ /* 0x000fe40000410000 */
[----:B------:R-:W-:Y:S01]  /*12540*/  FMUL.FTZ R2, R2, c[0x0][0x2d0] ;  /* 0x0000b40002027a20 */ /* 0x000fe20000410000 */
[----:B------:R-:W-:Y:S01]  /*12550*/  MUFU.EX2 R229, R170 ;  /* 0x000000aa00e57308 */ /* 0x000fe20000000800 */
[----:B--2---:R-:W-:Y:S01]  /*12560*/  FMNMX.FTZ R3, R0, R3, !PT ;  /* 0x0000000300037209 */ /* 0x004fe20007810000 */
[--C-:B------:R-:W-:Y:S02]  /*12570*/  FFMA.FTZ R0, R181, c[0x0][0x2d0], -R11.reuse ;  /* 0x0000b400b5007a23 */ /* 0x100fe4000001080b */
[C---:B------:R-:W-:Y:S02]  /*12580*/  FMUL.FTZ R84, R7.reuse, R84 ;  /* 0x0000005407547220 */ /* 0x040fe40000410000 */
[C---:B------:R-:W-:Y:S02]  /*12590*/  FMUL.FTZ R85, R7.reuse, R85 ;  /* 0x0000005507557220 */ /* 0x040fe40000410000 */
[C---:B------:R-:W-:Y:S02]  /*125a0*/  FMUL.FTZ R96, R7.reuse, R96 ;  /* 0x0000006007607220 */ /* 0x040fe40000410000 */
[----:B------:R2:W3:Y:S01]  /*125b0*/  MUFU.EX2 R9, R2 ;  /* 0x0000000200097308 */ /* 0x0004e20000000800 */
[----:B------:R-:W-:Y:S01]  /*125c0*/  FMUL.FTZ R97, R7, R97 ;  /* 0x0000006107617220 */ /* 0x000fe20000410000 */
[----:B-1----:R-:W-:Y:S01]  /*125d0*/  FMNMX.FTZ R103, R10, R4, !PT ;  /* 0x000000040a677209 */ /* 0x002fe20007810000 */
[--C-:B------:R-:W-:Y:S07]  /*125e0*/  FFMA.FTZ R4, R187, c[0x0][0x2d0], -R12.reuse ;  /* 0x0000b400bb047a23 */ /* 0x100fee000001080c */
[----:B------:R1:W-:Y:S01]  /*125f0*/  MUFU.EX2 R239, R0 ;  /* 0x0000000000ef7308 */ /* 0x0003e20000000800 */
[--C-:B------:R-:W-:Y:S09]  /*12600*/  FFMA.FTZ R187, R25, c[0x0][0x2d0], -R11.reuse ;  /* 0x0000b40019bb7a23 */ /* 0x100ff2000001080b */
[----:B------:R4:W-:Y:S01]  /*12610*/  MUFU.EX2 R228, R4 ;  /* 0x0000000400e47308 */ /* 0x0009e20000000800 */
[--C-:B--2---:R-:W-:Y:S02]  /*12620*/  FFMA.FTZ R2, R201, c[0x0][0x2d0], -R11.reuse ;  /* 0x0000b400c9027a23 */ /* 0x104fe4000001080b */
[----:B------:R-:W-:Y:S02]  /*12630*/  FFMA.FTZ R201, R16, c[0x0][0x2d0], -R12 ;  /* 0x0000b40010c97a23 */ /* 0x000fe4000001080c */
[----:B------:R-:W-:Y:S02]  /*12640*/  FMUL.FTZ R16, R7, R124 ;  /* 0x0000007c07107220 */ /* 0x000fe40000410000 */
[C---:B---3--:R-:W-:Y:S03]  /*12650*/  FMUL.FTZ R50, R9.reuse, R110 ;  /* 0x0000006e09327220 */ /* 0x048fe60000410000 */
[----:B------:R2:W3:Y:S01]  /*12660*/  MUFU.EX2 R40, R2 ;  /* 0x0000000200287308 */ /* 0x0004e20000000800 */
[C---:B------:R-:W-:Y:S02]  /*12670*/  FMUL.FTZ R51, R9.reuse, R111 ;  /* 0x0000006f09337220 */ /* 0x040fe40000410000 */
[----:B------:R-:W-:Y:S02]  /*12680*/  FMUL.FTZ R34, R9, R118 ;  /* 0x0000007609227220 */ /* 0x000fe40000410000 */
[----:B-1----:R-:W-:Y:S02]  /*12690*/  FADD.FTZ R0, -R3, R102 ;  /* 0x0000006603007221 */ /* 0x002fe40000010100 */
[C---:B------:R-:W-:Y:S02]  /*126a0*/  FMUL.FTZ R35, R9.reuse, R119 ;  /* 0x0000007709237220 */ /* 0x040fe40000410000 */
[----:B------:R-:W-:Y:S01]  /*126b0*/  FMUL.FTZ R0, R0, c[0x0][0x2d0] ;  /* 0x0000b40000007a20 */ /* 0x000fe20000410000 */
[----:B------:R-:W-:Y:S01]  /*126c0*/  LDSM.16.MT88.4 R116, [R158+0xc00] ;  /* 0x000c00009e74783b */ /* 0x000fe20000004200 */
[C---:B------:R-:W-:Y:S01]  /*126d0*/  FMUL.FTZ R38, R9.reuse, R114 ;  /* 0x0000007209267220 */ /* 0x040fe20000410000 */
[----:B------:R-:W-:Y:S01]  /*126e0*/  MUFU.EX2 R203, R203 ;  /* 0x000000cb00cb7308 */ /* 0x000fe20000000800 */
[C---:B------:R-:W-:Y:S02]  /*126f0*/  FMUL.FTZ R39, R9.reuse, R115 ;  /* 0x0000007309277220 */ /* 0x040fe40000410000 */
[--C-:B----4-:R-:W-:Y:S02]  /*12700*/  FFMA.FTZ R4, R180, c[0x0][0x2d0], -R12.reuse ;  /* 0x0000b400b4047a23 */ /* 0x110fe4000001080c */
[--C-:B------:R-:W-:Y:S02]  /*12710*/  FFMA.FTZ R180, R28, c[0x0][0x2d0], -R11.reuse ;  /* 0x0000b4001cb47a23 */ /* 0x100fe4000001080b */
[C---:B------:R-:W-:Y:S02]  /*12720*/  FMUL.FTZ R54, R9.reuse, R54 ;  /* 0x0000003609367220 */ /* 0x040fe40000410000 */
[C---:B------:R-:W-:Y:S01]  /*12730*/  FMUL.FTZ R55, R9.reuse, R55 ;  /* 0x0000003709377220 */ /* 0x040fe20000410000 */
[----:B------:R-:W1:Y:S01]  /*12740*/  MUFU.EX2 R240, R4 ;  /* 0x0000000400f07308 */ /* 0x000e620000000800 */
[----:B------:R-:W-:Y:S02]  /*12750*/  FMUL.FTZ R66, R9, R66 ;  /* 0x0000004209427220 */ /* 0x000fe40000410000 */
[--C-:B--2---:R-:W-:Y:S02]  /*12760*/  FFMA.FTZ R2, R202, c[0x0][0x2d0], -R11.reuse ;  /* 0x0000b400ca027a23 */ /* 0x104fe4000001080b */
[----:B------:R-:W-:Y:S02]  /*12770*/  FFMA.FTZ R202, R17, c[0x0][0x2d0], -R12 ;  /* 0x0000b40011ca7a23 */ /* 0x000fe4000001080c */
[----:B---3--:R-:W-:Y:S02]  /*12780*/  FFMA.FTZ R102, R9, R214, R40 ;  /* 0x000000d609667223 */ /* 0x008fe40000010028 */
[----:B------:R-:W-:Y:S01]  /*12790*/  FMUL.FTZ R17, R7, R125 ;  /* 0x0000007d07117220 */ /* 0x000fe20000410000 */
[----:B------:R2:W3:Y:S01]  /*127a0*/  MUFU.EX2 R225, R2 ;  /* 0x0000000200e17308 */ /* 0x0004e20000000800 */
[C---:B------:R-:W-:Y:S02]  /*127b0*/  FMUL.FTZ R67, R9.reuse, R67 ;  /* 0x0000004309437220 */ /* 0x040fe40000410000 */
[C---:B------:R-:W-:Y:S02]  /*127c0*/  FMUL.FTZ R70, R9.reuse, R70 ;  /* 0x0000004609467220 */ /* 0x040fe40000410000 */
[C---:B------:R-:W-:Y:S02]  /*127d0*/  FMUL.FTZ R71, R9.reuse, R71 ;  /* 0x0000004709477220 */ /* 0x040fe40000410000 */
[C---:B------:R-:W-:Y:S02]  /*127e0*/  FMUL.FTZ R82, R9.reuse, R82 ;  /* 0x0000005209527220 */ /* 0x040fe40000410000 */
[C---:B------:R-:W-:Y:S01]  /*127f0*/  FMUL.FTZ R83, R9.reuse, R83 ;  /* 0x0000005309537220 */ /* 0x040fe20000410000 */
[----:B------:R-:W-:Y:S01]  /*12800*/  MUFU.EX2 R0, R0 ;  /* 0x0000000000007308 */ /* 0x000fe20000000800 */
[C---:B------:R-:W-:Y:S02]  /*12810*/  FMUL.FTZ R86, R9.reuse, R86 ;  /* 0x0000005609567220 */ /* 0x040fe40000410000 */
[----:B------:R-:W-:Y:S01]  /*12820*/  FMUL.FTZ R87, R9, R87 ;  /* 0x0000005709577220 */ /* 0x000fe20000410000 */
[----:B-1----:R-:W-:Y:S01]  /*12830*/  F2FP.PACK_AB R110, R240, R228 ;  /* 0x000000e4f06e723e */ /* 0x002fe200000000ff */
[--C-:B------:R-:W-:Y:S02]  /*12840*/  FFMA.FTZ R4, R175, c[0x0][0x2d0], -R11.reuse ;  /* 0x0000b400af047a23 */ /* 0x100fe4000001080b */
[----:B------:R-:W-:Y:S02]  /*12850*/  FFMA.FTZ R175, R29, c[0x0][0x2d0], -R11 ;  /* 0x0000b4001daf7a23 */ /* 0x000fe4000001080b */
[C---:B------:R-:W-:Y:S01]  /*12860*/  FMUL.FTZ R98, R9.reuse, R98 ;  /* 0x0000006209627220 */ /* 0x040fe20000410000 */
[----:B------:R1:W4:Y:S01]  /*12870*/  MUFU.EX2 R223, R4 ;  /* 0x0000000400df7308 */ /* 0x0003220000000800 */
[----:B------:R-:W-:Y:S02]  /*12880*/  FMUL.FTZ R99, R9, R99 ;  /* 0x0000006309637220 */ /* 0x000fe40000410000 */
[----:B--2---:R-:W-:Y:S01]  /*12890*/  FADD.FTZ R2, -R103, R8 ;  /* 0x0000000867027221 */ /* 0x004fe20000010100 */
[----:B---3--:R-:W-:Y:S01]  /*128a0*/  F2FP.PACK_AB R109, R225, R40 ;  /* 0x00000028e16d723e */ /* 0x008fe200000000ff */
[----:B------:R-:W-:Y:S02]  /*128b0*/  FMUL.FTZ R8, R103, c[0x0][0x2d0] ;  /* 0x0000b40067087a20 */ /* 0x000fe40000410000 */
[----:B------:R-:W-:Y:S02]  /*128c0*/  FMUL.FTZ R2, R2, c[0x0][0x2d0] ;  /* 0x0000b40002027a20 */ /* 0x000fe40000410000 */
[--C-:B------:R-:W-:Y:S01]  /*128d0*/  FFMA.FTZ R10, R204, c[0x0][0x2d0], -R8.reuse ;  /* 0x0000b400cc0a7a23 */ /* 0x100fe20000010808 */
[----:B------:R-:W-:Y:S01]  /*128e0*/  MUFU.EX2 R222, R175 ;  /* 0x000000af00de7308 */ /* 0x000fe20000000800 */
[----:B------:R-:W-:Y:S02]  /*128f0*/  FFMA.FTZ R13, R205, c[0x0][0x2d0], -R8 ;  /* 0x0000b400cd0d7a23 */ /* 0x000fe40000010808 */
[----:B------:R-:W-:Y:S02]  /*12900*/  FFMA.FTZ R205, R27, c[0x0][0x2d0], -R12 ;  /* 0x0000b4001bcd7a23 */ /* 0x000fe4000001080c */
[----:B------:R-:W2:Y:S01]  /*12910*/  LDSM.16.MT88.4 R24, [R158] ;  /* 0x000000009e18783b */ /* 0x000ea20000004200 */
[--C-:B------:R-:W-:Y:S02]  /*12920*/  FFMA.FTZ R183, R23, c[0x0][0x2d0], -R8.reuse ;  /* 0x0000b40017b77a23 */ /* 0x100fe40000010808 */
[--C-:B------:R-:W-:Y:S02]  /*12930*/  FFMA.FTZ R181, R21, c[0x0][0x2d0], -R8.reuse ;  /* 0x0000b40015b57a23 */ /* 0x100fe40000010808 */
[----:B------:R-:W-:Y:S01]  /*12940*/  MUFU.EX2 R236, R10 ;  /* 0x0000000a00ec7308 */ /* 0x000fe20000000800 */
[--C-:B------:R-:W-:Y:S02]  /*12950*/  FFMA.FTZ R200, R19, c[0x0][0x2d0], -R8.reuse ;  /* 0x0000b40013c87a23 */ /* 0x100fe40000010808 */
[--C-:B-1----:R-:W-:Y:S01]  /*12960*/  FFMA.FTZ R4, R211, c[0x0][0x2d0], -R8.reuse ;  /* 0x0000b400d3047a23 */ /* 0x102fe20000010808 */
[----:B----4-:R-:W-:Y:S01]  /*12970*/  F2FP.PACK_AB R111, R239, R223 ;  /* 0x000000dfef6f723e */ /* 0x010fe200000000ff */
[--C-:B------:R-:W-:Y:S02]  /*12980*/  FFMA.FTZ R178, R173, c[0x0][0x2d0], -R8.reuse ;  /* 0x0000b400adb27a23 */ /* 0x100fe40000010808 */
[--C-:B------:R-:W-:Y:S02]  /*12990*/  FFMA.FTZ R173, R165, c[0x0][0x2d0], -R8.reuse ;  /* 0x0000b400a5ad7a23 */ /* 0x100fe40000010808 */
[--C-:B------:R-:W-:Y:S01]  /*129a0*/  FFMA.FTZ R177, R167, c[0x0][0x2d0], -R8.reuse ;  /* 0x0000b400a7b17a23 */ /* 0x100fe20000010808 */
[----:B------:R1:W-:Y:S01]  /*129b0*/  MUFU.EX2 R216, R4 ;  /* 0x0000000400d87308 */ /* 0x0003e20000000800 */
[--C-:B------:R-:W-:Y:S02]  /*129c0*/  FFMA.FTZ R182, R182, c[0x0][0x2d0], -R8.reuse ;  /* 0x0000b400b6b67a23 */ /* 0x100fe40000010808 */
[----:B------:R-:W-:Y:S02]  /*129d0*/  FMUL.FTZ R21, R7, R121 ;  /* 0x0000007907157220 */ /* 0x000fe40000410000 */
[C---:B------:R-:W-:Y:S02]  /*129e0*/  FMUL.FTZ R19, R9.reuse, R127 ;  /* 0x0000007f09137220 */ /* 0x040fe40000410000 */
[----:B------:R-:W-:Y:S02]  /*129f0*/  FMUL.FTZ R23, R9, R123 ;  /* 0x0000007b09177220 */ /* 0x000fe40000410000 */
[C---:B------:R-:W-:Y:S01]  /*12a00*/  FMUL.FTZ R14, R0.reuse, R138 ;  /* 0x0000008a000e7220 */ /* 0x040fe20000410000 */
[----:B------:R-:W3:Y:S01]  /*12a10*/  MUFU.EX2 R233, R13 ;  /* 0x0000000d00e97308 */ /* 0x000ee20000000800 */
[C---:B------:R-:W-:Y:S02]  /*12a20*/  FMUL.FTZ R15, R0.reuse, R139 ;  /* 0x0000008b000f7220 */ /* 0x040fe40000410000 */
[C---:B------:R-:W-:Y:S02]  /*12a30*/  FMUL.FTZ R30, R0.reuse, R146 ;  /* 0x00000092001e7220 */ /* 0x040fe40000410000 */
[C---:B------:R-:W-:Y:S02]  /*12a40*/  FMUL.FTZ R31, R0.reuse, R147 ;  /* 0x00000093001f7220 */ /* 0x040fe40000410000 */
[C---:B------:R-:W-:Y:S02]  /*12a50*/  FMUL.FTZ R46, R0.reuse, R162 ;  /* 0x000000a2002e7220 */ /* 0x040fe40000410000 */
[C---:B------:R-:W-:Y:S01]  /*12a60*/  FMUL.FTZ R47, R0.reuse, R163 ;  /* 0x000000a3002f7220 */ /* 0x040fe20000410000 */
[----:B------:R-:W4:Y:S01]  /*12a70*/  MUFU.EX2 R2, R2 ;  /* 0x0000000200027308 */ /* 0x000f220000000800 */
[C---:B------:R-:W-:Y:S02]  /*12a80*/  FMUL.FTZ R58, R0.reuse, R58 ;  /* 0x0000003a003a7220 */ /* 0x040fe40000410000 */
[C---:B------:R-:W-:Y:S02]  /*12a90*/  FMUL.FTZ R59, R0.reuse, R59 ;  /* 0x0000003b003b7220 */ /* 0x040fe40000410000 */
[----:B-1----:R-:W-:Y:S02]  /*12aa0*/  FFMA.FTZ R4, R209, c[0x0][0x2d0], -R8 ;  /* 0x0000b400d1047a23 */ /* 0x002fe40000010808 */
[C---:B------:R-:W-:Y:S02]  /*12ab0*/  FMUL.FTZ R62, R0.reuse, R62 ;  /* 0x0000003e003e7220 */ /* 0x040fe40000410000 */
[C---:B------:R-:W-:Y:S01]  /*12ac0*/  FMUL.FTZ R63, R0.reuse, R63 ;  /* 0x0000003f003f7220 */ /* 0x040fe20000410000 */
[----:B------:R-:W1:Y:S01]  /*12ad0*/  MUFU.EX2 R220, R4 ;  /* 0x0000000400dc7308 */ /* 0x000e620000000800 */
[C---:B------:R-:W-:Y:S02]  /*12ae0*/  FMUL.FTZ R74, R0.reuse, R74 ;  /* 0x0000004a004a7220 */ /* 0x040fe40000410000 */
[C---:B------:R-:W-:Y:S01]  /*12af0*/  FMUL.FTZ R75, R0.reuse, R75 ;  /* 0x0000004b004b7220 */ /* 0x040fe20000410000 */
[----:B---3--:R-:W-:Y:S01]  /*12b00*/  F2FP.PACK_AB R114, R233, R236 ;  /* 0x000000ece972723e */ /* 0x008fe200000000ff */
[C---:B------:R-:W-:Y:S02]  /*12b10*/  FMUL.FTZ R78, R0.reuse, R78 ;  /* 0x0000004e004e7220 */ /* 0x040fe40000410000 */
[C---:B------:R-:W-:Y:S02]  /*12b20*/  FMUL.FTZ R79, R0.reuse, R79 ;  /* 0x0000004f004f7220 */ /* 0x040fe40000410000 */
[C---:B------:R-:W-:Y:S01]  /*12b30*/  FMUL.FTZ R90, R0.reuse, R90 ;  /* 0x0000005a005a7220 */ /* 0x040fe20000410000 */
[----:B------:R-:W-:Y:S01]  /*12b40*/  MUFU.EX2 R221, R180 ;  /* 0x000000b400dd7308 */ /* 0x000fe20000000800 */
[C---:B------:R-:W-:Y:S02]  /*12b50*/  FMUL.FTZ R91, R0.reuse, R91 ;  /* 0x0000005b005b7220 */ /* 0x040fe40000410000 */
[----:B------:R-:W-:Y:S02]  /*12b60*/  FMUL.FTZ R94, R0, R94 ;  /* 0x0000005e005e7220 */ /* 0x000fe40000410000 */
[C---:B----4-:R-:W-:Y:S02]  /*12b70*/  FMUL.FTZ R13, R2.reuse, R137 ;  /* 0x00000089020d7220 */ /* 0x050fe40000410000 */
[C---:B------:R-:W-:Y:S02]  /*12b80*/  FMUL.FTZ R28, R2.reuse, R144 ;  /* 0x00000090021c7220 */ /* 0x040fe40000410000 */
[C---:B------:R-:W-:Y:S01]  /*12b90*/  FMUL.FTZ R29, R2.reuse, R145 ;  /* 0x00000091021d7220 */ /* 0x040fe20000410000 */
[----:B------:R-:W-:Y:S01]  /*12ba0*/  MUFU.EX2 R218, R177 ;  /* 0x000000b100da7308 */ /* 0x000fe20000000800 */
[C---:B------:R-:W-:Y:S02]  /*12bb0*/  FMUL.FTZ R44, R2.reuse, R160 ;  /* 0x000000a0022c7220 */ /* 0x040fe40000410000 */
[----:B------:R-:W-:Y:S01]  /*12bc0*/  FMUL.FTZ R45, R2, R161 ;  /* 0x000000a1022d7220 */ /* 0x000fe20000410000 */
[----:B-1----:R-:W-:Y:S01]  /*12bd0*/  F2FP.PACK_AB R112, R220, R216 ;  /* 0x000000d8dc70723e */ /* 0x002fe200000000ff */
[----:B------:R-:W-:Y:S02]  /*12be0*/  FMUL.FTZ R4, R3, c[0x0][0x2d0] ;  /* 0x0000b40003047a20 */ /* 0x000fe40000410000 */
[----:B------:R-:W-:Y:S02]  /*12bf0*/  FMUL.FTZ R56, R2, R56 ;  /* 0x0000003802387220 */ /* 0x000fe40000410000 */
[----:B------:R-:W-:Y:S01]  /*12c00*/  FFMA.FTZ R12, R206, c[0x0][0x2d0], -R4 ;  /* 0x0000b400ce0c7a23 */ /* 0x000fe20000010804 */
[----:B------:R-:W-:Y:S01]  /*12c10*/  MUFU.EX2 R219, R173 ;  /* 0x000000ad00db7308 */ /* 0x000fe20000000800 */
[----:B------:R-:W-:Y:S02]  /*12c20*/  FFMA.FTZ R206, R18, c[0x0][0x2d0], -R8 ;  /* 0x0000b40012ce7a23 */ /* 0x000fe40000010808 */
[--C-:B------:R-:W-:Y:S02]  /*12c30*/  FFMA.FTZ R10, R210, c[0x0][0x2d0], -R4.reuse ;  /* 0x0000b400d20a7a23 */ /* 0x100fe40000010804 */
[--C-:B------:R-:W-:Y:S02]  /*12c40*/  FFMA.FTZ R8, R208, c[0x0][0x2d0], -R4.reuse ;  /* 0x0000b400d0087a23 */ /* 0x100fe40000010804 */
[--C-:B------:R-:W-:Y:S02]  /*12c50*/  FFMA.FTZ R11, R207, c[0x0][0x2d0], -R4.reuse ;  /* 0x0000b400cf0b7a23 */ /* 0x100fe40000010804 */
[--C-:B------:R-:W-:Y:S01]  /*12c60*/  FFMA.FTZ R167, R174, c[0x0][0x2d0], -R4.reuse ;  /* 0x0000b400aea77a23 */ /* 0x100fe20000010804 */
[----:B------:R-:W-:Y:S01]  /*12c70*/  MUFU.EX2 R209, R12 ;  /* 0x0000000c00d17308 */ /* 0x000fe20000000800 */
[--C-:B------:R-:W-:Y:S02]  /*12c80*/  FFMA.FTZ R174, R20, c[0x0][0x2d0], -R4.reuse ;  /* 0x0000b40014ae7a23 */ /* 0x100fe40000010804 */
[--C-:B------:R-:W-:Y:S02]  /*12c90*/  FFMA.FTZ R165, R172, c[0x0][0x2d0], -R4.reuse ;  /* 0x0000b400aca57a23 */ /* 0x100fe40000010804 */
[--C-:B------:R-:W-:Y:S02]  /*12ca0*/  FFMA.FTZ R172, R22, c[0x0][0x2d0], -R4.reuse ;  /* 0x0000b40016ac7a23 */ /* 0x100fe40000010804 */
[--C-:B------:R-:W-:Y:S02]  /*12cb0*/  FFMA.FTZ R166, R166, c[0x0][0x2d0], -R4.reuse ;  /* 0x0000b400a6a67a23 */ /* 0x100fe40000010804 */
[--C-:B------:R-:W-:Y:S01]  /*12cc0*/  FFMA.FTZ R164, R164, c[0x0][0x2d0], -R4.reuse ;  /* 0x0000b400a4a47a23 */ /* 0x100fe20000010804 */
[----:B------:R-:W1:Y:S01]  /*12cd0*/  MUFU.EX2 R208, R10 ;  /* 0x0000000a00d07308 */ /* 0x000e620000000800 */
[--C-:B------:R-:W-:Y:S02]  /*12ce0*/  FFMA.FTZ R204, R6, c[0x0][0x2d0], -R4.reuse ;  /* 0x0000b40006cc7a23 */ /* 0x100fe40000010804 */
[----:B------:R-:W-:Y:S02]  /*12cf0*/  FFMA.FTZ R207, R5, c[0x0][0x2d0], -R4 ;  /* 0x0000b40005cf7a23 */ /* 0x000fe40000010804 */
[C---:B------:R-:W-:Y:S02]  /*12d00*/  FMUL.FTZ R4, R7.reuse, R128 ;  /* 0x0000008007047220 */ /* 0x040fe40000410000 */
[C---:B------:R-:W-:Y:S02]  /*12d10*/  FFMA.FTZ R128, R7.reuse, R213, R41 ;  /* 0x000000d507807223 */ /* 0x040fe40000010029 */
[----:B------:R-:W3:Y:S01]  /*12d20*/  LDSM.16.MT88.4 R40, [R159] ;  /* 0x000000009f28783b */ /* 0x000ee20000004200 */
[----:B------:R4:W-:Y:S01]  /*12d30*/  MUFU.EX2 R232, R8 ;  /* 0x0000000800e87308 */ /* 0x0009e20000000800 */
[C---:B------:R-:W-:Y:S02]  /*12d40*/  FMUL.FTZ R20, R7.reuse, R120 ;  /* 0x0000007807147220 */ /* 0x040fe40000410000 */
[----:B------:R-:W-:Y:S02]  /*12d50*/  FMUL.FTZ R5, R7, R129 ;  /* 0x0000008107057220 */ /* 0x000fe40000410000 */
[C---:B------:R-:W-:Y:S02]  /*12d60*/  FMUL.FTZ R6, R9.reuse, R130 ;  /* 0x0000008209067220 */ /* 0x040fe40000410000 */
[C---:B------:R-:W-:Y:S02]  /*12d70*/  FMUL.FTZ R7, R9.reuse, R131 ;  /* 0x0000008309077220 */ /* 0x040fe40000410000 */
[C---:B------:R-:W-:Y:S01]  /*12d80*/  FMUL.FTZ R18, R9.reuse, R126 ;  /* 0x0000007e09127220 */ /* 0x040fe20000410000 */
[----:B------:R-:W5:Y:S01]  /*12d90*/  MUFU.EX2 R231, R11 ;  /* 0x0000000b00e77308 */ /* 0x000f620000000800 */
[----:B------:R-:W-:Y:S01]  /*12da0*/  LDSM.16.MT88.4 R124, [R158+0x1000] ;  /* 0x001000009e7c783b */ /* 0x000fe20000004200 */
[----:B------:R-:W-:Y:S02]  /*12db0*/  FMUL.FTZ R22, R9, R122 ;  /* 0x0000007a09167220 */ /* 0x000fe40000410000 */
[-C--:B--2---:R-:W-:Y:S05]  /*12dc0*/  HMMA.16816.F32 R4, R108, R24.reuse, R4 ;  /* 0x000000186c04723c */ /* 0x084fea0000001804 */
[----:B-1----:R-:W-:Y:S01]  /*12dd0*/  F2FP.PACK_AB R113, R208, R209 ;  /* 0x000000d1d071723e */ /* 0x002fe200000000ff */
[----:B------:R-:W-:Y:S01]  /*12de0*/  FMUL.FTZ R9, R2, R133 ;  /* 0x0000008502097220 */ /* 0x000fe20000410000 */
[----:B------:R-:W-:Y:S01]  /*12df0*/  LDSM.16.MT88.4 R120, [R159+0x400] ;  /* 0x000400009f78783b */ /* 0x000fe20000004200 */
[----:B------:R-:W-:Y:S01]  /*12e00*/  FMUL.FTZ R10, R0, R134 ;  /* 0x00000086000a7220 */ /* 0x000fe20000410000 */
[----:B------:R-:W-:Y:S03]  /*12e10*/  MUFU.EX2 R131, R179 ;  /* 0x000000b300837308 */ /* 0x000fe60000000800 */
[C---:B----4-:R-:W-:Y:S02]  /*12e20*/  FMUL.FTZ R8, R2.reuse, R132 ;  /* 0x0000008402087220 */ /* 0x050fe40000410000 */
[C---:B------:R-:W-:Y:S02]  /*12e30*/  FMUL.FTZ R12, R2.reuse, R136 ;  /* 0x00000088020c7220 */ /* 0x040fe40000410000 */
[C---:B------:R-:W-:Y:S02]  /*12e40*/  FMUL.FTZ R57, R2.reuse, R57 ;  /* 0x0000003902397220 */ /* 0x040fe40000410000 */
[----:B------:R-:W-:Y:S01]  /*12e50*/  FMUL.FTZ R60, R2, R60 ;  /* 0x0000003c023c7220 */ /* 0x000fe20000410000 */
[----:B------:R-:W-:Y:S01]  /*12e60*/  MUFU.EX2 R130, R169 ;  /* 0x000000a900827308 */ /* 0x000fe20000000800 */
[----:B-----5:R-:W-:Y:S01]  /*12e70*/  F2FP.PACK_AB R115, R231, R232 ;  /* 0x000000e8e773723e */ /* 0x020fe200000000ff */
[----:B------:R-:W-:Y:S02]  /*12e80*/  FMUL.FTZ R11, R0, R135 ;  /* 0x00000087000b7220 */ /* 0x000fe40000410000 */
[C---:B------:R-:W-:Y:S02]  /*12e90*/  FMUL.FTZ R61, R2.reuse, R61 ;  /* 0x0000003d023d7220 */ /* 0x040fe40000410000 */
[C---:B------:R-:W-:Y:S02]  /*12ea0*/  FMUL.FTZ R72, R2.reuse, R72 ;  /* 0x0000004802487220 */ /* 0x040fe40000410000 */
[C---:B------:R-:W-:Y:S01]  /*12eb0*/  FMUL.FTZ R73, R2.reuse, R73 ;  /* 0x0000004902497220 */ /* 0x040fe20000410000 */
[C---:B------:R-:W-:Y:S01]  /*12ec0*/  HMMA.16816.F32 R8, R112.reuse, R24, R8 ;  /* 0x000000187008723c */ /* 0x040fe20000001808 */
[----:B------:R-:W-:Y:S03]  /*12ed0*/  MUFU.EX2 R211, R167 ;  /* 0x000000a700d37308 */ /* 0x000fe60000000800 */
[C---:B------:R-:W-:Y:S02]  /*12ee0*/  FMUL.FTZ R76, R2.reuse, R76 ;  /* 0x0000004c024c7220 */ /* 0x040fe40000410000 */
[C---:B------:R-:W-:Y:S02]  /*12ef0*/  FMUL.FTZ R77, R2.reuse, R77 ;  /* 0x0000004d024d7220 */ /* 0x040fe40000410000 */
[-C--:B------:R-:W-:Y:S03]  /*12f00*/  HMMA.16816.F32 R12, R112, R26.reuse, R12 ;  /* 0x0000001a700c723c */ /* 0x080fe6000000180c */
[----:B------:R-:W-:Y:S01]  /*12f10*/  MUFU.EX2 R214, R165 ;  /* 0x000000a500d67308 */ /* 0x000fe20000000800 */
[C---:B------:R-:W-:Y:S02]  /*12f20*/  FMUL.FTZ R24, R2.reuse, R140 ;  /* 0x0000008c02187220 */ /* 0x040fe40000410000 */
[C---:B------:R-:W-:Y:S02]  /*12f30*/  FMUL.FTZ R25, R2.reuse, R141 ;  /* 0x0000008d02197220 */ /* 0x040fe40000410000 */
[C---:B------:R-:W-:Y:S04]  /*12f40*/  HMMA.16816.F32 R16, R108.reuse, R26, R16 ;  /* 0x0000001a6c10723c */ /* 0x040fe80000001810 */
[C---:B------:R-:W-:Y:S01]  /*12f50*/  FMUL.FTZ R88, R2.reuse, R88 ;  /* 0x0000005802587220 */ /* 0x040fe20000410000 */
[----:B------:R-:W-:Y:S01]  /*12f60*/  MUFU.EX2 R217, R166 ;  /* 0x000000a600d97308 */ /* 0x000fe20000000800 */
[----:B------:R-:W-:Y:S02]  /*12f70*/  FMUL.FTZ R89, R2, R89 ;  /* 0x0000005902597220 */ /* 0x000fe40000410000 */
[-C--:B---3--:R-:W-:Y:S04]  /*12f80*/  HMMA.16816.F32 R20, R108, R40.reuse, R20 ;  /* 0x000000286c14723c */ /* 0x088fe80000001814 */
[C---:B------:R-:W-:Y:S02]  /*12f90*/  FMUL.FTZ R26, R0.reuse, R142 ;  /* 0x0000008e001a7220 */ /* 0x040fe40000410000 */
[----:B------:R-:W-:Y:S01]  /*12fa0*/  FMUL.FTZ R27, R0, R143 ;  /* 0x0000008f001b7220 */ /* 0x000fe20000410000 */
[----:B------:R-:W-:Y:S01]  /*12fb0*/  MUFU.EX2 R213, R164 ;  /* 0x000000a400d57308 */ /* 0x000fe20000000800 */
[C---:B------:R-:W-:Y:S04]  /*12fc0*/  FMUL.FTZ R92, R2.reuse, R92 ;  /* 0x0000005c025c7220 */ /* 0x040fe80000410000 */
[----:B------:R-:W-:Y:S01]  /*12fd0*/  FMUL.FTZ R93, R2, R93 ;  /* 0x0000005d025d7220 */ /* 0x000fe20000410000 */
[C---:B------:R-:W-:Y:S04]  /*12fe0*/  HMMA.16816.F32 R24, R112.reuse, R40, R24 ;  /* 0x000000287018723c */ /* 0x040fe80000001818 */
[----:B------:R-:W-:Y:S01]  /*12ff0*/  FMUL.FTZ R95, R0, R95 ;  /* 0x0000005f005f7220 */ /* 0x000fe20000410000 */
[----:B------:R-:W-:Y:S01]  /*13000*/  MUFU.EX2 R210, R182 ;  /* 0x000000b600d27308 */ /* 0x000fe20000000800 */
[----:B------:R-:W-:Y:S02]  /*13010*/  FADD.FTZ R102, R225, R102 ;  /* 0x00000066e1667221 */ /* 0x000fe40000010000 */
[-C--:B------:R-:W-:Y:S04]  /*13020*/  HMMA.16816.F32 R28, R112, R42.reuse, R28 ;  /* 0x0000002a701c723c */ /* 0x080fe8000000181c */
[C---:B------:R-:W-:Y:S02]  /*13030*/  FMUL.FTZ R40, R2.reuse, R148 ;  /* 0x0000009402287220 */ /* 0x040fe40000410000 */
[C---:B------:R-:W-:Y:S01]  /*13040*/  FMUL.FTZ R41, R2.reuse, R149 ;  /* 0x0000009502297220 */ /* 0x040fe20000410000 */
[----:B------:R-:W-:Y:S01]  /*13050*/  MUFU.EX2 R215, R178 ;  /* 0x000000b200d77308 */ /* 0x000fe20000000800 */
[C---:B------:R-:W-:Y:S04]  /*13060*/  HMMA.16816.F32 R32, R108.reuse, R42, R32 ;  /* 0x0000002a6c20723c */ /* 0x040fe80000001820 */
[----:B------:R-:W-:Y:S03]  /*13070*/  FFMA.FTZ R2, R2, R237, R216 ;  /* 0x000000ed02027223 */ /* 0x000fe600000100d8 */
[C---:B------:R-:W-:Y:S01]  /*13080*/  FMUL.FTZ R42, R0.reuse, R150 ;  /* 0x00000096002a7220 */ /* 0x040fe20000410000 */
[-C--:B------:R-:W-:Y:S01]  /*13090*/  HMMA.16816.F32 R36, R108, R116.reuse, R36 ;  /* 0x000000746c24723c */ /* 0x080fe20000001824 */
[----:B------:R-:W1:Y:S03]  /*130a0*/  MUFU.EX2 R180, R205 ;  /* 0x000000cd00b47308 */ /* 0x000e660000000800 */
[----:B------:R-:W-:Y:S02]  /*130b0*/  FMUL.FTZ R43, R0, R151 ;  /* 0x00000097002b7220 */ /* 0x000fe40000410000 */
[----:B------:R-:W-:Y:S02]  /*130c0*/  FADD.FTZ R129, R220, R2 ;  /* 0x00000002dc817221 */ /* 0x000fe40000010000 */
[----:B------:R-:W-:Y:S03]  /*130d0*/  FADD.FTZ R2, R223, R102 ;  /* 0x00000066df027221 */ /* 0x000fe60000010000 */
[C---:B------:R-:W-:Y:S01]  /*130e0*/  HMMA.16816.F32 R40, R112.reuse, R116, R40 ;  /* 0x000000747028723c */ /* 0x040fe20000001828 */
[----:B------:R-:W-:Y:S03]  /*130f0*/  MUFU.EX2 R182, R187 ;  /* 0x000000bb00b67308 */ /* 0x000fe60000000800 */
[----:B------:R-:W-:Y:S02]  /*13100*/  FADD.FTZ R2, R239, R2 ;  /* 0x00000002ef027221 */ /* 0x000fe40000010000 */
[----:B------:R-:W-:Y:S02]  /*13110*/  FFMA.FTZ R0, R0, R238, R209 ;  /* 0x000000ee00007223 */ /* 0x000fe400000100d1 */
[-C--:B------:R-:W-:Y:S03]  /*13120*/  HMMA.16816.F32 R44, R112, R118.reuse, R44 ;  /* 0x00000076702c723c */ /* 0x080fe6000000182c */
[----:B------:R-:W2:Y:S01]  /*13130*/  MUFU.EX2 R186, R186 ;  /* 0x000000ba00ba7308 */ /* 0x000ea20000000800 */
[----:B------:R-:W-:Y:S01]  /*13140*/  FADD.FTZ R0, R208, R0 ;  /* 0x00000000d0007221 */ /* 0x000fe20000010000 */
[----:B-1----:R-:W-:Y:S03]  /*13150*/  F2FP.PACK_AB R164, R203, R180 ;  /* 0x000000b4cba4723e */ /* 0x002fe600000000ff */
[C---:B------:R-:W-:Y:S01]  /*13160*/  HMMA.16816.F32 R48, R108.reuse, R118, R48 ;  /* 0x000000766c30723c */ /* 0x040fe20000001830 */
[----:B------:R-:W1:Y:S03]  /*13170*/  LDSM.16.MT88.4 R116, [R159+0xc00] ;  /* 0x000c00009f74783b */ /* 0x000e660000004200 */
[----:B------:R-:W-:Y:S01]  /*13180*/  FADD.FTZ R0, R232, R0 ;  /* 0x00000000e8007221 */ /* 0x000fe20000010000 */
[----:B------:R-:W-:Y:S10]  /*13190*/  MUFU.EX2 R187, R202 ;  /* 0x000000ca00bb7308 */ /* 0x000ff40000000800 */
[----:B------:R-:W3:Y:S01]  /*131a0*/  MUFU.EX2 R201, R201 ;  /* 0x000000c900c97308 */ /* 0x000ee20000000800 */
[----:B--2---:R-:W-:Y:S09]  /*131b0*/  F2FP.PACK_AB R165, R186, R182 ;  /* 0x000000b6baa5723e */ /* 0x004ff200000000ff */
[----:B------:R-:W-:Y:S10]  /*131c0*/  MUFU.EX2 R185, R185 ;  /* 0x000000b900b97308 */ /* 0x000ff40000000800 */
[----:B------:R-:W2:Y:S01]  /*131d0*/  MUFU.EX2 R184, R184 ;  /* 0x000000b800b87308 */ /* 0x000ea20000000800 */
[----:B---3--:R-:W-:Y:S01]  /*131e0*/  F2FP.PACK_AB R166, R201, R187 ;  /* 0x000000bbc9a6723e */ /* 0x008fe200000000ff */
[-C--:B-1----:R-:W-:Y:S08]  /*131f0*/  HMMA.16816.F32 R52, R108, R116.reuse, R52 ;  /* 0x000000746c34723c */ /* 0x082ff00000001834 */
[----:B------:R1:W-:Y:S01]  /*13200*/  MUFU.EX2 R179, R172 ;  /* 0x000000ac00b37308 */ /* 0x0003e20000000800 */
[C---:B------:R-:W-:Y:S09]  /*13210*/  HMMA.16816.F32 R56, R112.reuse, R116, R56 ;  /* 0x000000747038723c */ /* 0x040ff20000001838 */
[----:B------:R-:W-:Y:S01]  /*13220*/  MUFU.EX2 R183, R183 ;  /* 0x000000b700b77308 */ /* 0x000fe20000000800 */
[-C--:B------:R-:W-:Y:S03]  /*13230*/  HMMA.16816.F32 R60, R112, R118.reuse, R60 ;  /* 0x00000076703c723c */ /* 0x080fe6000000183c */
[----:B--2---:R-:W-:Y:S05]  /*13240*/  F2FP.PACK_AB R167, R184, R185 ;  /* 0x000000b9b8a7723e */ /* 0x004fea00000000ff */
[C---:B------:R-:W-:Y:S01]  /*13250*/  HMMA.16816.F32 R64, R108.reuse, R118, R64 ;  /* 0x000000766c40723c */ /* 0x040fe20000001840 */
[----:B------:R-:W2:Y:S01]  /*13260*/  LDSM.16.MT88.4 R116, [R158+0x1800] ;  /* 0x001800009e74783b */ /* 0x000ea20000004200 */
[----:B------:R-:W3:Y:S02]  /*13270*/  MUFU.EX2 R181, R181 ;  /* 0x000000b500b57308 */ /* 0x000ee40000000800 */
[----:B-1----:R-:W-:Y:S02]  /*13280*/  FADD.FTZ R172, R231, R0 ;  /* 0x00000000e7ac7221 */ /* 0x002fe40000010000 */
[----:B------:R-:W-:Y:S06]  /*13290*/  FADD.FTZ R0, R130, R2 ;  /* 0x0000000282007221 */ /* 0x000fec0000010000 */
[----:B------:R-:W1:Y:S01]  /*132a0*/  MUFU.EX2 R178, R174 ;  /* 0x000000ae00b27308 */ /* 0x000e620000000800 */
[----:B------:R-:W-:Y:S09]  /*132b0*/  FADD.FTZ R0, R224, R0 ;  /* 0x00000000e0007221 */ /* 0x000ff20000010000 */
[----:B------:R-:W-:Y:S01]  /*132c0*/  MUFU.EX2 R177, R200 ;  /* 0x000000c800b17308 */ /* 0x000fe20000000800 */
[----:B---3--:R-:W-:Y:S09]  /*132d0*/  F2FP.PACK_AB R168, R181, R183 ;  /* 0x000000b7b5a8723e */ /* 0x008ff200000000ff */
[----:B------:R-:W3:Y:S01]  /*132e0*/  MUFU.EX2 R176, R206 ;  /* 0x000000ce00b07308 */ /* 0x000ee20000000800 */
[----:B-1----:R-:W-:Y:S01]  /*132f0*/  F2FP.PACK_AB R169, R178, R179 ;  /* 0x000000b3b2a9723e */ /* 0x002fe200000000ff */
[-C--:B--2---:R-:W-:Y:S08]  /*13300*/  HMMA.16816.F32 R68, R108, R116.reuse, R68 ;  /* 0x000000746c44723c */ /* 0x084ff00000001844 */
[----:B------:R-:W-:Y:S01]  /*13310*/  MUFU.EX2 R175, R204 ;  /* 0x000000cc00af7308 */ /* 0x000fe20000000800 */
[C---:B------:R-:W-:Y:S09]  /*13320*/  HMMA.16816.F32 R72, R112.reuse, R116, R72 ;  /* 0x000000747048723c */ /* 0x040ff20000001848 */
[----:B------:R-:W1:Y:S03]  /*13330*/  MUFU.EX2 R174, R207 ;  /* 0x000000cf00ae7308 */ /* 0x000e660000000800 */
[----:B---3--:R-:W-:Y:S01]  /*13340*/  F2FP.PACK_AB R170, R176, R177 ;  /* 0x000000b1b0aa723e */ /* 0x008fe200000000ff */
[-C--:B------:R-:W-:Y:S08]  /*13350*/  HMMA.16816.F32 R76, R112, R118.reuse, R76 ;  /* 0x00000076704c723c */ /* 0x080ff0000000184c */
[C---:B------:R-:W-:Y:S01]  /*13360*/  HMMA.16816.F32 R80, R108.reuse, R118, R80 ;  /* 0x000000766c50723c */ /* 0x040fe20000001850 */
[----:B------:R-:W2:Y:S03]  /*13370*/  LDSM.16.MT88.4 R116, [R159+0x1800] ;  /* 0x001800009f74783b */ /* 0x000ea60000004200 */
[----:B-1----:R-:W-:Y:S04]  /*13380*/  F2FP.PACK_AB R171, R174, R175 ;  /* 0x000000afaeab723e */ /* 0x002fe800000000ff */
[-C--:B--2---:R-:W-:Y:S08]  /*13390*/  HMMA.16816.F32 R84, R108, R116.reuse, R84 ;  /* 0x000000746c54723c */ /* 0x084ff00000001854 */
[C---:B------:R-:W-:Y:S07]  /*133a0*/  HMMA.16816.F32 R88, R112.reuse, R116, R88 ;  /* 0x000000747058723c */ /* 0x040fee0000001858 */
[----:B------:R-:W-:Y:S01]  /*133b0*/  F2FP.PACK_AB R117, R214, R211 ;  /* 0x000000d3d675723e */ /* 0x000fe200000000ff */
[-C--:B------:R-:W-:Y:S01]  /*133c0*/  HMMA.16816.F32 R92, R112, R118.reuse, R92 ;  /* 0x00000076705c723c */ /* 0x080fe2000000185c */
[----:B------:R-:W1:Y:S03]  /*133d0*/  LDSM.16.MT88.4 R112, [R158+0x400] ;  /* 0x000400009e70783b */ /* 0x000e660000004200 */
[----:B------:R-:W-:Y:S04]  /*133e0*/  FADD.FTZ R116, R230, R128 ;  /* 0x00000080e6747221 */ /* 0x000fe80000010000 */
[----:B------:R-:W-:Y:S04]  /*133f0*/  HMMA.16816.F32 R96, R108, R118, R96 ;  /* 0x000000766c60723c */ /* 0x000fe80000001860 */
[----:B------:R-:W-:Y:S01]  /*13400*/  FADD.FTZ R128, R228, R116 ;  /* 0x00000074e4807221 */ /* 0x000fe20000010000 */
[----:B------:R-:W-:Y:S02]  /*13410*/  F2FP.PACK_AB R116, R215, R210 ;  /* 0x000000d2d774723e */ /* 0x000fe400000000ff */
[----:B------:R-:W-:Y:S01]  /*13420*/  F2FP.PACK_AB R108, R226, R131 ;  /* 0x00000083e26c723e */ /* 0x000fe200000000ff */
[----:B------:R-:W-:Y:S01]  /*13430*/  FADD.FTZ R102, R240, R128 ;  /* 0x00000080f0667221 */ /* 0x000fe20000010000 */
[----:B------:R-:W-:Y:S03]  /*13440*/  F2FP.PACK_AB R109, R224, R130 ;  /* 0x00000082e06d723e */ /* 0x000fe600000000ff */
[----:B------:R-:W-:Y:S01]  /*13450*/  F2FP.PACK_AB R110, R229, R227 ;  /* 0x000000e3e56e723e */ /* 0x000fe200000000ff */
[----:B------:R-:W-:Y:S01]  /*13460*/  FADD.FTZ R102, R131, R102 ;  /* 0x0000006683667221 */ /* 0x000fe20000010000 */
[----:B------:R-:W-:Y:S02]  /*13470*/  F2FP.PACK_AB R111, R221, R222 ;  /* 0x000000dedd6f723e */ /* 0x000fe400000000ff */
[----:B------:R-:W-:Y:S01]  /*13480*/  F2FP.PACK_AB R118, R219, R218 ;  /* 0x000000dadb76723e */ /* 0x000fe200000000ff */
[----:B------:R-:W-:Y:S01]  /*13490*/  FADD.FTZ R2, R226, R102 ;  /* 0x00000066e2027221 */ /* 0x000fe20000010000 */
[----:B------:R-:W-:Y:S02]  /*134a0*/  F2FP.PACK_AB R119, R213, R217 ;  /* 0x000000d9d577723e */ /* 0x000fe400000000ff */
[----:B------:R-:W-:Y:S01]  /*134b0*/  MOV R102, R3 ;  /* 0x0000000300667202 */ /* 0x000fe20000000f00 */
[-C--:B-1----:R-:W-:Y:S08]  /*134c0*/  HMMA.16816.F32 R4, R108, R112.reuse, R4 ;  /* 0x000000706c04723c */ /* 0x082ff00000001804 */
[C---:B------:R-:W-:Y:S08]  /*134d0*/  HMMA.16816.F32 R8, R116.reuse, R112, R8 ;  /* 0x000000707408723c */ /* 0x040ff00000001808 */
[-C--:B------:R-:W-:Y:S08]  /*134e0*/  HMMA.16816.F32 R12, R116, R114.reuse, R12 ;  /* 0x00000072740c723c */ /* 0x080ff0000000180c */
[C---:B------:R-:W-:Y:S01]  /*134f0*/  HMMA.16816.F32 R16, R108.reuse, R114, R16 ;  /* 0x000000726c10723c */ /* 0x040fe20000001810 */
[----:B------:R-:W1:Y:S07]  /*13500*/  LDSM.16.MT88.4 R112, [R159+0x1000] ;  /* 0x001000009f70783b */ /* 0x000e6e0000004200 */
[-C--:B------:R-:W-:Y:S08]  /*13510*/  HMMA.16816.F32 R20, R108, R120.reuse, R20 ;  /* 0x000000786c14723c */ /* 0x080ff00000001814 */
[C---:B------:R-:W-:Y:S08]  /*13520*/  HMMA.16816.F32 R24, R116.reuse, R120, R24 ;  /* 0x000000787418723c */ /* 0x040ff00000001818 */
[-C--:B------:R-:W-:Y:S08]  /*13530*/  HMMA.16816.F32 R28, R116, R122.reuse, R28 ;  /* 0x0000007a741c723c */ /* 0x080ff0000000181c */
[C---:B------:R-:W-:Y:S01]  /*13540*/  HMMA.16816.F32 R32, R108.reuse, R122, R32 ;  /* 0x0000007a6c20723c */ /* 0x040fe20000001820 */
[----:B------:R-:W2:Y:S07]  /*13550*/  LDSM.16.MT88.4 R120, [R158+0x1c00] ;  /* 0x001c00009e78783b */ /* 0x000eae0000004200 */
[-C--:B------:R-:W-:Y:S08]  /*13560*/  HMMA.16816.F32 R36, R108, R124.reuse, R36 ;  /* 0x0000007c6c24723c */ /* 0x080ff00000001824 */
[C---:B------:R-:W-:Y:S08]  /*13570*/  HMMA.16816.F32 R40, R116.reuse, R124, R40 ;  /* 0x0000007c7428723c */ /* 0x040ff00000001828 */
[-C--:B------:R-:W-:Y:S08]  /*13580*/  HMMA.16816.F32 R44, R116, R126.reuse, R44 ;  /* 0x0000007e742c723c */ /* 0x080ff0000000182c */
[C---:B------:R-:W-:Y:S01]  /*13590*/  HMMA.16816.F32 R48, R108.reuse, R126, R48 ;  /* 0x0000007e6c30723c */ /* 0x040fe20000001830 */
[----:B------:R-:W3:Y:S07]  /*135a0*/  LDSM.16.MT88.4 R124, [R159+0x1c00] ;  /* 0x001c00009f7c783b */ /* 0x000eee0000004200 */
        /* <DEDUP_REMOVED lines=8> */
[C---:B------:R-:W-:Y:S08]  /*13630*/  HMMA.16816.F32 R80, R108.reuse, R122, R80 ;  /* 0x0000007a6c50723c */ /* 0x040ff00000001850 */
[-C--:B---3--:R-:W-:Y:S08]  /*13640*/  HMMA.16816.F32 R84, R108, R124.reuse, R84 ;  /* 0x0000007c6c54723c */ /* 0x088ff00000001854 */
[C---:B------:R-:W-:Y:S08]  /*13650*/  HMMA.16816.F32 R88, R116.reuse, R124, R88 ;  /* 0x0000007c7458723c */ /* 0x040ff00000001858 */
[-C--:B------:R-:W-:Y:S07]  /*13660*/  HMMA.16816.F32 R92, R116, R126.reuse, R92 ;  /* 0x0000007e745c723c */ /* 0x080fee000000185c */
[----:B------:R-:W-:Y:S01]  /*13670*/  FADD.FTZ R116, R236, R129 ;  /* 0x00000081ec747221 */ /* 0x000fe20000010000 */
[----:B------:R-:W-:Y:S01]  /*13680*/  HMMA.16816.F32 R96, R108, R126, R96 ;  /* 0x0000007e6c60723c */ /* 0x000fe20000001860 */
[----:B------:R-:W-:Y:S03]  /*13690*/  LDSM.16.MT88.4 R108, [R158+0x1400] ;  /* 0x001400009e6c783b */ /* 0x000fe60000004200 */
[----:B------:R-:W-:Y:S04]  /*136a0*/  FADD.FTZ R173, R233, R116 ;  /* 0x00000074e9ad7221 */ /* 0x000fe80000010000 */
[-C--:B-1----:R-:W-:Y:S01]  /*136b0*/  HMMA.16816.F32 R128, R164, R112.reuse, R4 ;  /* 0x00000070a480723c */ /* 0x082fe20000001804 */
[----:B------:R-:W1:Y:S07]  /*136c0*/  LDSM.16.MT88.4 R116, [R159+0x800] ;  /* 0x000800009f74783b */ /* 0x000e6e0000004200 */
[C---:B------:R-:W-:Y:S01]  /*136d0*/  HMMA.16816.F32 R132, R168.reuse, R112, R8 ;  /* 0x00000070a884723c */ /* 0x040fe20000001808 */
[----:B------:R-:W2:Y:S07]  /*136e0*/  LDSM.16.MT88.4 R4, [R159+0x1400] ;  /* 0x001400009f04783b */ /* 0x000eae0000004200 */
[-C--:B------:R-:W-:Y:S01]  /*136f0*/  HMMA.16816.F32 R136, R168, R114.reuse, R12 ;  /* 0x00000072a888723c */ /* 0x080fe2000000180c */
[----:B------:R-:W3:Y:S07]  /*13700*/  LDSM.16.MT88.4 R8, [R158+0x2000] ;  /* 0x002000009e08783b */ /* 0x000eee0000004200 */
[C---:B------:R-:W-:Y:S01]  /*13710*/  HMMA.16816.F32 R124, R164.reuse, R114, R16 ;  /* 0x00000072a47c723c */ /* 0x040fe20000001810 */
[----:B------:R-:W4:Y:S07]  /*13720*/  LDSM.16.MT88.4 R12, [R159+0x2000] ;  /* 0x002000009f0c783b */ /* 0x000f2e0000004200 */
[-C--:B-1----:R-:W-:Y:S08]  /*13730*/  HMMA.16816.F32 R120, R164, R116.reuse, R20 ;  /* 0x00000074a478723c */ /* 0x082ff00000001814 */
[C---:B------:R-:W-:Y:S08]  /*13740*/  HMMA.16816.F32 R140, R168.reuse, R116, R24 ;  /* 0x00000074a88c723c */ /* 0x040ff00000001818 */
[-C--:B------:R-:W-:Y:S08]  /*13750*/  HMMA.16816.F32 R144, R168, R118.reuse, R28 ;  /* 0x00000076a890723c */ /* 0x080ff0000000181c */
[C---:B------:R-:W-:Y:S08]  /*13760*/  HMMA.16816.F32 R116, R164.reuse, R118, R32 ;  /* 0x00000076a474723c */ /* 0x040ff00000001820 */
[-C--:B------:R-:W-:Y:S08]  /*13770*/  HMMA.16816.F32 R112, R164, R108.reuse, R36 ;  /* 0x0000006ca470723c */ /* 0x080ff00000001824 */
[C---:B------:R-:W-:Y:S08]  /*13780*/  HMMA.16816.F32 R148, R168.reuse, R108, R40 ;  /* 0x0000006ca894723c */ /* 0x040ff00000001828 */
[-C--:B------:R-:W-:Y:S08]  /*13790*/  HMMA.16816.F32 R160, R168, R110.reuse, R44 ;  /* 0x0000006ea8a0723c */ /* 0x080ff0000000182c */
[C---:B------:R-:W-:Y:S08]  /*137a0*/  HMMA.16816.F32 R108, R164.reuse, R110, R48 ;  /* 0x0000006ea46c723c */ /* 0x040ff00000001830 */
[-C--:B--2---:R-:W-:Y:S08]  /*137b0*/  HMMA.16816.F32 R52, R164, R4.reuse, R52 ;  /* 0x00000004a434723c */ /* 0x084ff00000001834 */
[C---:B------:R-:W-:Y:S07]  /*137c0*/  HMMA.16816.F32 R56, R168.reuse, R4, R56 ;  /* 0x00000004a838723c */ /* 0x040fee0000001838 */
[----:B------:R-:W-:Y:S01]  /*137d0*/  FADD.FTZ R5, R210, R173 ;  /* 0x000000add2057221 */ /* 0x000fe20000010000 */
[-C--:B------:R-:W-:Y:S04]  /*137e0*/  HMMA.16816.F32 R60, R168, R6.reuse, R60 ;  /* 0x00000006a83c723c */ /* 0x080fe8000000183c */
[----:B------:R-:W-:Y:S04]  /*137f0*/  FADD.FTZ R4, R211, R172 ;  /* 0x000000acd3047221 */ /* 0x000fe80000010000 */
[C---:B------:R-:W-:Y:S07]  /*13800*/  HMMA.16816.F32 R64, R164.reuse, R6, R64 ;  /* 0x00000006a440723c */ /* 0x040fee0000001840 */
[----:B------:R-:W-:Y:S01]  /*13810*/  FADD.FTZ R7, R214, R4 ;  /* 0x00000004d6077221 */ /* 0x000fe20000010000 */
[-C--:B---3--:R-:W-:Y:S04]  /*13820*/  HMMA.16816.F32 R68, R164, R8.reuse, R68 ;  /* 0x00000008a444723c */ /* 0x088fe80000001844 */
[----:B------:R-:W-:Y:S04]  /*13830*/  FADD.FTZ R6, R222, R0 ;  /* 0x00000000de067221 */ /* 0x000fe80000010000 */
[C---:B------:R-:W-:Y:S04]  /*13840*/  HMMA.16816.F32 R72, R168.reuse, R8, R72 ;  /* 0x00000008a848723c */ /* 0x040fe80000001848 */
[----:B------:R-:W-:Y:S03]  /*13850*/  FADD.FTZ R6, R221, R6 ;  /* 0x00000006dd067221 */ /* 0x000fe60000010000 */
[----:B------:R-:W-:Y:S01]  /*13860*/  FADD.FTZ R8, R215, R5 ;  /* 0x00000005d7087221 */ /* 0x000fe20000010000 */
[-C--:B------:R-:W-:Y:S04]  /*13870*/  HMMA.16816.F32 R76, R168, R10.reuse, R76 ;  /* 0x0000000aa84c723c */ /* 0x080fe8000000184c */
[----:B------:R-:W-:Y:S02]  /*13880*/  FADD.FTZ R5, R227, R2 ;  /* 0x00000002e3057221 */ /* 0x000fe40000010000 */
[----:B------:R-:W-:Y:S02]  /*13890*/  FADD.FTZ R4, R218, R8 ;  /* 0x00000008da047221 */ /* 0x000fe40000010000 */
[C---:B------:R-:W-:Y:S04]  /*138a0*/  HMMA.16816.F32 R80, R164.reuse, R10, R80 ;  /* 0x0000000aa450723c */ /* 0x040fe80000001850 */
[----:B------:R-:W-:Y:S02]  /*138b0*/  FADD.FTZ R2, R217, R7 ;  /* 0x00000007d9027221 */ /* 0x000fe40000010000 */
[----:B------:R-:W-:Y:S02]  /*138c0*/  FADD.FTZ R0, R229, R5 ;  /* 0x00000005e5007221 */ /* 0x000fe40000010000 */
[----:B------:R-:W-:Y:S01]  /*138d0*/  FADD.FTZ R4, R219, R4 ;  /* 0x00000004db047221 */ /* 0x000fe20000010000 */
[-C--:B----4-:R-:W-:Y:S03]  /*138e0*/  HMMA.16816.F32 R84, R164, R12.reuse, R84 ;  /* 0x0000000ca454723c */ /* 0x090fe60000001854 */
        /* <DEDUP_REMOVED lines=19> */
[----:B------:R-:W-:Y:S01]  /*13a20*/  FADD.FTZ R238, R174, R0 ;  /* 0x00000000aeee7221 */ /* 0x000fe20000010000 */
[----:B------:R-:W-:-:S05]  /*13a30*/  @P2 BRA `(.L_x_265) ;  /* 0xffffd2a000002947 */ /* 0x000fca000383ffff */
.L_x_262:
        /* <DEDUP_REMOVED lines=16> */
.L_x_342:
        /* <DEDUP_REMOVED lines=51> */
[----:B---3--:R-:W-:Y:S01]  /*13e70*/  @P1 FMUL.FTZ R6, R0, 0.69314718246459960938 ;  /* 0x3f31721800061820 */ /* 0x008fe20000410000 */
[----:B------:R-:W-:Y:S01]  /*13e80*/  MOV R0, RZ ;  /* 0x000000ff00007202 */ /* 0x000fe20000000f00 */
[C---:B------:R-:W-:Y:S02]  /*13e90*/  FMUL.FTZ R127, R3.reuse, R55 ;  /* 0x00000037037f7220 */ /* 0x040fe40000410000 */
[C---:B------:R-:W-:Y:S02]  /*13ea0*/  FMUL.FTZ R172, R3.reuse, R130 ;  /* 0x0000008203ac7220 */ /* 0x040fe40000410000 */
[C---:B------:R-:W-:Y:S01]  /*13eb0*/  FMUL.FTZ R173, R3.reuse, R131 ;  /* 0x0000008303ad7220 */ /* 0x040fe20000410000 */
[----:B------:R-:W1:Y:S01]  /*13ec0*/  @P0 MUFU.RCP R0, R4 ;  /* 0x0000000400000308 */ /* 0x000e620000001000 */
[----:B------:R-:W-:-:S02]  /*13ed0*/  FMUL.FTZ R110, R3, R86 ;  /* 0x00000056036e7220 */ /* 0x000fc40000410000 */
[C---:B------:R-:W-:Y:S02]  /*13ee0*/  FMUL.FTZ R111, R3.reuse, R87 ;  /* 0x00000057036f7220 */ /* 0x040fe40000410000 */
[C---:B------:R-:W-:Y:S02]  /*13ef0*/  FMUL.FTZ R52, R2.reuse, R56 ;  /* 0x0000003802347220 */ /* 0x040fe40000410000 */
[C---:B------:R-:W-:Y:S02]  /*13f00*/  FMUL.FTZ R53, R2.reuse, R57 ;  /* 0x0000003902357220 */ /* 0x040fe40000410000 */
[C---:B------:R-:W-:Y:S02]  /*13f10*/  FMUL.FTZ R54, R2.reuse, R60 ;  /* 0x0000003c02367220 */ /* 0x040fe40000410000 */
[----:B------:R-:W-:Y:S02]  /*13f20*/  FMUL.FTZ R55, R2, R61 ;  /* 0x0000003d02377220 */ /* 0x000fe40000410000 */
        /* <DEDUP_REMOVED lines=11> */
[----:B------:R-:W-:Y:S01]  /*13fe0*/  FMUL.FTZ R87, R3, R99 ;  /* 0x0000006303577220 */ /* 0x000fe20000410000 */
[----:B------:R-:W-:Y:S01]  /*13ff0*/  @P3 MOV R3, 0x3f317218 ;  /* 0x3f31721800033802 */ /* 0x000fe20000000f00 */
        /* <DEDUP_REMOVED lines=19> */
[----:B------:R-:W-:Y:S02]  /*14130*/  FMUL.FTZ R37, R2, R93 ;  /* 0x0000005d02257220 */ /* 0x000fe40000410000 */
[----:B------:R2:W3:Y:S01]  /*14140*/  @P0 MUFU.LG2 R2, R4 ;  /* 0x0000000400020308 */ /* 0x0004e20000000c00 */
[----:B------:R-:W-:Y:S02]  /*14150*/  @P3 FMUL.FTZ R9, R7, 0.69314718246459960938 ;  /* 0x3f31721807093820 */ /* 0x000fe40000410000 */
[----:B------:R-:W-:Y:S02]  /*14160*/  @P3 FMUL.FTZ R7, R3, c[0x0][0x2d0] ;  /* 0x0000b40003073a20 */ /* 0x000fe40000410000 */
[----:B------:R-:W-:Y:S02]  /*14170*/  @P1 FMUL.FTZ R3, R10, c[0x0][0x2d0] ;  /* 0x0000b4000a031a20 */ /* 0x000fe40000410000 */
[----:B------:R-:W-:Y:S02]  /*14180*/  @P2 FMUL.FTZ R5, R5, c[0x0][0x2d0] ;  /* 0x0000b40005052a20 */ /* 0x000fe40000410000 */
[----:B------:R-:W-:Y:S01]  /*14190*/  @P1 FFMA.FTZ R23, R3, R103, R6 ;  /* 0x0000006703171223 */ /* 0x000fe20000010006 */
[----:B------:R-:W-:Y:S01]  /*141a0*/  @P0 MOV R3, 0x3f317218 ;  /* 0x3f31721800030802 */ /* 0x000fe20000000f00 */
[----:B-1----:R-:W-:-:S02]  /*141b0*/  FMUL.FTZ R82, R0, R58 ;  /* 0x0000003a00527220 */ /* 0x002fc40000410000 */
[----:B------:R-:W-:Y:S02]  /*141c0*/  FMUL.FTZ R83, R0, R59 ;  /* 0x0000003b00537220 */ /* 0x000fe40000410000 */
[----:B------:R-:W-:Y:S01]  /*141d0*/  @P0 FMUL.FTZ R3, R3, c[0x0][0x2d0] ;  /* 0x0000b40003030a20 */ /* 0x000fe20000410000 */
[----:B--2---:R-:W-:Y:S01]  /*141e0*/  MOV R4, 0x1 ;  /* 0x0000000100047802 */ /* 0x004fe20000000f00 */
[----:B---3--:R-:W-:Y:S02]  /*141f0*/  @P0 FMUL.FTZ R2, R2, 0.69314718246459960938 ;  /* 0x3f31721802020820 */ /* 0x008fe40000410000 */
        /* <DEDUP_REMOVED lines=25> */
[----:B------:R-:W-:Y:S02]  /*14390*/  @P0 FFMA.FTZ R20, R3, R102, R2 ;  /* 0x0000006603140223 */ /* 0x000fe40000010002 */
.L_x_207:
[----:B------:R2:W5:Y:S04]  /*143a0*/  LDL R6, [R1+0x10] ;  /* 0x0000100001067983 */ /* 0x0005680000100800 */
[----:B------:R-:W3:Y:S01]  /*143b0*/  S2R R2, SR_TID.X ;  /* 0x0000000000027919 */ /* 0x000ee20000002100 */
[----:B------:R-:W-:Y:S01]  /*143c0*/  BSSY B0, `(.L_x_267) ;  /* 0x0000011000007945 */ /* 0x000fe20003800000 */
[----:B---3--:R-:W-:-:S13]  /*143d0*/  LOP3.LUT P0, RZ, R2, 0x7f, RZ, 0xc0, !PT ;  /* 0x0000007f02ff7812 */ /* 0x008fda000780c0ff */
[----:B------:R-:W-:Y:S05]  /*143e0*/  @P0 BRA `(.L_x_268) ;  /* 0x000000e000000947 */ /* 0x000fea0003800000 */
[----:B--2---:R-:W2:Y:S01]  /*143f0*/  S2R R4, SR_LANEID ;  /* 0x0000000000047919 */ /* 0x004ea20000000000 */
[----:B------:R-:W-:Y:S01]  /*14400*/  VOTEU.ANY UR4, UPT, PT ;  /* 0x0000000000047886 */ /* 0x000fe200038e0100 */
[----:B------:R-:W-:Y:S01]  /*14410*/  IMAD.MOV.U32 R5, RZ, RZ, c[0x0][0x564] ;  /* 0x00015900ff057624 */ /* 0x000fe200078e00ff */
[----:B-1----:R-:W2:Y:S08]  /*14420*/  FLO.U32 R3, UR4 ;  /* 0x0000000400037d00 */ /* 0x002eb000080e0000 */
        /* <DEDUP_REMOVED lines=10> */
.L_x_268:
[----:B--2---:R-:W-:Y:S05]  /*144d0*/  BSYNC B0 ;  /* 0x0000000000007941 */ /* 0x004fea0003800000 */
.L_x_267:
        /* <DEDUP_REMOVED lines=16> */
[----:B------:R-:W-:Y:S01]  /*145e0*/  F2FP.PACK_AB R4, R81, R80 ;  /* 0x000000505104723e */ /* 0x000fe200000000ff */
[----:B------:R-:W4:Y:S01]  /*145f0*/  LDL.LU R11, [R1+0x18] ;  /* 0x00001800010b7983 */ /* 0x000f220000300800 */
[----:B------:R-:W-:Y:S02]  /*14600*/  F2FP.PACK_AB R5, R77, R76 ;  /* 0x0000004c4d05723e */ /* 0x000fe400000000ff */
[----:B------:R-:W-:-:S04]  /*14610*/  ISETP.NE.U32.AND P0, PT, RZ, c[0x0][0x508], PT ;  /* 0x00014200ff007a0c */ /* 0x000fc80003f05070 */
[----:B------:R-:W-:Y:S02]  /*14620*/  ISETP.NE.AND.EX P1, PT, RZ, c[0x0][0x50c], PT, P0 ;  /* 0x00014300ff007a0c */ /* 0x000fe40003f25300 */
[----:B------:R-:W-:-:S04]  /*14630*/  ISETP.NE.U32.AND P2, PT, RZ, c[0x0][0x500], PT ;  /* 0x00014000ff007a0c */ /* 0x000fc80003f45070 */
[----:B------:R-:W-:Y:S01]  /*14640*/  ISETP.NE.AND.EX P2, PT, RZ, c[0x0][0x504], PT, P2 ;  /* 0x00014100ff007a0c */ /* 0x000fe20003f45320 */
        /* <DEDUP_REMOVED lines=75> */
[----:B-1----:R-:W-:Y:S02]  /*14b00*/  F2FP.PACK_AB R3, R171, R170 ;  /* 0x000000aaab03723e */ /* 0x002fe400000000ff */
        /* <DEDUP_REMOVED lines=9> */
[----:B------:R-:W-:Y:S04]  /*14ba0*/  STS [R6+0x5080], R2 ;  /* 0x0050800206007388 */ /* 0x000fe80000000800 */
[----:B------:R2:W-:Y:S01]  /*14bb0*/  STS [R6+0x5280], R0 ;  /* 0x0052800006007388 */ /* 0x0005e20000000800 */
[----:B-1----:R-:W-:Y:S02]  /*14bc0*/  F2FP.PACK_AB R3, R37, R36 ;  /* 0x000000242503723e */ /* 0x002fe400000000ff */
[----:B--2---:R-:W-:-:S03]  /*14bd0*/  F2FP.PACK_AB R0, R39, R38 ;  /* 0x000000262700723e */ /* 0x004fc600000000ff */
[----:B------:R-:W-:Y:S04]  /*14be0*/  STS [R12+0x5000], R3 ;  /* 0x005000030c007388 */ /* 0x000fe80000000800 */
[----:B------:R1:W-:Y:S04]  /*14bf0*/  STS [R12+0x5200], R0 ;  /* 0x005200000c007388 */ /* 0x0003e80000000800 */
[----:B------:R-:W-:Y:S01]  /*14c00*/  BAR.SYNC.DEFER_BLOCKING 0x1, 0x80 ;  /* 0x0042000000007b1d */ /* 0x000fe20000010000 */
[----:B------:R-:W-:Y:S01]  /*14c10*/  @P1 LEA R4, P0, R9, c[0x0][0x508], 0x2 ;  /* 0x0001420009041a11 */ /* 0x000fe200078010ff */
[----:B------:R-:W-:-:S02]  /*14c20*/  IMAD.MOV.U32 R6, RZ, RZ, 0x4 ;  /* 0x00000004ff067424 */ /* 0x000fc400078e00ff */
[----:B------:R-:W-:Y:S01]  /*14c30*/  IMAD.MOV.U32 R10, RZ, RZ, c[0x0][0x388] ;  /* 0x0000e200ff0a7624 */ /* 0x000fe200078e00ff */
[C---:B------:R-:W-:Y:S01]  /*14c40*/  @P1 LEA.HI.X R5, R9.reuse, c[0x0][0x50c], R8, 0x2, P0 ;  /* 0x0001430009051a11 */ /* 0x040fe200000f1408 */
[----:B------:R-:W-:Y:S02]  /*14c50*/  IMAD.MOV.U32 R2, RZ, RZ, RZ ;  /* 0x000000ffff027224 */ /* 0x000fe400078e00ff */
[----:B------:R-:W-:Y:S02]  /*14c60*/  IMAD.WIDE R6, R9, R6, c[0x0][0x500] ;  /* 0x0001400009067625 */ /* 0x000fe400078e0206 */
[----:B------:R2:W5:Y:S04]  /*14c70*/  @P1 LDG.E R10, [R4.64] ;  /* 0x00000006040a1981 */ /* 0x000568000c1e1900 */
[----:B------:R2:W5:Y:S01]  /*14c80*/  @P2 LDG.E R2, [R6.64] ;  /* 0x0000000606022981 */ /* 0x000562000c1e1900 */
[----:B------:R-:W-:-:S04]  /*14c90*/  ISETP.NE.AND P0, PT, R11, RZ, PT ;  /* 0x000000ff0b00720c */ /* 0x000fc80003f05270 */
[----:B-1----:R-:W-:Y:S01]  /*14ca0*/  SEL R0, R11, c[0x0][0x3d4], P0 ;  /* 0x0000f5000b007a07 */ /* 0x002fe20000000000 */
[----:B------:R-:W-:Y:S05]  /*14cb0*/  @P1 BRA `(.L_x_271) ;  /* 0x0000004000001947 */ /* 0x000fea0003800000 */
[----:B------:R-:W-:Y:S05]  /*14cc0*/  @!P2 BRA `(.L_x_271) ;  /* 0x000000300000a947 */ /* 0x000fea0003800000 */
[----:B-----5:R1:W3:Y:S04]  /*14cd0*/  LDG.E R10, [R6.64] ;  /* 0x00000006060a7981 */ /* 0x0202e8000c1e1900 */
[----:B-12---:R-:W3:Y:S02]  /*14ce0*/  LDG.E R6, [R6.64+0x4] ;  /* 0x0000040606067981 */ /* 0x006ee4000c1e1900 */
[----:B---3--:R-:W-:Y:S02]  /*14cf0*/  IADD3 R10, -R10, R6, RZ ;  /* 0x000000060a0a7210 */ /* 0x008fe40007ffe1ff */
.L_x_271:
[----:B------:R-:W3:Y:S04]  /*14d00*/  LDL R3, [R1+0x9c] ;  /* 0x00009c0001037983 */ /* 0x000ee80000100800 */
[----:B------:R-:W3:Y:S04]  /*14d10*/  LDL R75, [R1+0x14] ;  /* 0x00001400014b7983 */ /* 0x000ee80000100800 */
[----:B------:R-:W4:Y:S04]  /*14d20*/  LDL R24, [R1+0xc] ;  /* 0x00000c0001187983 */ /* 0x000f280000100800 */
[----:B--2---:R-:W2:Y:S04]  /*14d30*/  LDL R13, [R1+0x50] ;  /* 0x00005000010d7983 */ /* 0x004ea80000100800 */
[----:B------:R-:W2:Y:S04]  /*14d40*/  LDL R26, [R1+0x98] ;  /* 0x00009800011a7983 */ /* 0x000ea80000100800 */
[----:B------:R-:W2:Y:S01]  /*14d50*/  LDL.LU R25, [R1+0x40] ;  /* 0x0000400001197983 */ /* 0x000ea20000300800 */
[----:B------:R-:W-:Y:S01]  /*14d60*/  IMAD.MOV.U32 R11, RZ, RZ, 0x368 ;  /* 0x00000368ff0b7424 */ /* 0x000fe200078e00ff */
[----:B------:R-:W-:-:S04]  /*14d70*/  ISETP.GT.AND P2, PT, R0, 0x1, PT ;  /* 0x000000010000780c */ /* 0x000fc80003f44270 */
[----:B------:R-:W-:-:S04]  /*14d80*/  SEL R11, R11, 0x328, P2 ;  /* 0x000003280b0b7807 */ /* 0x000fc80001000000 */
[----:B------:R-:W1:Y:S08]  /*14d90*/  LDC.64 R6, c[0x0][R11+0x170] ;  /* 0x00005c000b067b82 */ /* 0x000e700000000a00 */
[----:B------:R-:W4:Y:S08]  /*14da0*/  LDC.64 R14, c[0x0][R11+0x168] ;  /* 0x00005a000b0e7b82 */ /* 0x000f300000000a00 */
[----:B------:R1:W2:Y:S08]  /*14db0*/  LDC.64 R18, c[0x0][R11+0x178] ;  /* 0x00005e000b127b82 */ /* 0x0002b00000000a00 */
[----:B------:R1:W2:Y:S01]  /*14dc0*/  LDC.64 R16, c[0x0][R11+0x160] ;  /* 0x000058000b107b82 */ /* 0x0002a20000000a00 */
[----:B------:R-:W-:Y:S01]  /*14dd0*/  ISETP.NE.U32.AND P0, PT, RZ, c[0x0][0x500], PT ;  /* 0x00014000ff007a0c */ /* 0x000fe20003f05070 */
[----:B------:R-:W-:-:S03]  /*14de0*/  IMAD.MOV.U32 R0, RZ, RZ, c[0x0][0x4e8] ;  /* 0x00013a00ff007624 */ /* 0x000fc600078e00ff */
[----:B------:R-:W-:Y:S02]  /*14df0*/  ISETP.NE.AND.EX P0, PT, RZ, c[0x0][0x504], PT, P0 ;  /* 0x00014100ff007a0c */ /* 0x000fe40003f05300 */
[----:B------:R-:W-:Y:S02]  /*14e00*/  ISETP.NE.AND P5, PT, R0, 0x1, PT ;  /* 0x000000010000780c */ /* 0x000fe40003fa5270 */
[----:B------:R-:W-:Y:S02]  /*14e10*/  SEL R0, R9, RZ, !P0 ;  /* 0x000000ff09007207 */ /* 0x000fe40004000000 */
[----:B------:R-:W-:Y:S01]  /*14e20*/  SEL R5, R8, RZ, !P0 ;  /* 0x000000ff08057207 */ /* 0x000fe20004000000 */
[----:B------:R-:W2:Y:S02]  /*14e30*/  S2R R27, SR_TID.X ;  /* 0x00000000001b7919 */ /* 0x000ea40000002100 */
[----:B-1----:R-:W-:-:S04]  /*14e40*/  IMAD R4, R7, R0, RZ ;  /* 0x0000000007047224 */ /* 0x002fc800078e02ff */
[C---:B------:R-:W-:Y:S02]  /*14e50*/  IMAD R12, R6.reuse, R5, R4 ;  /* 0x00000005060c7224 */ /* 0x040fe400078e0204 */
[----:B------:R-:W-:-:S04]  /*14e60*/  IMAD.WIDE.U32 R6, R6, R0, RZ ;  /* 0x0000000006067225 */ /* 0x000fc800078e00ff */
[----:B------:R-:W-:Y:S02]  /*14e70*/  IMAD.IADD R12, R7, 0x1, R12 ;  /* 0x00000001070c7824 */ /* 0x000fe400078e020c */
[----:B---3--:R-:W-:-:S04]  /*14e80*/  IMAD R3, R75, 0x80, R3 ;  /* 0x000000804b037824 */ /* 0x008fc800078e0203 */
[----:B------:R-:W-:-:S04]  /*14e90*/  @P5 IMAD.HI.U32 R5, R3, c[0x0][0x4ec], RZ ;  /* 0x00013b0003055a27 */ /* 0x000fc800078e00ff */
[----:B----4-:R-:W-:-:S04]  /*14ea0*/  IMAD.WIDE.U32 R8, R14, R24, RZ ;  /* 0x000000180e087225 */ /* 0x010fc800078e00ff */
[----:B------:R-:W-:Y:S01]  /*14eb0*/  IMAD.MOV.U32 R4, RZ, RZ, R3 ;  /* 0x000000ffff047224 */ /* 0x000fe200078e0003 */
[----:B------:R-:W-:Y:S01]  /*14ec0*/  @P5 SHF.R.U32.HI R4, RZ, c[0x0][0x4f0], R5 ;  /* 0x00013c00ff045a19 */ /* 0x000fe20000011605 */
[----:B------:R-:W-:Y:S01]  /*14ed0*/  IMAD R11, R15, R24, RZ ;  /* 0x000000180f0b7224 */ /* 0x000fe200078e02ff */
[----:B--2---:R-:W-:Y:S02]  /*14ee0*/  SEL R5, R13, RZ, P2 ;  /* 0x000000ff0d057207 */ /* 0x004fe40001000000 */
[--C-:B-----5:R-:W-:Y:S01]  /*14ef0*/  IADD3 R13, P1, P0, R6, R8, R2.reuse ;  /* 0x00000008060d7210 */ /* 0x120fe2000783e002 */
[----:B------:R-:W-:Y:S01]  /*14f00*/  IMAD.IADD R8, R9, 0x1, R11 ;  /* 0x0000000109087824 */ /* 0x000fe200078e020b */
[----:B------:R-:W-:Y:S01]  /*14f10*/  SHF.R.S32.HI R14, RZ, 0x1f, R2 ;  /* 0x0000001fff0e7819 */ /* 0x000fe20000011402 */
[----:B------:R-:W-:Y:S02]  /*14f20*/  IMAD.MOV R9, RZ, RZ, -R4 ;  /* 0x000000ffff097224 */ /* 0x000fe400078e0a04 */
[----:B------:R-:W-:-:S02]  /*14f30*/  IMAD R11, R19, R5, RZ ;  /* 0x00000005130b7224 */ /* 0x000fc400078e02ff */
        /* <DEDUP_REMOVED lines=13> */
[----:B------:R-:W-:Y:S01]  /*15010*/  IMAD.MOV.U32 R7, RZ, RZ, c[0x0][0x4ac] ;  /* 0x00012b00ff077624 */ /* 0x000fe200078e00ff */
[----:B------:R-:W-:Y:S01]  /*15020*/  SHF.R.S32.HI R15, RZ, 0x1f, R27 ;  /* 0x0000001fff0f7819 */ /* 0x000fe2000001141b */
[----:B------:R-:W-:Y:S01]  /*15030*/  IMAD.IADD R5, R5, 0x1, R8 ;  /* 0x0000000105057824 */ /* 0x000fe200078e0208 */
[C---:B------:R-:W-:Y:S02]  /*15040*/  LEA R6, P0, R4.reuse, R6, 0x2 ;  /* 0x0000000604067211 */ /* 0x040fe400078010ff */
[----:B------:R-:W-:Y:S02]  /*15050*/  SEL R7, R7, c[0x0][0x454], P2 ;  /* 0x0001150007077a07 */ /* 0x000fe40001000000 */
[----:B------:R-:W-:Y:S02]  /*15060*/  LEA.HI R15, R15, R27, RZ, 0x5 ;  /* 0x0000001b0f0f7211 */ /* 0x000fe400078f28ff */
[----:B------:R-:W-:Y:S02]  /*15070*/  LEA.HI.X R5, R4, R7, R5, 0x2, P0 ;  /* 0x0000000704057211 */ /* 0x000fe400000f1405 */
[----:B------:R-:W-:Y:S01]  /*15080*/  LOP3.LUT R15, R15, 0xffffffe0, RZ, 0xc0, !PT ;  /* 0xffffffe00f0f7812 */ /* 0x000fe200078ec0ff */
[----:B------:R-:W-:Y:S01]  /*15090*/  IMAD R4, R10, c[0x0][0x4e8], RZ ;  /* 0x00013a000a047a24 */ /* 0x000fe200078e02ff */
[----:B------:R-:W-:Y:S04]  /*150a0*/  SHFL.IDX PT, R12, R6, RZ, 0x1c1f ;  /* 0x001c1fff060c7589 */ /* 0x000fe800000e0000 */
[----:B------:R-:W1:Y:S01]  /*150b0*/  SHFL.IDX PT, R13, R5, RZ, 0x1c1f ;  /* 0x001c1fff050d7589 */ /* 0x000e6200000e0000 */
[----:B------:R-:W-:-:S03]  /*150c0*/  IMAD.IADD R15, R27, 0x1, -R15 ;  /* 0x000000011b0f7824 */ /* 0x000fc600078e0a0f */
[----:B------:R-:W-:Y:S04]  /*150d0*/  SHFL.IDX PT, R10, R6, 0x1, 0x1c1f ;  /* 0x003c1f00060a7f89 */ /* 0x000fe800000e0000 */
[----:B------:R-:W2:Y:S04]  /*150e0*/  SHFL.IDX PT, R11, R5, 0x1, 0x1c1f ;  /* 0x003c1f00050b7f89 */ /* 0x000ea800000e0000 */
[----:B------:R-:W-:Y:S04]  /*150f0*/  SHFL.IDX PT, R9, R5, 0x2, 0x1c1f ;  /* 0x005c1f0005097f89 */ /* 0x000fe800000e0000 */
[----:B------:R3:W-:Y:S01]  /*15100*/  SHFL.IDX PT, R7, R5, 0x3, 0x1c1f ;  /* 0x007c1f0005077f89 */ /* 0x0007e200000e0000 */
[----:B------:R-:W-:-:S03]  /*15110*/  LOP3.LUT P0, RZ, R15, 0x3, RZ, 0xc0, !PT ;  /* 0x000000030fff7812 */ /* 0x000fc6000780c0ff */
[----:B------:R-:W4:Y:S01]  /*15120*/  SHFL.IDX PT, R8, R6, 0x2, 0x1c1f ;  /* 0x005c1f0006087f89 */ /* 0x000f2200000e0000 */
[----:B---3--:R-:W-:-:S05]  /*15130*/  IMAD R5, R75, 0x80, R26 ;  /* 0x000000804b057824 */ /* 0x008fca00078e021a */
[C---:B------:R-:W-:Y:S02]  /*15140*/  IADD3 R17, R5.reuse, 0x8, RZ ;  /* 0x0000000805117810 */ /* 0x040fe40007ffe0ff */
[CC--:B------:R-:W-:Y:S02]  /*15150*/  ISETP.GE.OR P4, PT, R5.reuse, R4.reuse, P0 ;  /* 0x000000040500720c */ /* 0x0c0fe40000786670 */
[----:B------:R-:W-:Y:S02]  /*15160*/  IADD3 R16, R5, 0x40, RZ ;  /* 0x0000004005107810 */ /* 0x000fe40007ffe0ff */
[-C--:B------:R-:W-:Y:S02]  /*15170*/  ISETP.GE.OR P3, PT, R17, R4.reuse, P0 ;  /* 0x000000041100720c */ /* 0x080fe40000766670 */
[----:B------:R-:W-:Y:S02]  /*15180*/  ISETP.GE.OR P1, PT, R16, R4, P0 ;  /* 0x000000041000720c */ /* 0x000fe40000726670 */
[----:B------:R-:W-:-:S05]  /*15190*/  IADD3 R15, R5, 0x48, RZ ;  /* 0x00000048050f7810 */ /* 0x000fca0007ffe0ff */
[----:B-1----:R-:W-:Y:S04]  /*151a0*/  @!P4 ST.E [R12.64], R21 ;  /* 0x000000150c00c985 */ /* 0x002fe8000c101906 */
[----:B--2---:R-:W-:Y:S01]  /*151b0*/  @!P3 ST.E [R10.64], R22 ;  /* 0x000000160a00b985 */ /* 0x004fe2000c101906 */
[----:B------:R-:W-:-:S03]  /*151c0*/  ISETP.GE.AND P3, PT, R16, R4, PT ;  /* 0x000000041000720c */ /* 0x000fc60003f66270 */
[----:B----4-:R-:W-:Y:S01]  /*151d0*/  @!P1 ST.E [R8.64], R23 ;  /* 0x0000001708009985 */ /* 0x010fe2000c101906 */
[----:B------:R-:W-:Y:S02]  /*151e0*/  ISETP.GE.AND P1, PT, R15, R4, PT ;  /* 0x000000040f00720c */ /* 0x000fe40003f26270 */
[----:B------:R-:W-:-:S04]  /*151f0*/  LOP3.LUT R25, R25, 0xfffffffd, RZ, 0xc0, !PT ;  /* 0xfffffffd19197812 */ /* 0x000fc800078ec0ff */
[----:B------:R-:W-:-:S04]  /*15200*/  LOP3.LUT R25, R25, 0xfffffffe, RZ, 0xc0, !PT ;  /* 0xfffffffe19197812 */ /* 0x000fc800078ec0ff */
[----:B------:R-:W-:Y:S01]  /*15210*/  @P3 LOP3.LUT R25, R25, 0x1, RZ, 0xfc, !PT ;  /* 0x0000000119193812 */ /* 0x000fe200078efcff */
[----:B------:R-:W1:Y:S03]  /*15220*/  SHFL.IDX PT, R6, R6, 0x3, 0x1c1f ;  /* 0x007c1f0006067f89 */ /* 0x000e6600000e0000 */
[----:B------:R-:W-:-:S05]  /*15230*/  @P1 LOP3.LUT R25, R25, 0x2, RZ, 0xfc, !PT ;  /* 0x0000000219191812 */ /* 0x000fca00078efcff */
[----:B------:R2:W-:Y:S01]  /*15240*/  STL [R1+0x40], R25 ;  /* 0x0000401901007387 */ /* 0x0005e20000100800 */
[-C--:B------:R-:W-:Y:S02]  /*15250*/  ISETP.GE.OR P0, PT, R15, R4.reuse, P0 ;  /* 0x000000040f00720c */ /* 0x080fe40000706670 */
[----:B------:R-:W-:-:S11]  /*15260*/  ISETP.GE.AND P6, PT, R17, R4, PT ;  /* 0x000000041100720c */ /* 0x000fd60003fc6270 */
[----:B-1----:R2:W-:Y:S01]  /*15270*/  @!P0 ST.E [R6.64], R20 ;  /* 0x0000001406008985 */ /* 0x0025e2000c101906 */
[----:B------:R-:W-:Y:S01]  /*15280*/  ISETP.GE.AND P0, PT, R5, R4, PT ;  /* 0x000000040500720c */ /* 0x000fe20003f06270 */
[----:B------:R-:W-:Y:S05]  /*15290*/  @P2 BRA `(.L_x_272) ;  /* 0x000008f000002947 */ /* 0x000fea0003800000 */
[----:B------:R-:W1:Y:S01]  /*152a0*/  S2R R26, SR_TID.X ;  /* 0x00000000001a7919 */ /* 0x000e620000002100 */
[----:B------:R-:W-:Y:S01]  /*152b0*/  IMAD R14, R14, c[0x0][0x3a0], RZ ;  /* 0x0000e8000e0e7a24 */ /* 0x000fe200078e02ff */
[----:B------:R-:W-:Y:S01]  /*152c0*/  LEA R11, R75, R243, 0x7 ;  /* 0x000000f34b0b7211 */ /* 0x000fe200078e38ff */
[----:B--2---:R-:W-:-:S04]  /*152d0*/  IMAD.WIDE.U32 R6, R2, c[0x0][0x3a0], RZ ;  /* 0x0000e80002067a25 */ /* 0x004fc800078e00ff */
[----:B------:R-:W-:-:S05]  /*152e0*/  IMAD R2, R2, c[0x0][0x3a4], R14 ;  /* 0x0000e90002027a24 */ /* 0x000fca00078e020e */
[----:B------:R-:W-:Y:S02]  /*152f0*/  IADD3 R3, R7, R2, RZ ;  /* 0x0000000207037210 */ /* 0x000fe40007ffe0ff */
[----:B------:R-:W-:-:S05]  /*15300*/  MOV R2, R6 ;  /* 0x0000000600027202 */ /* 0x000fca0000000f00 */
[----:B------:R-:W-:Y:S01]  /*15310*/  IMAD.WIDE.U32 R6, R24, c[0x0][0x3e8], R2 ;  /* 0x0000fa0018067a25 */ /* 0x000fe200078e0002 */
[----:B------:R-:W-:-:S03]  /*15320*/  SHF.R.S32.HI R3, RZ, 0x1f, R0 ;  /* 0x0000001fff037819 */ /* 0x000fc60000011400 */
[----:B------:R-:W-:Y:S01]  /*15330*/  IMAD R7, R24, c[0x0][0x3ec], R7 ;  /* 0x0000fb0018077a24 */ /* 0x000fe200078e0207 */
[----:B-1----:R-:W-:Y:S01]  /*15340*/  SHF.R.S32.HI R25, RZ, 0x1f, R26 ;  /* 0x0000001fff197819 */ /* 0x002fe2000001141a */
[----:B------:R-:W-:Y:S01]  /*15350*/  IMAD R8, R3, c[0x0][0x3f0], RZ ;  /* 0x0000fc0003087a24 */ /* 0x000fe200078e02ff */
[----:B------:R-:W-:Y:S01]  /*15360*/  SHF.L.U32 R3, R241, 0x1, RZ ;  /* 0x00000001f1037819 */ /* 0x000fe200000006ff */
[----:B------:R-:W-:Y:S01]  /*15370*/  IMAD.WIDE.U32 R6, R0, c[0x0][0x3f0], R6 ;  /* 0x0000fc0000067a25 */ /* 0x000fe200078e0006 */
[----:B------:R-:W-:-:S03]  /*15380*/  LEA.HI R25, R25, R26, RZ, 0x2 ;  /* 0x0000001a19197211 */ /* 0x000fc600078f10ff */
[----:B------:R-:W1:Y:S01]  /*15390*/  LDS.128 R36, [R3+0x880] ;  /* 0x0008800003247984 */ /* 0x000e620000000c00 */
[----:B------:R-:W-:-:S03]  /*153a0*/  LOP3.LUT R25, R25, 0xfffffffc, RZ, 0xc0, !PT ;  /* 0xfffffffc19197812 */ /* 0x000fc600078ec0ff */
[----:B------:R-:W2:Y:S01]  /*153b0*/  LDS.128 R48, [R3+0x1080] ;  /* 0x0010800003307984 */ /* 0x000ea20000000c00 */
[----:B------:R-:W-:-:S03]  /*153c0*/  IADD3 R25, -R25, R26, RZ ;  /* 0x0000001a19197210 */ /* 0x000fc60007ffe1ff */
[----:B------:R-:W3:Y:S01]  /*153d0*/  LDS.128 R60, [R3+0x1880] ;  /* 0x00188000033c7984 */ /* 0x000ee20000000c00 */
[----:B------:R-:W-:-:S03]  /*153e0*/  LEA R5, R25, R243, 0x5 ;  /* 0x000000f319057211 */ /* 0x000fc600078e28ff */
[----:B------:R-:W4:Y:S01]  /*153f0*/  LDS.128 R24, [R3+0x80] ;  /* 0x0000800003187984 */ /* 0x000f220000000c00 */
[----:B------:R-:W-:-:S03]  /*15400*/  LEA R5, R75, R5, 0x7 ;  /* 0x000000054b057211 */ /* 0x000fc600078e38ff */
[----:B------:R-:W1:Y:S02]  /*15410*/  LDS.128 R20, [R3+0x2080] ;  /* 0x0020800003147984 */ /* 0x000e640000000c00 */
[----:B------:R-:W-:Y:S02]  /*15420*/  @P5 IMAD.HI.U32 R9, R5, c[0x0][0x4ec], RZ ;  /* 0x00013b0005095a27 */ /* 0x000fe400078e00ff */
[----:B------:R-:W1:Y:S02]  /*15430*/  LDS.128 R32, [R3+0x2880] ;  /* 0x0028800003207984 */ /* 0x000e640000000c00 */
[----:B------:R-:W-:Y:S01]  /*15440*/  IMAD.MOV.U32 R2, RZ, RZ, R5 ;  /* 0x000000ffff027224 */ /* 0x000fe200078e0005 */
[----:B------:R-:W-:Y:S01]  /*15450*/  @P5 SHF.R.U32.HI R2, RZ, c[0x0][0x4f0], R9 ;  /* 0x00013c00ff025a19 */ /* 0x000fe20000011609 */
[----:B------:R-:W-:Y:S01]  /*15460*/  IMAD R9, R0, c[0x0][0x3f4], R8 ;  /* 0x0000fd0000097a24 */ /* 0x000fe200078e0208 */
[----:B------:R-:W1:Y:S02]  /*15470*/  LDS.128 R44, [R3+0x3080] ;  /* 0x00308000032c7984 */ /* 0x000e640000000c00 */
[----:B------:R-:W-:Y:S01]  /*15480*/  SHF.R.S32.HI R8, RZ, 0x1f, R2 ;  /* 0x0000001fff087819 */ /* 0x000fe20000011402 */
[----:B------:R-:W-:Y:S01]  /*15490*/  IMAD.IADD R7, R7, 0x1, R9 ;  /* 0x0000000107077824 */ /* 0x000fe200078e0209 */
[----:B------:R-:W-:Y:S01]  /*154a0*/  IADD3 R0, -R2, RZ, RZ ;  /* 0x000000ff02007210 */ /* 0x000fe20007ffe1ff */
[----:B------:R-:W1:Y:S04]  /*154b0*/  LDS.128 R56, [R3+0x3880] ;  /* 0x0038800003387984 */ /* 0x000e680000000c00 */
[----:B------:R-:W1:Y:S01]  /*154c0*/  LDS.128 R16, [R3+0x4080] ;  /* 0x0040800003107984 */ /* 0x000e620000000c00 */
[----:B------:R-:W-:-:S03]  /*154d0*/  IMAD R0, R0, c[0x0][0x4e8], R5 ;  /* 0x00013a0000007a24 */ /* 0x000fc600078e0205 */
[----:B------:R-:W1:Y:S02]  /*154e0*/  LDS.128 R28, [R3+0x4880] ;  /* 0x00488000031c7984 */ /* 0x000e640000000c00 */
[----:B------:R-:W-:Y:S02]  /*154f0*/  SHF.R.S32.HI R5, RZ, 0x1f, R0 ;  /* 0x0000001fff057819 */ /* 0x000fe40000011400 */
[----:B------:R-:W1:Y:S03]  /*15500*/  LDS.128 R40, [R3+0x5080] ;  /* 0x0050800003287984 */ /* 0x000e660000000c00 */
[----:B------:R-:W-:Y:S01]  /*15510*/  IMAD R5, R5, c[0x0][0x3d8], RZ ;  /* 0x0000f60005057a24 */ /* 0x000fe200078e02ff */
[----:B------:R5:W1:Y:S02]  /*15520*/  LDS.128 R52, [R3+0x5880] ;  /* 0x0058800003347984 */ /* 0x000a640000000c00 */
[----:B-----5:R-:W-:-:S04]  /*15530*/  IMAD R3, R8, c[0x0][0x3e0], RZ ;  /* 0x0000f80008037a24 */ /* 0x020fc800078e02ff */
[C---:B------:R-:W-:Y:S02]  /*15540*/  IMAD R8, R2.reuse, c[0x0][0x3e4], R3 ;  /* 0x0000f90002087a24 */ /* 0x040fe400078e0203 */
[----:B------:R-:W-:-:S05]  /*15550*/  IMAD.WIDE.U32 R2, R2, c[0x0][0x3e0], R6 ;  /* 0x0000f80002027a25 */ /* 0x000fca00078e0006 */
[----:B------:R-:W-:-:S05]  /*15560*/  IADD3 R3, R3, R8, RZ ;  /* 0x0000000803037210 */ /* 0x000fca0007ffe0ff */
[----:B------:R-:W-:-:S04]  /*15570*/  IMAD.WIDE.U32 R2, R0, c[0x0][0x3d8], R2 ;  /* 0x0000f60000027a25 */ /* 0x000fc800078e0002 */
[----:B------:R-:W-:Y:S01]  /*15580*/  IMAD R0, R0, c[0x0][0x3dc], R5 ;  /* 0x0000f70000007a24 */ /* 0x000fe200078e0205 */
[----:B------:R-:W-:-:S04]  /*15590*/  LEA R13, P0, R2, c[0x0][0x380], 0x1 ;  /* 0x0000e000020d7a11 */ /* 0x000fc800078008ff */
[----:B------:R-:W-:-:S04]  /*155a0*/  IADD3 R0, R3, R0, RZ ;  /* 0x0000000003007210 */ /* 0x000fc80007ffe0ff */
[----:B------:R-:W-:Y:S01]  /*155b0*/  LEA.HI.X R12, R2, c[0x0][0x384], R0, 0x1, P0 ;  /* 0x0000e100020c7a11 */ /* 0x000fe200000f0c00 */
[----:B------:R-:W-:Y:S05]  /*155c0*/  BRA.DIV ~URZ, `(.L_x_273) ;  /* 0x00003ae27f007947 */ /* 0x000fea000b800000 */
[----:B-1234-:R1:W2:Y:S02]  /*155d0*/  SHFL.IDX PT, R10, R12, RZ, 0x1c1f ;  /* 0x001c1fff0c0a7589 */ /* 0x01e2a400000e0000 */
.L_x_343:
[----:B------:R-:W-:Y:S05]  /*155e0*/  BRA.DIV ~URZ, `(.L_x_274) ;  /* 0x00003b327f007947 */ /* 0x000fea000b800000 */
[----:B------:R3:W4:Y:S02]  /*155f0*/  SHFL.IDX PT, R0, R13, RZ, 0x1c1f ;  /* 0x001c1fff0d007589 */ /* 0x00072400000e0000 */
.L_x_344:
        /* <DEDUP_REMOVED lines=18> */
.L_x_276:
[----:B------:R-:W-:Y:S05]  /*15720*/  BSYNC B0 ;  /* 0x0000000000007941 */ /* 0x000fea0003800000 */
.L_x_275:
[----:B------:R-:W-:Y:S05]  /*15730*/  BRA.DIV ~URZ, `(.L_x_277) ;  /* 0x00003a427f007947 */ /* 0x000fea000b800000 */
[----:B--2---:R2:W1:Y:S04]  /*15740*/  SHFL.IDX PT, R10, R12, 0x1, 0x1c1f ;  /* 0x003c1f000c0a7f89 */ /* 0x00446800000e0000 */
[----:B----4-:R2:W4:Y:S02]  /*15750*/  SHFL.IDX PT, R0, R13, 0x1, 0x1c1f ;  /* 0x003c1f000d007f89 */ /* 0x01052400000e0000 */
.L_x_345:
        /* <DEDUP_REMOVED lines=19> */
.L_x_279:
[----:B------:R-:W-:Y:S05]  /*15890*/  BSYNC B0 ;  /* 0x0000000000007941 */ /* 0x000fea0003800000 */
.L_x_278:
[----:B------:R-:W-:Y:S05]  /*158a0*/  BRA.DIV ~URZ, `(.L_x_280) ;  /* 0x000039927f007947 */ /* 0x000fea000b800000 */
[----:B-1----:R1:W2:Y:S02]  /*158b0*/  SHFL.IDX PT, R10, R12, 0x2, 0x1c1f ;  /* 0x005c1f000c0a7f89 */ /* 0x0022a400000e0000 */
.L_x_346:
[----:B------:R-:W-:Y:S05]  /*158c0*/  BRA.DIV ~URZ, `(.L_x_281) ;  /* 0x000039e27f007947 */ /* 0x000fea000b800000 */
[----:B----4-:R4:W1:Y:S02]  /*158d0*/  SHFL.IDX PT, R0, R13, 0x2, 0x1c1f ;  /* 0x005c1f000d007f89 */ /* 0x01086400000e0000 */
.L_x_347:
        /* <DEDUP_REMOVED lines=19> */
.L_x_283:
[----:B------:R-:W-:Y:S05]  /*15a10*/  BSYNC B0 ;  /* 0x0000000000007941 */ /* 0x000fea0003800000 */
.L_x_282:
[----:B------:R-:W-:Y:S05]  /*15a20*/  BRA.DIV ~URZ, `(.L_x_284) ;  /* 0x000038e27f007947 */ /* 0x000fea000b800000 */
[----:B-1----:R1:W3:Y:S04]  /*15a30*/  SHFL.IDX PT, R6, R12, 0x3, 0x1c1f ;  /* 0x007c1f000c067f89 */ /* 0x0022e800000e0000 */
[----:B------:R1:W4:Y:S02]  /*15a40*/  SHFL.IDX PT, R0, R13, 0x3, 0x1c1f ;  /* 0x007c1f000d007f89 */ /* 0x00032400000e0000 */
.L_x_348:
        /* <DEDUP_REMOVED lines=20> */
.L_x_272:
[----:B--2---:R-:W2:Y:S04]  /*15b90*/  LDL.LU R6, [R1+0xc] ;  /* 0x00000c0001067983 */ /* 0x004ea80000300800 */
[----:B------:R-:W3:Y:S01]  /*15ba0*/  LDL.LU R7, [R1+0x50] ;  /* 0x0000500001077983 */ /* 0x000ee20000300800 */
[----:B------:R-:W-:Y:S02]  /*15bb0*/  IMAD R14, R14, c[0x0][0x408], RZ ;  /* 0x000102000e0e7a24 */ /* 0x000fe400078e02ff */
[----:B------:R-:W-:-:S04]  /*15bc0*/  IMAD.WIDE.U32 R4, R2, c[0x0][0x408], RZ ;  /* 0x0001020002047a25 */ /* 0x000fc800078e00ff */
[----:B------:R-:W-:-:S05]  /*15bd0*/  IMAD R2, R2, c[0x0][0x40c], R14 ;  /* 0x0001030002027a24 */ /* 0x000fca00078e020e */
[----:B------:R-:W-:Y:S02]  /*15be0*/  IADD3 R5, R5, R2, RZ ;  /* 0x0000000205057210 */ /* 0x000fe40007ffe0ff */
[----:B------:R-:W-:-:S05]  /*15bf0*/  SHF.R.S32.HI R2, RZ, 0x1f, R0 ;  /* 0x0000001fff027819 */ /* 0x000fca0000011400 */
[----:B------:R-:W-:-:S04]  /*15c00*/  IMAD R2, R2, c[0x0][0x440], RZ ;  /* 0x0001100002027a24 */ /* 0x000fc800078e02ff */
[----:B------:R-:W-:Y:S02]  /*15c10*/  IMAD R2, R0, c[0x0][0x444], R2 ;  /* 0x0001110000027a24 */ /* 0x000fe400078e0202 */
[----:B--2---:R-:W-:-:S04]  /*15c20*/  IMAD.WIDE.U32 R4, R6, c[0x0][0x438], R4 ;  /* 0x00010e0006047a25 */ /* 0x004fc800078e0004 */
[----:B------:R-:W-:Y:S02]  /*15c30*/  IMAD R5, R6, c[0x0][0x43c], R5 ;  /* 0x00010f0006057a24 */ /* 0x000fe400078e0205 */
[----:B------:R-:W-:-:S04]  /*15c40*/  @P5 IMAD.HI.U32 R6, R3, c[0x0][0x4ec], RZ ;  /* 0x00013b0003065a27 */ /* 0x000fc800078e00ff */
        /* <DEDUP_REMOVED lines=22> */
.L_x_349:
[----:B------:R-:W-:Y:S05]  /*15db0*/  BRA.DIV ~URZ, `(.L_x_287) ;  /* 0x000036827f007947 */ /* 0x000fea000b800000 */
[----:B------:R3:W4:Y:S02]  /*15dc0*/  SHFL.IDX PT, R0, R24, RZ, 0x1c1f ;  /* 0x001c1fff18007589 */ /* 0x00072400000e0000 */
.L_x_350:
[----:B------:R-:W5:Y:S01]  /*15dd0*/  LDL R5, [R1+0x20] ;  /* 0x0000200001057983 */ /* 0x000f620000100800 */
[----:B------:R-:W-:Y:S01]  /*15de0*/  BSSY B0, `(.L_x_288) ;  /* 0x0000049000007945 */ /* 0x000fe20003800000 */
[C---:B-----5:R-:W-:Y:S02]  /*15df0*/  IADD3 R16, R5.reuse, 0x18, RZ ;  /* 0x0000001805107810 */ /* 0x060fe40007ffe0ff */
[C---:B------:R-:W-:Y:S02]  /*15e00*/  IADD3 R15, R5.reuse, 0x20, RZ ;  /* 0x00000020050f7810 */ /* 0x040fe40007ffe0ff */
[C---:B------:R-:W-:Y:S02]  /*15e10*/  IADD3 R14, R5.reuse, 0x28, RZ ;  /* 0x00000028050e7810 */ /* 0x040fe40007ffe0ff */
[C---:B------:R-:W-:Y:S02]  /*15e20*/  IADD3 R13, R5.reuse, 0x30, RZ ;  /* 0x00000030050d7810 */ /* 0x040fe40007ffe0ff */
[----:B------:R-:W-:-:S02]  /*15e30*/  IADD3 R12, R5, 0x38, RZ ;  /* 0x00000038050c7810 */ /* 0x000fc40007ffe0ff */
[C---:B------:R-:W-:Y:S02]  /*15e40*/  IADD3 R11, R5.reuse, 0x40, RZ ;  /* 0x00000040050b7810 */ /* 0x040fe40007ffe0ff */
[C---:B------:R-:W-:Y:S02]  /*15e50*/  IADD3 R10, R5.reuse, 0x48, RZ ;  /* 0x00000048050a7810 */ /* 0x040fe40007ffe0ff */
[C---:B------:R-:W-:Y:S02]  /*15e60*/  IADD3 R9, R5.reuse, 0x50, RZ ;  /* 0x0000005005097810 */ /* 0x040fe40007ffe0ff */
[C---:B------:R-:W-:Y:S02]  /*15e70*/  IADD3 R8, R5.reuse, 0x58, RZ ;  /* 0x0000005805087810 */ /* 0x040fe40007ffe0ff */
[C---:B------:R-:W-:Y:S02]  /*15e80*/  IADD3 R7, R5.reuse, 0x8, RZ ;  /* 0x0000000805077810 */ /* 0x040fe40007ffe0ff */
[----:B------:R-:W-:-:S02]  /*15e90*/  IADD3 R6, R5, 0x10, RZ ;  /* 0x0000001005067810 */ /* 0x000fc40007ffe0ff */
[----:B------:R-:W-:Y:S02]  /*15ea0*/  SHF.R.S32.HI R28, RZ, 0x1f, R15 ;  /* 0x0000001fff1c7819 */ /* 0x000fe4000001140f */
[----:B------:R-:W-:Y:S02]  /*15eb0*/  SHF.R.S32.HI R29, RZ, 0x1f, R14 ;  /* 0x0000001fff1d7819 */ /* 0x000fe4000001140e */
[----:B------:R-:W-:Y:S02]  /*15ec0*/  SHF.R.S32.HI R31, RZ, 0x1f, R13 ;  /* 0x0000001fff1f7819 */ /* 0x000fe4000001140d */
[----:B------:R-:W-:Y:S02]  /*15ed0*/  SHF.R.S32.HI R30, RZ, 0x1f, R12 ;  /* 0x0000001fff1e7819 */ /* 0x000fe4000001140c */
[----:B------:R-:W-:Y:S02]  /*15ee0*/  SHF.R.S32.HI R32, RZ, 0x1f, R11 ;  /* 0x0000001fff207819 */ /* 0x000fe4000001140b */
[----:B------:R-:W-:-:S02]  /*15ef0*/  SHF.R.S32.HI R33, RZ, 0x1f, R10 ;  /* 0x0000001fff217819 */ /* 0x000fc4000001140a */
[----:B------:R-:W-:Y:S02]  /*15f00*/  SHF.R.S32.HI R34, RZ, 0x1f, R9 ;  /* 0x0000001fff227819 */ /* 0x000fe40000011409 */
[----:B------:R-:W-:Y:S02]  /*15f10*/  SHF.R.S32.HI R35, RZ, 0x1f, R8 ;  /* 0x0000001fff237819 */ /* 0x000fe40000011408 */
[----:B------:R-:W-:Y:S02]  /*15f20*/  SHF.R.S32.HI R26, RZ, 0x1f, R7 ;  /* 0x0000001fff1a7819 */ /* 0x000fe40000011407 */
[----:B------:R-:W-:Y:S02]  /*15f30*/  SHF.R.S32.HI R25, RZ, 0x1f, R6 ;  /* 0x0000001fff197819 */ /* 0x000fe40000011406 */
[----:B------:R-:W-:Y:S01]  /*15f40*/  SHF.R.S32.HI R27, RZ, 0x1f, R16 ;  /* 0x0000001fff1b7819 */ /* 0x000fe20000011410 */
[----:B------:R-:W-:Y:S05]  /*15f50*/  @P0 BRA `(.L_x_289) ;  /* 0x0000031000000947 */ /* 0x000fea0003800000 */
[----:B------:R-:W-:Y:S02]  /*15f60*/  ISETP.GE.AND P0, PT, R5, c[0x0][0x3c8], PT ;  /* 0x0000f20005007a0c */ /* 0x000fe40003f06270 */
[----:B------:R-:W-:-:S02]  /*15f70*/  ISETP.GE.AND P1, PT, R7, c[0x0][0x3c8], PT ;  /* 0x0000f20007007a0c */ /* 0x000fc40003f26270 */
[----:B------:R-:W-:Y:S02]  /*15f80*/  ISETP.GE.AND P3, PT, R6, c[0x0][0x3c8], PT ;  /* 0x0000f20006007a0c */ /* 0x000fe40003f66270 */
[----:B------:R-:W-:-:S07]  /*15f90*/  ISETP.GE.AND P4, PT, R16, c[0x0][0x3c8], PT ;  /* 0x0000f20010007a0c */ /* 0x000fce0003f86270 */
[----:B----4-:R-:W-:Y:S02]  /*15fa0*/  @!P0 IMAD.MOV.U32 R2, RZ, RZ, R0 ;  /* 0x000000ffff028224 */ /* 0x010fe400078e0000 */
[----:B--2---:R-:W-:-:S04]  /*15fb0*/  @!P0 IMAD.MOV.U32 R3, RZ, RZ, R4 ;  /* 0x000000ffff038224 */ /* 0x004fc800078e0004 */
[----:B------:R-:W-:Y:S01]  /*15fc0*/  @!P0 IMAD.WIDE R18, R5, 0x4, R2 ;  /* 0x0000000405128825 */ /* 0x000fe200078e0202 */
[----:B------:R-:W-:-:S04]  /*15fd0*/  @!P1 LEA R2, P2, R7, R0, 0x2 ;  /* 0x0000000007029211 */ /* 0x000fc800078410ff */
[----:B------:R-:W-:Y:S01]  /*15fe0*/  @!P1 LEA.HI.X R3, R7, R4, R26, 0x2, P2 ;  /* 0x0000000407039211 */ /* 0x000fe200010f141a */
[----:B------:R2:W-:Y:S01]  /*15ff0*/  @!P0 ST.E.64 [R18.64], R128 ;  /* 0x0000008012008985 */ /* 0x0005e2000c101b06 */
[----:B------:R-:W-:-:S03]  /*16000*/  ISETP.GE.AND P2, PT, R14, c[0x0][0x3c8], PT ;  /* 0x0000f2000e007a0c */ /* 0x000fc60003f46270 */
[----:B------:R4:W-:Y:S01]  /*16010*/  @!P1 ST.E.64 [R2.64], R124 ;  /* 0x0000007c02009985 */ /* 0x0009e2000c101b06 */
[----:B------:R-:W-:Y:S02]  /*16020*/  ISETP.GE.AND P1, PT, R15, c[0x0][0x3c8], PT ;  /* 0x0000f2000f007a0c */ /* 0x000fe40003f26270 */
[----:B--2---:R-:W-:-:S04]  /*16030*/  @!P3 LEA R18, P0, R6, R0, 0x2 ;  /* 0x000000000612b211 */ /* 0x004fc800078010ff */
[----:B------:R-:W-:Y:S02]  /*16040*/  @!P3 LEA.HI.X R19, R6, R4, R25, 0x2, P0 ;  /* 0x000000040613b211 */ /* 0x000fe400000f1419 */
[----:B----4-:R-:W-:-:S03]  /*16050*/  @!P4 LEA R2, P0, R16, R0, 0x2 ;  /* 0x000000001002c211 */ /* 0x010fc600078010ff */
[----:B------:R2:W-:Y:S01]  /*16060*/  @!P3 ST.E.64 [R18.64], R120 ;  /* 0x000000781200b985 */ /* 0x0005e2000c101b06 */
[----:B------:R-:W-:Y:S02]  /*16070*/  @!P4 LEA.HI.X R3, R16, R4, R27, 0x2, P0 ;  /* 0x000000041003c211 */ /* 0x000fe400000f141b */
[----:B------:R-:W-:-:S03]  /*16080*/  ISETP.GE.AND P3, PT, R11, c[0x0][0x3c8], PT ;  /* 0x0000f2000b007a0c */ /* 0x000fc60003f66270 */
[----:B------:R4:W-:Y:S01]  /*16090*/  @!P4 ST.E.64 [R2.64], R116 ;  /* 0x000000740200c985 */ /* 0x0009e2000c101b06 */
[----:B------:R-:W-:Y:S02]  /*160a0*/  ISETP.GE.AND P4, PT, R13, c[0x0][0x3c8], PT ;  /* 0x0000f2000d007a0c */ /* 0x000fe40003f86270 */
[----:B--2---:R-:W-:-:S04]  /*160b0*/  @!P1 LEA R18, P0, R15, R0, 0x2 ;  /* 0x000000000f129211 */ /* 0x004fc800078010ff */
[----:B------:R-:W-:Y:S02]  /*160c0*/  @!P1 LEA.HI.X R19, R15, R4, R28, 0x2, P0 ;  /* 0x000000040f139211 */ /* 0x000fe400000f141c */
[----:B----4-:R-:W-:-:S03]  /*160d0*/  @!P2 LEA R2, P0, R14, R0, 0x2 ;  /* 0x000000000e02a211 */ /* 0x010fc600078010ff */
[----:B------:R2:W-:Y:S01]  /*160e0*/  @!P1 ST.E.64 [R18.64], R112 ;  /* 0x0000007012009985 */ /* 0x0005e2000c101b06 */
[----:B------:R-:W-:Y:S02]  /*160f0*/  ISETP.GE.AND P1, PT, R12, c[0x0][0x3c8], PT ;  /* 0x0000f2000c007a0c */ /* 0x000fe40003f26270 */
[----:B------:R-:W-:Y:S02]  /*16100*/  @!P2 LEA.HI.X R3, R14, R4, R29, 0x2, P0 ;  /* 0x000000040e03a211 */ /* 0x000fe400000f141d */
[----:B------:R-:W-:-:S03]  /*16110*/  @!P4 LEA R20, P0, R13, R0, 0x2 ;  /* 0x000000000d14c211 */ /* 0x000fc600078010ff */
        /* <DEDUP_REMOVED lines=11> */
[----:B-----5:R-:W-:-:S03]  /*161d0*/  @!P4 LEA R20, P0, R10, R0, 0x2 ;  /* 0x000000000a14c211 */ /* 0x020fc600078010ff */
[----:B------:R4:W-:Y:S01]  /*161e0*/  @!P3 ST.E.64 [R2.64], R108 ;  /* 0x0000006c0200b985 */ /* 0x0009e2000c101b06 */
[----:B------:R-:W-:-:S05]  /*161f0*/  @!P4 LEA.HI.X R21, R10, R4, R33, 0x2, P0 ;  /* 0x000000040a15c211 */ /* 0x000fca00000f1421 */
[----:B------:R1:W-:Y:S01]  /*16200*/  @!P4 ST.E.64 [R20.64], R178 ;  /* 0x000000b21400c985 */ /* 0x0003e2000c101b06 */
[----:B--2---:R-:W-:-:S04]  /*16210*/  @!P2 LEA R18, P0, R9, R0, 0x2 ;  /* 0x000000000912a211 */ /* 0x004fc800078010ff */
[----:B------:R-:W-:Y:S02]  /*16220*/  @!P2 LEA.HI.X R19, R9, R4, R34, 0x2, P0 ;  /* 0x000000040913a211 */ /* 0x000fe400000f1422 */
[----:B----4-:R-:W-:-:S03]  /*16230*/  @!P1 LEA R2, P0, R8, R0, 0x2 ;  /* 0x0000000008029211 */ /* 0x010fc600078010ff */
[----:B------:R1:W-:Y:S01]  /*16240*/  @!P2 ST.E.64 [R18.64], R170 ;  /* 0x000000aa1200a985 */ /* 0x0003e2000c101b06 */
[----:B------:R-:W-:-:S05]  /*16250*/  @!P1 LEA.HI.X R3, R8, R4, R35, 0x2, P0 ;  /* 0x0000000408039211 */ /* 0x000fca00000f1423 */
[----:B------:R1:W-:Y:S04]  /*16260*/  @!P1 ST.E.64 [R2.64], R96 ;  /* 0x0000006002009985 */ /* 0x0003e8000c101b06 */
.L_x_289:
[----:B------:R-:W-:Y:S05]  /*16270*/  BSYNC B0 ;  /* 0x0000000000007941 */ /* 0x000fea0003800000 */
.L_x_288:
[----:B------:R-:W-:Y:S05]  /*16280*/  BRA.DIV ~URZ, `(.L_x_290) ;  /* 0x000032127f007947 */ /* 0x000fea000b800000 */
[----:B--2---:R2:W1:Y:S04]  /*16290*/  SHFL.IDX PT, R4, R17, 0x1, 0x1c1f ;  /* 0x003c1f0011047f89 */ /* 0x00446800000e0000 */
[----:B----4-:R2:W4:Y:S02]  /*162a0*/  SHFL.IDX PT, R0, R24, 0x1, 0x1c1f ;  /* 0x003c1f0018007f89 */ /* 0x01052400000e0000 */
.L_x_351:
[----:B------:R-:W-:Y:S01]  /*162b0*/  BSSY B0, `(.L_x_291) ;  /* 0x0000034000007945 */ /* 0x000fe20003800000 */
[----:B------:R-:W-:Y:S05]  /*162c0*/  @P6 BRA `(.L_x_292) ;  /* 0x0000032000006947 */ /* 0x000fea0003800000 */
[----:B------:R-:W5:Y:S01]  /*162d0*/  LDL R5, [R1+0x20] ;  /* 0x0000200001057983 */ /* 0x000f620000100800 */
[----:B------:R-:W-:Y:S02]  /*162e0*/  ISETP.GE.AND P0, PT, R7, c[0x0][0x3c8], PT ;  /* 0x0000f20007007a0c */ /* 0x000fe40003f06270 */
[----:B------:R-:W-:Y:S02]  /*162f0*/  ISETP.GE.AND P3, PT, R6, c[0x0][0x3c8], PT ;  /* 0x0000f20006007a0c */ /* 0x000fe40003f66270 */
[----:B------:R-:W-:-:S09]  /*16300*/  ISETP.GE.AND P4, PT, R16, c[0x0][0x3c8], PT ;  /* 0x0000f20010007a0c */ /* 0x000fd20003f86270 */
[----:B-1--4-:R-:W-:-:S04]  /*16310*/  @!P0 LEA R2, P2, R7, R0, 0x2 ;  /* 0x0000000007028211 */ /* 0x012fc800078410ff */
[----:B------:R-:W-:Y:S02]  /*16320*/  @!P0 LEA.HI.X R3, R7, R4, R26, 0x2, P2 ;  /* 0x0000000407038211 */ /* 0x000fe400010f141a */
[----:B------:R-:W-:Y:S02]  /*16330*/  ISETP.GE.AND P2, PT, R15, c[0x0][0x3c8], PT ;  /* 0x0000f2000f007a0c */ /* 0x000fe40003f46270 */
[----:B-----5:R-:W-:-:S13]  /*16340*/  ISETP.GE.AND P1, PT, R5, c[0x0][0x3c8], PT ;  /* 0x0000f20005007a0c */ /* 0x020fda0003f26270 */
[----:B------:R-:W-:Y:S02]  /*16350*/  @!P1 IMAD.MOV.U32 R18, RZ, RZ, R0 ;  /* 0x000000ffff129224 */ /* 0x000fe400078e0000 */
[----:B------:R-:W-:-:S04]  /*16360*/  @!P1 IMAD.MOV.U32 R19, RZ, RZ, R4 ;  /* 0x000000ffff139224 */ /* 0x000fc800078e0004 */
[----:B------:R-:W-:-:S05]  /*16370*/  @!P1 IMAD.WIDE R18, R5, 0x4, R18 ;  /* 0x0000000405129825 */ /* 0x000fca00078e0212 */
[----:B------:R1:W-:Y:S01]  /*16380*/  @!P1 ST.E.64 [R18.64], R172 ;  /* 0x000000ac12009985 */ /* 0x0003e2000c101b06 */
[----:B------:R-:W-:-:S03]  /*16390*/  ISETP.GE.AND P1, PT, R14, c[0x0][0x3c8], PT ;  /* 0x0000f2000e007a0c */ /* 0x000fc60003f26270 */
[----:B------:R4:W-:Y:S01]  /*163a0*/  @!P0 ST.E.64 [R2.64], R174 ;  /* 0x000000ae02008985 */ /* 0x0009e2000c101b06 */
[-C--:B-1----:R-:W-:Y:S02]  /*163b0*/  @!P3 LEA R18, P5, R6, R0.reuse, 0x2 ;  /* 0x000000000612b211 */ /* 0x082fe400078a10ff */
[----:B----4-:R-:W-:Y:S02]  /*163c0*/  @!P4 LEA R2, P0, R16, R0, 0x2 ;  /* 0x000000001002c211 */ /* 0x010fe400078010ff */
[-C--:B------:R-:W-:Y:S02]  /*163d0*/  @!P3 LEA.HI.X R19, R6, R4.reuse, R25, 0x2, P5 ;  /* 0x000000040613b211 */ /* 0x080fe400028f1419 */
[----:B------:R-:W-:Y:S02]  /*163e0*/  @!P4 LEA.HI.X R3, R16, R4, R27, 0x2, P0 ;  /* 0x000000041003c211 */ /* 0x000fe400000f141b */
[----:B------:R-:W-:Y:S01]  /*163f0*/  ISETP.GE.AND P0, PT, R13, c[0x0][0x3c8], PT ;  /* 0x0000f2000d007a0c */ /* 0x000fe20003f06270 */
[----:B------:R1:W-:Y:S01]  /*16400*/  @!P3 ST.E.64 [R18.64], R176 ;  /* 0x000000b01200b985 */ /* 0x0003e2000c101b06 */
[----:B------:R-:W-:-:S03]  /*16410*/  ISETP.GE.AND P5, PT, R11, c[0x0][0x3c8], PT ;  /* 0x0000f2000b007a0c */ /* 0x000fc60003fa6270 */
[----:B------:R4:W-:Y:S01]  /*16420*/  @!P4 ST.E.64 [R2.64], R118 ;  /* 0x000000760200c985 */ /* 0x0009e2000c101b06 */
        /* <DEDUP_REMOVED lines=10> */
[CC--:B----4-:R-:W-:Y:S02]  /*164d0*/  @!P4 LEA R2, P1, R12.reuse, R0.reuse, 0x2 ;  /* 0x000000000c02c211 */ /* 0x0d0fe400078210ff */
[----:B------:R-:W-:Y:S01]  /*164e0*/  ISETP.GE.AND P2, PT, R9, c[0x0][0x3c8], PT ;  /* 0x0000f20009007a0c */ /* 0x000fe20003f46270 */
[----:B------:R1:W-:Y:S01]  /*164f0*/  @!P0 ST.E.64 [R18.64], R126 ;  /* 0x0000007e12008985 */ /* 0x0003e2000c101b06 */
[----:B------:R-:W-:Y:S02]  /*16500*/  @!P5 LEA R22, P0, R11, R0, 0x2 ;  /* 0x000000000b16d211 */ /* 0x000fe400078010ff */
[----:B------:R-:W-:Y:S02]  /*16510*/  @!P4 LEA.HI.X R3, R12, R4, R30, 0x2, P1 ;  /* 0x000000040c03c211 */ /* 0x000fe400008f141e */
[----:B------:R-:W-:-:S02]  /*16520*/  ISETP.GE.AND P1, PT, R8, c[0x0][0x3c8], PT ;  /* 0x0000f20008007a0c */ /* 0x000fc40003f26270 */
[----:B------:R-:W-:Y:S01]  /*16530*/  @!P5 LEA.HI.X R23, R11, R4, R32, 0x2, P0 ;  /* 0x000000040b17d211 */ /* 0x000fe200000f1420 */
[----:B------:R4:W-:Y:S01]  /*16540*/  @!P4 ST.E.64 [R2.64], R130 ;  /* 0x000000820200c985 */ /* 0x0009e2000c101b06 */
[----:B------:R-:W-:-:S03]  /*16550*/  @!P3 LEA R20, P0, R10, R0, 0x2 ;  /* 0x000000000a14b211 */ /* 0x000fc600078010ff */
[----:B------:R2:W-:Y:S01]  /*16560*/  @!P5 ST.E.64 [R22.64], R182 ;  /* 0x000000b61600d985 */ /* 0x0005e2000c101b06 */
[----:B------:R-:W-:-:S05]  /*16570*/  @!P3 LEA.HI.X R21, R10, R4, R33, 0x2, P0 ;  /* 0x000000040a15b211 */ /* 0x000fca00000f1421 */
[----:B------:R2:W-:Y:S01]  /*16580*/  @!P3 ST.E.64 [R20.64], R180 ;  /* 0x000000b41400b985 */ /* 0x0005e2000c101b06 */
[----:B-1----:R-:W-:-:S04]  /*16590*/  @!P2 LEA R18, P0, R9, R0, 0x2 ;  /* 0x000000000912a211 */ /* 0x002fc800078010ff */
[----:B------:R-:W-:Y:S02]  /*165a0*/  @!P2 LEA.HI.X R19, R9, R4, R34, 0x2, P0 ;  /* 0x000000040913a211 */ /* 0x000fe400000f1422 */
[----:B----4-:R-:W-:-:S03]  /*165b0*/  @!P1 LEA R2, P0, R8, R0, 0x2 ;  /* 0x0000000008029211 */ /* 0x010fc600078010ff */
[----:B------:R2:W-:Y:S01]  /*165c0*/  @!P2 ST.E.64 [R18.64], R110 ;  /* 0x0000006e1200a985 */ /* 0x0005e2000c101b06 */
[----:B------:R-:W-:-:S05]  /*165d0*/  @!P1 LEA.HI.X R3, R8, R4, R35, 0x2, P0 ;  /* 0x0000000408039211 */ /* 0x000fca00000f1423 */
[----:B------:R2:W-:Y:S04]  /*165e0*/  @!P1 ST.E.64 [R2.64], R86 ;  /* 0x0000005602009985 */ /* 0x0005e8000c101b06 */
.L_x_292:
[----:B------:R-:W-:Y:S05]  /*165f0*/  BSYNC B0 ;  /* 0x0000000000007941 */ /* 0x000fea0003800000 */
.L_x_291:
[----:B------:R-:W-:Y:S05]  /*16600*/  BRA.DIV ~URZ, `(.L_x_293) ;  /* 0x00002f527f007947 */ /* 0x000fea000b800000 */
[----:B-1----:R1:W2:Y:S02]  /*16610*/  SHFL.IDX PT, R4, R17, 0x2, 0x1c1f ;  /* 0x005c1f0011047f89 */ /* 0x0022a400000e0000 */
.L_x_352:
[----:B------:R-:W-:Y:S05]  /*16620*/  BRA.DIV ~URZ, `(.L_x_294) ;  /* 0x00002fa27f007947 */ /* 0x000fea000b800000 */
[----:B----4-:R4:W1:Y:S02]  /*16630*/  SHFL.IDX PT, R0, R24, 0x2, 0x1c1f ;  /* 0x005c1f0018007f89 */ /* 0x01086400000e0000 */
.L_x_353:
[----:B--2---:R-:W2:Y:S01]  /*16640*/  LDL R2, [R1+0x40] ;  /* 0x0000400001027983 */ /* 0x004ea20000100800 */
[----:B------:R-:W-:Y:S01]  /*16650*/  BSSY B0, `(.L_x_295) ;  /* 0x0000035000007945 */ /* 0x000fe20003800000 */
[----:B--2---:R-:W-:-:S13]  /*16660*/  LOP3.LUT P0, RZ, R2, 0x1, RZ, 0xc0, !PT ;  /* 0x0000000102ff7812 */ /* 0x004fda000780c0ff */
[----:B------:R-:W-:Y:S05]  /*16670*/  @P0 BRA `(.L_x_296) ;  /* 0x0000032000000947 */ /* 0x000fea0003800000 */
[----:B------:R-:W2:Y:S01]  /*16680*/  LDL R5, [R1+0x20] ;  /* 0x0000200001057983 */ /* 0x000ea20000100800 */
[----:B------:R-:W-:Y:S02]  /*16690*/  ISETP.GE.AND P2, PT, R7, c[0x0][0x3c8], PT ;  /* 0x0000f20007007a0c */ /* 0x000fe40003f46270 */
[----:B------:R-:W-:Y:S02]  /*166a0*/  ISETP.GE.AND P4, PT, R6, c[0x0][0x3c8], PT ;  /* 0x0000f20006007a0c */ /* 0x000fe40003f86270 */
[----:B------:R-:W-:Y:S02]  /*166b0*/  ISETP.GE.AND P3, PT, R16, c[0x0][0x3c8], PT ;  /* 0x0000f20010007a0c */ /* 0x000fe40003f66270 */
[----:B------:R-:W-:-:S07]  /*166c0*/  ISETP.GE.AND P6, PT, R13, c[0x0][0x3c8], PT ;  /* 0x0000f2000d007a0c */ /* 0x000fce0003fc6270 */
[----:B-1----:R-:W-:-:S04]  /*166d0*/  @!P2 LEA R2, P1, R7, R0, 0x2 ;  /* 0x000000000702a211 */ /* 0x002fc800078210ff */
[----:B------:R-:W-:Y:S02]  /*166e0*/  @!P2 LEA.HI.X R3, R7, R4, R26, 0x2, P1 ;  /* 0x000000040703a211 */ /* 0x000fe400008f141a */
[----:B------:R-:W-:Y:S02]  /*166f0*/  ISETP.GE.AND P1, PT, R15, c[0x0][0x3c8], PT ;  /* 0x0000f2000f007a0c */ /* 0x000fe40003f26270 */
[----:B--2---:R-:W-:-:S13]  /*16700*/  ISETP.GE.AND P0, PT, R5, c[0x0][0x3c8], PT ;  /* 0x0000f20005007a0c */ /* 0x004fda0003f06270 */
[----:B------:R-:W-:Y:S02]  /*16710*/  @!P0 IMAD.MOV.U32 R18, RZ, RZ, R0 ;  /* 0x000000ffff128224 */ /* 0x000fe400078e0000 */
[----:B------:R-:W-:-:S04]  /*16720*/  @!P0 IMAD.MOV.U32 R19, RZ, RZ, R4 ;  /* 0x000000ffff138224 */ /* 0x000fc800078e0004 */
[----:B------:R-:W-:-:S05]  /*16730*/  @!P0 IMAD.WIDE R18, R5, 0x4, R18 ;  /* 0x0000000405128825 */ /* 0x000fca00078e0212 */
[----:B------:R1:W-:Y:S01]  /*16740*/  @!P0 ST.E.64 [R18.64], R40 ;  /* 0x0000002812008985 */ /* 0x0003e2000c101b06 */
[----:B------:R-:W-:-:S03]  /*16750*/  ISETP.GE.AND P0, PT, R14, c[0x0][0x3c8], PT ;  /* 0x0000f2000e007a0c */ /* 0x000fc60003f06270 */
[----:B------:R2:W-:Y:S01]  /*16760*/  @!P2 ST.E.64 [R2.64], R42 ;  /* 0x0000002a0200a985 */ /* 0x0005e2000c101b06 */
[-C--:B-1----:R-:W-:Y:S02]  /*16770*/  @!P4 LEA R18, P5, R6, R0.reuse, 0x2 ;  /* 0x000000000612c211 */ /* 0x082fe400078a10ff */
[----:B--2---:R-:W-:Y:S02]  /*16780*/  @!P3 LEA R2, P2, R16, R0, 0x2 ;  /* 0x000000001002b211 */ /* 0x004fe400078410ff */
[-C--:B------:R-:W-:Y:S02]  /*16790*/  @!P4 LEA.HI.X R19, R6, R4.reuse, R25, 0x2, P5 ;  /* 0x000000040613c211 */ /* 0x080fe400028f1419 */
[----:B------:R-:W-:Y:S02]  /*167a0*/  @!P3 LEA.HI.X R3, R16, R4, R27, 0x2, P2 ;  /* 0x000000041003b211 */ /* 0x000fe400010f141b */
[----:B------:R-:W-:Y:S01]  /*167b0*/  @!P1 LEA R20, P5, R15, R0, 0x2 ;  /* 0x000000000f149211 */ /* 0x000fe200078a10ff */
[----:B------:R1:W-:Y:S01]  /*167c0*/  @!P4 ST.E.64 [R18.64], R44 ;  /* 0x0000002c1200c985 */ /* 0x0003e2000c101b06 */
[----:B------:R-:W-:-:S02]  /*167d0*/  ISETP.GE.AND P4, PT, R12, c[0x0][0x3c8], PT ;  /* 0x0000f2000c007a0c */ /* 0x000fc40003f86270 */
[----:B------:R-:W-:Y:S01]  /*167e0*/  @!P1 LEA.HI.X R21, R15, R4, R28, 0x2, P5 ;  /* 0x000000040f159211 */ /* 0x000fe200028f141c */
[----:B------:R2:W-:Y:S01]  /*167f0*/  @!P3 ST.E.64 [R2.64], R46 ;  /* 0x0000002e0200b985 */ /* 0x0005e2000c101b06 */
[----:B------:R-:W-:-:S03]  /*16800*/  ISETP.GE.AND P3, PT, R11, c[0x0][0x3c8], PT ;  /* 0x0000f2000b007a0c */ /* 0x000fc60003f66270 */
[----:B------:R-:W-:Y:S01]  /*16810*/  @!P1 ST.E.64 [R20.64], R64 ;  /* 0x0000004014009985 */ /* 0x000fe2000c101b06 */
[----:B------:R-:W-:Y:S02]  /*16820*/  ISETP.GE.AND P1, PT, R9, c[0x0][0x3c8], PT ;  /* 0x0000f20009007a0c */ /* 0x000fe40003f26270 */
[CC--:B-1----:R-:W-:Y:S02]  /*16830*/  @!P6 LEA R18, P5, R13.reuse, R0.reuse, 0x2 ;  /* 0x000000000d12e211 */ /* 0x0c2fe400078a10ff */
[C---:B--2---:R-:W-:Y:S02]  /*16840*/  @!P0 LEA R2, P2, R14.reuse, R0, 0x2 ;  /* 0x000000000e028211 */ /* 0x044fe400078410ff */
[-C--:B------:R-:W-:Y:S02]  /*16850*/  @!P6 LEA.HI.X R19, R13, R4.reuse, R31, 0x2, P5 ;  /* 0x000000040d13e211 */ /* 0x080fe400028f141f */
[----:B------:R-:W-:Y:S02]  /*16860*/  @!P0 LEA.HI.X R3, R14, R4, R29, 0x2, P2 ;  /* 0x000000040e038211 */ /* 0x000fe400010f141d */
[----:B------:R-:W-:-:S03]  /*16870*/  ISETP.GE.AND P2, PT, R10, c[0x0][0x3c8], PT ;  /* 0x0000f2000a007a0c */ /* 0x000fc60003f46270 */
[----:B------:R1:W-:Y:S01]  /*16880*/  @!P0 ST.E.64 [R2.64], R50 ;  /* 0x0000003202008985 */ /* 0x0003e2000c101b06 */
[----:B------:R-:W-:-:S03]  /*16890*/  ISETP.GE.AND P0, PT, R8, c[0x0][0x3c8], PT ;  /* 0x0000f20008007a0c */ /* 0x000fc60003f06270 */
[----:B------:R2:W-:Y:S01]  /*168a0*/  @!P6 ST.E.64 [R18.64], R52 ;  /* 0x000000341200e985 */ /* 0x0005e2000c101b06 */
[----:B-1----:R-:W-:-:S04]  /*168b0*/  @!P4 LEA R2, P5, R12, R0, 0x2 ;  /* 0x000000000c02c211 */ /* 0x002fc800078a10ff */
[----:B------:R-:W-:Y:S02]  /*168c0*/  @!P4 LEA.HI.X R3, R12, R4, R30, 0x2, P5 ;  /* 0x000000040c03c211 */ /* 0x000fe400028f141e */
[----:B------:R-:W-:-:S03]  /*168d0*/  @!P3 LEA R22, P5, R11, R0, 0x2 ;  /* 0x000000000b16b211 */ /* 0x000fc600078a10ff */
[----:B------:R1:W-:Y:S01]  /*168e0*/  @!P4 ST.E.64 [R2.64], R54 ;  /* 0x000000360200c985 */ /* 0x0003e2000c101b06 */
[C---:B------:R-:W-:Y:S02]  /*168f0*/  @!P2 LEA R20, P4, R10.reuse, R0, 0x2 ;  /* 0x000000000a14a211 */ /* 0x040fe400078810ff */
[----:B------:R-:W-:Y:S02]  /*16900*/  @!P3 LEA.HI.X R23, R11, R4, R32, 0x2, P5 ;  /* 0x000000040b17b211 */ /* 0x000fe400028f1420 */
[C---:B--2---:R-:W-:Y:S02]  /*16910*/  @!P1 LEA R18, P5, R9.reuse, R0, 0x2 ;  /* 0x0000000009129211 */ /* 0x044fe400078a10ff */
[-C--:B------:R-:W-:Y:S01]  /*16920*/  @!P2 LEA.HI.X R21, R10, R4.reuse, R33, 0x2, P4 ;  /* 0x000000040a15a211 */ /* 0x080fe200020f1421 */
[----:B------:R2:W-:Y:S01]  /*16930*/  @!P3 ST.E.64 [R22.64], R68 ;  /* 0x000000441600b985 */ /* 0x0005e2000c101b06 */
[----:B------:R-:W-:-:S03]  /*16940*/  @!P1 LEA.HI.X R19, R9, R4, R34, 0x2, P5 ;  /* 0x0000000409139211 */ /* 0x000fc600028f1422 */
[----:B------:R2:W-:Y:S04]  /*16950*/  @!P2 ST.E.64 [R20.64], R60 ;  /* 0x0000003c1400a985 */ /* 0x0005e8000c101b06 */
[----:B------:R2:W-:Y:S01]  /*16960*/  @!P1 ST.E.64 [R18.64], R56 ;  /* 0x0000003812009985 */ /* 0x0005e2000c101b06 */
[----:B-1----:R-:W-:-:S04]  /*16970*/  @!P0 LEA R2, P4, R8, R0, 0x2 ;  /* 0x0000000008028211 */ /* 0x002fc800078810ff */
[----:B------:R-:W-:-:S05]  /*16980*/  @!P0 LEA.HI.X R3, R8, R4, R35, 0x2, P4 ;  /* 0x0000000408038211 */ /* 0x000fca00020f1423 */
[----:B------:R2:W-:Y:S04]  /*16990*/  @!P0 ST.E.64 [R2.64], R36 ;  /* 0x0000002402008985 */ /* 0x0005e8000c101b06 */
.L_x_296:
[----:B------:R-:W-:Y:S05]  /*169a0*/  BSYNC B0 ;  /* 0x0000000000007941 */ /* 0x000fea0003800000 */
.L_x_295:
[----:B------:R-:W-:Y:S05]  /*169b0*/  BRA.DIV ~URZ, `(.L_x_297) ;  /* 0x00002c727f007947 */ /* 0x000fea000b800000 */
[----:B------:R2:W3:Y:S04]  /*169c0*/  SHFL.IDX PT, R4, R17, 0x3, 0x1c1f ;  /* 0x007c1f0011047f89 */ /* 0x0004e800000e0000 */
[----:B-1----:R2:W1:Y:S02]  /*169d0*/  SHFL.IDX PT, R0, R24, 0x3, 0x1c1f ;  /* 0x007c1f0018007f89 */ /* 0x00246400000e0000 */
.L_x_354:
[----:B--2---:R-:W2:Y:S02]  /*169e0*/  LDL R2, [R1+0x40] ;  /* 0x0000400001027983 */ /* 0x004ea40000100800 */
[----:B--2---:R-:W-:-:S13]  /*169f0*/  LOP3.LUT P0, RZ, R2, 0x2, RZ, 0xc0, !PT ;  /* 0x0000000202ff7812 */ /* 0x004fda000780c0ff */
[----:B------:R-:W-:Y:S05]  /*16a00*/  @P0 BRA `(.L_x_285) ;  /* 0x000010a000000947 */ /* 0x000fea0003800000 */
[----:B------:R-:W2:Y:S01]  /*16a10*/  LDL R5, [R1+0x20] ;  /* 0x0000200001057983 */ /* 0x000ea20000100800 */
[----:B------:R-:W-:Y:S02]  /*16a20*/  ISETP.GE.AND P3, PT, R7, c[0x0][0x3c8], PT ;  /* 0x0000f20007007a0c */ /* 0x000fe40003f66270 */
[----:B------:R-:W-:Y:S02]  /*16a30*/  ISETP.GE.AND P2, PT, R6, c[0x0][0x3c8], PT ;  /* 0x0000f20006007a0c */ /* 0x000fe40003f46270 */
[----:B------:R-:W-:Y:S02]  /*16a40*/  ISETP.GE.AND P1, PT, R16, c[0x0][0x3c8], PT ;  /* 0x0000f20010007a0c */ /* 0x000fe40003f26270 */
[----:B------:R-:W-:-:S07]  /*16a50*/  ISETP.GE.AND P0, PT, R15, c[0x0][0x3c8], PT ;  /* 0x0000f2000f007a0c */ /* 0x000fce0003f06270 */
[CC--:B-1----:R-:W-:Y:S02]  /*16a60*/  @!P3 LEA R20, P6, R7.reuse, R0.reuse, 0x2 ;  /* 0x000000000714b211 */ /* 0x0c2fe400078c10ff */
[C---:B------:R-:W-:Y:S02]  /*16a70*/  @!P2 LEA R18, P5, R6.reuse, R0, 0x2 ;  /* 0x000000000612a211 */ /* 0x040fe400078a10ff */
[-C--:B---3--:R-:W-:Y:S02]  /*16a80*/  @!P3 LEA.HI.X R21, R7, R4.reuse, R26, 0x2, P6 ;  /* 0x000000040715b211 */ /* 0x088fe400030f141a */
[----:B------:R-:W-:Y:S02]  /*16a90*/  @!P2 LEA.HI.X R19, R6, R4, R25, 0x2, P5 ;  /* 0x000000040613a211 */ /* 0x000fe400028f1419 */
[-C--:B------:R-:W-:Y:S02]  /*16aa0*/  @!P1 LEA R6, P6, R16, R0.reuse, 0x2 ;  /* 0x0000000010069211 */ /* 0x080fe400078c10ff */
[----:B------:R-:W-:-:S02]  /*16ab0*/  @!P0 LEA R2, P5, R15, R0, 0x2 ;  /* 0x000000000f028211 */ /* 0x000fc400078a10ff */
[-C--:B------:R-:W-:Y:S02]  /*16ac0*/  @!P1 LEA.HI.X R7, R16, R4.reuse, R27, 0x2, P6 ;  /* 0x0000000410079211 */ /* 0x080fe400030f141b */
[----:B------:R-:W-:Y:S02]  /*16ad0*/  ISETP.GE.AND P6, PT, R14, c[0x0][0x3c8], PT ;  /* 0x0000f2000e007a0c */ /* 0x000fe40003fc6270 */
[----:B------:R-:W-:Y:S02]  /*16ae0*/  @!P0 LEA.HI.X R3, R15, R4, R28, 0x2, P5 ;  /* 0x000000040f038211 */ /* 0x000fe400028f141c */
[----:B------:R-:W-:Y:S02]  /*16af0*/  ISETP.GE.AND P5, PT, R13, c[0x0][0x3c8], PT ;  /* 0x0000f2000d007a0c */ /* 0x000fe40003fa6270 */
[----:B--2---:R-:W-:-:S13]  /*16b00*/  ISETP.GE.AND P4, PT, R5, c[0x0][0x3c8], PT ;  /* 0x0000f20005007a0c */ /* 0x004fda0003f86270 */
[----:B------:R-:W-:Y:S02]  /*16b10*/  @!P4 IMAD.MOV.U32 R22, RZ, RZ, R0 ;  /* 0x000000ffff16c224 */ /* 0x000fe400078e0000 */
[----:B------:R-:W-:-:S04]  /*16b20*/  @!P4 IMAD.MOV.U32 R23, RZ, RZ, R4 ;  /* 0x000000ffff17c224 */ /* 0x000fc800078e0004 */
[----:B------:R-:W-:-:S05]  /*16b30*/  @!P4 IMAD.WIDE R22, R5, 0x4, R22 ;  /* 0x000000040516c825 */ /* 0x000fca00078e0216 */
[----:B------:R-:W-:Y:S01]  /*16b40*/  @!P4 ST.E.64 [R22.64], R84 ;  /* 0x000000541600c985 */ /* 0x000fe2000c101b06 */
[----:B------:R-:W-:-:S03]  /*16b50*/  ISETP.GE.AND P4, PT, R12, c[0x0][0x3c8], PT ;  /* 0x0000f2000c007a0c */ /* 0x000fc60003f86270 */
[----:B------:R-:W-:Y:S01]  /*16b60*/  @!P3 ST.E.64 [R20.64], R80 ;  /* 0x000000501400b985 */ /* 0x000fe2000c101b06 */
[----:B------:R-:W-:-:S03]  /*16b70*/  ISETP.GE.AND P3, PT, R11, c[0x0][0x3c8], PT ;  /* 0x0000f2000b007a0c */ /* 0x000fc60003f66270 */
[----:B------:R1:W-:Y:S01]  /*16b80*/  @!P2 ST.E.64 [R18.64], R72 ;  /* 0x000000481200a985 */ /* 0x0003e2000c101b06 */
[----:B------:R-:W-:-:S03]  /*16b90*/  ISETP.GE.AND P2, PT, R10, c[0x0][0x3c8], PT ;  /* 0x0000f2000a007a0c */ /* 0x000fc60003f46270 */
[----:B------:R2:W-:Y:S01]  /*16ba0*/  @!P1 ST.E.64 [R6.64], R66 ;  /* 0x0000004206009985 */ /* 0x0005e2000c101b06 */
[----:B------:R-:W-:-:S03]  /*16bb0*/  @!P5 LEA R16, P1, R13, R0, 0x2 ;  /* 0x000000000d10d211 */ /* 0x000fc600078210ff */
[----:B------:R3:W-:Y:S01]  /*16bc0*/  @!P0 ST.E.64 [R2.64], R48 ;  /* 0x0000003002008985 */ /* 0x0007e2000c101b06 */
[----:B------:R-:W-:Y:S02]  /*16bd0*/  @!P5 LEA.HI.X R17, R13, R4, R31, 0x2, P1 ;  /* 0x000000040d11d211 */ /* 0x000fe400008f141f */
[----:B------:R-:W-:Y:S02]  /*16be0*/  ISETP.GE.AND P1, PT, R9, c[0x0][0x3c8], PT ;  /* 0x0000f20009007a0c */ /* 0x000fe40003f26270 */
[----:B-1----:R-:W-:-:S04]  /*16bf0*/  @!P6 LEA R18, P0, R14, R0, 0x2 ;  /* 0x000000000e12e211 */ /* 0x002fc800078010ff */
[----:B------:R-:W-:Y:S02]  /*16c00*/  @!P6 LEA.HI.X R19, R14, R4, R29, 0x2, P0 ;  /* 0x000000040e13e211 */ /* 0x000fe400000f141d */
[----:B------:R-:W-:-:S03]  /*16c10*/  @!P4 LEA R14, P0, R12, R0, 0x2 ;  /* 0x000000000c0ec211 */ /* 0x000fc600078010ff */
[----:B------:R1:W-:Y:S01]  /*16c20*/  @!P6 ST.E.64 [R18.64], R88 ;  /* 0x000000581200e985 */ /* 0x0003e2000c101b06 */
[----:B------:R-:W-:Y:S02]  /*16c30*/  @!P4 LEA.HI.X R15, R12, R4, R30, 0x2, P0 ;  /* 0x000000040c0fc211 */ /* 0x000fe400000f141e */
[C---:B------:R-:W-:Y:S01]  /*16c40*/  @!P3 LEA R12, P0, R11.reuse, R0, 0x2 ;  /* 0x000000000b0cb211 */ /* 0x040fe200078010ff */
[----:B------:R1:W-:Y:S03]  /*16c50*/  @!P5 ST.E.64 [R16.64], R82 ;  /* 0x000000521000d985 */ /* 0x0003e6000c101b06 */
[----:B------:R-:W-:Y:S01]  /*16c60*/  @!P3 LEA.HI.X R13, R11, R4, R32, 0x2, P0 ;  /* 0x000000040b0db211 */ /* 0x000fe200000f1420 */
[----:B------:R1:W-:Y:S01]  /*16c70*/  @!P4 ST.E.64 [R14.64], R76 ;  /* 0x0000004c0e00c985 */ /* 0x0003e2000c101b06 */
[----:B--2---:R-:W-:-:S03]  /*16c80*/  @!P2 LEA R6, P0, R10, R0, 0x2 ;  /* 0x000000000a06a211 */ /* 0x004fc600078010ff */
[----:B------:R1:W-:Y:S01]  /*16c90*/  @!P3 ST.E.64 [R12.64], R70 ;  /* 0x000000460c00b985 */ /* 0x0003e2000c101b06 */
[----:B------:R-:W-:Y:S02]  /*16ca0*/  @!P2 LEA.HI.X R7, R10, R4, R33, 0x2, P0 ;  /* 0x000000040a07a211 */ /* 0x000fe400000f1421 */
[----:B---3--:R-:W-:-:S03]  /*16cb0*/  @!P1 LEA R2, P0, R9, R0, 0x2 ;  /* 0x0000000009029211 */ /* 0x008fc600078010ff */
[----:B------:R1:W-:Y:S01]  /*16cc0*/  @!P2 ST.E.64 [R6.64], R62 ;  /* 0x0000003e0600a985 */ /* 0x0003e2000c101b06 */
[----:B------:R-:W-:Y:S02]  /*16cd0*/  @!P1 LEA.HI.X R3, R9, R4, R34, 0x2, P0 ;  /* 0x0000000409039211 */ /* 0x000fe400000f1422 */
[----:B------:R-:W-:-:S03]  /*16ce0*/  ISETP.GE.AND P0, PT, R8, c[0x0][0x3c8], PT ;  /* 0x0000f20008007a0c */ /* 0x000fc60003f06270 */
[----:B------:R1:W-:Y:S10]  /*16cf0*/  @!P1 ST.E.64 [R2.64], R58 ;  /* 0x0000003a02009985 */ /* 0x0003f4000c101b06 */
[----:B------:R-:W-:Y:S05]  /*16d00*/  @P0 BRA `(.L_x_285) ;  /* 0x00000da000000947 */ /* 0x000fea0003800000 */
[----:B-1----:R-:W-:-:S04]  /*16d10*/  LEA R2, P0, R8, R0, 0x2 ;  /* 0x0000000008027211 */ /* 0x002fc800078010ff */
[----:B------:R-:W-:-:S05]  /*16d20*/  LEA.HI.X R3, R8, R4, R35, 0x2, P0 ;  /* 0x0000000408037211 */ /* 0x000fca00000f1423 */
[----:B------:R1:W-:Y:S01]  /*16d30*/  ST.E.64 [R2.64], R38 ;  /* 0x0000002602007985 */ /* 0x0003e2000c101b06 */
[----:B------:R-:W-:Y:S05]  /*16d40*/  BRA `(.L_x_285) ;  /* 0x00000d6000007947 */ /* 0x000fea0003800000 */
.L_x_270:
        /* <DEDUP_REMOVED lines=22> */
.L_x_298:
        /* <DEDUP_REMOVED lines=57> */
.L_x_300:
[----:B------:R-:W-:Y:S05]  /*17240*/  BSYNC B0 ;  /* 0x0000000000007941 */ /* 0x000fea0003800000 */
.L_x_299:
[----:B------:R-:W-:-:S13]  /*17250*/  ISETP.GT.AND P0, PT, R17, 0x1, PT ;  /* 0x000000011100780c */ /* 0x000fda0003f04270 */
[----:B------:R-:W-:Y:S05]  /*17260*/  @P0 BRA `(.L_x_285) ;  /* 0x0000084000000947 */ /* 0x000fea0003800000 */
[----:B-1----:R-:W2:Y:S04]  /*17270*/  LDL.LU R2, [R1+0x14] ;  /* 0x0000140001027983 */ /* 0x002ea80000300800 */
[----:B------:R-:W3:Y:S01]  /*17280*/  LDL.LU R7, [R1+0xc] ;  /* 0x00000c0001077983 */ /* 0x000ee20000300800 */
[----:B------:R-:W-:-:S03]  /*17290*/  IMAD R4, R16, c[0x0][0x3a0], RZ ;  /* 0x0000e80010047a24 */ /* 0x000fc600078e02ff */
[----:B------:R-:W1:Y:S02]  /*172a0*/  S2R R3, SR_TID.X ;  /* 0x0000000000037919 */ /* 0x000e640000002100 */
[----:B-1----:R-:W-:-:S04]  /*172b0*/  SHF.R.S32.HI R5, RZ, 0x1f, R3 ;  /* 0x0000001fff057819 */ /* 0x002fc80000011403 */
[----:B------:R-:W-:-:S04]  /*172c0*/  LEA.HI R5, R5, R3, RZ, 0x2 ;  /* 0x0000000305057211 */ /* 0x000fc800078f10ff */
[----:B------:R-:W-:-:S04]  /*172d0*/  LOP3.LUT R5, R5, 0xfffffffc, RZ, 0xc0, !PT ;  /* 0xfffffffc05057812 */ /* 0x000fc800078ec0ff */
[----:B------:R-:W-:Y:S02]  /*172e0*/  IADD3 R5, -R5, R3, RZ ;  /* 0x0000000305057210 */ /* 0x000fe40007ffe1ff */
[----:B--2---:R-:W-:Y:S02]  /*172f0*/  MOV R8, R2 ;  /* 0x0000000200087202 */ /* 0x004fe40000000f00 */
[----:B------:R-:W-:Y:S02]  /*17300*/  MOV R2, c[0x0][0x4e8] ;  /* 0x00013a0000027a02 */ /* 0x000fe40000000f00 */
[----:B------:R-:W-:Y:S02]  /*17310*/  LEA R11, R8, R243, 0x7 ;  /* 0x000000f3080b7211 */ /* 0x000fe400078e38ff */
[----:B------:R-:W-:Y:S01]  /*17320*/  ISETP.NE.AND P0, PT, R2, 0x1, PT ;  /* 0x000000010200780c */ /* 0x000fe20003f05270 */
[----:B------:R-:W-:-:S04]  /*17330*/  IMAD.WIDE.U32 R2, R0, c[0x0][0x3a0], RZ ;  /* 0x0000e80000027a25 */ /* 0x000fc800078e00ff */
[----:B------:R-:W-:Y:S01]  /*17340*/  IMAD R0, R0, c[0x0][0x3a4], R4 ;  /* 0x0000e90000007a24 */ /* 0x000fe200078e0204 */
[----:B------:R-:W-:Y:S01]  /*17350*/  LEA R4, R5, R243, 0x5 ;  /* 0x000000f305047211 */ /* 0x000fe200078e28ff */
[----:B------:R-:W-:Y:S02]  /*17360*/  IMAD R5, R20, c[0x0][0x3f0], RZ ;  /* 0x0000fc0014057a24 */ /* 0x000fe400078e02ff */
[----:B------:R-:W-:Y:S01]  /*17370*/  IMAD.IADD R3, R3, 0x1, R0 ;  /* 0x0000000103037824 */ /* 0x000fe200078e0200 */
[----:B------:R-:W-:-:S03]  /*17380*/  LEA R4, R8, R4, 0x7 ;  /* 0x0000000408047211 */ /* 0x000fc600078e38ff */
[----:B---3--:R-:W-:Y:S01]  /*17390*/  IMAD.WIDE.U32 R2, R7, c[0x0][0x3e8], R2 ;  /* 0x0000fa0007027a25 */ /* 0x008fe200078e0002 */
[----:B------:R-:W-:-:S03]  /*173a0*/  MOV R0, R4 ;  /* 0x0000000400007202 */ /* 0x000fc60000000f00 */
[----:B------:R-:W-:-:S04]  /*173b0*/  @P0 IMAD.HI.U32 R6, R4, c[0x0][0x4ec], RZ ;  /* 0x00013b0004060a27 */ /* 0x000fc800078e00ff */
[----:B------:R-:W-:Y:S01]  /*173c0*/  IMAD R3, R7, c[0x0][0x3ec], R3 ;  /* 0x0000fb0007037a24 */ /* 0x000fe200078e0203 */
[----:B------:R-:W-:Y:S01]  /*173d0*/  @P0 SHF.R.U32.HI R0, RZ, c[0x0][0x4f0], R6 ;  /* 0x00013c00ff000a19 */ /* 0x000fe20000011606 */
[C---:B------:R-:W-:Y:S02]  /*173e0*/  IMAD R7, R10.reuse, c[0x0][0x3f4], R5 ;  /* 0x0000fd000a077a24 */ /* 0x040fe400078e0205 */
[----:B------:R-:W-:Y:S01]  /*173f0*/  IMAD.WIDE.U32 R2, R10, c[0x0][0x3f0], R2 ;  /* 0x0000fc000a027a25 */ /* 0x000fe200078e0002 */
[----:B------:R-:W-:Y:S02]  /*17400*/  SHF.R.S32.HI R6, RZ, 0x1f, R0 ;  /* 0x0000001fff067819 */ /* 0x000fe40000011400 */
[----:B------:R-:W-:Y:S01]  /*17410*/  IADD3 R5, -R0, RZ, RZ ;  /* 0x000000ff00057210 */ /* 0x000fe20007ffe1ff */
[----:B------:R-:W-:Y:S02]  /*17420*/  IMAD.IADD R3, R3, 0x1, R7 ;  /* 0x0000000103037824 */ /* 0x000fe400078e0207 */
[----:B------:R-:W-:-:S02]  /*17430*/  IMAD R6, R6, c[0x0][0x3e0], RZ ;  /* 0x0000f80006067a24 */ /* 0x000fc400078e02ff */
        /* <DEDUP_REMOVED lines=13> */
.L_x_355:
[----:B------:R-:W-:Y:S05]  /*17510*/  BRA.DIV ~URZ, `(.L_x_302) ;  /* 0x000022427f007947 */ /* 0x000fea000b800000 */
[----:B------:R3:W4:Y:S02]  /*17520*/  SHFL.IDX PT, R0, R12, RZ, 0x1c1f ;  /* 0x001c1fff0c007589 */ /* 0x00072400000e0000 */
.L_x_356:
        /* <DEDUP_REMOVED lines=19> */
.L_x_304:
[----:B------:R-:W-:Y:S05]  /*17660*/  BSYNC B0 ;  /* 0x0000000000007941 */ /* 0x000fea0003800000 */
.L_x_303:
[----:B------:R-:W-:Y:S05]  /*17670*/  BRA.DIV ~URZ, `(.L_x_305) ;  /* 0x000021427f007947 */ /* 0x000fea000b800000 */
[----:B--2---:R2:W1:Y:S04]  /*17680*/  SHFL.IDX PT, R8, R9, 0x1, 0x1c1f ;  /* 0x003c1f0009087f89 */ /* 0x00446800000e0000 */
[----:B----4-:R2:W4:Y:S02]  /*17690*/  SHFL.IDX PT, R0, R12, 0x1, 0x1c1f ;  /* 0x003c1f000c007f89 */ /* 0x01052400000e0000 */
.L_x_357:
        /* <DEDUP_REMOVED lines=19> */
.L_x_307:
[----:B------:R-:W-:Y:S05]  /*177d0*/  BSYNC B0 ;  /* 0x0000000000007941 */ /* 0x000fea0003800000 */
.L_x_306:
[----:B------:R-:W-:Y:S05]  /*177e0*/  BRA.DIV ~URZ, `(.L_x_308) ;  /* 0x000020927f007947 */ /* 0x000fea000b800000 */
[----:B-1----:R1:W2:Y:S02]  /*177f0*/  SHFL.IDX PT, R8, R9, 0x2, 0x1c1f ;  /* 0x005c1f0009087f89 */ /* 0x0022a400000e0000 */
.L_x_358:
[----:B------:R-:W-:Y:S05]  /*17800*/  BRA.DIV ~URZ, `(.L_x_309) ;  /* 0x000020e27f007947 */ /* 0x000fea000b800000 */
[----:B----4-:R4:W1:Y:S02]  /*17810*/  SHFL.IDX PT, R0, R12, 0x2, 0x1c1f ;  /* 0x005c1f000c007f89 */ /* 0x01086400000e0000 */
.L_x_359:
        /* <DEDUP_REMOVED lines=19> */
.L_x_311:
[----:B------:R-:W-:Y:S05]  /*17950*/  BSYNC B0 ;  /* 0x0000000000007941 */ /* 0x000fea0003800000 */
.L_x_310:
[----:B------:R-:W-:Y:S05]  /*17960*/  BRA.DIV ~URZ, `(.L_x_312) ;  /* 0x00001fe27f007947 */ /* 0x000fea000b800000 */
[----:B--2---:R2:W3:Y:S04]  /*17970*/  SHFL.IDX PT, R8, R9, 0x3, 0x1c1f ;  /* 0x007c1f0009087f89 */ /* 0x0044e800000e0000 */
[----:B-1----:R2:W1:Y:S02]  /*17980*/  SHFL.IDX PT, R0, R12, 0x3, 0x1c1f ;  /* 0x007c1f000c007f89 */ /* 0x00246400000e0000 */
.L_x_360:
        /* <DEDUP_REMOVED lines=18> */
.L_x_285:
[----:B------:R-:W-:Y:S05]  /*17ab0*/  BSYNC B1 ;  /* 0x0000000000017941 */ /* 0x000fea0003800000 */
.L_x_269:
        /* <DEDUP_REMOVED lines=15> */
.L_x_361:
[----:B------:R-:W-:Y:S05]  /*17bb0*/  BRA.DIV ~URZ, `(.L_x_315) ;  /* 0x00001ec27f007947 */ /* 0x000fea000b800000 */
[----:B------:R3:W4:Y:S02]  /*17bc0*/  SHFL.IDX PT, R8, R74, 0x1, 0x1f ;  /* 0x00201f004a087f89 */ /* 0x00072400000e0000 */
.L_x_362:
[----:B------:R-:W5:Y:S01]  /*17bd0*/  LDL R0, [R1+0x1c] ;  /* 0x00001c0001007983 */ /* 0x000f620000100800 */
[----:B------:R-:W-:Y:S02]  /*17be0*/  IMAD.MOV.U32 R6, RZ, RZ, RZ ;  /* 0x000000ffff067224 */ /* 0x000fe400078e00ff */
[----:B-----5:R-:W-:-:S05]  /*17bf0*/  IMAD.IADD R0, R0, 0x1, R14 ;  /* 0x0000000100007824 */ /* 0x020fca00078e020e */
[----:B------:R-:W-:-:S13]  /*17c00*/  ISETP.GE.OR P0, PT, R0, c[0x0][0x53c], !P6 ;  /* 0x00014f0000007a0c */ /* 0x000fda0007706670 */
[----:B------:R-:W-:Y:S01]  /*17c10*/  @!P0 MOV R2, 0x4 ;  /* 0x0000000400028802 */ /* 0x000fe20000000f00 */
[----:B------:R-:W-:-:S04]  /*17c20*/  @!P0 IMAD.MOV.U32 R4, RZ, RZ, 0x4 ;  /* 0x00000004ff048424 */ /* 0x000fc800078e00ff */
        /* <DEDUP_REMOVED lines=13> */
.L_x_363:
        /* <DEDUP_REMOVED lines=16> */
.L_x_364:
[----:B---3--:R-:W-:Y:S01]  /*17e00*/  IMAD R0, R0, c[0x0][0x538], RZ ;  /* 0x00014e0000007a24 */ /* 0x008fe200078e02ff */
[----:B------:R-:W-:Y:S04]  /*17e10*/  BSSY B1, `(.L_x_318) ;  /* 0x0000084000017945 */ /* 0x000fe80003800000 */
[----:B----4-:R-:W-:-:S04]  /*17e20*/  IADD3 R8, R0, R8, RZ ;  /* 0x0000000800087210 */ /* 0x010fc80007ffe0ff */
[----:B--2---:R-:W-:-:S13]  /*17e30*/  ISETP.GT.AND P0, PT, R8, R9, PT ;  /* 0x000000090800720c */ /* 0x004fda0003f04270 */
[----:B------:R-:W-:Y:S05]  /*17e40*/  @P0 BRA `(.L_x_319) ;  /* 0x0000025000000947 */ /* 0x000fea0003800000 */
.L_x_323:
        /* <DEDUP_REMOVED lines=8> */
[----:B-1----:R-:W-:Y:S02]  /*17ed0*/  @!P0 MOV R4, 0x4 ;  /* 0x0000000400048802 */ /* 0x002fe40000000f00 */
[----:B------:R-:W-:-:S03]  /*17ee0*/  @!P0 MOV R2, 0x4 ;  /* 0x0000000400028802 */ /* 0x000fc60000000f00 */
[----:B------:R-:W-:-:S04]  /*17ef0*/  @!P0 IMAD.WIDE R4, R0, R4, c[0x0][0x580] ;  /* 0x0001600000048625 */ /* 0x000fc800078e0204 */
[----:B------:R-:W-:Y:S01]  /*17f00*/  @!P0 IMAD.WIDE R2, R0, R2, c[0x0][0x578] ;  /* 0x00015e0000028625 */ /* 0x000fe200078e0202 */
[----:B------:R-:W2:Y:S04]  /*17f10*/  @!P0 LDG.E R6, [R4.64] ;  /* 0x0000000604068981 */ /* 0x000ea8000c1e1900 */
[----:B------:R-:W2:Y:S02]  /*17f20*/  @!P0 LDG.E R7, [R2.64] ;  /* 0x0000000602078981 */ /* 0x000ea4000c1e1900 */
[----:B--2---:R-:W-:Y:S01]  /*17f30*/  IMAD R0, R7, R6, RZ ;  /* 0x0000000607007224 */ /* 0x004fe200078e02ff */
[----:B------:R-:W-:Y:S05]  /*17f40*/  BRA.DIV ~URZ, `(.L_x_321) ;  /* 0x00001d827f007947 */ /* 0x000fea000b800000 */
[----:B------:R1:W2:Y:S02]  /*17f50*/  SHFL.UP PT, R2, R0, 0x1, RZ ;  /* 0x0420000000027989 */ /* 0x0002a400000e00ff */
.L_x_365:
        /* <DEDUP_REMOVED lines=16> */
.L_x_366:
[----:B--2---:R-:W-:-:S05]  /*18060*/  IMAD R0, R0, c[0x0][0x538], RZ ;  /* 0x00014e0000007a24 */ /* 0x004fca00078e02ff */
[----:B------:R-:W-:-:S04]  /*18070*/  IADD3 R8, R0, R8, RZ ;  /* 0x0000000800087210 */ /* 0x000fc80007ffe0ff */
[----:B------:R-:W-:-:S13]  /*18080*/  ISETP.GT.AND P0, PT, R8, R9, PT ;  /* 0x000000090800720c */ /* 0x000fda0003f04270 */
[----:B-1----:R-:W-:Y:S05]  /*18090*/  @!P0 BRA `(.L_x_323) ;  /* 0xfffffdb000008947 */ /* 0x002fea000383ffff */
.L_x_319:
[----:B------:R-:W-:-:S05]  /*180a0*/  IADD3 R12, -R0, R8, RZ ;  /* 0x00000008000c7210 */ /* 0x000fca0007ffe1ff */
[----:B------:R-:W-:-:S05]  /*180b0*/  IMAD R0, R4, c[0x0][0x538], R12 ;  /* 0x00014e0004007a24 */ /* 0x000fca00078e020c */
[----:B------:R-:W-:Y:S01]  /*180c0*/  ISETP.GT.AND P0, PT, R0, R9, PT ;  /* 0x000000090000720c */ /* 0x000fe20003f04270 */
[----:B------:R-:W-:-:S12]  /*180d0*/  BRA.DIV ~URZ, `(.L_x_324) ;  /* 0x00001de27f007947 */ /* 0x000fd8000b800000 */
[----:B------:R-:W-:-:S04]  /*180e0*/  VOTE.ANY R11, PT, !P0 ;  /* 0x00000000000b7806 */ /* 0x000fc800040e0100 */
.L_x_367:
[----:B------:R2:W3:Y:S01]  /*180f0*/  POPC R10, R11 ;  /* 0x0000000b000a7309 */ /* 0x0004e20000000000 */
[----:B------:R-:W-:Y:S05]  /*18100*/  BRA.DIV ~URZ, `(.L_x_325) ;  /* 0x00001e027f007947 */ /* 0x000fea000b800000 */
[----:B---3--:R3:W4:Y:S04]  /*18110*/  SHFL.IDX PT, R8, R6, R10, 0x1f ;  /* 0x00001f0a06087589 */ /* 0x00872800000e0000 */
[----:B------:R3:W1:Y:S02]  /*18120*/  SHFL.IDX PT, R7, R7, R10, 0x1f ;  /* 0x00001f0a07077589 */ /* 0x00066400000e0000 */
.L_x_368:
[----:B------:R-:W-:Y:S01]  /*18130*/  ISETP.NE.AND P0, PT, R11, RZ, PT ;  /* 0x000000ff0b00720c */ /* 0x000fe20003f05270 */
[----:B------:R-:W-:-:S12]  /*18140*/  BSSY B0, `(.L_x_326) ;  /* 0x0000005000007945 */ /* 0x000fd80003800000 */
[----:B------:R-:W-:Y:S05]  /*18150*/  @!P0 BRA `(.L_x_327) ;  /* 0x0000003000008947 */ /* 0x000fea0003800000 */
[----:B------:R-:W-:Y:S01]  /*18160*/  IADD3 R3, R10, -0x1, RZ ;  /* 0xffffffff0a037810 */ /* 0x000fe20007ffe0ff */
[----:B------:R-:W-:Y:S05]  /*18170*/  BRA.DIV ~URZ, `(.L_x_328) ;  /* 0x00001e627f007947 */ /* 0x000fea000b800000 */
[----:B------:R2:W3:Y:S02]  /*18180*/  SHFL.IDX PT, R13, R4, R3, 0x1f ;  /* 0x00001f03040d7589 */ /* 0x0004e400000e0000 */
.L_x_327:
[----:B------:R-:W-:Y:S05]  /*18190*/  BSYNC B0 ;  /* 0x0000000000007941 */ /* 0x000fea0003800000 */
.L_x_326:
[----:B---3--:R-:W-:Y:S01]  /*181a0*/  IMAD R6, R13, c[0x0][0x538], R12 ;  /* 0x00014e000d067a24 */ /* 0x008fe200078e020c */
[----:B----4-:R-:W-:Y:S02]  /*181b0*/  IABS R2, R8 ;  /* 0x0000000800027213 */ /* 0x010fe40000000000 */
[----:B-12---:R-:W-:Y:S01]  /*181c0*/  IABS R3, R7 ;  /* 0x0000000700037213 */ /* 0x006fe20000000000 */
[----:B------:R-:W-:Y:S01]  /*181d0*/  IMAD.IADD R9, R9, 0x1, -R6 ;  /* 0x0000000109097824 */ /* 0x000fe200078e0a06 */
[----:B------:R1:W-:Y:S01]  /*181e0*/  STL [R1+0x10], R6 ;  /* 0x0000100601007387 */ /* 0x0003e20000100800 */
[----:B------:R-:W2:Y:S03]  /*181f0*/  I2F.RP R4, R2 ;  /* 0x0000000200047306 */ /* 0x000ea60000209400 */
[----:B------:R-:W3:Y:S05]  /*18200*/  LDL.LU R13, [R1+0x1c] ;  /* 0x00001c00010d7983 */ /* 0x000eea0000300800 */
[----:B--2---:R-:W2:Y:S02]  /*18210*/  MUFU.RCP R4, R4 ;  /* 0x0000000400047308 */ /* 0x004ea40000001000 */
[----:B--2---:R-:W-:-:S06]  /*18220*/  IADD3 R4, R4, 0xffffffe, RZ ;  /* 0x0ffffffe04047810 */ /* 0x004fcc0007ffe0ff */
[----:B------:R-:W2:Y:S01]  /*18230*/  F2I.FTZ.U32.TRUNC.NTZ R5, R4 ;  /* 0x0000000400057305 */ /* 0x000ea2000021f000 */
[----:B-1----:R-:W-:Y:S02]  /*18240*/  MOV R6, R3 ;  /* 0x0000000300067202 */ /* 0x002fe40000000f00 */
[----:B------:R-:W-:Y:S01]  /*18250*/  IABS R11, R9 ;  /* 0x00000009000b7213 */ /* 0x000fe20000000000 */
[----:B--2---:R-:W-:-:S04]  /*18260*/  IMAD.MOV R0, RZ, RZ, -R5 ;  /* 0x000000ffff007224 */ /* 0x004fc800078e0a05 */
[----:B------:R-:W-:Y:S01]  /*18270*/  IMAD.MOV.U32 R4, RZ, RZ, R0 ;  /* 0x000000ffff047224 */ /* 0x000fe200078e0000 */
[----:B------:R-:W-:-:S03]  /*18280*/  IABS R0, R8 ;  /* 0x0000000800007213 */ /* 0x000fc60000000000 */
[----:B------:R-:W-:Y:S02]  /*18290*/  IMAD R3, R4, R2, RZ ;  /* 0x0000000204037224 */ /* 0x000fe400078e02ff */
[----:B------:R-:W-:Y:S01]  /*182a0*/  IMAD.MOV.U32 R4, RZ, RZ, RZ ;  /* 0x000000ffff047224 */ /* 0x000fe200078e00ff */
[----:B------:R-:W1:Y:S01]  /*182b0*/  I2F.RP R12, R6 ;  /* 0x00000006000c7306 */ /* 0x000e620000209400 */
[----:B------:R-:W-:Y:S02]  /*182c0*/  IMAD.MOV R0, RZ, RZ, -R0 ;  /* 0x000000ffff007224 */ /* 0x000fe400078e0a00 */
[----:B------:R-:W-:-:S04]  /*182d0*/  IMAD.HI.U32 R5, R5, R3, R4 ;  /* 0x0000000305057227 */ /* 0x000fc800078e0004 */
[----:B------:R-:W-:Y:S01]  /*182e0*/  IMAD.MOV.U32 R3, RZ, RZ, R11 ;  /* 0x000000ffff037224 */ /* 0x000fe200078e000b */
[----:B------:R-:W-:-:S03]  /*182f0*/  MOV R4, R0 ;  /* 0x0000000000047202 */ /* 0x000fc60000000f00 */
[----:B------:R-:W-:-:S04]  /*18300*/  IMAD.HI.U32 R0, R5, R3, RZ ;  /* 0x0000000305007227 */ /* 0x000fc800078e00ff */
[----:B------:R-:W-:Y:S02]  /*18310*/  IMAD R3, R0, R4, R3 ;  /* 0x0000000400037224 */ /* 0x000fe400078e0203 */
[----:B-1----:R-:W1:Y:S03]  /*18320*/  MUFU.RCP R4, R12 ;  /* 0x0000000c00047308 */ /* 0x002e660000001000 */
[----:B------:R-:W-:-:S13]  /*18330*/  ISETP.GT.U32.AND P0, PT, R2, R3, PT ;  /* 0x000000030200720c */ /* 0x000fda0003f04070 */
[----:B------:R-:W-:Y:S01]  /*18340*/  @!P0 IMAD.IADD R3, R3, 0x1, -R2 ;  /* 0x0000000103038824 */ /* 0x000fe200078e0a02 */
[----:B-1----:R-:W-:-:S04]  /*18350*/  IADD3 R4, R4, 0xffffffe, RZ ;  /* 0x0ffffffe04047810 */ /* 0x002fc80007ffe0ff */
[----:B------:R-:W-:Y:S02]  /*18360*/  ISETP.GE.U32.AND P2, PT, R3, R2, PT ;  /* 0x000000020300720c */ /* 0x000fe40003f46070 */
[----:B------:R-:W1:Y:S01]  /*18370*/  F2I.FTZ.U32.TRUNC.NTZ R3, R4 ;  /* 0x0000000400037305 */ /* 0x000e62000021f000 */
[----:B------:R-:W-:Y:S02]  /*18380*/  LOP3.LUT R2, R9, R8, RZ, 0x3c, !PT ;  /* 0x0000000809027212 */ /* 0x000fe400078e3cff */
[----:B------:R-:W-:Y:S02]  /*18390*/  @!P0 IADD3 R0, R0, 0x1, RZ ;  /* 0x0000000100008810 */ /* 0x000fe40007ffe0ff */
[----:B------:R-:W-:Y:S02]  /*183a0*/  ISETP.GE.AND P1, PT, R2, RZ, PT ;  /* 0x000000ff0200720c */ /* 0x000fe40003f26270 */
[----:B------:R-:W-:-:S04]  /*183b0*/  ISETP.NE.AND P0, PT, R8, RZ, PT ;  /* 0x000000ff0800720c */ /* 0x000fc80003f05270 */
[----:B------:R-:W-:Y:S01]  /*183c0*/  @P2 IADD3 R0, R0, 0x1, RZ ;  /* 0x0000000100002810 */ /* 0x000fe20007ffe0ff */
[----:B-1----:R-:W-:-:S06]  /*183d0*/  IMAD.MOV R2, RZ, RZ, -R3 ;  /* 0x000000ffff027224 */ /* 0x002fcc00078e0a03 */
[----:B------:R-:W-:Y:S01]  /*183e0*/  @!P1 IMAD.MOV R0, RZ, RZ, -R0 ;  /* 0x000000ffff009224 */ /* 0x000fe200078e0a00 */
[----:B------:R-:W-:Y:S02]  /*183f0*/  MOV R4, R2 ;  /* 0x0000000200047202 */ /* 0x000fe40000000f00 */
[----:B------:R-:W-:Y:S02]  /*18400*/  IABS R2, R7 ;  /* 0x0000000700027213 */ /* 0x000fe40000000000 */
[----:B------:R-:W-:Y:S01]  /*18410*/  @!P0 LOP3.LUT R0, RZ, R8, RZ, 0x33, !PT ;  /* 0x00000008ff008212 */ /* 0x000fe200078e33ff */
[----:B------:R-:W-:Y:S02]  /*18420*/  IMAD R4, R4, R6, RZ ;  /* 0x0000000604047224 */ /* 0x000fe400078e02ff */
[----:B------:R-:W-:Y:S01]  /*18430*/  IMAD.MOV R5, RZ, RZ, -R2 ;  /* 0x000000ffff057224 */ /* 0x000fe200078e0a02 */
[----:B------:R-:W-:Y:S01]  /*18440*/  IABS R11, R0 ;  /* 0x00000000000b7213 */ /* 0x000fe20000000000 */
[----:B------:R-:W-:-:S04]  /*18450*/  IMAD.MOV.U32 R2, RZ, RZ, RZ ;  /* 0x000000ffff027224 */ /* 0x000fc800078e00ff */
        /* <DEDUP_REMOVED lines=26> */
.L_x_320:
[----:B------:R-:W-:Y:S01]  /*18600*/  MOV R0, c[0x0][0x53c] ;  /* 0x00014f0000007a02 */ /* 0x000fe20000000f00 */
[----:B------:R2:W-:Y:S04]  /*18610*/  STL [R1+0x10], R9 ;  /* 0x0000100901007387 */ /* 0x0005e80000100800 */
[----:B------:R2:W-:Y:S04]  /*18620*/  STL [R1+0x14], RZ ;  /* 0x000014ff01007387 */ /* 0x0005e80000100800 */
[----:B------:R2:W-:Y:S04]  /*18630*/  STL [R1+0x18], RZ ;  /* 0x000018ff01007387 */ /* 0x0005e80000100800 */
[----:B------:R2:W-:Y:S02]  /*18640*/  STL [R1+0x1c], R0 ;  /* 0x00001c0001007387 */ /* 0x0005e40000100800 */
.L_x_329:
[----:B------:R-:W-:Y:S05]  /*18650*/  BSYNC B1 ;  /* 0x0000000000017941 */ /* 0x000fea0003800000 */
.L_x_318:
        /* <DEDUP_REMOVED lines=9> */
.L_x_313:
[----:B--2---:R-:W2:Y:S02]  /*186f0*/  LDL R0, [R1+0x1c] ;  /* 0x00001c0001007983 */ /* 0x004ea40000100800 */
[----:B--2---:R-:W-:-:S13]  /*18700*/  ISETP.GE.AND P0, PT, R0, c[0x0][0x53c], PT ;  /* 0x00014f0000007a0c */ /* 0x004fda0003f06270 */
[----:B-1----:R-:W-:Y:S01]  /*18710*/  @P0 CALL.REL.NOINC `(.L_x_330) ;  /* 0x0000001000000944 */ /* 0x002fe20003c00000 */
[----:B------:R-:W-:Y:S05]  /*18720*/  BRA `(.L_x_331) ;  /* 0xfffe94b000007947 */ /* 0x000fea000383ffff */
.L_x_330:
[----:B------:R-:W-:Y:S05]  /*18730*/  EXIT ;  /* 0x000000000000794d */ /* 0x000fea0003800000 */
.L_x_163:
[----:B------:R-:W-:Y:S01]  /*18740*/  IMAD.MOV.U32 R0, RZ, RZ, R5 ;  /* 0x000000ffff007224 */ /* 0x000fe200078e0005 */
[----:B------:R-:W-:Y:S02]  /*18750*/  MOV R2, 0x1 ;  /* 0x0000000100027802 */ /* 0x000fe40000000f00 */
[----:B------:R-:W-:Y:S02]  /*18760*/  MOV R3, 0x18780 ;  /* 0x0001878000037802 */ /* 0x000fe40000000f00 */
[----:B------:R-:W-:Y:S05]  /*18770*/  CALL.REL.NOINC `($__internal_6_$__cuda_sm70_shflsync_up_p) ;  /* 0x0000195000007944 */ /* 0x000fea0003c00000 */
[----:B------:R-:W-:Y:S01]  /*18780*/  MOV R0, R4 ;  /* 0x0000000400007202 */ /* 0x000fe20000000f00 */
[----:B------:R-:W-:Y:S05]  /*18790*/  BRA `(.L_x_332) ;  /* 0xfffe7cd000007947 */ /* 0x000fea000383ffff */
.L_x_164:
[----:B------:R-:W-:Y:S01]  /*187a0*/  IMAD.MOV.U32 R0, RZ, RZ, R5 ;  /* 0x000000ffff007224 */ /* 0x000fe200078e0005 */
[----:B------:R-:W-:Y:S02]  /*187b0*/  MOV R2, 0x2 ;  /* 0x0000000200027802 */ /* 0x000fe40000000f00 */
[----:B------:R-:W-:Y:S02]  /*187c0*/  MOV R3, 0x187e0 ;  /* 0x000187e000037802 */ /* 0x000fe40000000f00 */
[----:B------:R-:W-:Y:S05]  /*187d0*/  CALL.REL.NOINC `($__internal_6_$__cuda_sm70_shflsync_up_p) ;  /* 0x000018f000007944 */ /* 0x000fea0003c00000 */
[----:B------:R-:W-:Y:S01]  /*187e0*/  SEL R0, R4, RZ, P4 ;  /* 0x000000ff04007207 */ /* 0x000fe20002000000 */
[----:B------:R-:W-:Y:S01]  /*187f0*/  IMAD.MOV.U32 R2, RZ, RZ, 0x4 ;  /* 0x00000004ff027424 */ /* 0x000fe200078e00ff */
[----:B------:R-:W-:-:S03]  /*18800*/  MOV R3, 0x18830 ;  /* 0x0001883000037802 */ /* 0x000fc60000000f00 */
[----:B------:R-:W-:Y:S02]  /*18810*/  IMAD.IADD R0, R5, 0x1, R0 ;  /* 0x0000000105007824 */ /* 0x000fe400078e0200 */
        /* <DEDUP_REMOVED lines=14> */
[----:B------:R-:W-:Y:S01]  /*18900*/  IMAD.IADD R4, R0, 0x1, R4 ;  /* 0x0000000100047824 */ /* 0x000fe200078e0204 */
[----:B------:R-:W-:-:S03]  /*18910*/  MOV R0, 0x1f ;  /* 0x0000001f00007802 */ /* 0x000fc60000000f00 */
[----:B------:R-:W-:Y:S02]  /*18920*/  IMAD.MOV.U32 R5, RZ, RZ, R4 ;  /* 0x000000ffff057224 */ /* 0x000fe400078e0004 */
[----:B------:R-:W-:Y:S05]  /*18930*/  CALL.REL.NOINC `($__internal_5_$__cuda_sm70_shflsync_idx_p) ;  /* 0x0000174000007944 */ /* 0x000fea0003c00000 */
[----:B------:R-:W-:Y:S05]  /*18940*/  BRA `(.L_x_333) ;  /* 0xfffe7c2000007947 */ /* 0x000fea000383ffff */
.L_x_166:
[----:B------:R-:W-:Y:S02]  /*18950*/  SEL R0, RZ, 0x1, P0 ;  /* 0x00000001ff007807 */ /* 0x000fe40000000000 */
[----:B------:R-:W-:Y:S02]  /*18960*/  MOV R2, 0x18980 ;  /* 0x0001898000027802 */ /* 0x000fe40000000f00 */
[----:B------:R-:W-:Y:S05]  /*18970*/  CALL.REL.NOINC `($__internal_7_$__cuda_sm70_votesync_ballot) ;  /* 0x000017c000007944 */ /* 0x000fea0003c00000 */
[----:B------:R-:W-:Y:S01]  /*18980*/  MOV R6, R0 ;  /* 0x0000000000067202 */ /* 0x000fe20000000f00 */
[----:B------:R-:W-:Y:S05]  /*18990*/  BRA `(.L_x_334) ;  /* 0xfffe7c6000007947 */ /* 0x000fea000383ffff */
.L_x_167:
[----:B------:R-:W-:Y:S01]  /*189a0*/  IMAD.MOV.U32 R5, RZ, RZ, R8 ;  /* 0x000000ffff057224 */ /* 0x000fe200078e0008 */
[----:B--2---:R-:W-:Y:S01]  /*189b0*/  MOV R3, R13 ;  /* 0x0000000d00037202 */ /* 0x004fe20000000f00 */
[----:B------:R-:W-:Y:S01]  /*189c0*/  IMAD.MOV.U32 R0, RZ, RZ, 0x1f ;  /* 0x0000001fff007424 */ /* 0x000fe200078e00ff */
[----:B------:R-:W-:Y:S02]  /*189d0*/  MOV R2, 0x189f0 ;  /* 0x000189f000027802 */ /* 0x000fe40000000f00 */
[----:B-1----:R-:W-:Y:S05]  /*189e0*/  CALL.REL.NOINC `($__internal_5_$__cuda_sm70_shflsync_idx_p) ;  /* 0x0000169000007944 */ /* 0x002fea0003c00000 */
[----:B------:R-:W-:Y:S01]  /*189f0*/  IMAD.MOV.U32 R11, RZ, RZ, R0 ;  /* 0x000000ffff0b7224 */ /* 0x000fe200078e0000 */
[----:B------:R-:W-:Y:S01]  /*18a00*/  MOV R5, R7 ;  /* 0x0000000700057202 */ /* 0x000fe20000000f00 */
[----:B------:R-:W-:Y:S01]  /*18a10*/  IMAD.MOV.U32 R7, RZ, RZ, RZ ;  /* 0x000000ffff077224 */ /* 0x000fe200078e00ff */
[----:B------:R-:W-:Y:S01]  /*18a20*/  MOV R3, R13 ;  /* 0x0000000d00037202 */ /* 0x000fe20000000f00 */
[----:B------:R-:W-:Y:S01]  /*18a30*/  IMAD.MOV.U32 R0, RZ, RZ, 0x1f ;  /* 0x0000001fff007424 */ /* 0x000fe200078e00ff */
[----:B------:R-:W-:-:S02]  /*18a40*/  MOV R2, 0x18a60 ;  /* 0x00018a6000027802 */ /* 0x000fc40000000f00 */
[----:B------:R-:W-:Y:S05]  /*18a50*/  CALL.REL.NOINC `($__internal_5_$__cuda_sm70_shflsync_idx_p) ;  /* 0x0000162000007944 */ /* 0x000fea0003c00000 */
[----:B------:R-:W-:Y:S01]  /*18a60*/  MOV R10, R0 ;  /* 0x00000000000a7202 */ /* 0x000fe20000000f00 */
[----:B------:R-:W-:Y:S05]  /*18a70*/  BRA `(.L_x_335) ;  /* 0xfffe7bd000007947 */ /* 0x000fea000383ffff */
.L_x_170:
[----:B------:R-:W-:Y:S01]  /*18a80*/  IMAD.MOV.U32 R5, RZ, RZ, R4 ;  /* 0x000000ffff057224 */ /* 0x000fe200078e0004 */
[----:B------:R-:W-:-:S02]  /*18a90*/  MOV R0, 0x1f ;  /* 0x0000001f00007802 */ /* 0x000fc40000000f00 */
[----:B------:R-:W-:Y:S02]  /*18aa0*/  MOV R2, 0x18ac0 ;  /* 0x00018ac000027802 */ /* 0x000fe40000000f00 */
[----:B-1----:R-:W-:Y:S05]  /*18ab0*/  CALL.REL.NOINC `($__internal_5_$__cuda_sm70_shflsync_idx_p) ;  /* 0x000015c000007944 */ /* 0x002fea0003c00000 */
[----:B------:R-:W-:Y:S01]  /*18ac0*/  MOV R7, R0 ;  /* 0x0000000000077202 */ /* 0x000fe20000000f00 */
[----:B------:R-:W-:Y:S05]  /*18ad0*/  BRA `(.L_x_169) ;  /* 0xfffe7bd000007947 */ /* 0x000fea000383ffff */
.L_x_208:
[----:B------:R-:W-:Y:S01]  /*18ae0*/  IMAD.MOV.U32 R5, RZ, RZ, R10 ;  /* 0x000000ffff057224 */ /* 0x000fe200078e000a */
[----:B------:R-:W-:Y:S01]  /*18af0*/  MOV R3, RZ ;  /* 0x000000ff00037202 */ /* 0x000fe20000000f00 */
[----:B------:R-:W-:Y:S01]  /*18b00*/  IMAD.MOV.U32 R0, RZ, RZ, 0x1c1f ;  /* 0x00001c1fff007424 */ /* 0x000fe200078e00ff */
[----:B------:R-:W-:Y:S02]  /*18b10*/  MOV R2, 0x18b30 ;  /* 0x00018b3000027802 */ /* 0x000fe40000000f00 */
[----:B-----5:R-:W-:Y:S05]  /*18b20*/  CALL.REL.NOINC `($__internal_5_$__cuda_sm70_shflsync_idx_p) ;  /* 0x0000155000007944 */ /* 0x020fea0003c00000 */
[----:B------:R-:W-:Y:S01]  /*18b30*/  MOV R8, R0 ;  /* 0x0000000000087202 */ /* 0x000fe20000000f00 */
[----:B------:R-:W-:Y:S05]  /*18b40*/  BRA `(.L_x_336) ;  /* 0xfffef51000007947 */ /* 0x000fea000383ffff */
.L_x_209:
[----:B------:R-:W-:Y:S01]  /*18b50*/  IMAD.MOV.U32 R5, RZ, RZ, R11 ;  /* 0x000000ffff057224 */ /* 0x000fe200078e000b */
[----:B------:R-:W-:Y:S01]  /*18b60*/  MOV R3, RZ ;  /* 0x000000ff00037202 */ /* 0x000fe20000000f00 */
[----:B------:R-:W-:Y:S01]  /*18b70*/  IMAD.MOV.U32 R0, RZ, RZ, 0x1c1f ;  /* 0x00001c1fff007424 */ /* 0x000fe200078e00ff */
[----:B------:R-:W-:Y:S02]  /*18b80*/  MOV R2, 0x18ba0 ;  /* 0x00018ba000027802 */ /* 0x000fe40000000f00 */
[----:B-12--5:R-:W-:Y:S05]  /*18b90*/  CALL.REL.NOINC `($__internal_5_$__cuda_sm70_shflsync_idx_p) ;  /* 0x000014e000007944 */ /* 0x026fea0003c00000 */
[----:B------:R-:W-:Y:S05]  /*18ba0*/  BRA `(.L_x_337) ;  /* 0xfffef4d000007947 */ /* 0x000fea000383ffff */
.L_x_212:
[----:B--2---:R-:W-:Y:S01]  /*18bb0*/  IMAD.MOV.U32 R5, RZ, RZ, R10 ;  /* 0x000000ffff057224 */ /* 0x004fe200078e000a */
[----:B------:R-:W-:Y:S01]  /*18bc0*/  MOV R3, 0x1 ;  /* 0x0000000100037802 */ /* 0x000fe20000000f00 */
[----:B----4-:R-:W-:Y:S01]  /*18bd0*/  IMAD.MOV.U32 R0, RZ, RZ, 0x1c1f ;  /* 0x00001c1fff007424 */ /* 0x010fe200078e00ff */
[----:B------:R-:W-:-:S02]  /*18be0*/  MOV R2, 0x18c00 ;  /* 0x00018c0000027802 */ /* 0x000fc40000000f00 */
[----:B-1-3-5:R-:W-:Y:S05]  /*18bf0*/  CALL.REL.NOINC `($__internal_5_$__cuda_sm70_shflsync_idx_p) ;  /* 0x0000148000007944 */ /* 0x02afea0003c00000 */
[----:B------:R-:W-:Y:S01]  /*18c00*/  IMAD.MOV.U32 R8, RZ, RZ, R0 ;  /* 0x000000ffff087224 */ /* 0x000fe200078e0000 */
[----:B------:R-:W-:Y:S01]  /*18c10*/  MOV R3, 0x1 ;  /* 0x0000000100037802 */ /* 0x000fe20000000f00 */
[----:B------:R-:W-:Y:S01]  /*18c20*/  IMAD.MOV.U32 R5, RZ, RZ, R11 ;  /* 0x000000ffff057224 */ /* 0x000fe200078e000b */
[----:B------:R-:W-:-:S02]  /*18c30*/  MOV R0, 0x1c1f ;  /* 0x00001c1f00007802 */ /* 0x000fc40000000f00 */
[----:B------:R-:W-:Y:S02]  /*18c40*/  MOV R2, 0x18c60 ;  /* 0x00018c6000027802 */ /* 0x000fe40000000f00 */
[----:B------:R-:W-:Y:S05]  /*18c50*/  CALL.REL.NOINC `($__internal_5_$__cuda_sm70_shflsync_idx_p) ;  /* 0x0000142000007944 */ /* 0x000fea0003c00000 */
[----:B------:R-:W-:Y:S05]  /*18c60*/  BRA `(.L_x_338) ;  /* 0xfffef59000007947 */ /* 0x000fea000383ffff */
.L_x_215:
[----:B-1----:R-:W-:Y:S01]  /*18c70*/  IMAD.MOV.U32 R5, RZ, RZ, R10 ;  /* 0x000000ffff057224 */ /* 0x002fe200078e000a */
[----:B------:R-:W-:Y:S01]  /*18c80*/  MOV R3, 0x2 ;  /* 0x0000000200037802 */ /* 0x000fe20000000f00 */
[----:B----4-:R-:W-:Y:S01]  /*18c90*/  IMAD.MOV.U32 R0, RZ, RZ, 0x1c1f ;  /* 0x00001c1fff007424 */ /* 0x010fe200078e00ff */
[----:B------:R-:W-:Y:S02]  /*18ca0*/  MOV R2, 0x18cc0 ;  /* 0x00018cc000027802 */ /* 0x000fe40000000f00 */
[----:B--23-5:R-:W-:Y:S05]  /*18cb0*/  CALL.REL.NOINC `($__internal_5_$__cuda_sm70_shflsync_idx_p) ;  /* 0x000013c000007944 */ /* 0x02cfea0003c00000 */
[----:B------:R-:W-:Y:S01]  /*18cc0*/  MOV R8, R0 ;  /* 0x0000000000087202 */ /* 0x000fe20000000f00 */
[----:B------:R-:W-:Y:S05]  /*18cd0*/  BRA `(.L_x_339) ;  /* 0xfffef69000007947 */ /* 0x000fea000383ffff */
.L_x_216:
[----:B------:R-:W-:Y:S01]  /*18ce0*/  IMAD.MOV.U32 R5, RZ, RZ, R11 ;  /* 0x000000ffff057224 */ /* 0x000fe200078e000b */
[----:B------:R-:W-:Y:S01]  /*18cf0*/  MOV R3, 0x2 ;  /* 0x0000000200037802 */ /* 0x000fe20000000f00 */
[----:B----4-:R-:W-:Y:S01]  /*18d00*/  IMAD.MOV.U32 R0, RZ, RZ, 0x1c1f ;  /* 0x00001c1fff007424 */ /* 0x010fe200078e00ff */
[----:B------:R-:W-:Y:S02]  /*18d10*/  MOV R2, 0x18d30 ;  /* 0x00018d3000027802 */ /* 0x000fe40000000f00 */
[----:B-123-5:R-:W-:Y:S05]  /*18d20*/  CALL.REL.NOINC `($__internal_5_$__cuda_sm70_shflsync_idx_p) ;  /* 0x0000135000007944 */ /* 0x02efea0003c00000 */
[----:B------:R-:W-:Y:S05]  /*18d30*/  BRA `(.L_x_340) ;  /* 0xfffef65000007947 */ /* 0x000fea000383ffff */
.L_x_219:
[----:B-1----:R-:W-:Y:S01]  /*18d40*/  IMAD.MOV.U32 R5, RZ, RZ, R10 ;  /* 0x000000ffff057224 */ /* 0x002fe200078e000a */
[----:B------:R-:W-:Y:S01]  /*18d50*/  MOV R3, 0x3 ;  /* 0x0000000300037802 */ /* 0x000fe20000000f00 */
[----:B------:R-:W-:Y:S01]  /*18d60*/  IMAD.MOV.U32 R0, RZ, RZ, 0x1c1f ;  /* 0x00001c1fff007424 */ /* 0x000fe200078e00ff */
[----:B------:R-:W-:-:S02]  /*18d70*/  MOV R2, 0x18d90 ;  /* 0x00018d9000027802 */ /* 0x000fc40000000f00 */
[----:B--2345:R-:W-:Y:S05]  /*18d80*/  CALL.REL.NOINC `($__internal_5_$__cuda_sm70_shflsync_idx_p) ;  /* 0x000012f000007944 */ /* 0x03cfea0003c00000 */
[----:B------:R-:W-:Y:S01]  /*18d90*/  IMAD.MOV.U32 R8, RZ, RZ, R0 ;  /* 0x000000ffff087224 */ /* 0x000fe200078e0000 */
[----:B------:R-:W-:Y:S01]  /*18da0*/  MOV R3, 0x3 ;  /* 0x0000000300037802 */ /* 0x000fe20000000f00 */
[----:B------:R-:W-:Y:S01]  /*18db0*/  IMAD.MOV.U32 R5, RZ, RZ, R11 ;  /* 0x000000ffff057224 */ /* 0x000fe200078e000b */
[----:B------:R-:W-:-:S02]  /*18dc0*/  MOV R0, 0x1c1f ;  /* 0x00001c1f00007802 */ /* 0x000fc40000000f00 */
[----:B------:R-:W-:Y:S02]  /*18dd0*/  MOV R2, 0x18df0 ;  /* 0x00018df000027802 */ /* 0x000fe40000000f00 */
[----:B------:R-:W-:Y:S05]  /*18de0*/  CALL.REL.NOINC `($__internal_5_$__cuda_sm70_shflsync_idx_p) ;  /* 0x0000129000007944 */ /* 0x000fea0003c00000 */
[----:B------:R-:W-:Y:S05]  /*18df0*/  BRA `(.L_x_341) ;  /* 0xfffef71000007947 */ /* 0x000fea000383ffff */
.L_x_266:
[----:B------:R-:W-:Y:S01]  /*18e00*/  IMAD.MOV.U32 R0, RZ, RZ, R213 ;  /* 0x000000ffff007224 */ /* 0x000fe200078e00d5 */
[----:B------:R-:W-:Y:S01]  /*18e10*/  MOV R9, 0x1f ;  /* 0x0000001f00097802 */ /* 0x000fe20000000f00 */
[----:B------:R-:W-:Y:S01]  /*18e20*/  IMAD.MOV.U32 R3, RZ, RZ, 0x2 ;  /* 0x00000002ff037424 */ /* 0x000fe200078e00ff */
[----:B------:R-:W-:Y:S02]  /*18e30*/  MOV R8, 0xffffffff ;  /* 0xffffffff00087802 */ /* 0x000fe40000000f00 */
[----:B------:R-:W-:Y:S02]  /*18e40*/  MOV R2, 0x18e60 ;  /* 0x00018e6000027802 */ /* 0x000fe40000000f00 */
[----:B------:R-:W-:Y:S05]  /*18e50*/  CALL.REL.NOINC `($__internal_4_$__cuda_sm70_shflsync_bfly_p) ;  /* 0x000011e000007944 */ /* 0x000fea0003c00000 */
[----:B------:R-:W-:Y:S01]  /*18e60*/  FADD.FTZ R7, R213, R0 ;  /* 0x00000000d5077221 */ /* 0x000fe20000010000 */
[----:B------:R-:W-:Y:S02]  /*18e70*/  MOV R3, 0x1 ;  /* 0x0000000100037802 */ /* 0x000fe40000000f00 */
[----:B------:R-:W-:Y:S02]  /*18e80*/  MOV R2, 0x18eb0 ;  /* 0x00018eb000027802 */ /* 0x000fe40000000f00 */
[----:B------:R-:W-:-:S02]  /*18e90*/  MOV R0, R7 ;  /* 0x0000000700007202 */ /* 0x000fc40000000f00 */
[----:B------:R-:W-:Y:S05]  /*18ea0*/  CALL.REL.NOINC `($__internal_4_$__cuda_sm70_shflsync_bfly_p) ;  /* 0x0000119000007944 */ /* 0x000fea0003c00000 */
[----:B------:R-:W-:Y:S01]  /*18eb0*/  FADD.FTZ R7, R7, R0 ;  /* 0x0000000007077221 */ /* 0x000fe20000010000 */
[----:B------:R-:W-:-:S02]  /*18ec0*/  MOV R0, R214 ;  /* 0x000000d600007202 */ /* 0x000fc40000000f00 */
[----:B------:R-:W-:Y:S02]  /*18ed0*/  MOV R3, 0x2 ;  /* 0x0000000200037802 */ /* 0x000fe40000000f00 */
[----:B------:R-:W-:Y:S02]  /*18ee0*/  MOV R2, 0x18f00 ;  /* 0x00018f0000027802 */ /* 0x000fe40000000f00 */
[----:B------:R-:W-:Y:S05]  /*18ef0*/  CALL.REL.NOINC `($__internal_4_$__cuda_sm70_shflsync_bfly_p) ;  /* 0x0000114000007944 */ /* 0x000fea0003c00000 */
[----:B------:R-:W-:Y:S01]  /*18f00*/  FADD.FTZ R6, R214, R0 ;  /* 0x00000000d6067221 */ /* 0x000fe20000010000 */
[----:B------:R-:W-:Y:S02]  /*18f10*/  MOV R3, 0x1 ;  /* 0x0000000100037802 */ /* 0x000fe40000000f00 */
[----:B------:R-:W-:Y:S02]  /*18f20*/  MOV R2, 0x18f50 ;  /* 0x00018f5000027802 */ /* 0x000fe40000000f00 */
[----:B------:R-:W-:Y:S02]  /*18f30*/  MOV R0, R6 ;  /* 0x0000000600007202 */ /* 0x000fe40000000f00 */
[----:B------:R-:W-:Y:S05]  /*18f40*/  CALL.REL.NOINC `($__internal_4_$__cuda_sm70_shflsync_bfly_p) ;  /* 0x000010f000007944 */ /* 0x000fea0003c00000 */
[----:B------:R-:W-:Y:S01]  /*18f50*/  FADD.FTZ R6, R6, R0 ;  /* 0x0000000006067221 */ /* 0x000fe20000010000 */
[----:B------:R-:W-:Y:S02]  /*18f60*/  MOV R0, R237 ;  /* 0x000000ed00007202 */ /* 0x000fe40000000f00 */
[----:B------:R-:W-:-:S02]  /*18f70*/  MOV R3, 0x2 ;  /* 0x0000000200037802 */ /* 0x000fc40000000f00 */
        /* <DEDUP_REMOVED lines=9> */
[----:B------:R-:W-:Y:S02]  /*19010*/  MOV R3, 0x2 ;  /* 0x0000000200037802 */ /* 0x000fe40000000f00 */
[----:B------:R-:W-:-:S02]  /*19020*/  MOV R2, 0x19040 ;  /* 0x0001904000027802 */ /* 0x000fc40000000f00 */
[----:B------:R-:W-:Y:S05]  /*19030*/  CALL.REL.NOINC `($__internal_4_$__cuda_sm70_shflsync_bfly_p) ;  /* 0x0000100000007944 */ /* 0x000fea0003c00000 */
[----:B------:R-:W-:Y:S01]  /*19040*/  FADD.FTZ R4, R238, R0 ;  /* 0x00000000ee047221 */ /* 0x000fe20000010000 */
[----:B------:R-:W-:-:S02]  /*19050*/  MOV R3, 0x1 ;  /* 0x0000000100037802 */ /* 0x000fc40000000f00 */
[----:B------:R-:W-:Y:S02]  /*19060*/  MOV R2, 0x19090 ;  /* 0x0001909000027802 */ /* 0x000fe40000000f00 */
[----:B------:R-:W-:Y:S02]  /*19070*/  MOV R0, R4 ;  /* 0x0000000400007202 */ /* 0x000fe40000000f00 */
[----:B------:R-:W-:Y:S05]  /*19080*/  CALL.REL.NOINC `($__internal_4_$__cuda_sm70_shflsync_bfly_p) ;  /* 0x00000fb000007944 */ /* 0x000fea0003c00000 */
[----:B------:R-:W-:Y:S01]  /*19090*/  MOV R8, R0 ;  /* 0x0000000000087202 */ /* 0x000fe20000000f00 */
[----:B------:R-:W-:Y:S05]  /*190a0*/  BRA `(.L_x_342) ;  /* 0xffffaa9000007947 */ /* 0x000fea000383ffff */
.L_x_273:
[----:B-1234-:R-:W-:Y:S01]  /*190b0*/  IMAD.MOV.U32 R5, RZ, RZ, R12 ;  /* 0x000000ffff057224 */ /* 0x01efe200078e000c */
[----:B------:R-:W-:Y:S01]  /*190c0*/  MOV R3, RZ ;  /* 0x000000ff00037202 */ /* 0x000fe20000000f00 */
[----:B------:R-:W-:Y:S01]  /*190d0*/  IMAD.MOV.U32 R0, RZ, RZ, 0x1c1f ;  /* 0x00001c1fff007424 */ /* 0x000fe200078e00ff */
[----:B------:R-:W-:Y:S02]  /*190e0*/  MOV R2, 0x19100 ;  /* 0x0001910000027802 */ /* 0x000fe40000000f00 */
[----:B------:R-:W-:Y:S05]  /*190f0*/  CALL.REL.NOINC `($__internal_5_$__cuda_sm70_shflsync_idx_p) ;  /* 0x00000f8000007944 */ /* 0x000fea0003c00000 */
[----:B------:R-:W-:Y:S01]  /*19100*/  MOV R10, R0 ;  /* 0x00000000000a7202 */ /* 0x000fe20000000f00 */
[----:B------:R-:W-:Y:S05]  /*19110*/  BRA `(.L_x_343) ;  /* 0xffffc4c000007947 */ /* 0x000fea000383ffff */
.L_x_274:
[----:B------:R-:W-:Y:S01]  /*19120*/  IMAD.MOV.U32 R5, RZ, RZ, R13 ;  /* 0x000000ffff057224 */ /* 0x000fe200078e000d */
[----:B------:R-:W-:Y:S01]  /*19130*/  MOV R3, RZ ;  /* 0x000000ff00037202 */ /* 0x000fe20000000f00 */
[----:B------:R-:W-:Y:S01]  /*19140*/  IMAD.MOV.U32 R0, RZ, RZ, 0x1c1f ;  /* 0x00001c1fff007424 */ /* 0x000fe200078e00ff */
[----:B------:R-:W-:-:S02]  /*19150*/  MOV R2, 0x19170 ;  /* 0x0001917000027802 */ /* 0x000fc40000000f00 */
[----:B-12---:R-:W-:Y:S05]  /*19160*/  CALL.REL.NOINC `($__internal_5_$__cuda_sm70_shflsync_idx_p) ;  /* 0x00000f1000007944 */ /* 0x006fea0003c00000 */
[----:B------:R-:W-:Y:S05]  /*19170*/  BRA `(.L_x_344) ;  /* 0xffffc48000007947 */ /* 0x000fea000383ffff */
.L_x_277:
[----:B------:R-:W-:Y:S01]  /*19180*/  IMAD.MOV.U32 R5, RZ, RZ, R12 ;  /* 0x000000ffff057224 */ /* 0x000fe200078e000c */
[----:B--2---:R-:W-:Y:S01]  /*19190*/  MOV R3, 0x1 ;  /* 0x0000000100037802 */ /* 0x004fe20000000f00 */
[----:B----4-:R-:W-:Y:S01]  /*191a0*/  IMAD.MOV.U32 R0, RZ, RZ, 0x1c1f ;  /* 0x00001c1fff007424 */ /* 0x010fe200078e00ff */
[----:B------:R-:W-:-:S02]  /*191b0*/  MOV R2, 0x191d0 ;  /* 0x000191d000027802 */ /* 0x000fc40000000f00 */
[----:B-1-3--:R-:W-:Y:S05]  /*191c0*/  CALL.REL.NOINC `($__internal_5_$__cuda_sm70_shflsync_idx_p) ;  /* 0x00000eb000007944 */ /* 0x00afea0003c00000 */
[----:B------:R-:W-:Y:S01]  /*191d0*/  IMAD.MOV.U32 R10, RZ, RZ, R0 ;  /* 0x000000ffff0a7224 */ /* 0x000fe200078e0000 */
[----:B------:R-:W-:Y:S01]  /*191e0*/  MOV R3, 0x1 ;  /* 0x0000000100037802 */ /* 0x000fe20000000f00 */
[----:B------:R-:W-:Y:S01]  /*191f0*/  IMAD.MOV.U32 R5, RZ, RZ, R13 ;  /* 0x000000ffff057224 */ /* 0x000fe200078e000d */
[----:B------:R-:W-:-:S02]  /*19200*/  MOV R0, 0x1c1f ;  /* 0x00001c1f00007802 */ /* 0x000fc40000000f00 */
[----:B------:R-:W-:Y:S02]  /*19210*/  MOV R2, 0x19230 ;  /* 0x0001923000027802 */ /* 0x000fe40000000f00 */
[----:B------:R-:W-:Y:S05]  /*19220*/  CALL.REL.NOINC `($__internal_5_$__cuda_sm70_shflsync_idx_p) ;  /* 0x00000e5000007944 */ /* 0x000fea0003c00000 */
[----:B------:R-:W-:Y:S05]  /*19230*/  BRA `(.L_x_345) ;  /* 0xffffc52000007947 */ /* 0x000fea000383ffff */
.L_x_280:
[----:B------:R-:W-:Y:S01]  /*19240*/  IMAD.MOV.U32 R5, RZ, RZ, R12 ;  /* 0x000000ffff057224 */ /* 0x000fe200078e000c */
[----:B-1----:R-:W-:Y:S01]  /*19250*/  MOV R3, 0x2 ;  /* 0x0000000200037802 */ /* 0x002fe20000000f00 */
[----:B----4-:R-:W-:Y:S01]  /*19260*/  IMAD.MOV.U32 R0, RZ, RZ, 0x1c1f ;  /* 0x00001c1fff007424 */ /* 0x010fe200078e00ff */
[----:B------:R-:W-:Y:S02]  /*19270*/  MOV R2, 0x19290 ;  /* 0x0001929000027802 */ /* 0x000fe40000000f00 */
[----:B--23--:R-:W-:Y:S05]  /*19280*/  CALL.REL.NOINC `($__internal_5_$__cuda_sm70_shflsync_idx_p) ;  /* 0x00000df000007944 */ /* 0x00cfea0003c00000 */
[----:B------:R-:W-:Y:S01]  /*19290*/  MOV R10, R0 ;  /* 0x00000000000a7202 */ /* 0x000fe20000000f00 */
[----:B------:R-:W-:Y:S05]  /*192a0*/  BRA `(.L_x_346) ;  /* 0xffffc61000007947 */ /* 0x000fea000383ffff */
.L_x_281:
[----:B------:R-:W-:Y:S01]  /*192b0*/  IMAD.MOV.U32 R5, RZ, RZ, R13 ;  /* 0x000000ffff057224 */ /* 0x000fe200078e000d */
[----:B------:R-:W-:Y:S01]  /*192c0*/  MOV R3, 0x2 ;  /* 0x0000000200037802 */ /* 0x000fe20000000f00 */
[----:B----4-:R-:W-:Y:S01]  /*192d0*/  IMAD.MOV.U32 R0, RZ, RZ, 0x1c1f ;  /* 0x00001c1fff007424 */ /* 0x010fe200078e00ff */
[----:B------:R-:W-:Y:S02]  /*192e0*/  MOV R2, 0x19300 ;  /* 0x0001930000027802 */ /* 0x000fe40000000f00 */
[----:B-123--:R-:W-:Y:S05]  /*192f0*/  CALL.REL.NOINC `($__internal_5_$__cuda_sm70_shflsync_idx_p) ;  /* 0x00000d8000007944 */ /* 0x00efea0003c00000 */
[----:B------:R-:W-:Y:S05]  /*19300*/  BRA `(.L_x_347) ;  /* 0xffffc5d000007947 */ /* 0x000fea000383ffff */
.L_x_284:
[----:B------:R-:W-:Y:S01]  /*19310*/  IMAD.MOV.U32 R5, RZ, RZ, R12 ;  /* 0x000000ffff057224 */ /* 0x000fe200078e000c */
[----:B-1----:R-:W-:Y:S01]  /*19320*/  MOV R3, 0x3 ;  /* 0x0000000300037802 */ /* 0x002fe20000000f00 */
[----:B------:R-:W-:Y:S01]  /*19330*/  IMAD.MOV.U32 R0, RZ, RZ, 0x1c1f ;  /* 0x00001c1fff007424 */ /* 0x000fe200078e00ff */
[----:B------:R-:W-:-:S02]  /*19340*/  MOV R2, 0x19360 ;  /* 0x0001936000027802 */ /* 0x000fc40000000f00 */
[----:B--234-:R-:W-:Y:S05]  /*19350*/  CALL.REL.NOINC `($__internal_5_$__cuda_sm70_shflsync_idx_p) ;  /* 0x00000d2000007944 */ /* 0x01cfea0003c00000 */
[----:B------:R-:W-:Y:S01]  /*19360*/  IMAD.MOV.U32 R6, RZ, RZ, R0 ;  /* 0x000000ffff067224 */ /* 0x000fe200078e0000 */
[----:B------:R-:W-:Y:S01]  /*19370*/  MOV R3, 0x3 ;  /* 0x0000000300037802 */ /* 0x000fe20000000f00 */
[----:B------:R-:W-:Y:S01]  /*19380*/  IMAD.MOV.U32 R5, RZ, RZ, R13 ;  /* 0x000000ffff057224 */ /* 0x000fe200078e000d */
[----:B------:R-:W-:-:S02]  /*19390*/  MOV R0, 0x1c1f ;  /* 0x00001c1f00007802 */ /* 0x000fc40000000f00 */
[----:B------:R-:W-:Y:S02]  /*193a0*/  MOV R2, 0x193c0 ;  /* 0x000193c000027802 */ /* 0x000fe40000000f00 */
[----:B------:R-:W-:Y:S05]  /*193b0*/  CALL.REL.NOINC `($__internal_5_$__cuda_sm70_shflsync_idx_p) ;  /* 0x00000cc000007944 */ /* 0x000fea0003c00000 */
[----:B------:R-:W-:Y:S05]  /*193c0*/  BRA `(.L_x_348) ;  /* 0xffffc68000007947 */ /* 0x000fea000383ffff */
.L_x_286:
[----:B------:R-:W-:Y:S01]  /*193d0*/  IMAD.MOV.U32 R5, RZ, RZ, R17 ;  /* 0x000000ffff057224 */ /* 0x000fe200078e0011 */
[----:B------:R-:W-:Y:S01]  /*193e0*/  MOV R3, RZ ;  /* 0x000000ff00037202 */ /* 0x000fe20000000f00 */
[----:B------:R-:W-:Y:S01]  /*193f0*/  IMAD.MOV.U32 R0, RZ, RZ, 0x1c1f ;  /* 0x00001c1fff007424 */ /* 0x000fe200078e00ff */
[----:B------:R-:W-:Y:S02]  /*19400*/  MOV R2, 0x19420 ;  /* 0x0001942000027802 */ /* 0x000fe40000000f00 */
[----:B------:R-:W-:Y:S05]  /*19410*/  CALL.REL.NOINC `($__internal_5_$__cuda_sm70_shflsync_idx_p) ;  /* 0x00000c6000007944 */ /* 0x000fea0003c00000 */
[----:B------:R-:W-:Y:S01]  /*19420*/  MOV R4, R0 ;  /* 0x0000000000047202 */ /* 0x000fe20000000f00 */
[----:B------:R-:W-:Y:S05]  /*19430*/  BRA `(.L_x_349) ;  /* 0xffffc97000007947 */ /* 0x000fea000383ffff */
.L_x_287:
[----:B------:R-:W-:Y:S01]  /*19440*/  IMAD.MOV.U32 R5, RZ, RZ, R24 ;  /* 0x000000ffff057224 */ /* 0x000fe200078e0018 */
[----:B------:R-:W-:Y:S01]  /*19450*/  MOV R3, RZ ;  /* 0x000000ff00037202 */ /* 0x000fe20000000f00 */
[----:B------:R-:W-:Y:S01]  /*19460*/  IMAD.MOV.U32 R0, RZ, RZ, 0x1c1f ;  /* 0x00001c1fff007424 */ /* 0x000fe200078e00ff */
[----:B------:R-:W-:Y:S02]  /*19470*/  MOV R2, 0x19490 ;  /* 0x0001949000027802 */ /* 0x000fe40000000f00 */
[----:B-12---:R-:W-:Y:S05]  /*19480*/  CALL.REL.NOINC `($__internal_5_$__cuda_sm70_shflsync_idx_p) ;  /* 0x00000bf000007944 */ /* 0x006fea0003c00000 */
[----:B------:R-:W-:Y:S05]  /*19490*/  BRA `(.L_x_350) ;  /* 0xffffc93000007947 */ /* 0x000fea000383ffff */
.L_x_290:
[----:B------:R-:W-:Y:S01]  /*194a0*/  IMAD.MOV.U32 R5, RZ, RZ, R17 ;  /* 0x000000ffff057224 */ /* 0x000fe200078e0011 */
[----:B-1----:R-:W-:Y:S01]  /*194b0*/  MOV R3, 0x1 ;  /* 0x0000000100037802 */ /* 0x002fe20000000f00 */
[----:B----4-:R-:W-:Y:S01]  /*194c0*/  IMAD.MOV.U32 R0, RZ, RZ, 0x1c1f ;  /* 0x00001c1fff007424 */ /* 0x010fe200078e00ff */
[----:B------:R-:W-:-:S02]  /*194d0*/  MOV R2, 0x194f0 ;  /* 0x000194f000027802 */ /* 0x000fc40000000f00 */
[----:B--23--:R-:W-:Y:S05]  /*194e0*/  CALL.REL.NOINC `($__internal_5_$__cuda_sm70_shflsync_idx_p) ;  /* 0x00000b9000007944 */ /* 0x00cfea0003c00000 */
[----:B------:R-:W-:Y:S01]  /*194f0*/  IMAD.MOV.U32 R4, RZ, RZ, R0 ;  /* 0x000000ffff047224 */ /* 0x000fe200078e0000 */
[----:B------:R-:W-:Y:S01]  /*19500*/  MOV R3, 0x1 ;  /* 0x0000000100037802 */ /* 0x000fe20000000f00 */
[----:B------:R-:W-:Y:S01]  /*19510*/  IMAD.MOV.U32 R5, RZ, RZ, R24 ;  /* 0x000000ffff057224 */ /* 0x000fe200078e0018 */
[----:B------:R-:W-:-:S02]  /*19520*/  MOV R0, 0x1c1f ;  /* 0x00001c1f00007802 */ /* 0x000fc40000000f00 */
[----:B------:R-:W-:Y:S02]  /*19530*/  MOV R2, 0x19550 ;  /* 0x0001955000027802 */ /* 0x000fe40000000f00 */
[----:B------:R-:W-:Y:S05]  /*19540*/  CALL.REL.NOINC `($__internal_5_$__cuda_sm70_shflsync_idx_p) ;  /* 0x00000b3000007944 */ /* 0x000fea0003c00000 */
[----:B------:R-:W-:Y:S05]  /*19550*/  BRA `(.L_x_351) ;  /* 0xffffcd5000007947 */ /* 0x000fea000383ffff */
.L_x_293:
[----:B------:R-:W-:Y:S01]  /*19560*/  IMAD.MOV.U32 R5, RZ, RZ, R17 ;  /* 0x000000ffff057224 */ /* 0x000fe200078e0011 */
[----:B-12---:R-:W-:Y:S01]  /*19570*/  MOV R3, 0x2 ;  /* 0x0000000200037802 */ /* 0x006fe20000000f00 */
[----:B----4-:R-:W-:Y:S01]  /*19580*/  IMAD.MOV.U32 R0, RZ, RZ, 0x1c1f ;  /* 0x00001c1fff007424 */ /* 0x010fe200078e00ff */
[----:B------:R-:W-:Y:S02]  /*19590*/  MOV R2, 0x195b0 ;  /* 0x000195b000027802 */ /* 0x000fe40000000f00 */
[----:B---3--:R-:W-:Y:S05]  /*195a0*/  CALL.REL.NOINC `($__internal_5_$__cuda_sm70_shflsync_idx_p) ;  /* 0x00000ad000007944 */ /* 0x008fea0003c00000 */
[----:B------:R-:W-:Y:S01]  /*195b0*/  MOV R4, R0 ;  /* 0x0000000000047202 */ /* 0x000fe20000000f00 */
[----:B------:R-:W-:Y:S05]  /*195c0*/  BRA `(.L_x_352) ;  /* 0xffffd05000007947 */ /* 0x000fea000383ffff */
.L_x_294:
[----:B------:R-:W-:Y:S01]  /*195d0*/  IMAD.MOV.U32 R5, RZ, RZ, R24 ;  /* 0x000000ffff057224 */ /* 0x000fe200078e0018 */
[----:B--2---:R-:W-:Y:S01]  /*195e0*/  MOV R3, 0x2 ;  /* 0x0000000200037802 */ /* 0x004fe20000000f00 */
[----:B----4-:R-:W-:Y:S01]  /*195f0*/  IMAD.MOV.U32 R0, RZ, RZ, 0x1c1f ;  /* 0x00001c1fff007424 */ /* 0x010fe200078e00ff */
[----:B------:R-:W-:Y:S02]  /*19600*/  MOV R2, 0x19620 ;  /* 0x0001962000027802 */ /* 0x000fe40000000f00 */
[----:B-1-3--:R-:W-:Y:S05]  /*19610*/  CALL.REL.NOINC `($__internal_5_$__cuda_sm70_shflsync_idx_p) ;  /* 0x00000a6000007944 */ /* 0x00afea0003c00000 */
[----:B------:R-:W-:Y:S05]  /*19620*/  BRA `(.L_x_353) ;  /* 0xffffd01000007947 */ /* 0x000fea000383ffff */
.L_x_297:
[----:B------:R-:W-:Y:S01]  /*19630*/  IMAD.MOV.U32 R5, RZ, RZ, R17 ;  /* 0x000000ffff057224 */ /* 0x000fe200078e0011 */
[----:B--2---:R-:W-:Y:S01]  /*19640*/  MOV R3, 0x3 ;  /* 0x0000000300037802 */ /* 0x004fe20000000f00 */
[----:B-1----:R-:W-:Y:S01]  /*19650*/  IMAD.MOV.U32 R0, RZ, RZ, 0x1c1f ;  /* 0x00001c1fff007424 */ /* 0x002fe200078e00ff */
[----:B------:R-:W-:-:S02]  /*19660*/  MOV R2, 0x19680 ;  /* 0x0001968000027802 */ /* 0x000fc40000000f00 */
[----:B---34-:R-:W-:Y:S05]  /*19670*/  CALL.REL.NOINC `($__internal_5_$__cuda_sm70_shflsync_idx_p) ;  /* 0x00000a0000007944 */ /* 0x018fea0003c00000 */
[----:B------:R-:W-:Y:S01]  /*19680*/  IMAD.MOV.U32 R4, RZ, RZ, R0 ;  /* 0x000000ffff047224 */ /* 0x000fe200078e0000 */
[----:B------:R-:W-:Y:S01]  /*19690*/  MOV R3, 0x3 ;  /* 0x0000000300037802 */ /* 0x000fe20000000f00 */
[----:B------:R-:W-:Y:S01]  /*196a0*/  IMAD.MOV.U32 R5, RZ, RZ, R24 ;  /* 0x000000ffff057224 */ /* 0x000fe200078e0018 */
[----:B------:R-:W-:-:S02]  /*196b0*/  MOV R0, 0x1c1f ;  /* 0x00001c1f00007802 */ /* 0x000fc40000000f00 */
[----:B------:R-:W-:Y:S02]  /*196c0*/  MOV R2, 0x196e0 ;  /* 0x000196e000027802 */ /* 0x000fe40000000f00 */
[----:B------:R-:W-:Y:S05]  /*196d0*/  CALL.REL.NOINC `($__internal_5_$__cuda_sm70_shflsync_idx_p) ;  /* 0x000009a000007944 */ /* 0x000fea0003c00000 */
[----:B------:R-:W-:Y:S05]  /*196e0*/  BRA `(.L_x_354) ;  /* 0xffffd2f000007947 */ /* 0x000fea000383ffff */
.L_x_301:
[----:B------:R-:W-:Y:S01]  /*196f0*/  IMAD.MOV.U32 R5, RZ, RZ, R9 ;  /* 0x000000ffff057224 */ /* 0x000fe200078e0009 */
[----:B------:R-:W-:Y:S01]  /*19700*/  MOV R3, RZ ;  /* 0x000000ff00037202 */ /* 0x000fe20000000f00 */
[----:B------:R-:W-:Y:S01]  /*19710*/  IMAD.MOV.U32 R0, RZ, RZ, 0x1c1f ;  /* 0x00001c1fff007424 */ /* 0x000fe200078e00ff */
[----:B------:R-:W-:Y:S02]  /*19720*/  MOV R2, 0x19740 ;  /* 0x0001974000027802 */ /* 0x000fe40000000f00 */
[----:B------:R-:W-:Y:S05]  /*19730*/  CALL.REL.NOINC `($__internal_5_$__cuda_sm70_shflsync_idx_p) ;  /* 0x0000094000007944 */ /* 0x000fea0003c00000 */
[----:B------:R-:W-:Y:S01]  /*19740*/  MOV R8, R0 ;  /* 0x0000000000087202 */ /* 0x000fe20000000f00 */
[----:B------:R-:W-:Y:S05]  /*19750*/  BRA `(.L_x_355) ;  /* 0xffffddb000007947 */ /* 0x000fea000383ffff */
.L_x_302:
[----:B------:R-:W-:Y:S01]  /*19760*/  IMAD.MOV.U32 R5, RZ, RZ, R12 ;  /* 0x000000ffff057224 */ /* 0x000fe200078e000c */
[----:B------:R-:W-:Y:S01]  /*19770*/  MOV R3, RZ ;  /* 0x000000ff00037202 */ /* 0x000fe20000000f00 */
[----:B------:R-:W-:Y:S01]  /*19780*/  IMAD.MOV.U32 R0, RZ, RZ, 0x1c1f ;  /* 0x00001c1fff007424 */ /* 0x000fe200078e00ff */
[----:B------:R-:W-:Y:S02]  /*19790*/  MOV R2, 0x197b0 ;  /* 0x000197b000027802 */ /* 0x000fe40000000f00 */
[----:B-12---:R-:W-:Y:S05]  /*197a0*/  CALL.REL.NOINC `($__internal_5_$__cuda_sm70_shflsync_idx_p) ;  /* 0x000008d000007944 */ /* 0x006fea0003c00000 */
[----:B------:R-:W-:Y:S05]  /*197b0*/  BRA `(.L_x_356) ;  /* 0xffffdd7000007947 */ /* 0x000fea000383ffff */
.L_x_305:
[----:B--2---:R-:W-:Y:S01]  /*197c0*/  IMAD.MOV.U32 R5, RZ, RZ, R9 ;  /* 0x000000ffff057224 */ /* 0x004fe200078e0009 */
[----:B------:R-:W-:Y:S01]  /*197d0*/  MOV R3, 0x1 ;  /* 0x0000000100037802 */ /* 0x000fe20000000f00 */
        /* <DEDUP_REMOVED lines=10> */
.L_x_308:
[----:B-1----:R-:W-:Y:S01]  /*19880*/  IMAD.MOV.U32 R5, RZ, RZ, R9 ;  /* 0x000000ffff057224 */ /* 0x002fe200078e0009 */
[----:B------:R-:W-:Y:S01]  /*19890*/  MOV R3, 0x2 ;  /* 0x0000000200037802 */ /* 0x000fe20000000f00 */
[----:B----4-:R-:W-:Y:S01]  /*198a0*/  IMAD.MOV.U32 R0, RZ, RZ, 0x1c1f ;  /* 0x00001c1fff007424 */ /* 0x010fe200078e00ff */
[----:B------:R-:W-:Y:S02]  /*198b0*/  MOV R2, 0x198d0 ;  /* 0x000198d000027802 */ /* 0x000fe40000000f00 */
[----:B--23--:R-:W-:Y:S05]  /*198c0*/  CALL.REL.NOINC `($__internal_5_$__cuda_sm70_shflsync_idx_p) ;  /* 0x000007b000007944 */ /* 0x00cfea0003c00000 */
[----:B------:R-:W-:Y:S01]  /*198d0*/  MOV R8, R0 ;  /* 0x0000000000087202 */ /* 0x000fe20000000f00 */
[----:B------:R-:W-:Y:S05]  /*198e0*/  BRA `(.L_x_358) ;  /* 0xffffdf1000007947 */ /* 0x000fea000383ffff */
.L_x_309:
[----:B------:R-:W-:Y:S01]  /*198f0*/  IMAD.MOV.U32 R5, RZ, RZ, R12 ;  /* 0x000000ffff057224 */ /* 0x000fe200078e000c */
[----:B------:R-:W-:Y:S01]  /*19900*/  MOV R3, 0x2 ;  /* 0x0000000200037802 */ /* 0x000fe20000000f00 */
[----:B----4-:R-:W-:Y:S01]  /*19910*/  IMAD.MOV.U32 R0, RZ, RZ, 0x1c1f ;  /* 0x00001c1fff007424 */ /* 0x010fe200078e00ff */
[----:B------:R-:W-:Y:S02]  /*19920*/  MOV R2, 0x19940 ;  /* 0x0001994000027802 */ /* 0x000fe40000000f00 */
[----:B-123--:R-:W-:Y:S05]  /*19930*/  CALL.REL.NOINC `($__internal_5_$__cuda_sm70_shflsync_idx_p) ;  /* 0x0000074000007944 */ /* 0x00efea0003c00000 */
[----:B------:R-:W-:Y:S05]  /*19940*/  BRA `(.L_x_359) ;  /* 0xffffded000007947 */ /* 0x000fea000383ffff */
.L_x_312:
[----:B-1----:R-:W-:Y:S01]  /*19950*/  IMAD.MOV.U32 R5, RZ, RZ, R9 ;  /* 0x000000ffff057224 */ /* 0x002fe200078e0009 */
[----:B------:R-:W-:Y:S01]  /*19960*/  MOV R3, 0x3 ;  /* 0x0000000300037802 */ /* 0x000fe20000000f00 */
        /* <DEDUP_REMOVED lines=10> */
.L_x_314:
[----:B------:R-:W-:Y:S01]  /*19a10*/  IMAD.MOV.U32 R5, RZ, RZ, R74 ;  /* 0x000000ffff057224 */ /* 0x000fe200078e004a */
[----:B------:R-:W-:Y:S01]  /*19a20*/  MOV R3, RZ ;  /* 0x000000ff00037202 */ /* 0x000fe20000000f00 */
[----:B------:R-:W-:Y:S01]  /*19a30*/  IMAD.MOV.U32 R0, RZ, RZ, 0x1f ;  /* 0x0000001fff007424 */ /* 0x000fe200078e00ff */
[----:B------:R-:W-:Y:S02]  /*19a40*/  MOV R2, 0x19a60 ;  /* 0x00019a6000027802 */ /* 0x000fe40000000f00 */
[----:B--2---:R-:W-:Y:S05]  /*19a50*/  CALL.REL.NOINC `($__internal_5_$__cuda_sm70_shflsync_idx_p) ;  /* 0x0000062000007944 */ /* 0x004fea0003c00000 */
[----:B------:R-:W-:Y:S01]  /*19a60*/  MOV R9, R0 ;  /* 0x0000000000097202 */ /* 0x000fe20000000f00 */
[----:B------:R-:W-:Y:S05]  /*19a70*/  BRA `(.L_x_361) ;  /* 0xffffe13000007947 */ /* 0x000fea000383ffff */
.L_x_315:
[----:B------:R-:W-:Y:S01]  /*19a80*/  IMAD.MOV.U32 R5, RZ, RZ, R74 ;  /* 0x000000ffff057224 */ /* 0x000fe200078e004a */
[----:B------:R-:W-:Y:S01]  /*19a90*/  MOV R3, 0x1 ;  /* 0x0000000100037802 */ /* 0x000fe20000000f00 */
[----:B------:R-:W-:Y:S01]  /*19aa0*/  IMAD.MOV.U32 R0, RZ, RZ, 0x1f ;  /* 0x0000001fff007424 */ /* 0x000fe200078e00ff */
[----:B------:R-:W-:Y:S02]  /*19ab0*/  MOV R2, 0x19ad0 ;  /* 0x00019ad000027802 */ /* 0x000fe40000000f00 */
[----:B-12---:R-:W-:Y:S05]  /*19ac0*/  CALL.REL.NOINC `($__internal_5_$__cuda_sm70_shflsync_idx_p) ;  /* 0x000005b000007944 */ /* 0x006fea0003c00000 */
[----:B------:R-:W-:Y:S01]  /*19ad0*/  MOV R8, R0 ;  /* 0x0000000000087202 */ /* 0x000fe20000000f00 */
[----:B------:R-:W-:Y:S05]  /*19ae0*/  BRA `(.L_x_362) ;  /* 0xffffe0e000007947 */ /* 0x000fea000383ffff */
.L_x_316:
[----:B------:R-:W-:Y:S02]  /*19af0*/  MOV R2, 0x1 ;  /* 0x0000000100027802 */ /* 0x000fe40000000f00 */
[----:B------:R-:W-:-:S02]  /*19b00*/  MOV R3, 0x19b20 ;  /* 0x00019b2000037802 */ /* 0x000fc40000000f00 */
[----:B-1234-:R-:W-:Y:S05]  /*19b10*/  CALL.REL.NOINC `($__internal_6_$__cuda_sm70_shflsync_up_p) ;  /* 0x000005b000007944 */ /* 0x01efea0003c00000 */
[----:B------:R-:W-:Y:S05]  /*19b20*/  BRA `(.L_x_363) ;  /* 0xffffe1d000007947 */ /* 0x000fea000383ffff */
.L_x_317:
[----:B------:R-:W-:Y:S02]  /*19b30*/  MOV R2, 0x2 ;  /* 0x0000000200027802 */ /* 0x000fe40000000f00 */
[----:B------:R-:W-:-:S02]  /*19b40*/  MOV R3, 0x19b60 ;  /* 0x00019b6000037802 */ /* 0x000fc40000000f00 */
[----:B--2-4-:R-:W-:Y:S05]  /*19b50*/  CALL.REL.NOINC `($__internal_6_$__cuda_sm70_shflsync_up_p) ;  /* 0x0000057000007944 */ /* 0x014fea0003c00000 */
        /* <DEDUP_REMOVED lines=23> */
.L_x_321:
[----:B------:R-:W-:Y:S02]  /*19cd0*/  MOV R2, 0x1 ;  /* 0x0000000100027802 */ /* 0x000fe40000000f00 */
[----:B------:R-:W-:Y:S02]  /*19ce0*/  MOV R3, 0x19d00 ;  /* 0x00019d0000037802 */ /* 0x000fe40000000f00 */
[----:B------:R-:W-:Y:S05]  /*19cf0*/  CALL.REL.NOINC `($__internal_6_$__cuda_sm70_shflsync_up_p) ;  /* 0x000003d000007944 */ /* 0x000fea0003c00000 */
[----:B------:R-:W-:Y:S01]  /*19d00*/  MOV R2, R4 ;  /* 0x0000000400027202 */ /* 0x000fe20000000f00 */
[----:B------:R-:W-:Y:S05]  /*19d10*/  BRA `(.L_x_365) ;  /* 0xffffe24000007947 */ /* 0x000fea000383ffff */
.L_x_322:
        /* <DEDUP_REMOVED lines=26> */
.L_x_324:
[----:B------:R-:W-:Y:S02]  /*19ec0*/  SEL R0, RZ, 0x1, P0 ;  /* 0x00000001ff007807 */ /* 0x000fe40000000000 */
[----:B------:R-:W-:Y:S02]  /*19ed0*/  MOV R2, 0x19ef0 ;  /* 0x00019ef000027802 */ /* 0x000fe40000000f00 */
[----:B-1----:R-:W-:Y:S05]  /*19ee0*/  CALL.REL.NOINC `($__internal_7_$__cuda_sm70_votesync_ballot) ;  /* 0x0000025000007944 */ /* 0x002fea0003c00000 */
[----:B------:R-:W-:Y:S01]  /*19ef0*/  MOV R11, R0 ;  /* 0x00000000000b7202 */ /* 0x000fe20000000f00 */
[----:B------:R-:W-:Y:S05]  /*19f00*/  BRA `(.L_x_367) ;  /* 0xffffe1e000007947 */ /* 0x000fea000383ffff */
.L_x_325:
[----:B------:R-:W-:Y:S01]  /*19f10*/  IMAD.MOV.U32 R5, RZ, RZ, R6 ;  /* 0x000000ffff057224 */ /* 0x000fe200078e0006 */
[----:B---3--:R-:W-:Y:S01]  /*19f20*/  MOV R3, R10 ;  /* 0x0000000a00037202 */ /* 0x008fe20000000f00 */
[----:B------:R-:W-:Y:S01]  /*19f30*/  IMAD.MOV.U32 R0, RZ, RZ, 0x1f ;  /* 0x0000001fff007424 */ /* 0x000fe200078e00ff */
[----:B------:R-:W-:Y:S02]  /*19f40*/  MOV R2, 0x19f60 ;  /* 0x00019f6000027802 */ /* 0x000fe40000000f00 */
[----:B-12---:R-:W-:Y:S05]  /*19f50*/  CALL.REL.NOINC `($__internal_5_$__cuda_sm70_shflsync_idx_p) ;  /* 0x0000012000007944 */ /* 0x006fea0003c00000 */
[----:B------:R-:W-:Y:S01]  /*19f60*/  IMAD.MOV.U32 R8, RZ, RZ, R0 ;  /* 0x000000ffff087224 */ /* 0x000fe200078e0000 */
[----:B------:R-:W-:Y:S01]  /*19f70*/  MOV R3, R10 ;  /* 0x0000000a00037202 */ /* 0x000fe20000000f00 */
[----:B------:R-:W-:Y:S01]  /*19f80*/  IMAD.MOV.U32 R5, RZ, RZ, R7 ;  /* 0x000000ffff057224 */ /* 0x000fe200078e0007 */
[----:B------:R-:W-:Y:S02]  /*19f90*/  MOV R0, 0x1f ;  /* 0x0000001f00007802 */ /* 0x000fe40000000f00 */
[----:B------:R-:W-:-:S02]  /*19fa0*/  MOV R2, 0x19fc0 ;  /* 0x00019fc000027802 */ /* 0x000fc40000000f00 */
[----:B------:R-:W-:Y:S05]  /*19fb0*/  CALL.REL.NOINC `($__internal_5_$__cuda_sm70_shflsync_idx_p) ;  /* 0x000000c000007944 */ /* 0x000fea0003c00000 */
[----:B------:R-:W-:Y:S01]  /*19fc0*/  MOV R7, R0 ;  /* 0x0000000000077202 */ /* 0x000fe20000000f00 */
[----:B------:R-:W-:Y:S05]  /*19fd0*/  BRA `(.L_x_368) ;  /* 0xffffe15000007947 */ /* 0x000fea000383ffff */
.L_x_328:
[----:B------:R-:W-:Y:S01]  /*19fe0*/  IMAD.MOV.U32 R5, RZ, RZ, R4 ;  /* 0x000000ffff057224 */ /* 0x000fe200078e0004 */
[----:B------:R-:W-:-:S02]  /*19ff0*/  MOV R0, 0x1f ;  /* 0x0000001f00007802 */ /* 0x000fc40000000f00 */
[----:B------:R-:W-:Y:S02]  /*1a000*/  MOV R2, 0x1a020 ;  /* 0x0001a02000027802 */ /* 0x000fe40000000f00 */
[----:B-1234-:R-:W-:Y:S05]  /*1a010*/  CALL.REL.NOINC `($__internal_5_$__cuda_sm70_shflsync_idx_p) ;  /* 0x0000006000007944 */ /* 0x01efea0003c00000 */
[----:B------:R-:W-:Y:S01]  /*1a020*/  MOV R13, R0 ;  /* 0x00000000000d7202 */ /* 0x000fe20000000f00 */
[----:B------:R-:W-:Y:S05]  /*1a030*/  BRA `(.L_x_327) ;  /* 0xffffe15000007947 */ /* 0x000fea000383ffff */
        .weak           $__internal_4_$__cuda_sm70_shflsync_bfly_p
        .type           $__internal_4_$__cuda_sm70_shflsync_bfly_p,@function
        .size           $__internal_4_$__cuda_sm70_shflsync_bfly_p,($__internal_5_$__cuda_sm70_shflsync_idx_p - $__internal_4_$__cuda_sm70_shflsync_bfly_p)
$__internal_4_$__cuda_sm70_shflsync_bfly_p:
[----:B------:R-:W-:Y:S04]  /*1a040*/  WARPSYNC R8 ;  /* 0x0000000800007348 */ /* 0x000fe80003800000 */
[----:B------:R1:W2:Y:S02]  /*1a050*/  SHFL.BFLY PT, R0, R0, R3, R9 ;  /* 0x0c00000300007389 */ /* 0x0002a400000e0009 */
[----:B-1----:R-:W-:-:S04]  /*1a060*/  MOV R3, 0x0 ;  /* 0x0000000000037802 */ /* 0x002fc80000000f00 */
[----:B--2---:R-:W-:Y:S05]  /*1a070*/  RET.REL.NODEC R2 `(_ZN7cutlass13device_kernelIN5flash19enable_sm80_to_sm89INS1_16FlashAttnFwdSm80INS1_25CollectiveMainloopFwdSm80ILi4ELi1ELb0EN4cute5tupleIJNS5_1CILi128EEENS7_ILi48EEENS7_ILi96EEEEEELi96ENS_6half_tEfNS_4arch4Sm80ELb0ELb0ELb1ELb1ELb0ELb1ELb1ELb1EEENS1_21CollectiveEpilogueFwdINS6_IJS8_SA_S9_EEENS6_IJNS7_ILi1EEESI_SI_EEESC_SE_Li128ELb1ELb1ELb1ELb0EEENS1_36VarlenDynamicPersistentTileSchedulerILi128ELi48ELi128ELi128ELb1ELb1ELb0ELb0ELb1ELb1EEEEEEEEEvNT_6ParamsE) ;  /* 0xfffe5f8002007950 */ /* 0x004fea0003c3ffff */
        .weak           $__internal_5_$__cuda_sm70_shflsync_idx_p
        .type           $__internal_5_$__cuda_sm70_shflsync_idx_p,@function
        .size           $__internal_5_$__cuda_sm70_shflsync_idx_p,($__internal_6_$__cuda_sm70_shflsync_up_p - $__internal_5_$__cuda_sm70_shflsync_idx_p)
$__internal_5_$__cuda_sm70_shflsync_idx_p:
[----:B------:R-:W-:-:S04]  /*1a080*/  MOV R75, 0xffffffff ;  /* 0xffffffff004b7802 */ /* 0x000fc80000000f00 */
[----:B------:R-:W-:Y:S04]  /*1a090*/  WARPSYNC R75 ;  /* 0x0000004b00007348 */ /* 0x000fe80003800000 */
[----:B------:R1:W2:Y:S02]  /*1a0a0*/  SHFL.IDX PT, R0, R5, R3, R0 ;  /* 0x0000000305007389 */ /* 0x0002a400000e0000 */
[----:B-1----:R-:W-:-:S04]  /*1a0b0*/  MOV R3, 0x0 ;  /* 0x0000000000037802 */ /* 0x002fc80000000f00 */
[----:B--2---:R-:W-:Y:S05]  /*1a0c0*/  RET.REL.NODEC R2 `(_ZN7cutlass13device_kernelIN5flash19enable_sm80_to_sm89INS1_16FlashAttnFwdSm80INS1_25CollectiveMainloopFwdSm80ILi4ELi1ELb0EN4cute5tupleIJNS5_1CILi128EEENS7_ILi48EEENS7_ILi96EEEEEELi96ENS_6half_tEfNS_4arch4Sm80ELb0ELb0ELb1ELb1ELb0ELb1ELb1ELb1EEENS1_21CollectiveEpilogueFwdINS6_IJS8_SA_S9_EEENS6_IJNS7_ILi1EEESI_SI_EEESC_SE_Li128ELb1ELb1ELb1ELb0EEENS1_36VarlenDynamicPersistentTileSchedulerILi128ELi48ELi128ELi128ELb1ELb1ELb0ELb0ELb1ELb1EEEEEEEEEvNT_6ParamsE) ;  /* 0xfffe5f3002007950 */ /* 0x004fea0003c3ffff */
        .weak           $__internal_6_$__cuda_sm70_shflsync_up_p
        .type           $__internal_6_$__cuda_sm70_shflsync_up_p,@function
        .size           $__internal_6_$__cuda_sm70_shflsync_up_p,($__internal_7_$__cuda_sm70_votesync_ballot - $__internal_6_$__cuda_sm70_shflsync_up_p)
$__internal_6_$__cuda_sm70_shflsync_up_p:
[----:B------:R-:W-:Y:S02]  /*1a0d0*/  IMAD.MOV.U32 R4, RZ, RZ, RZ ;  /* 0x000000ffff047224 */ /* 0x000fe400078e00ff */
[----:B------:R-:W-:-:S04]  /*1a0e0*/  IMAD.MOV.U32 R10, RZ, RZ, -0x1 ;  /* 0xffffffffff0a7424 */ /* 0x000fc800078e00ff */
[----:B------:R-:W-:Y:S04]  /*1a0f0*/  WARPSYNC R10 ;  /* 0x0000000a00007348 */ /* 0x000fe80003800000 */
[----:B------:R1:W2:Y:S02]  /*1a100*/  SHFL.UP PT, R4, R0, R2, R4 ;  /* 0x0400000200047389 */ /* 0x0002a400000e0004 */
[----:B-1----:R-:W-:Y:S02]  /*1a110*/  MOV R2, R3 ;  /* 0x0000000300027202 */ /* 0x002fe40000000f00 */
[----:B------:R-:W-:-:S04]  /*1a120*/  MOV R3, 0x0 ;  /* 0x0000000000037802 */ /* 0x000fc80000000f00 */
[----:B--2---:R-:W-:Y:S05]  /*1a130*/  RET.REL.NODEC R2 `(_ZN7cutlass13device_kernelIN5flash19enable_sm80_to_sm89INS1_16FlashAttnFwdSm80INS1_25CollectiveMainloopFwdSm80ILi4ELi1ELb0EN4cute5tupleIJNS5_1CILi128EEENS7_ILi48EEENS7_ILi96EEEEEELi96ENS_6half_tEfNS_4arch4Sm80ELb0ELb0ELb1ELb1ELb0ELb1ELb1ELb1EEENS1_21CollectiveEpilogueFwdINS6_IJS8_SA_S9_EEENS6_IJNS7_ILi1EEESI_SI_EEESC_SE_Li128ELb1ELb1ELb1ELb0EEENS1_36VarlenDynamicPersistentTileSchedulerILi128ELi48ELi128ELi128ELb1ELb1ELb0ELb0ELb1ELb1EEEEEEEEEvNT_6ParamsE) ;  /* 0xfffe5ec002007950 */ /* 0x004fea0003c3ffff */
        .weak           $__internal_7_$__cuda_sm70_votesync_ballot
        .type           $__internal_7_$__cuda_sm70_votesync_ballot,@function
        .size           $__internal_7_$__cuda_sm70_votesync_ballot,(.L_x_1430 - $__internal_7_$__cuda_sm70_votesync_ballot)
$__internal_7_$__cuda_sm70_votesync_ballot:
[----:B------:R-:W-:Y:S01]  /*1a140*/  ISETP.NE.U32.AND P0, PT, R0, 0x1, PT ;  /* 0x000000010000780c */ /* 0x000fe20003f05070 */
[----:B------:R-:W-:-:S04]  /*1a150*/  IMAD.MOV.U32 R3, RZ, RZ, -0x1 ;  /* 0xffffffffff037424 */ /* 0x000fc800078e00ff */
[----:B------:R-:W-:Y:S08]  /*1a160*/  WARPSYNC R3 ;  /* 0x0000000300007348 */ /* 0x000ff00003800000 */
[----:B------:R-:W-:-:S04]  /*1a170*/  VOTE.ANY R0, PT, !P0 ;  /* 0x0000000000007806 */ /* 0x000fc800040e0100 */
[----:B------:R-:W-:Y:S01]  /*1a180*/  LOP3.LUT R0, R0, R3, RZ, 0xc0, !PT ;  /* 0x0000000300007212 */ /* 0x000fe200078ec0ff */
[----:B------:R-:W-:-:S04]  /*1a190*/  IMAD.MOV.U32 R3, RZ, RZ, 0x0 ;  /* 0x00000000ff037424 */ /* 0x000fc800078e00ff */
[----:B------:R-:W-:Y:S05]  /*1a1a0*/  RET.REL.NODEC R2 `(_ZN7cutlass13device_kernelIN5flash19enable_sm80_to_sm89INS1_16FlashAttnFwdSm80INS1_25CollectiveMainloopFwdSm80ILi4ELi1ELb0EN4cute5tupleIJNS5_1CILi128EEENS7_ILi48EEENS7_ILi96EEEEEELi96ENS_6half_tEfNS_4arch4Sm80ELb0ELb0ELb1ELb1ELb0ELb1ELb1ELb1EEENS1_21CollectiveEpilogueFwdINS6_IJS8_SA_S9_EEENS6_IJNS7_ILi1EEESI_SI_EEESC_SE_Li128ELb1ELb1ELb1ELb0EEENS1_36VarlenDynamicPersistentTileSchedulerILi128ELi48ELi128ELi128ELb1ELb1ELb0ELb0ELb1ELb1EEEEEEEEEvNT_6ParamsE) ;  /* 0xfffe5e5002007950 */ /* 0x000fea0003c3ffff */
.L_x_369:
        /* <DEDUP_REMOVED lines=13> */
.L_x_1430:


//--------------------- .text._ZN7cutlass13device_kernelIN5flash19enable_sm80_to_sm89INS1_16FlashAttnFwdSm80INS1_25CollectiveMainloopFwdSm80ILi4ELi1ELb0EN4cute5tupleIJNS5_1CILi128EEENS7_ILi48EEENS7_ILi96EEEEEELi96ENS_6half_tEfNS_4arch4Sm80ELb0ELb1ELb1ELb0ELb0ELb0ELb1ELb1EEENS1_21CollectiveEpilogueFwdINS6_IJS8_SA_S9_EEENS6_IJNS7_ILi1EEESI_SI_EEESC_SE_Li128ELb0ELb1ELb1ELb0EEENS1_19SingleTileSchedulerILb0ELb1ELb1ELi128EEEEEEEEEvNT_6ParamsE --------------------------
	.section	.text._ZN7cutlass13device_kernelIN5flash19enable_sm80_to_sm89INS1_16FlashAttnFwdSm80INS1_25CollectiveMainloopFwdSm80ILi4ELi1ELb0EN4cute5tupleIJNS5_1CILi128EEENS7_ILi48EEENS7_ILi96EEEEEELi96ENS_6half_tEfNS_4arch4Sm80ELb0ELb1ELb1ELb0ELb0ELb0ELb1ELb1EEENS1_21CollectiveEpilogueFwdINS6_IJS8_SA_S9_EEENS6_IJNS7_ILi1EEESI_SI_EEESC_SE_Li128ELb0ELb1ELb1ELb0EEENS1_19SingleTileSchedulerILb0ELb1ELb1ELi128EEEEEEEEEvNT_6ParamsE,"ax",@progbits
	.sectioninfo	@"SHI_REGISTERS=255"
	.align	128
.text._ZN7cutlass13device_kernelIN5flash19enable_sm80_to_sm89INS1_16FlashAttnFwdSm80INS1_25CollectiveMainloopFwdSm80ILi4ELi1ELb0EN4cute5tupleIJNS5_1CILi128EEENS7_ILi48EEENS7_ILi96EEEEEELi96ENS_6half_tEfNS_4arch4Sm80ELb0ELb1ELb1ELb0ELb0ELb0ELb1ELb1EEENS1_21CollectiveEpilogueFwdINS6_IJS8_SA_S9_EEENS6_IJNS7_ILi1EEESI_SI_EEESC_SE_Li128ELb0ELb1ELb1ELb0EEENS1_19SingleTileSchedulerILb0ELb1ELb1ELi128EEEEEEEEEvNT_6ParamsE:
        .type           _ZN7cutlass13device_kernelIN5flash19enable_sm80_to_sm89INS1_16FlashAttnFwdSm80INS1_25CollectiveMainloopFwdSm80ILi4ELi1ELb0EN4cute5tupleIJNS5_1CILi128EEENS7_ILi48EEENS7_ILi96EEEEEELi96ENS_6half_tEfNS_4arch4Sm80ELb0ELb1ELb1ELb0ELb0ELb0ELb1ELb1EEENS1_21CollectiveEpilogueFwdINS6_IJS8_SA_S9_EEENS6_IJNS7_ILi1EEESI_SI_EEESC_SE_Li128ELb0ELb1ELb1ELb0EEENS1_19SingleTileSchedulerILb0ELb1ELb1ELi128EEEEEEEEEvNT_6ParamsE,@function
        .size           _ZN7cutlass13device_kernelIN5flash19enable_sm80_to_sm89INS1_16FlashAttnFwdSm80INS1_25CollectiveMainloopFwdSm80ILi4ELi1ELb0EN4cute5tupleIJNS5_1CILi128EEENS7_ILi48EEENS7_ILi96EEEEEELi96ENS_6half_tEfNS_4arch4Sm80ELb0ELb1ELb1ELb0ELb0ELb0ELb1ELb1EEENS1_21CollectiveEpilogueFwdINS6_IJS8_SA_S9_EEENS6_IJNS7_ILi1EEESI_SI_EEESC_SE_Li128ELb0ELb1ELb1ELb0EEENS1_19SingleTileSchedulerILb0ELb1ELb1ELi128EEEEEEEEEvNT_6ParamsE,(.L_x_1435 - _ZN7cutlass13device_kernelIN5flash19enable_sm80_to_sm89INS1_16FlashAttnFwdSm80INS1_25CollectiveMainloopFwdSm80ILi4ELi1ELb0EN4cute5tupleIJNS5_1CILi128EEENS7_ILi48EEENS7_ILi96EEEEEELi96ENS_6half_tEfNS_4arch4Sm80ELb0ELb1ELb1ELb0ELb0ELb0ELb1ELb1EEENS1_21CollectiveEpilogueFwdINS6_IJS8_SA_S9_EEENS6_IJNS7_ILi1EEESI_SI_EEESC_SE_Li128ELb0ELb1ELb1ELb0EEENS1_19SingleTileSchedulerILb0ELb1ELb1ELi128EEEEEEEEEvNT_6ParamsE)
        .other          _ZN7cutlass13device_kernelIN5flash19enable_sm80_to_sm89INS1_16FlashAttnFwdSm80INS1_25CollectiveMainloopFwdSm80ILi4ELi1ELb0EN4cute5tupleIJNS5_1CILi128EEENS7_ILi48EEENS7_ILi96EEEEEELi96ENS_6half_tEfNS_4arch4Sm80ELb0ELb1ELb1ELb0ELb0ELb0ELb1ELb1EEENS1_21CollectiveEpilogueFwdINS6_IJS8_SA_S9_EEENS6_IJNS7_ILi1EEESI_SI_EEESC_SE_Li128ELb0ELb1ELb1ELb0EEENS1_19SingleTileSchedulerILb0ELb1ELb1ELi128EEEEEEEEEvNT_6ParamsE,@"STO_CUDA_ENTRY STV_DEFAULT"
_ZN7cutlass13device_kernelIN5flash19enable_sm80_to_sm89INS1_16FlashAttnFwdSm80INS1_25CollectiveMainloopFwdSm80ILi4ELi1ELb0EN4cute5tupleIJNS5_1CILi128EEENS7_ILi48EEENS7_ILi96EEEEEELi96ENS_6half_tEfNS_4arch4Sm80ELb0ELb1ELb1ELb0ELb0ELb0ELb1ELb1EEENS1_21CollectiveEpilogueFwdINS6_IJS8_SA_S9_EEENS6_IJNS7_ILi1EEESI_SI_EEESC_SE_Li128ELb0ELb1ELb1ELb0EEENS1_19SingleTileSchedulerILb0ELb1ELb1ELi128EEEEEEEEEvNT_6ParamsE:
[----:B------:R-:W-:Y:S02]  /*0000*/  MOV R1, c[0x0][0x28] ;  /* 0x00000a0000017a02 */ /* 0x000fe40000000f00 */
[----:B------:R-:W1:Y:S01]  /*0010*/  S2R R93, SR_TID.X ;  /* 0x00000000005d7919 */ /* 0x000e620000002100 */
[----:B------:R-:W2:Y:S03]  /*0020*/  S2UR UR6, SR_CTAID.Y ;  /* 0x00000000000679c3 */ /* 0x000ea60000002600 */
[----:B------:R-:W3:Y:S01]  /*0030*/  S2R R0, SR_CTAID.Z ;  /* 0x0000000000007919 */ /* 0x000ee20000002700 */
[----:B-1----:R-:W-:-:S06]  /*0040*/  SHF.R.U32.HI R2, RZ, 0x5, R93 ;  /* 0x00000005ff027819 */ /* 0x002fcc000001165d */
[----:B------:R-:W1:Y:S02]  /*0050*/  SHFL.IDX PT, R2, R2, RZ, 0x1f ;  /* 0x00001fff02027589 */ /* 0x000e6400000e0000 */
[----:B-1----:R-:W-:-:S13]  /*0060*/  ISETP.NE.AND P0, PT, R2, RZ, PT ;  /* 0x000000ff0200720c */ /* 0x002fda0003f05270 */
[----:B--2---:R-:W-:Y:S05]  /*0070*/  @!P0 BRA `(.L_x_370) ;  /* 0x0000009000008947 */ /* 0x004fea0003800000 */
[----:B---3--:R-:W-:Y:S01]  /*0080*/  MOV R2, c[0x0][0x550] ;  /* 0x0001540000027a02 */ /* 0x008fe20000000f00 */
[----:B------:R-:W-:-:S03]  /*0090*/  UMOV UR10, UR6 ;  /* 0x00000006000a7c82 */ /* 0x000fc60008000000 */
[----:B------:R-:W-:-:S13]  /*00a0*/  ISETP.NE.AND P0, PT, R2, 0x1, PT ;  /* 0x000000010200780c */ /* 0x000fda0003f05270 */
[----:B------:R-:W-:Y:S05]  /*00b0*/  @!P0 BRA `(.L_x_371) ;  /* 0x000000b000008947 */ /* 0x000fea0003800000 */
[----:B------:R-:W-:Y:S02]  /*00c0*/  ULDC UR4, c[0x0][0x554] ;  /* 0x0001550000047ab9 */ /* 0x000fe40000000800 */
[----:B------:R-:W-:Y:S02]  /*00d0*/  UIMAD.WIDE.U32 UR4, UR6, UR4, URZ ;  /* 0x00000004060472a5 */ /* 0x000fe4000f8e003f */
[----:B------:R-:W-:Y:S02]  /*00e0*/  ULDC UR10, c[0x0][0x558] ;  /* 0x00015600000a7ab9 */ /* 0x000fe40000000800 */
[----:B------:R-:W-:Y:S01]  /*00f0*/  USHF.R.U32.HI UR10, URZ, UR10, UR5 ;  /* 0x0000000a3f0a7299 */ /* 0x000fe20008011605 */
[----:B------:R-:W-:Y:S05]  /*0100*/  BRA `(.L_x_371) ;  /* 0x0000006000007947 */ /* 0x000fea0003800000 */
.L_x_370:
[----:B---3--:R-:W-:Y:S02]  /*0110*/  ULDC.64 UR4, c[0x0][0x550] ;  /* 0x0001540000047ab9 */ /* 0x008fe40000000a00 */
[----:B------:R-:W-:Y:S02]  /*0120*/  UISETP.NE.AND UP0, UPT, UR4, 0x1, UPT ;  /* 0x000000010400788c */ /* 0x000fe4000bf05270 */
[----:B------:R-:W-:-:S02]  /*0130*/  UIMAD.WIDE.U32 UR8, UR6, UR5, URZ ;  /* 0x00000005060872a5 */ /* 0x000fc4000f8e003f */
[----:B------:R-:W-:Y:S02]  /*0140*/  ULDC UR4, c[0x0][0x558] ;  /* 0x0001560000047ab9 */ /* 0x000fe40000000800 */
[----:B------:R-:W-:-:S05]  /*0150*/  UMOV UR10, UR6 ;  /* 0x00000006000a7c82 */ /* 0x000fca0008000000 */
[----:B------:R-:W-:-:S03]  /*0160*/  @UP0 USHF.R.U32.HI UR10, URZ, UR4, UR9 ;  /* 0x000000043f0a0299 */ /* 0x000fc60008011609 */
.L_x_371:
[----:B------:R-:W-:Y:S01]  /*0170*/  ISETP.GE.AND P0, PT, R0, RZ, PT ;  /* 0x000000ff0000720c */ /* 0x000fe20003f06270 */
[----:B------:R-:W-:Y:S02]  /*0180*/  UIADD3 UR4, -UR10, URZ, URZ ;  /* 0x0000003f0a047290 */ /* 0x000fe4000fffe13f */
[----:B------:R-:W-:Y:S02]  /*0190*/  ULDC UR11, c[0x0][0x550] ;  /* 0x00015400000b7ab9 */ /* 0x000fe40000000800 */
[----:B------:R-:W-:-:S08]  /*01a0*/  UIMAD UR11, UR4, UR11, UR6 ;  /* 0x0000000b040b72a4 */ /* 0x000fd0000f8e0206 */
[----:B------:R-:W-:Y:S05]  /*01b0*/  @!P0 EXIT ;  /* 0x000000000000894d */ /* 0x000fea0003800000 */
[----:B------:R-:W1:Y:S01]  /*01c0*/  S2UR UR9, SR_CTAID.X ;  /* 0x00000000000979c3 */ /* 0x000e620000002500 */
[----:B------:R-:W-:Y:S02]  /*01d0*/  ULDC UR4, c[0x0][0x2c4] ;  /* 0x0000b10000047ab9 */ /* 0x000fe40000000800 */
[----:B------:R-:W-:Y:S02]  /*01e0*/  UISETP.NE.AND UP2, UPT, UR4, 0x1, UPT ;  /* 0x000000010400788c */ /* 0x000fe4000bf45270 */
[----:B------:R-:W-:Y:S02]  /*01f0*/  UMOV UR8, 0x1 ;  /* 0x0000000100087882 */ /* 0x000fe40000000000 */
[----:B------:R-:W-:Y:S02]  /*0200*/  ULDC.64 UR4, c[0x0][0x328] ;  /* 0x0000ca0000047ab9 */ /* 0x000fe40000000a00 */
[----:B------:R-:W-:Y:S02]  /*0210*/  UISETP.LE.AND UP1, UPT, UR8, UR5, UPT ;  /* 0x000000050800728c */ /* 0x000fe4000bf23270 */
[----:B------:R-:W-:-:S02]  /*0220*/  ULDC.64 UR6, c[0x0][0x2c8] ;  /* 0x0000b20000067ab9 */ /* 0x000fc40000000a00 */
[----:B------:R-:W-:Y:S02]  /*0230*/  ULDC UR12, c[0x0][0x168] ;  /* 0x00005a00000c7ab9 */ /* 0x000fe40000000800 */
[----:B------:R-:W-:Y:S01]  /*0240*/  PLOP3.LUT P0, PT, PT, PT, UP1, 0x40, 0x0 ;  /* 0x000000000000781c */ /* 0x000fe20003f0e818 */
[----:B------:R-:W-:Y:S02]  /*0250*/  UIADD3 UR12, UR8, -UR12, URZ ;  /* 0x8000000c080c7290 */ /* 0x000fe4000fffe03f */
[----:B------:R-:W-:Y:S02]  /*0260*/  ULDC UR5, c[0x0][0x1d0] ;  /* 0x0000740000057ab9 */ /* 0x000fe40000000800 */
[----:B-1----:R-:W-:-:S04]  /*0270*/  USHF.L.U32 UR9, UR9, 0x7, URZ ;  /* 0x0000000709097899 */ /* 0x002fc8000800063f */
[----:B------:R-:W-:-:S04]  /*0280*/  @UP2 UIADD3 UR14, UR9, 0x7f, URZ ;  /* 0x0000007f090e2890 */ /* 0x000fc8000fffe03f */
[----:B------:R-:W-:Y:S02]  /*0290*/  UIMAD.WIDE.U32 UR14, UR14, UR6, URZ ;  /* 0x000000060e0e72a5 */ /* 0x000fe4000f8e003f */
[----:B------:R-:W-:Y:S02]  /*02a0*/  UIADD3 UR6, UR9, 0x7f, URZ ;  /* 0x0000007f09067890 */ /* 0x000fe4000fffe03f */
[----:B------:R-:W-:-:S04]  /*02b0*/  @UP2 USHF.R.U32.HI UR6, URZ, UR7, UR15 ;  /* 0x000000073f062299 */ /* 0x000fc8000801160f */
[----:B------:R-:W-:-:S04]  /*02c0*/  UIADD3 UR5, UR6, UR5, UR12 ;  /* 0x0000000506057290 */ /* 0x000fc8000fffe00c */
[----:B------:R-:W-:Y:S01]  /*02d0*/  UIADD3 UR6, UR5, UR4, URZ ;  /* 0x0000000405067290 */ /* 0x000fe2000fffe03f */
[----:B------:R-:W-:Y:S05]  /*02e0*/  @P0 BRA `(.L_x_372) ;  /* 0x0000014000000947 */ /* 0x000fea0003800000 */
[----:B------:R-:W-:Y:S01]  /*02f0*/  ISETP.LT.AND P0, PT, RZ, UR5, PT ;  /* 0x00000005ff007c0c */ /* 0x000fe2000bf01270 */
[----:B------:R-:W-:-:S12]  /*0300*/  UIADD3 UR7, UR5, -0x1, URZ ;  /* 0xffffffff05077890 */ /* 0x000fd8000fffe03f */
[----:B------:R-:W-:Y:S05]  /*0310*/  @P0 BRA `(.L_x_373) ;  /* 0x0000008000000947 */ /* 0x000fea0003800000 */
[----:B------:R-:W-:Y:S02]  /*0320*/  ULDC UR4, c[0x0][0x32c] ;  /* 0x0000cb0000047ab9 */ /* 0x000fe40000000800 */
[----:B------:R-:W-:Y:S02]  /*0330*/  UISETP.NE.AND UP0, UPT, UR8, UR4, UPT ;  /* 0x000000040800728c */ /* 0x000fe4000bf05270 */
[----:B------:R-:W-:-:S03]  /*0340*/  UIADD3 UR7, -UR5, URZ, URZ ;  /* 0x0000003f05077290 */ /* 0x000fc6000fffe13f */
[----:B------:R-:W-:Y:S02]  /*0350*/  ULDC.64 UR4, c[0x0][0x330] ;  /* 0x0000cc0000047ab9 */ /* 0x000fe40000000a00 */
[----:B------:R-:W-:-:S04]  /*0360*/  UIMAD.WIDE.U32 UR12, UR7, UR4, URZ ;  /* 0x00000004070c72a5 */ /* 0x000fc8000f8e003f */
[----:B------:R-:W-:-:S04]  /*0370*/  @UP0 USHF.R.U32.HI UR7, URZ, UR5, UR13 ;  /* 0x000000053f070299 */ /* 0x000fc8000801160d */
[----:B------:R-:W-:Y:S01]  /*0380*/  ULOP3.LUT UR7, URZ, UR7, URZ, 0x33, !UPT ;  /* 0x000000073f077292 */ /* 0x000fe2000f8e333f */
[----:B------:R-:W-:Y:S05]  /*0390*/  BRA `(.L_x_374) ;  /* 0x0000005000007947 */ /* 0x000fea0003800000 */
.L_x_373:
[----:B------:R-:W-:Y:S02]  /*03a0*/  ULDC UR4, c[0x0][0x32c] ;  /* 0x0000cb0000047ab9 */ /* 0x000fe40000000800 */
[----:B------:R-:W-:-:S03]  /*03b0*/  UISETP.NE.AND UP0, UPT, UR8, UR4, UPT ;  /* 0x000000040800728c */ /* 0x000fc6000bf05270 */
[----:B------:R-:W-:Y:S02]  /*03c0*/  ULDC.64 UR4, c[0x0][0x330] ;  /* 0x0000cc0000047ab9 */ /* 0x000fe40000000a00 */
[----:B------:R-:W-:-:S06]  /*03d0*/  UIMAD.WIDE.U32 UR12, UR7, UR4, URZ ;  /* 0x00000004070c72a5 */ /* 0x000fcc000f8e003f */
[----:B------:R-:W-:Y:S02]  /*03e0*/  @UP0 USHF.R.U32.HI UR7, URZ, UR5, UR13 ;  /* 0x000000053f070299 */ /* 0x000fe4000801160d */
.L_x_374:
[----:B------:R-:W-:Y:S02]  /*03f0*/  ULDC UR4, c[0x0][0x32c] ;  /* 0x0000cb0000047ab9 */ /* 0x000fe40000000800 */
[----:B------:R-:W-:-:S04]  /*0400*/  UIMAD UR4, UR7, UR4, UR4 ;  /* 0x00000004070472a4 */ /* 0x000fc8000f8e0204 */
[----:B------:R-:W-:-:S04]  /*0410*/  UISETP.LT.AND UP0, UPT, UR6, UR4, UPT ;  /* 0x000000040600728c */ /* 0x000fc8000bf01270 */
[----:B------:R-:W-:-:S03]  /*0420*/  USEL UR6, UR6, UR4, UP0 ;  /* 0x0000000406067287 */ /* 0x000fc60008000000 */
.L_x_372:
[----:B------:R-:W-:Y:S01]  /*0430*/  ULDC.64 UR4, c[0x0][0x2c8] ;  /* 0x0000b20000047ab9 */ /* 0x000fe20000000a00 */
[----:B------:R-:W-:Y:S01]  /*0440*/  PLOP3.LUT P0, PT, PT, PT, UP1, 0x40, 0x0 ;  /* 0x000000000000781c */ /* 0x000fe20003f0e818 */
[----:B------:R-:W-:Y:S02]  /*0450*/  UIMAD.WIDE.U32 UR14, UR9, UR4, URZ ;  /* 0x00000004090e72a5 */ /* 0x000fe4000f8e003f */
[----:B------:R-:W-:Y:S02]  /*0460*/  UMOV UR12, 0x2f ;  /* 0x0000002f000c7882 */ /* 0x000fe40000000000 */
[----:B------:R-:W-:Y:S02]  /*0470*/  ULDC UR8, c[0x0][0x1d0] ;  /* 0x0000740000087ab9 */ /* 0x000fe40000000800 */
[----:B------:R-:W-:Y:S02]  /*0480*/  UIADD3 UR6, UR6, 0x2f, URZ ;  /* 0x0000002f06067890 */ /* 0x000fe4000fffe03f */
[----:B------:R-:W-:-:S02]  /*0490*/  UIADD3 UR12, UR12, UR8, URZ ;  /* 0x000000080c0c7290 */ /* 0x000fc4000fffe03f */
[----:B------:R-:W-:Y:S02]  /*04a0*/  UIMAD.WIDE UR6, UR6, 0x2aaaaaab, URZ ;  /* 0x2aaaaaab060678a5 */ /* 0x000fe4000f8e023f */
[----:B------:R-:W-:Y:S02]  /*04b0*/  UIMAD.WIDE UR12, UR12, 0x2aaaaaab, URZ ;  /* 0x2aaaaaab0c0c78a5 */ /* 0x000fe4000f8e023f */
[----:B------:R-:W-:Y:S02]  /*04c0*/  ULDC UR14, c[0x0][0x168] ;  /* 0x00005a00000e7ab9 */ /* 0x000fe40000000800 */
[----:B------:R-:W-:Y:S02]  /*04d0*/  UMOV UR4, UR9 ;  /* 0x0000000900047c82 */ /* 0x000fe40008000000 */
[----:B------:R-:W-:Y:S02]  /*04e0*/  @UP2 USHF.R.U32.HI UR4, URZ, UR5, UR15 ;  /* 0x000000053f042299 */ /* 0x000fe4000801160f */
[----:B------:R-:W-:-:S02]  /*04f0*/  UIADD3 UR8, UR8, -UR14, URZ ;  /* 0x8000000e08087290 */ /* 0x000fc4000fffe03f */
[----:B------:R-:W-:Y:S02]  /*0500*/  USHF.R.U32.HI UR6, URZ, 0x1f, UR7 ;  /* 0x0000001f3f067899 */ /* 0x000fe40008011607 */
[----:B------:R-:W-:Y:S02]  /*0510*/  USHF.R.U32.HI UR12, URZ, 0x1f, UR13 ;  /* 0x0000001f3f0c7899 */ /* 0x000fe4000801160d */
[----:B------:R-:W-:Y:S02]  /*0520*/  UIADD3 UR4, UR8, UR4, URZ ;  /* 0x0000000408047290 */ /* 0x000fe4000fffe03f */
[----:B------:R-:W-:Y:S02]  /*0530*/  ULDC UR5, c[0x0][0x324] ;  /* 0x0000c90000057ab9 */ /* 0x000fe40000000800 */
[----:B------:R-:W-:Y:S02]  /*0540*/  ULEA.HI.SX32 UR6, UR7, UR6, 0x1d ;  /* 0x0000000607067291 */ /* 0x000fe4000f8fea3f */
[----:B------:R-:W-:-:S02]  /*0550*/  ULEA.HI.SX32 UR12, UR13, UR12, 0x1d ;  /* 0x0000000c0d0c7291 */ /* 0x000fc4000f8fea3f */
[----:B------:R-:W-:Y:S02]  /*0560*/  UIADD3 UR5, UR4, -UR5, URZ ;  /* 0x8000000504057290 */ /* 0x000fe4000fffe03f */
[----:B------:R-:W-:-:S04]  /*0570*/  UISETP.LT.AND UP0, UPT, UR12, UR6, UPT ;  /* 0x000000060c00728c */ /* 0x000fc8000bf01270 */
[----:B------:R-:W-:Y:S01]  /*0580*/  USEL UR6, UR12, UR6, UP0 ;  /* 0x000000060c067287 */ /* 0x000fe20008000000 */
[----:B------:R-:W-:Y:S01]  /*0590*/  MOV R3, UR5 ;  /* 0x0000000500037c02 */ /* 0x000fe20008000f00 */
[----:B------:R-:W-:Y:S05]  /*05a0*/  @P0 BRA `(.L_x_375) ;  /* 0x0000010000000947 */ /* 0x000fea0003800000 */
[----:B------:R-:W-:-:S04]  /*05b0*/  MOV R4, UR4 ;  /* 0x0000000400047c02 */ /* 0x000fc80008000f00 */
[----:B------:R-:W-:-:S13]  /*05c0*/  ISETP.GT.AND P0, PT, R4, -0x1, PT ;  /* 0xffffffff0400780c */ /* 0x000fda0003f04270 */
[----:B------:R-:W-:Y:S05]  /*05d0*/  @P0 BRA `(.L_x_376) ;  /* 0x0000007000000947 */ /* 0x000fea0003800000 */
[----:B------:R-:W-:Y:S01]  /*05e0*/  IMAD.MOV.U32 R2, RZ, RZ, c[0x0][0x32c] ;  /* 0x0000cb00ff027624 */ /* 0x000fe200078e00ff */
[----:B------:R-:W-:-:S04]  /*05f0*/  LOP3.LUT R4, RZ, R4, RZ, 0x33, !PT ;  /* 0x00000004ff047212 */ /* 0x000fc800078e33ff */
[----:B------:R-:W-:-:S13]  /*0600*/  ISETP.NE.AND P0, PT, R2, 0x1, PT ;  /* 0x000000010200780c */ /* 0x000fda0003f05270 */
[----:B------:R-:W-:-:S05]  /*0610*/  @P0 IMAD.HI.U32 R2, R4, c[0x0][0x330], RZ ;  /* 0x0000cc0004020a27 */ /* 0x000fca00078e00ff */
[----:B------:R-:W-:-:S04]  /*0620*/  @P0 SHF.R.U32.HI R4, RZ, c[0x0][0x334], R2 ;  /* 0x0000cd00ff040a19 */ /* 0x000fc80000011602 */
[----:B------:R-:W-:Y:S01]  /*0630*/  LOP3.LUT R4, RZ, R4, RZ, 0x33, !PT ;  /* 0x00000004ff047212 */ /* 0x000fe200078e33ff */
[----:B------:R-:W-:Y:S05]  /*0640*/  BRA `(.L_x_377) ;  /* 0x0000004000007947 */ /* 0x000fea0003800000 */
.L_x_376:
[----:B------:R-:W-:-:S04]  /*0650*/  MOV R2, c[0x0][0x32c] ;  /* 0x0000cb0000027a02 */ /* 0x000fc80000000f00 */
[----:B------:R-:W-:-:S13]  /*0660*/  ISETP.NE.AND P0, PT, R2, 0x1, PT ;  /* 0x000000010200780c */ /* 0x000fda0003f05270 */
[----:B------:R-:W-:-:S05]  /*0670*/  @P0 IMAD.HI.U32 R2, R4, c[0x0][0x330], RZ ;  /* 0x0000cc0004020a27 */ /* 0x000fca00078e00ff */
[----:B------:R-:W-:-:S05]  /*0680*/  @P0 SHF.R.U32.HI R4, RZ, c[0x0][0x334], R2 ;  /* 0x0000cd00ff040a19 */ /* 0x000fca0000011602 */
.L_x_377:
[----:B------:R-:W-:-:S05]  /*0690*/  IMAD R4, R4, c[0x0][0x32c], RZ ;  /* 0x0000cb0004047a24 */ /* 0x000fca00078e02ff */
[----:B------:R-:W-:-:S05]  /*06a0*/  IMNMX R3, R3, R4, !PT ;  /* 0x0000000403037217 */ /* 0x000fca0007800200 */
.L_x_375:
[----:B------:R-:W-:Y:S01]  /*06b0*/  IMAD.HI R3, R3, 0x2aaaaaab, RZ ;  /* 0x2aaaaaab03037827 */ /* 0x000fe200078e02ff */
[----:B------:R-:W-:Y:S02]  /*06c0*/  USHF.R.U32.HI UR5, URZ, 0x10, UR11 ;  /* 0x000000103f057899 */ /* 0x000fe4000801160b */
[----:B------:R-:W-:Y:S01]  /*06d0*/  ULDC UR4, c[0x0][0x338] ;  /* 0x0000ce0000047ab9 */ /* 0x000fe20000000800 */
[----:B------:R-:W-:Y:S01]  /*06e0*/  IMAD.MOV.U32 R154, RZ, RZ, RZ ;  /* 0x000000ffff9a7224 */ /* 0x000fe200078e00ff */
[----:B------:R-:W-:Y:S01]  /*06f0*/  SHF.R.U32.HI R2, RZ, 0x1f, R3 ;  /* 0x0000001fff027819 */ /* 0x000fe20000011603 */
[----:B------:R-:W-:-:S03]  /*0700*/  UISETP.NE.AND UP0, UPT, UR5, URZ, UPT ;  /* 0x0000003f0500728c */ /* 0x000fc6000bf05270 */
[----:B------:R-:W-:Y:S01]  /*0710*/  LEA.HI.SX32 R2, R3, R2, 0x1d ;  /* 0x0000000203027211 */ /* 0x000fe200078feaff */
[----:B------:R-:W-:-:S03]  /*0720*/  USEL UR4, UR5, UR4, UP0 ;  /* 0x0000000405047287 */ /* 0x000fc60008000000 */
[----:B------:R-:W-:-:S04]  /*0730*/  IMNMX R219, RZ, R2, !PT ;  /* 0x00000002ffdb7217 */ /* 0x000fc80007800200 */
[----:B------:R-:W-:-:S13]  /*0740*/  ISETP.LT.AND P0, PT, R219, UR6, PT ;  /* 0x00000006db007c0c */ /* 0x000fda000bf01270 */
[----:B------:R-:W-:Y:S05]  /*0750*/  @!P0 BRA `(.L_x_378) ;  /* 0x000001c000008947 */ /* 0x000fea0003800000 */
[----:B------:R-:W-:Y:S01]  /*0760*/  IMAD.U32 R2, RZ, RZ, UR4 ;  /* 0x00000004ff027e24 */ /* 0x000fe2000f8e00ff */
[----:B------:R-:W-:-:S04]  /*0770*/  UIADD3 UR5, UR4, -0x1, UR6 ;  /* 0xffffffff04057890 */ /* 0x000fc8000fffe006 */
[-C--:B------:R-:W-:Y:S02]  /*0780*/  IABS R5, R2.reuse ;  /* 0x0000000200057213 */ /* 0x080fe40000000000 */
[----:B------:R-:W-:Y:S02]  /*0790*/  IADD3 R6, -R219, UR5, RZ ;  /* 0x00000005db067c10 */ /* 0x000fe4000fffe1ff */
[----:B------:R-:W1:Y:S01]  /*07a0*/  I2F.RP R7, R5 ;  /* 0x0000000500077306 */ /* 0x000e620000209400 */
[----:B------:R-:W-:Y:S02]  /*07b0*/  IABS R2, R2 ;  /* 0x0000000200027213 */ /* 0x000fe40000000000 */
[----:B------:R-:W-:Y:S02]  /*07c0*/  IABS R3, R6 ;  /* 0x0000000600037213 */ /* 0x000fe40000000000 */
[----:B------:R-:W-:Y:S01]  /*07d0*/  LOP3.LUT R6, R6, UR4, RZ, 0x3c, !PT ;  /* 0x0000000406067c12 */ /* 0x000fe2000f8e3cff */
[----:B------:R-:W-:-:S03]  /*07e0*/  IMAD.MOV R2, RZ, RZ, -R2 ;  /* 0x000000ffff027224 */ /* 0x000fc600078e0a02 */
[----:B------:R-:W-:Y:S01]  /*07f0*/  ISETP.GE.AND P0, PT, R6, RZ, PT ;  /* 0x000000ff0600720c */ /* 0x000fe20003f06270 */
[----:B-1----:R-:W1:Y:S02]  /*0800*/  MUFU.RCP R8, R7 ;  /* 0x0000000700087308 */ /* 0x002e640000001000 */
[----:B-1----:R-:W-:-:S06]  /*0810*/  IADD3 R8, R8, 0xffffffe, RZ ;  /* 0x0ffffffe08087810 */ /* 0x002fcc0007ffe0ff */
[----:B------:R-:W1:Y:S02]  /*0820*/  F2I.FTZ.U32.TRUNC.NTZ R9, R8 ;  /* 0x0000000800097305 */ /* 0x000e64000021f000 */
[----:B-1----:R-:W-:Y:S02]  /*0830*/  IMAD.MOV R4, RZ, RZ, -R9 ;  /* 0x000000ffff047224 */ /* 0x002fe400078e0a09 */
[----:B------:R-:W-:Y:S02]  /*0840*/  IMAD.MOV.U32 R8, RZ, RZ, RZ ;  /* 0x000000ffff087224 */ /* 0x000fe400078e00ff */
[----:B------:R-:W-:-:S04]  /*0850*/  IMAD R4, R4, R5, RZ ;  /* 0x0000000504047224 */ /* 0x000fc800078e02ff */
[----:B------:R-:W-:-:S06]  /*0860*/  IMAD.HI.U32 R4, R9, R4, R8 ;  /* 0x0000000409047227 */ /* 0x000fcc00078e0008 */
[----:B------:R-:W-:-:S04]  /*0870*/  IMAD.HI.U32 R4, R4, R3, RZ ;  /* 0x0000000304047227 */ /* 0x000fc800078e00ff */
[----:B------:R-:W-:-:S05]  /*0880*/  IMAD R2, R4, R2, R3 ;  /* 0x0000000204027224 */ /* 0x000fca00078e0203 */
[----:B------:R-:W-:-:S13]  /*0890*/  ISETP.GT.U32.AND P1, PT, R5, R2, PT ;  /* 0x000000020500720c */ /* 0x000fda0003f24070 */
[----:B------:R-:W-:Y:S01]  /*08a0*/  @!P1 IMAD.IADD R2, R2, 0x1, -R5 ;  /* 0x0000000102029824 */ /* 0x000fe200078e0a05 */
[----:B------:R-:W-:Y:S02]  /*08b0*/  @!P1 IADD3 R4, R4, 0x1, RZ ;  /* 0x0000000104049810 */ /* 0x000fe40007ffe0ff */
[----:B------:R-:W-:Y:S02]  /*08c0*/  ISETP.NE.AND P1, PT, RZ, UR4, PT ;  /* 0x00000004ff007c0c */ /* 0x000fe4000bf25270 */
[----:B------:R-:W-:-:S13]  /*08d0*/  ISETP.GE.U32.AND P2, PT, R2, R5, PT ;  /* 0x000000050200720c */ /* 0x000fda0003f46070 */
[----:B------:R-:W-:-:S05]  /*08e0*/  @P2 IADD3 R4, R4, 0x1, RZ ;  /* 0x0000000104042810 */ /* 0x000fca0007ffe0ff */
[----:B------:R-:W-:Y:S01]  /*08f0*/  @!P0 IMAD.MOV R4, RZ, RZ, -R4 ;  /* 0x000000ffff048224 */ /* 0x000fe200078e0a04 */
[----:B------:R-:W-:-:S05]  /*0900*/  @!P1 LOP3.LUT R4, RZ, UR4, RZ, 0x33, !PT ;  /* 0x00000004ff049c12 */ /* 0x000fca000f8e33ff */
[----:B------:R-:W-:Y:S02]  /*0910*/  IMAD.MOV.U32 R154, RZ, RZ, R4 ;  /* 0x000000ffff9a7224 */ /* 0x000fe400078e0004 */
.L_x_378:
[----:B------:R-:W-:Y:S01]  /*0920*/  ULOP3.LUT UR11, UR11, 0xffff, URZ, 0xc0, !UPT ;  /* 0x0000ffff0b0b7892 */ /* 0x000fe2000f8ec03f */
[----:B------:R-:W-:Y:S01]  /*0930*/  PLOP3.LUT P4, PT, PT, PT, PT, 0x80, 0x0 ;  /* 0x000000000000781c */ /* 0x000fe20003f8f070 */
[----:B------:R-:W-:Y:S01]  /*0940*/  ULDC.64 UR12, c[0x0][0x118] ;  /* 0x00004600000c7ab9 */ /* 0x000fe20000000a00 */
[----:B------:R-:W-:Y:S01]  /*0950*/  IMAD.MOV.U32 R12, RZ, RZ, RZ ;  /* 0x000000ffff0c7224 */ /* 0x000fe200078e00ff */
[----:B------:R-:W-:Y:S01]  /*0960*/  CS2R R10, SRZ ;  /* 0x00000000000a7805 */ /* 0x000fe2000001ff00 */
[----:B------:R-:W-:Y:S01]  /*0970*/  MOV R7, RZ ;  /* 0x000000ff00077202 */ /* 0x000fe20000000f00 */
[----:B------:R-:W-:Y:S01]  /*0980*/  IMAD R219, R154, UR11, R219 ;  /* 0x0000000b9adb7c24 */ /* 0x000fe2000f8e02db */
[----:B------:R-:W-:Y:S01]  /*0990*/  CS2R R94, SRZ ;  /* 0x00000000005e7805 */ /* 0x000fe2000001ff00 */
[----:B------:R-:W-:Y:S01]  /*09a0*/  CS2R R4, SRZ ;  /* 0x0000000000047805 */ /* 0x000fe2000001ff00 */
[----:B------:R-:W-:Y:S01]  /*09b0*/  CS2R R98, SRZ ;  /* 0x0000000000627805 */ /* 0x000fe2000001ff00 */
[----:B------:R-:W-:Y:S01]  /*09c0*/  IMAD.IADD R154, R219, 0x1, R154 ;  /* 0x00000001db9a7824 */ /* 0x000fe200078e029a */
[----:B------:R-:W-:Y:S01]  /*09d0*/  CS2R R96, SRZ ;  /* 0x0000000000607805 */ /* 0x000fe2000001ff00 */
[----:B------:R-:W-:Y:S01]  /*09e0*/  CS2R R90, SRZ ;  /* 0x00000000005a7805 */ /* 0x000fe2000001ff00 */
[----:B------:R-:W-:Y:S01]  /*09f0*/  CS2R R88, SRZ ;  /* 0x0000000000587805 */ /* 0x000fe2000001ff00 */
[----:B------:R-:W-:Y:S01]  /*0a00*/  CS2R R86, SRZ ;  /* 0x0000000000567805 */ /* 0x000fe2000001ff00 */
[----:B------:R-:W-:Y:S01]  /*0a10*/  IMNMX R154, R154, UR6, PT ;  /* 0x000000069a9a7c17 */ /* 0x000fe2000b800200 */
        /* <DEDUP_REMOVED lines=43> */
[----:B------:R-:W-:Y:S02]  /*0cd0*/  ISETP.NE.U32.AND P0, PT, RZ, c[0x0][0x340], PT ;  /* 0x0000d000ff007a0c */ /* 0x000fe40003f05070 */
[----:B------:R-:W-:Y:S01]  /*0ce0*/  SHF.R.S32.HI R14, RZ, 0x1f, R93 ;  /* 0x0000001fff0e7819 */ /* 0x000fe2000001145d */
[----:B------:R-:W-:Y:S01]  /*0cf0*/  USHF.R.S32.HI UR11, URZ, 0x1f, UR10 ;  /* 0x0000001f3f0b7899 */ /* 0x000fe2000801140a */
[----:B------:R-:W-:Y:S01]  /*0d00*/  ISETP.NE.AND.EX P0, PT, RZ, c[0x0][0x344], PT, P0 ;  /* 0x0000d100ff007a0c */ /* 0x000fe20003f05300 */
[----:B------:R-:W-:-:S12]  /*0d10*/  ULDC.64 UR4, c[0x0][0x1b8] ;  /* 0x00006e0000047ab9 */ /* 0x000fd80000000a00 */
[----:B------:R-:W-:-:S04]  /*0d20*/  @P0 IMAD.MOV.U32 R3, RZ, RZ, 0x4 ;  /* 0x00000004ff030424 */ /* 0x000fc800078e00ff */
[----:B------:R-:W-:-:S06]  /*0d30*/  @P0 IMAD.WIDE R18, R0, R3, c[0x0][0x340] ;  /* 0x0000d00000120625 */ /* 0x000fcc00078e0203 */
[----:B------:R-:W2:Y:S01]  /*0d40*/  @P0 LDG.E R18, [R18.64] ;  /* 0x0000000c12120981 */ /* 0x000ea2000c1e1900 */
[-C--:B------:R-:W-:Y:S01]  /*0d50*/  LEA.HI R8, R14, R93.reuse, RZ, 0x2 ;  /* 0x0000005d0e087211 */ /* 0x080fe200078f10ff */
[----:B------:R-:W-:Y:S01]  /*0d60*/  UIMAD.WIDE.U32 UR6, UR10, UR4, URZ ;  /* 0x000000040a0672a5 */ /* 0x000fe2000f8e003f */
[----:B------:R-:W-:Y:S01]  /*0d70*/  PLOP3.LUT P2, PT, PT, PT, UP2, 0x80, 0x0 ;  /* 0x000000000000781c */ /* 0x000fe20003f4f028 */
[----:B------:R-:W-:Y:S01]  /*0d80*/  UIMAD UR4, UR11, UR4, URZ ;  /* 0x000000040b0472a4 */ /* 0x000fe2000f8e023f */
[----:B------:R-:W-:Y:S01]  /*0d90*/  LOP3.LUT R96, R8, 0xfffffffc, RZ, 0xc0, !PT ;  /* 0xfffffffc08607812 */ /* 0x000fe200078ec0ff */
[----:B------:R-:W-:Y:S01]  /*0da0*/  IMAD.U32 R220, RZ, RZ, UR10 ;  /* 0x0000000affdc7e24 */ /* 0x000fe2000f8e00ff */
[----:B------:R-:W-:Y:S01]  /*0db0*/  SHF.R.S32.HI R239, RZ, 0x2, R8 ;  /* 0x00000002ffef7819 */ /* 0x000fe20000011408 */
[----:B------:R-:W-:Y:S01]  /*0dc0*/  UIMAD UR4, UR10, UR5, UR4 ;  /* 0x000000050a0472a4 */ /* 0x000fe2000f8e0204 */
[----:B------:R-:W-:Y:S01]  /*0dd0*/  PLOP3.LUT P1, PT, PT, PT, UP2, 0x80, 0x0 ;  /* 0x000000000000781c */ /* 0x000fe20003f2f028 */
[----:B------:R-:W-:Y:S01]  /*0de0*/  IMAD.IADD R96, R93, 0x1, -R96 ;  /* 0x000000015d607824 */ /* 0x000fe200078e0a60 */
[----:B------:R-:W-:Y:S01]  /*0df0*/  SHF.R.S32.HI R7, RZ, 0x1f, R0 ;  /* 0x0000001fff077819 */ /* 0x000fe20000011400 */
[----:B------:R-:W-:Y:S01]  /*0e00*/  UIADD3 UR4, UR7, UR4, URZ ;  /* 0x0000000407047290 */ /* 0x000fe2000fffe03f */
[-C--:B------:R-:W-:Y:S01]  /*0e10*/  LEA.HI R10, R14, R93.reuse, RZ, 0x3 ;  /* 0x0000005d0e0a7211 */ /* 0x080fe200078f18ff */
[C-C-:B------:R-:W-:Y:S01]  /*0e20*/  IMAD R6, R96.reuse, 0x20, R239.reuse ;  /* 0x0000002060067824 */ /* 0x140fe200078e02ef */
[----:B------:R-:W-:Y:S01]  /*0e30*/  SHF.R.S32.HI R22, RZ, 0x1f, R239 ;  /* 0x0000001fff167819 */ /* 0x000fe200000114ef */
[----:B------:R-:W-:Y:S01]  /*0e40*/  IMAD R3, R7, c[0x0][0x1c0], RZ ;  /* 0x0000700007037a24 */ /* 0x000fe200078e02ff */
[----:B------:R-:W-:Y:S01]  /*0e50*/  SHF.L.U32 R20, R96, 0x3, RZ ;  /* 0x0000000360147819 */ /* 0x000fe200000006ff */
[----:B------:R-:W-:Y:S01]  /*0e60*/  IMAD.U32 R17, RZ, RZ, UR7 ;  /* 0x00000007ff117e24 */ /* 0x000fe2000f8e00ff */
[----:B------:R-:W-:Y:S01]  /*0e70*/  IADD3 R6, R6, UR9, RZ ;  /* 0x0000000906067c10 */ /* 0x000fe2000fffe0ff */
[C---:B------:R-:W-:Y:S01]  /*0e80*/  IMAD R26, R22.reuse, c[0x0][0x1e0], RZ ;  /* 0x00007800161a7a24 */ /* 0x040fe200078e02ff */
[----:B------:R-:W-:Y:S01]  /*0e90*/  SHF.R.S32.HI R4, RZ, 0x3, R10 ;  /* 0x00000003ff047819 */ /* 0x000fe2000001140a */
[----:B------:R-:W-:Y:S01]  /*0ea0*/  IMAD R22, R22, c[0x0][0x208], RZ ;  /* 0x0000820016167a24 */ /* 0x000fe200078e02ff */
[----:B------:R-:W-:Y:S01]  /*0eb0*/  SHF.R.S32.HI R21, RZ, 0x1f, R20 ;  /* 0x0000001fff157819 */ /* 0x000fe20000011414 */
[----:B------:R-:W-:Y:S01]  /*0ec0*/  @P2 IMAD.HI.U32 R2, R6, c[0x0][0x2c8], RZ ;  /* 0x0000b20006022a27 */ /* 0x000fe200078e00ff */
[----:B------:R-:W-:Y:S01]  /*0ed0*/  LEA.HI R95, R14, R93, RZ, 0x5 ;  /* 0x0000005d0e5f7211 */ /* 0x000fe200078f28ff */
[----:B------:R-:W-:Y:S01]  /*0ee0*/  BSSY B0, `(.L_x_380) ;  /* 0x0000070000007945 */ /* 0x000fe20003800000 */
[----:B------:R-:W-:Y:S01]  /*0ef0*/  LEA.HI R8, R8, R239, RZ, 0x1 ;  /* 0x000000ef08087211 */ /* 0x000fe200078f08ff */
[----:B------:R-:W-:Y:S01]  /*0f00*/  IMAD.MOV.U32 R5, RZ, RZ, R6 ;  /* 0x000000ffff057224 */ /* 0x000fe200078e0006 */
[----:B------:R-:W-:Y:S01]  /*0f10*/  @P1 SHF.R.U32.HI R5, RZ, c[0x0][0x2cc], R2 ;  /* 0x0000b300ff051a19 */ /* 0x000fe20000011602 */
[----:B------:R-:W-:Y:S01]  /*0f20*/  IMAD R2, R0, c[0x0][0x1c4], R3 ;  /* 0x0000710000027a24 */ /* 0x000fe200078e0203 */
[----:B------:R-:W-:Y:S01]  /*0f30*/  LOP3.LUT R8, R8, 0x7fffffe, RZ, 0xc0, !PT ;  /* 0x07fffffe08087812 */ /* 0x000fe200078ec0ff */
[----:B------:R-:W-:Y:S01]  /*0f40*/  IMAD.SHL.U32 R3, R4, 0x40, RZ ;  /* 0x0000004004037824 */ /* 0x000fe200078e00ff */
[----:B------:R-:W-:Y:S01]  /*0f50*/  SHF.R.S32.HI R24, RZ, 0x1f, R5 ;  /* 0x0000001fff187819 */ /* 0x000fe20000011405 */
[----:B------:R-:W-:Y:S01]  /*0f60*/  IMAD.U32 R16, RZ, RZ, UR6 ;  /* 0x00000006ff107e24 */ /* 0x000fe2000f8e00ff */
[----:B------:R-:W-:Y:S01]  /*0f70*/  ULDC.64 UR6, c[0x0][0x1e8] ;  /* 0x00007a0000067ab9 */ /* 0x000fe20000000a00 */
[----:B------:R-:W-:Y:S01]  /*0f80*/  IMAD.U32 R17, RZ, RZ, UR4 ;  /* 0x00000004ff117e24 */ /* 0x000fe2000f8e00ff */
[----:B------:R-:W-:Y:S01]  /*0f90*/  LOP3.LUT R3, R3, 0xc0, RZ, 0xc0, !PT ;  /* 0x000000c003037812 */ /* 0x000fe200078ec0ff */
[C---:B------:R-:W-:Y:S01]  /*0fa0*/  IMAD R22, R239.reuse, c[0x0][0x20c], R22 ;  /* 0x00008300ef167a24 */ /* 0x040fe200078e0216 */
[----:B------:R-:W-:Y:S01]  /*0fb0*/  ULDC.64 UR4, c[0x0][0x210] ;  /* 0x0000840000047ab9 */ /* 0x000fe20000000a00 */
[----:B------:R-:W-:Y:S01]  /*0fc0*/  IMAD.WIDE.U32 R12, R239, c[0x0][0x208], R20 ;  /* 0x00008200ef0c7a25 */ /* 0x000fe200078e0014 */
[----:B------:R-:W-:Y:S01]  /*0fd0*/  LOP3.LUT R11, R3, 0x18, R20, 0xf8, !PT ;  /* 0x00000018030b7812 */ /* 0x000fe200078ef814 */
[----:B------:R-:W-:Y:S01]  /*0fe0*/  UIMAD UR4, UR11, UR4, URZ ;  /* 0x000000040b0472a4 */ /* 0x000fe2000f8e023f */
[----:B------:R-:W-:Y:S01]  /*0ff0*/  SHF.R.U32.HI R218, RZ, 0x3, R3 ;  /* 0x00000003ffda7819 */ /* 0x000fe20000011603 */
[----:B------:R-:W-:Y:S01]  /*1000*/  IMAD.WIDE.U32 R16, R0, c[0x0][0x1c0], R16 ;  /* 0x0000700000107a25 */ /* 0x000fe200078e0010 */
[----:B------:R-:W-:Y:S01]  /*1010*/  UIMAD UR6, UR11, UR6, URZ ;  /* 0x000000060b0672a4 */ /* 0x000fe2000f8e023f */
[----:B------:R-:W-:Y:S01]  /*1020*/  IADD3 R15, R20, 0x20, RZ ;  /* 0x00000020140f7810 */ /* 0x000fe20007ffe0ff */
[----:B------:R-:W-:Y:S01]  /*1030*/  UIMAD UR4, UR10, UR5, UR4 ;  /* 0x000000050a0472a4 */ /* 0x000fe2000f8e0204 */
[----:B------:R-:W-:Y:S01]  /*1040*/  IMAD.IADD R23, R13, 0x1, R22 ;  /* 0x000000010d177824 */ /* 0x000fe200078e0216 */
[----:B------:R-:W-:Y:S01]  /*1050*/  MOV R22, R12 ;  /* 0x0000000c00167202 */ /* 0x000fe20000000f00 */
[----:B------:R-:W-:Y:S01]  /*1060*/  IMAD.MOV R9, RZ, RZ, -R5 ;  /* 0x000000ffff097224 */ /* 0x000fe200078e0a05 */
[----:B------:R-:W-:Y:S01]  /*1070*/  LEA.HI R12, R14, R93, RZ, 0x4 ;  /* 0x0000005d0e0c7211 */ /* 0x000fe200078f20ff */
[----:B------:R-:W-:Y:S01]  /*1080*/  IMAD.IADD R3, R17, 0x1, R2 ;  /* 0x0000000111037824 */ /* 0x000fe200078e0202 */
[----:B------:R-:W-:Y:S01]  /*1090*/  LOP3.LUT R218, R11, R218, RZ, 0x3c, !PT ;  /* 0x000000da0bda7212 */ /* 0x000fe200078e3cff */
[----:B------:R-:W-:Y:S01]  /*10a0*/  IMAD.MOV.U32 R2, RZ, RZ, R16 ;  /* 0x000000ffff027224 */ /* 0x000fe200078e0010 */
[----:B------:R-:W-:Y:S01]  /*10b0*/  ULDC UR5, c[0x0][0x2c4] ;  /* 0x0000b10000057ab9 */ /* 0x000fe20000000800 */
[----:B------:R-:W-:Y:S01]  /*10c0*/  IMAD R16, R9, c[0x0][0x2c4], R6 ;  /* 0x0000b10009107a24 */ /* 0x000fe200078e0206 */
[----:B------:R-:W-:Y:S01]  /*10d0*/  LOP3.LUT R6, R12, 0xfffffff0, RZ, 0xc0, !PT ;  /* 0xfffffff00c067812 */ /* 0x000fe200078ec0ff */
[----:B------:R-:W-:Y:S01]  /*10e0*/  IMAD R24, R24, c[0x0][0x1b0], RZ ;  /* 0x00006c0018187a24 */ /* 0x000fe200078e02ff */
[----:B------:R-:W-:Y:S01]  /*10f0*/  IADD3 R14, R239, UR9, RZ ;  /* 0x00000009ef0e7c10 */ /* 0x000fe2000fffe0ff */
[----:B------:R-:W-:Y:S01]  /*1100*/  IMAD.WIDE.U32 R220, R220, c[0x0][0x210], R22 ;  /* 0x00008400dcdc7a25 */ /* 0x000fe200078e0016 */
[----:B------:R-:W-:Y:S01]  /*1110*/  SHF.R.S32.HI R11, RZ, 0x1f, R16 ;  /* 0x0000001fff0b7819 */ /* 0x000fe20000011410 */
[----:B------:R-:W-:Y:S01]  /*1120*/  UIMAD UR6, UR10, UR7, UR6 ;  /* 0x000000070a0672a4 */ /* 0x000fe2000f8e0206 */
[----:B------:R-:W-:Y:S01]  /*1130*/  SHF.R.S32.HI R94, RZ, 0x5, R95 ;  /* 0x00000005ff5e7819 */ /* 0x000fe2000001145f */
[----:B------:R-:W-:Y:S01]  /*1140*/  IMAD.IADD R6, R93, 0x1, -R6 ;  /* 0x000000015d067824 */ /* 0x000fe200078e0a06 */
[----:B------:R-:W-:Y:S01]  /*1150*/  IADD3 R221, R221, UR4, RZ ;  /* 0x00000004dddd7c10 */ /* 0x000fe2000fffe0ff */
[----:B------:R-:W-:Y:S01]  /*1160*/  IMAD.WIDE.U32 R2, R5, c[0x0][0x1b0], R2 ;  /* 0x00006c0005027a25 */ /* 0x000fe200078e0002 */
[----:B------:R-:W-:Y:S01]  /*1170*/  ULDC UR4, c[0x0][0x168] ;  /* 0x00005a0000047ab9 */ /* 0x000fe20000000800 */
[----:B------:R-:W-:Y:S01]  /*1180*/  ISETP.GE.AND P2, PT, R15, c[0x0][0x198], PT ;  /* 0x000066000f007a0c */ /* 0x000fe20003f46270 */
[----:B------:R-:W-:Y:S01]  /*1190*/  UIMAD UR4, UR5, UR4, URZ ;  /* 0x00000004050472a4 */ /* 0x000fe2000f8e023f */
[----:B------:R-:W-:Y:S01]  /*11a0*/  IMAD R24, R5, c[0x0][0x1b4], R24 ;  /* 0x00006d0005187a24 */ /* 0x000fe200078e0218 */
[----:B------:R-:W-:Y:S01]  /*11b0*/  LEA.HI R9, R6, R6, RZ, 0x1 ;  /* 0x0000000606097211 */ /* 0x000fe200078f08ff */
[C---:B------:R-:W-:Y:S01]  /*11c0*/  IMAD R26, R239.reuse, c[0x0][0x1e4], R26 ;  /* 0x00007900ef1a7a24 */ /* 0x040fe200078e021a */
[----:B------:R-:W-:Y:S01]  /*11d0*/  ISETP.GE.AND P6, PT, R20, c[0x0][0x1d4], PT ;  /* 0x0000750014007a0c */ /* 0x000fe20003fc6270 */
[----:B------:R-:W-:Y:S01]  /*11e0*/  IMAD.WIDE.U32 R28, R239, c[0x0][0x1e0], R20 ;  /* 0x00007800ef1c7a25 */ /* 0x000fe200078e0014 */
[----:B------:R-:W-:-:S02]  /*11f0*/  SHF.R.S32.HI R22, RZ, 0x1, R9 ;  /* 0x00000001ff167819 */ /* 0x000fc40000011409 */
[----:B------:R-:W-:Y:S01]  /*1200*/  SHF.R.S32.HI R5, RZ, 0x1f, R9 ;  /* 0x0000001fff057819 */ /* 0x000fe20000011409 */
[----:B------:R-:W-:Y:S01]  /*1210*/  IMAD.IADD R25, R3, 0x1, R24 ;  /* 0x0000000103197824 */ /* 0x000fe200078e0218 */
[----:B------:R-:W-:Y:S01]  /*1220*/  IADD3 R3, R20, 0x40, RZ ;  /* 0x0000004014037810 */ /* 0x000fe20007ffe0ff */
[----:B------:R-:W-:Y:S01]  /*1230*/  IMAD R11, R11, c[0x0][0x1a8], RZ ;  /* 0x00006a000b0b7a24 */ /* 0x000fe200078e02ff */
[----:B------:R-:W-:Y:S01]  /*1240*/  LEA.HI R5, R5, R22, RZ, 0x2 ;  /* 0x0000001605057211 */ /* 0x000fe200078f10ff */
[----:B------:R-:W-:Y:S01]  /*1250*/  IMAD.MOV.U32 R24, RZ, RZ, R2 ;  /* 0x000000ffff187224 */ /* 0x000fe200078e0002 */
[----:B------:R-:W-:Y:S01]  /*1260*/  ISETP.GE.AND P4, PT, R3, c[0x0][0x1d4], PT ;  /* 0x0000750003007a0c */ /* 0x000fe20003f86270 */
[----:B------:R-:W-:Y:S01]  /*1270*/  IMAD.IADD R27, R29, 0x1, R26 ;  /* 0x000000011d1b7824 */ /* 0x000fe200078e021a */
[----:B------:R-:W-:Y:S01]  /*1280*/  LOP3.LUT R5, R5, 0xfffffffc, RZ, 0xc0, !PT ;  /* 0xfffffffc05057812 */ /* 0x000fe200078ec0ff */
[----:B------:R-:W-:Y:S01]  /*1290*/  IMAD.MOV.U32 R26, RZ, RZ, R28 ;  /* 0x000000ffff1a7224 */ /* 0x000fe200078e001c */
[----:B------:R-:W-:Y:S01]  /*12a0*/  ISETP.GE.AND P5, PT, R15, c[0x0][0x1d4], PT ;  /* 0x000075000f007a0c */ /* 0x000fe20003fa6270 */
[----:B------:R-:W-:Y:S01]  /*12b0*/  IMAD.U32 R224, RZ, RZ, UR10 ;  /* 0x0000000affe07e24 */ /* 0x000fe2000f8e00ff */
[----:B------:R-:W-:Y:S01]  /*12c0*/  IADD3 R5, R22, -R5, RZ ;  /* 0x8000000516057210 */ /* 0x000fe20007ffe0ff */
[C---:B------:R-:W-:Y:S01]  /*12d0*/  IMAD R2, R16.reuse, c[0x0][0x1ac], R11 ;  /* 0x00006b0010027a24 */ /* 0x040fe200078e020b */
[----:B------:R-:W-:Y:S01]  /*12e0*/  IADD3 R11, R239, -R8, RZ ;  /* 0x80000008ef0b7210 */ /* 0x000fe20007ffe0ff */
[----:B------:R-:W-:-:S04]  /*12f0*/  IMAD.WIDE.U32 R16, R16, c[0x0][0x1a8], R24 ;  /* 0x00006a0010107a25 */ /* 0x000fc800078e0018 */
[----:B------:R-:W-:Y:S01]  /*1300*/  IMAD.WIDE.U32 R224, R224, c[0x0][0x1e8], R26 ;  /* 0x00007a00e0e07a25 */ /* 0x000fe200078e001a */
[----:B------:R-:W-:-:S03]  /*1310*/  LEA R3, P1, R16, c[0x0][0x160], 0x1 ;  /* 0x0000580010037a11 */ /* 0x000fc600078208ff */
[----:B------:R-:W-:Y:S01]  /*1320*/  IMAD.IADD R2, R17, 0x1, R2 ;  /* 0x0000000111027824 */ /* 0x000fe200078e0202 */
[----:B------:R-:W-:Y:S01]  /*1330*/  IADD3 R225, R225, UR6, RZ ;  /* 0x00000006e1e17c10 */ /* 0x000fe2000fffe0ff */
[----:B------:R-:W-:Y:S01]  /*1340*/  IMAD.SHL.U32 R13, R96, 0x8, RZ ;  /* 0x00000008600d7824 */ /* 0x000fe200078e00ff */
[----:B------:R1:W3:Y:S01]  /*1350*/  SHFL.IDX PT, R22, R3, RZ, 0x1c1f ;  /* 0x001c1fff03167589 */ /* 0x0002e200000e0000 */
[----:B------:R-:W-:Y:S01]  /*1360*/  IMAD R11, R94, 0x8, R11 ;  /* 0x000000085e0b7824 */ /* 0x000fe200078e020b */
[----:B------:R-:W-:Y:S02]  /*1370*/  LEA.HI.X R2, R16, c[0x0][0x164], R2, 0x1, P1 ;  /* 0x0000590010027a11 */ /* 0x000fe400008f0c02 */
[----:B------:R-:W-:Y:S01]  /*1380*/  LOP3.LUT P1, RZ, R5, 0x2, RZ, 0xc0, !PT ;  /* 0x0000000205ff7812 */ /* 0x000fe2000782c0ff */
[----:B------:R-:W-:Y:S01]  /*1390*/  IMAD.U32 R218, R11, 0x20, R218 ;  /* 0x000000200bda7824 */ /* 0x000fe200078e00da */
[----:B------:R-:W-:Y:S01]  /*13a0*/  P2R R16, PR, RZ, 0x4 ;  /* 0x00000004ff107803 */ /* 0x000fe20000000000 */
[----:B------:R1:W4:Y:S01]  /*13b0*/  SHFL.IDX PT, R23, R2, RZ, 0x1c1f ;  /* 0x001c1fff02177589 */ /* 0x00032200000e0000 */
[----:B------:R-:W-:-:S02]  /*13c0*/  ISETP.GE.AND P3, PT, R13, c[0x0][0x198], PT ;  /* 0x000066000d007a0c */ /* 0x000fc40003f66270 */
[----:B--2---:R-:W-:Y:S01]  /*13d0*/  @P0 SHF.R.S32.HI R19, RZ, 0x1f, R18 ;  /* 0x0000001fff130819 */ /* 0x004fe20000011412 */
[----:B------:R-:W-:Y:S02]  /*13e0*/  @!P0 IMAD.MOV.U32 R18, RZ, RZ, R0 ;  /* 0x000000ffff128224 */ /* 0x000fe400078e0000 */
[----:B------:R-:W-:Y:S01]  /*13f0*/  @!P0 IMAD.MOV.U32 R19, RZ, RZ, R7 ;  /* 0x000000ffff138224 */ /* 0x000fe200078e0007 */
[----:B------:R-:W-:Y:S01]  /*1400*/  ISETP.GE.AND P0, PT, R14, UR4, PT ;  /* 0x000000040e007c0c */ /* 0x000fe2000bf06270 */
[----:B------:R-:W-:Y:S01]  /*1410*/  IMAD.MOV.U32 R0, RZ, RZ, 0x10 ;  /* 0x00000010ff007424 */ /* 0x000fe200078e00ff */
[----:B------:R-:W-:Y:S01]  /*1420*/  IADD3 R7, R13, 0x40, RZ ;  /* 0x000000400d077810 */ /* 0x000fe20007ffe0ff */
[C---:B------:R-:W-:Y:S02]  /*1430*/  IMAD R237, R19.reuse, c[0x0][0x1f0], RZ ;  /* 0x00007c0013ed7a24 */ /* 0x040fe400078e02ff */
[----:B------:R-:W-:Y:S01]  /*1440*/  IMAD R231, R19, c[0x0][0x218], RZ ;  /* 0x0000860013e77a24 */ /* 0x000fe200078e02ff */
[----:B------:R-:W-:Y:S01]  /*1450*/  SEL R0, R0, 0xfffffff0, !P1 ;  /* 0xfffffff000007807 */ /* 0x000fe20004800000 */
[----:B------:R-:W-:Y:S01]  /*1460*/  IMAD R237, R18, c[0x0][0x1f4], R237 ;  /* 0x00007d0012ed7a24 */ /* 0x000fe200078e02ed */
[----:B------:R-:W-:Y:S01]  /*1470*/  ISETP.NE.AND P1, PT, R16, RZ, PT ;  /* 0x000000ff1000720c */ /* 0x000fe20003f25270 */
[C---:B------:R-:W-:Y:S01]  /*1480*/  IMAD R231, R18.reuse, c[0x0][0x21c], R231 ;  /* 0x0000870012e77a24 */ /* 0x040fe200078e02e7 */
[----:B------:R-:W-:Y:S01]  /*1490*/  ISETP.GE.AND P2, PT, R7, c[0x0][0x198], PT ;  /* 0x0000660007007a0c */ /* 0x000fe20003f46270 */
[----:B------:R-:W-:-:S04]  /*14a0*/  IMAD.WIDE.U32 R224, R18, c[0x0][0x1f0], R224 ;  /* 0x00007c0012e07a25 */ /* 0x000fc800078e00e0 */
[----:B------:R-:W-:-:S04]  /*14b0*/  IMAD.WIDE.U32 R220, R18, c[0x0][0x218], R220 ;  /* 0x0000860012dc7a25 */ /* 0x000fc800078e00dc */
[----:B------:R-:W-:Y:S02]  /*14c0*/  IMAD.IADD R237, R225, 0x1, R237 ;  /* 0x00000001e1ed7824 */ /* 0x000fe400078e02ed */
[----:B------:R-:W-:Y:S01]  /*14d0*/  IMAD.IADD R231, R221, 0x1, R231 ;  /* 0x00000001dde77824 */ /* 0x000fe200078e02e7 */
[----:B------:R-:W-:Y:S05]  /*14e0*/  @P0 BRA `(.L_x_381) ;  /* 0x000000f000000947 */ /* 0x000fea0003800000 */
[----:B-1-34-:R-:W-:Y:S02]  /*14f0*/  SHF.R.S32.HI R18, RZ, 0x1f, R15 ;  /* 0x0000001fff127819 */ /* 0x01afe4000001140f */
[----:B------:R-:W-:Y:S02]  /*1500*/  SHF.R.S32.HI R8, RZ, 0x1f, R7 ;  /* 0x0000001fff087819 */ /* 0x000fe40000011407 */
[----:B------:R-:W-:Y:S02]  /*1510*/  LEA.HI R11, R18, R15, RZ, 0x3 ;  /* 0x0000000f120b7211 */ /* 0x000fe400078f18ff */
[----:B------:R-:W-:Y:S01]  /*1520*/  LEA.HI R8, R8, R7, RZ, 0x3 ;  /* 0x0000000708087211 */ /* 0x000fe200078f18ff */
[----:B------:R-:W-:Y:S01]  /*1530*/  IMAD.SHL.U32 R7, R218, 0x2, RZ ;  /* 0x00000002da077824 */ /* 0x000fe200078e00ff */
[----:B------:R-:W-:-:S02]  /*1540*/  LEA R18, P0, R13, R22, 0x1 ;  /* 0x000000160d127211 */ /* 0x000fc400078008ff */
[----:B------:R-:W-:Y:S02]  /*1550*/  LOP3.LUT R11, R11, 0xfffffff8, RZ, 0xc0, !PT ;  /* 0xfffffff80b0b7812 */ /* 0x000fe400078ec0ff */
[----:B------:R-:W-:Y:S02]  /*1560*/  LOP3.LUT R8, R8, 0xfffffff8, RZ, 0xc0, !PT ;  /* 0xfffffff808087812 */ /* 0x000fe400078ec0ff */
[----:B------:R-:W-:Y:S01]  /*1570*/  LEA.HI.X R19, R13, R23, R21, 0x1, P0 ;  /* 0x000000170d137211 */ /* 0x000fe200000f0c15 */
[----:B------:R-:W-:-:S04]  /*1580*/  IMAD.WIDE R24, R11, 0x2, R22 ;  /* 0x000000020b187825 */ /* 0x000fc800078e0216 */
[----:B------:R-:W-:Y:S01]  /*1590*/  IMAD.WIDE R22, R8, 0x2, R22 ;  /* 0x0000000208167825 */ /* 0x000fe200078e0216 */
[----:B------:R-:W-:Y:S01]  /*15a0*/  @!PT LDS RZ, [RZ] ;  /* 0x00000000fffff984 */ /* 0x000fe20000000800 */
[----:B------:R1:W-:Y:S04]  /*15b0*/  LDGSTS.E.BYPASS.LTC128B.128 [R7+0x4900], [R18.64], !P3 ;  /* 0x0490000012077fae */ /* 0x0003e8000d901d4c */
[----:B------:R1:W-:Y:S04]  /*15c0*/  LDGSTS.E.BYPASS.LTC128B.128 [R7+0x6900], [R24.64], !P1 ;  /* 0x0690000018077fae */ /* 0x0003e8000c901d4c */
[----:B------:R1:W-:Y:S02]  /*15d0*/  LDGSTS.E.BYPASS.LTC128B.128 [R7+0x8900], [R22.64], !P2 ;  /* 0x0890000016077fae */ /* 0x0003e4000d101d4c */
.L_x_381:
[----:B-1-34-:R-:W-:Y:S05]  /*15e0*/  BSYNC B0 ;  /* 0x0000000000007941 */ /* 0x01afea0003800000 */
.L_x_380:
[----:B------:R-:W-:Y:S01]  /*15f0*/  IADD3 R7, R14, 0x20, RZ ;  /* 0x000000200e077810 */ /* 0x000fe20007ffe0ff */
[----:B------:R1:W2:Y:S01]  /*1600*/  SHFL.IDX PT, R23, R2, 0x1, 0x1c1f ;  /* 0x003c1f0002177f89 */ /* 0x0002a200000e0000 */
[----:B------:R-:W-:Y:S02]  /*1610*/  BSSY B0, `(.L_x_382) ;  /* 0x0000014000007945 */ /* 0x000fe40003800000 */
[----:B------:R-:W-:Y:S01]  /*1620*/  ISETP.GE.AND P0, PT, R7, UR4, PT ;  /* 0x0000000407007c0c */ /* 0x000fe2000bf06270 */
[----:B------:R1:W3:-:S12]  /*1630*/  SHFL.IDX PT, R22, R3, 0x1, 0x1c1f ;  /* 0x003c1f0003167f89 */ /* 0x0002d800000e0000 */
[----:B------:R-:W-:Y:S05]  /*1640*/  @P0 BRA `(.L_x_383) ;  /* 0x0000010000000947 */ /* 0x000fea0003800000 */
[----:B------:R-:W-:Y:S02]  /*1650*/  IADD3 R8, R13, 0x40, RZ ;  /* 0x000000400d087810 */ /* 0x000fe40007ffe0ff */
[----:B------:R-:W-:Y:S02]  /*1660*/  SHF.R.S32.HI R18, RZ, 0x1f, R15 ;  /* 0x0000001fff127819 */ /* 0x000fe4000001140f */
[----:B------:R-:W-:Y:S02]  /*1670*/  SHF.R.S32.HI R7, RZ, 0x1f, R8 ;  /* 0x0000001fff077819 */ /* 0x000fe40000011408 */
[----:B------:R-:W-:Y:S02]  /*1680*/  LEA.HI R11, R18, R15, RZ, 0x3 ;  /* 0x0000000f120b7211 */ /* 0x000fe400078f18ff */
[----:B------:R-:W-:Y:S01]  /*1690*/  LEA.HI R7, R7, R8, RZ, 0x3 ;  /* 0x0000000807077211 */ /* 0x000fe200078f18ff */
[----:B------:R-:W-:Y:S01]  /*16a0*/  IMAD.SHL.U32 R8, R218, 0x2, RZ ;  /* 0x00000002da087824 */ /* 0x000fe200078e00ff */
[----:B---3--:R-:W-:-:S02]  /*16b0*/  LEA R18, P0, R13, R22, 0x1 ;  /* 0x000000160d127211 */ /* 0x008fc400078008ff */
[----:B------:R-:W-:Y:S02]  /*16c0*/  LOP3.LUT R11, R11, 0xfffffff8, RZ, 0xc0, !PT ;  /* 0xfffffff80b0b7812 */ /* 0x000fe400078ec0ff */
[----:B------:R-:W-:Y:S02]  /*16d0*/  LOP3.LUT R7, R7, 0xfffffff8, RZ, 0xc0, !PT ;  /* 0xfffffff807077812 */ /* 0x000fe400078ec0ff */
[----:B--2---:R-:W-:Y:S01]  /*16e0*/  LEA.HI.X R19, R13, R23, R21, 0x1, P0 ;  /* 0x000000170d137211 */ /* 0x004fe200000f0c15 */
[----:B------:R-:W-:-:S04]  /*16f0*/  IMAD.WIDE R24, R11, 0x2, R22 ;  /* 0x000000020b187825 */ /* 0x000fc800078e0216 */
[----:B------:R-:W-:Y:S01]  /*1700*/  IMAD.WIDE R22, R7, 0x2, R22 ;  /* 0x0000000207167825 */ /* 0x000fe200078e0216 */
[----:B------:R-:W-:Y:S01]  /*1710*/  @!PT LDS RZ, [RZ] ;  /* 0x00000000fffff984 */ /* 0x000fe20000000800 */
[----:B------:R2:W-:Y:S04]  /*1720*/  LDGSTS.E.BYPASS.LTC128B.128 [R8+0x5100], [R18.64], !P3 ;  /* 0x0510000012087fae */ /* 0x0005e8000d901d4c */
[----:B------:R2:W-:Y:S04]  /*1730*/  LDGSTS.E.BYPASS.LTC128B.128 [R8+0x7100], [R24.64], !P1 ;  /* 0x0710000018087fae */ /* 0x0005e8000c901d4c */
[----:B------:R2:W-:Y:S02]  /*1740*/  LDGSTS.E.BYPASS.LTC128B.128 [R8+0x9100], [R22.64], !P2 ;  /* 0x0910000016087fae */ /* 0x0005e4000d101d4c */
.L_x_383:
[----:B------:R-:W-:Y:S05]  /*1750*/  BSYNC B0 ;  /* 0x0000000000007941 */ /* 0x000fea0003800000 */
.L_x_382:
[----:B------:R-:W-:Y:S01]  /*1760*/  IADD3 R7, R14, 0x40, RZ ;  /* 0x000000400e077810 */ /* 0x000fe20007ffe0ff */
[----:B--2---:R2:W4:Y:S01]  /*1770*/  SHFL.IDX PT, R23, R2, 0x2, 0x1c1f ;  /* 0x005c1f0002177f89 */ /* 0x00452200000e0000 */
[----:B------:R-:W-:Y:S02]  /*1780*/  BSSY B0, `(.L_x_384) ;  /* 0x0000014000007945 */ /* 0x000fe40003800000 */
[----:B------:R-:W-:Y:S01]  /*1790*/  ISETP.GE.AND P0, PT, R7, UR4, PT ;  /* 0x0000000407007c0c */ /* 0x000fe2000bf06270 */
[----:B---3--:R2:W3:-:S12]  /*17a0*/  SHFL.IDX PT, R22, R3, 0x2, 0x1c1f ;  /* 0x005c1f0003167f89 */ /* 0x0084d800000e0000 */
        /* <DEDUP_REMOVED lines=10> */
[----:B----4-:R-:W-:Y:S01]  /*1850*/  LEA.HI.X R19, R13, R23, R21, 0x1, P0 ;  /* 0x000000170d137211 */ /* 0x010fe200000f0c15 */
[----:B------:R-:W-:-:S04]  /*1860*/  IMAD.WIDE R24, R11, 0x2, R22 ;  /* 0x000000020b187825 */ /* 0x000fc800078e0216 */
[----:B------:R-:W-:Y:S01]  /*1870*/  IMAD.WIDE R22, R7, 0x2, R22 ;  /* 0x0000000207167825 */ /* 0x000fe200078e0216 */
[----:B------:R-:W-:Y:S01]  /*1880*/  @!PT LDS RZ, [RZ] ;  /* 0x00000000fffff984 */ /* 0x000fe20000000800 */
[----:B------:R3:W-:Y:S04]  /*1890*/  LDGSTS.E.BYPASS.LTC128B.128 [R8+0x5900], [R18.64], !P3 ;  /* 0x0590000012087fae */ /* 0x0007e8000d901d4c */
[----:B------:R3:W-:Y:S04]  /*18a0*/  LDGSTS.E.BYPASS.LTC128B.128 [R8+0x7900], [R24.64], !P1 ;  /* 0x0790000018087fae */ /* 0x0007e8000c901d4c */
[----:B------:R3:W-:Y:S02]  /*18b0*/  LDGSTS.E.BYPASS.LTC128B.128 [R8+0x9900], [R22.64], !P2 ;  /* 0x0990000016087fae */ /* 0x0007e4000d101d4c */
.L_x_385:
[----:B------:R-:W-:Y:S05]  /*18c0*/  BSYNC B0 ;  /* 0x0000000000007941 */ /* 0x000fea0003800000 */
.L_x_384:
[----:B---3--:R-:W3:Y:S01]  /*18d0*/  SHFL.IDX PT, R18, R3, 0x3, 0x1c1f ;  /* 0x007c1f0003127f89 */ /* 0x008ee200000e0000 */
[----:B------:R-:W-:Y:S01]  /*18e0*/  IADD3 R14, R14, 0x60, RZ ;  /* 0x000000600e0e7810 */ /* 0x000fe20007ffe0ff */
[----:B------:R-:W-:Y:S01]  /*18f0*/  IMAD.MOV.U32 R99, RZ, RZ, 0x30 ;  /* 0x00000030ff637424 */ /* 0x000fe200078e00ff */
[----:B------:R-:W-:Y:S01]  /*1900*/  IADD3 R97, R154, -0x1, RZ ;  /* 0xffffffff9a617810 */ /* 0x000fe20007ffe0ff */
[----:B------:R-:W5:Y:S01]  /*1910*/  SHFL.IDX PT, R19, R2, 0x3, 0x1c1f ;  /* 0x007c1f0002137f89 */ /* 0x000f6200000e0000 */
[----:B------:R-:W-:Y:S01]  /*1920*/  ISETP.GE.AND P1, PT, R14, UR4, PT ;  /* 0x000000040e007c0c */ /* 0x000fe2000bf26270 */
[----:B------:R-:W-:Y:S01]  /*1930*/  IMAD R92, R154, -0x30, R99 ;  /* 0xffffffd09a5c7824 */ /* 0x000fe200078e0263 */
[----:B------:R-:W-:Y:S01]  /*1940*/  SHF.R.S32.HI R29, RZ, 0x1f, R97 ;  /* 0x0000001fff1d7819 */ /* 0x000fe20000011461 */
[----:B------:R-:W-:Y:S01]  /*1950*/  IMAD.SHL.U32 R218, R218, 0x2, RZ ;  /* 0x00000002dada7824 */ /* 0x000fe200078e00ff */
[----:B------:R-:W-:Y:S01]  /*1960*/  LOP3.LUT R10, R10, 0xfffffff8, RZ, 0xc0, !PT ;  /* 0xfffffff80a0a7812 */ /* 0x000fe200078ec0ff */
[----:B------:R-:W-:Y:S01]  /*1970*/  IMAD.MOV.U32 R236, RZ, RZ, R224 ;  /* 0x000000ffffec7224 */ /* 0x000fe200078e00e0 */
[----:B------:R-:W-:Y:S01]  /*1980*/  LOP3.LUT R9, R9, 0x7fffffe, RZ, 0xc0, !PT ;  /* 0x07fffffe09097812 */ /* 0x000fe200078ec0ff */
[----:B------:R-:W-:Y:S01]  /*1990*/  IMAD.MOV.U32 R223, RZ, RZ, 0x5 ;  /* 0x00000005ffdf7424 */ /* 0x000fe200078e00ff */
[----:B------:R-:W-:Y:S01]  /*19a0*/  SHF.R.S32.HI R11, RZ, 0x1f, R6 ;  /* 0x0000001fff0b7819 */ /* 0x000fe20000011406 */
[----:B------:R-:W-:Y:S01]  /*19b0*/  IMAD.IADD R10, R93, 0x1, -R10 ;  /* 0x000000015d0a7824 */ /* 0x000fe200078e0a0a */
[----:B------:R-:W-:Y:S01]  /*19c0*/  SEL R73, RZ, 0x1, P6 ;  /* 0x00000001ff497807 */ /* 0x000fe20003000000 */
[----:B------:R-:W-:Y:S01]  /*19d0*/  IMAD.IADD R102, R6, 0x1, -R9 ;  /* 0x0000000106667824 */ /* 0x000fe200078e0a09 */
[----:B------:R-:W-:Y:S01]  /*19e0*/  LEA.HI R11, R11, R6, RZ, 0x3 ;  /* 0x000000060b0b7211 */ /* 0x000fe200078f18ff */
[----:B------:R-:W-:Y:S01]  /*19f0*/  IMAD.SHL.U32 R6, R5, 0x40, RZ ;  /* 0x0000004005067824 */ /* 0x000fe200078e00ff */
[----:B------:R-:W-:Y:S01]  /*1a00*/  @!P1 IADD3 R8, R13, 0x40, RZ ;  /* 0x000000400d089810 */ /* 0x000fe20007ffe0ff */
[----:B------:R-:W-:Y:S01]  /*1a10*/  IMAD.SHL.U32 R4, R4, 0x8, RZ ;  /* 0x0000000804047824 */ /* 0x000fe200078e00ff */
[----:B------:R-:W-:Y:S01]  /*1a20*/  @!P1 SHF.R.S32.HI R14, RZ, 0x1f, R15 ;  /* 0x0000001fff0e9819 */ /* 0x000fe2000001140f */
[----:B------:R-:W-:Y:S01]  /*1a30*/  IMAD.SHL.U32 R11, R11, 0x20, RZ ;  /* 0x000000200b0b7824 */ /* 0x000fe200078e00ff */
[----:B------:R-:W-:Y:S01]  /*1a40*/  @!P1 SHF.R.S32.HI R7, RZ, 0x1f, R8 ;  /* 0x0000001fff079819 */ /* 0x000fe20000011408 */
[----:B------:R-:W-:Y:S01]  /*1a50*/  IMAD R52, R29, c[0x0][0x208], RZ ;  /* 0x000082001d347a24 */ /* 0x000fe200078e02ff */
[C---:B---3--:R-:W-:Y:S01]  /*1a60*/  @!P1 LEA R20, P0, R13.reuse, R18, 0x1 ;  /* 0x000000120d149211 */ /* 0x048fe200078008ff */
[----:B------:R-:W-:Y:S01]  /*1a70*/  IMAD.MOV.U32 R230, RZ, RZ, R220 ;  /* 0x000000ffffe67224 */ /* 0x000fe200078e00dc */
[----:B------:R-:W-:Y:S01]  /*1a80*/  @!P1 LEA.HI R15, R14, R15, RZ, 0x3 ;  /* 0x0000000f0e0f9211 */ /* 0x000fe200078f18ff */
[----:B------:R-:W-:Y:S01]  /*1a90*/  IMAD.MOV.U32 R14, RZ, RZ, c[0x0][0x1e0] ;  /* 0x00007800ff0e7624 */ /* 0x000fe200078e00ff */
[----:B-----5:R-:W-:Y:S01]  /*1aa0*/  @!P1 LEA.HI.X R21, R13, R19, R21, 0x1, P0 ;  /* 0x000000130d159211 */ /* 0x020fe200000f0c15 */
[----:B------:R-:W-:Y:S01]  /*1ab0*/  IMAD R52, R97, c[0x0][0x20c], R52 ;  /* 0x0000830061347a24 */ /* 0x000fe200078e0234 */
[----:B------:R-:W-:Y:S01]  /*1ac0*/  ISETP.NE.AND P0, PT, R16, RZ, PT ;  /* 0x000000ff1000720c */ /* 0x000fe20003f05270 */
[----:B------:R-:W-:Y:S01]  /*1ad0*/  IMAD.SHL.U32 R228, R14, 0x20, RZ ;  /* 0x000000200ee47824 */ /* 0x000fe200078e00ff */
[----:B------:R-:W-:Y:S01]  /*1ae0*/  @!P1 LEA.HI R7, R7, R8, RZ, 0x3 ;  /* 0x0000000807079211 */ /* 0x000fe200078f18ff */
[----:B------:R-:W-:Y:S01]  /*1af0*/  @!PT LDS RZ, [RZ] ;  /* 0x00000000fffff984 */ /* 0x000fe20000000800 */
[----:B------:R3:W-:Y:S01]  /*1b00*/  @!P1 LDGSTS.E.BYPASS.LTC128B.128 [R218+0x6100], [R20.64], !P3 ;  /* 0x0610000014da9fae */ /* 0x0007e2000d901d4c */
[----:B-12---:R-:W-:Y:S01]  /*1b10*/  IADD3 R2, R92, c[0x0][0x1d0], RZ ;  /* 0x000074005c027a10 */ /* 0x006fe20007ffe0ff */
[----:B------:R-:W-:Y:S01]  /*1b20*/  IMAD.MOV.U32 R226, RZ, RZ, c[0x0][0x208] ;  /* 0x00008200ffe27624 */ /* 0x000fe200078e00ff */
[----:B------:R-:W-:-:S02]  /*1b30*/  @!P1 LOP3.LUT R3, R15, 0xfffffff8, RZ, 0xc0, !PT ;  /* 0xfffffff80f039812 */ /* 0x000fc400078ec0ff */
[----:B------:R-:W-:Y:S02]  /*1b40*/  @!P1 LOP3.LUT R7, R7, 0xfffffff8, RZ, 0xc0, !PT ;  /* 0xfffffff807079812 */ /* 0x000fe400078ec0ff */
[----:B------:R-:W-:Y:S01]  /*1b50*/  IMNMX R8, R2, 0x30, PT ;  /* 0x0000003002087817 */ /* 0x000fe20003800200 */
[----:B------:R-:W-:Y:S01]  /*1b60*/  @!P1 IMAD.WIDE R16, R3, 0x2, R18 ;  /* 0x0000000203109825 */ /* 0x000fe200078e0212 */
[----:B------:R-:W-:Y:S02]  /*1b70*/  SHF.L.U64.HI R229, R14, R223, c[0x0][0x1e4] ;  /* 0x000079000ee57619 */ /* 0x000fe400000102df */
[----:B------:R-:W-:Y:S01]  /*1b80*/  SHF.R.S32.HI R13, RZ, 0x4, R12 ;  /* 0x00000004ff0d7819 */ /* 0x000fe2000001140c */
[C---:B------:R-:W-:Y:S01]  /*1b90*/  IMAD R3, R99.reuse, c[0x0][0x1e4], RZ ;  /* 0x0000790063037a24 */ /* 0x040fe200078e02ff */
[----:B------:R1:W-:Y:S01]  /*1ba0*/  @!P1 LDGSTS.E.BYPASS.LTC128B.128 [R218+0x8100], [R16.64], !P0 ;  /* 0x0810000010da9fae */ /* 0x0003e2000c101d4c */
[----:B------:R-:W-:Y:S01]  /*1bb0*/  IMAD.IADD R8, R8, 0x1, -R239 ;  /* 0x0000000108087824 */ /* 0x000fe200078e0aef */
[----:B------:R-:W-:Y:S01]  /*1bc0*/  LEA.HI R28, R10, R10, RZ, 0x1 ;  /* 0x0000000a0a1c7211 */ /* 0x000fe200078f08ff */
[----:B------:R-:W-:Y:S01]  /*1bd0*/  IMAD.WIDE.U32 R98, R99, c[0x0][0x1e0], RZ ;  /* 0x0000780063627a25 */ /* 0x000fe200078e00ff */
[----:B------:R-:W-:-:S02]  /*1be0*/  LEA.HI R12, R12, R13, RZ, 0x1 ;  /* 0x0000000d0c0c7211 */ /* 0x000fc400078f08ff */
[C---:B------:R-:W-:Y:S01]  /*1bf0*/  ISETP.GE.AND P3, PT, R8.reuse, 0x1, PT ;  /* 0x000000010800780c */ /* 0x040fe20003f66270 */
[----:B------:R-:W-:Y:S01]  /*1c00*/  IMAD.IADD R3, R99, 0x1, R3 ;  /* 0x0000000163037824 */ /* 0x000fe200078e0203 */
[----:B------:R-:W-:Y:S02]  /*1c10*/  ISETP.GE.AND P0, PT, R8, 0x21, PT ;  /* 0x000000210800780c */ /* 0x000fe40003f06270 */
[----:B------:R-:W-:Y:S02]  /*1c20*/  LOP3.LUT R9, R28, 0x3fffffe, RZ, 0xc0, !PT ;  /* 0x03fffffe1c097812 */ /* 0x000fe400078ec0ff */
[----:B------:R-:W-:Y:S01]  /*1c30*/  SHF.R.S32.HI R28, RZ, 0x1, R28 ;  /* 0x00000001ff1c7819 */ /* 0x000fe2000001141c */
[----:B---3--:R-:W-:Y:S01]  /*1c40*/  @!P1 IMAD.WIDE R20, R7, 0x2, R18 ;  /* 0x0000000207149825 */ /* 0x008fe200078e0212 */
[----:B------:R-:W-:Y:S02]  /*1c50*/  LOP3.LUT R12, R12, 0xfffffffe, RZ, 0xc0, !PT ;  /* 0xfffffffe0c0c7812 */ /* 0x000fe400078ec0ff */
[----:B------:R-:W-:Y:S01]  /*1c60*/  LOP3.LUT R6, R6, 0xc0, RZ, 0xc0, !PT ;  /* 0x000000c006067812 */ /* 0x000fe200078ec0ff */
[----:B------:R-:W-:Y:S01]  /*1c70*/  IMAD R7, R3, R97, RZ ;  /* 0x0000006103077224 */ /* 0x000fe200078e02ff */
[----:B------:R2:W-:Y:S01]  /*1c80*/  @!P1 LDGSTS.E.BYPASS.LTC128B.128 [R218+0xa100], [R20.64], !P2 ;  /* 0x0a10000014da9fae */ /* 0x0005e2000d101d4c */
[----:B------:R-:W-:Y:S01]  /*1c90*/  IMAD.WIDE.U32 R18, R97, R98, R236 ;  /* 0x0000006261127225 */ /* 0x000fe200078e00ec */
[----:B------:R-:W-:-:S02]  /*1ca0*/  LOP3.LUT R101, R11, 0xffffff00, RZ, 0xc0, !PT ;  /* 0xffffff000b657812 */ /* 0x000fc400078ec0ff */
[----:B------:R-:W0:Y:S01]  /*1cb0*/  LDGDEPBAR ;  /* 0x00000000000079af */ /* 0x000e220000000000 */
[----:B------:R-:W-:Y:S01]  /*1cc0*/  IMAD R7, R29, R98, R7 ;  /* 0x000000621d077224 */ /* 0x000fe200078e0207 */
[----:B------:R-:W-:Y:S01]  /*1cd0*/  @P0 IADD3 R8, P1, R228, R18, RZ ;  /* 0x00000012e4080210 */ /* 0x000fe20007f3e0ff */
[----:B------:R-:W-:Y:S01]  /*1ce0*/  IMAD.SHL.U32 R5, R28, 0x40, RZ ;  /* 0x000000401c057824 */ /* 0x000fe200078e00ff */
[----:B-1----:R-:W-:Y:S01]  /*1cf0*/  @P3 LEA R16, P2, R18, c[0x0][0x1c8], 0x1 ;  /* 0x0000720012103a11 */ /* 0x002fe200078408ff */
[----:B------:R-:W-:Y:S01]  /*1d00*/  IMAD.IADD R7, R19, 0x1, R7 ;  /* 0x0000000113077824 */ /* 0x000fe200078e0207 */
[----:B------:R-:W-:Y:S01]  /*1d10*/  SHF.R.U32.HI R11, RZ, 0x3, R6 ;  /* 0x00000003ff0b7819 */ /* 0x000fe20000011606 */
[----:B------:R-:W-:Y:S01]  /*1d20*/  IMAD.IADD R12, R13, 0x1, -R12 ;  /* 0x000000010d0c7824 */ /* 0x000fe200078e0a0c */
[----:B------:R-:W-:Y:S01]  /*1d30*/  LOP3.LUT R5, R5, 0xc0, RZ, 0xc0, !PT ;  /* 0x000000c005057812 */ /* 0x000fe200078ec0ff */
[----:B------:R-:W-:Y:S01]  /*1d40*/  IMAD.IADD R9, R10, 0x1, -R9 ;  /* 0x000000010a097824 */ /* 0x000fe200078e0a09 */
[--C-:B------:R-:W-:Y:S01]  /*1d50*/  @P3 LEA.HI.X R17, R18, c[0x0][0x1cc], R7.reuse, 0x1, P2 ;  /* 0x0000730012113a11 */ /* 0x100fe200010f0c07 */
[----:B------:R-:W-:Y:S01]  /*1d60*/  BAR.SYNC.DEFER_BLOCKING 0x0 ;  /* 0x0000000000007b1d */ /* 0x000fe20000010000 */
[----:B------:R-:W-:Y:S01]  /*1d70*/  @P0 IMAD.X R7, R229, 0x1, R7, P1 ;  /* 0x00000001e5070824 */ /* 0x000fe200008e0607 */
[----:B------:R-:W-:Y:S01]  /*1d80*/  @P0 LEA R14, P1, R8, c[0x0][0x1c8], 0x1 ;  /* 0x00007200080e0a11 */ /* 0x000fe200078208ff */
[----:B------:R-:W-:Y:S01]  /*1d90*/  IMAD R9, R12, 0x8, R9 ;  /* 0x000000080c097824 */ /* 0x000fe200078e0209 */
[----:B------:R-:W-:-:S02]  /*1da0*/  LOP3.LUT R4, R5, 0x8, R4, 0xf8, !PT ;  /* 0x0000000805047812 */ /* 0x000fc400078ef804 */
[----:B------:R-:W-:Y:S01]  /*1db0*/  @P0 LEA.HI.X R15, R8, c[0x0][0x1cc], R7, 0x1, P1 ;  /* 0x00007300080f0a11 */ /* 0x000fe200008f0c07 */
[----:B------:R-:W-:Y:S01]  /*1dc0*/  IMAD.SHL.U32 R7, R12, 0x8, RZ ;  /* 0x000000080c077824 */ /* 0x000fe200078e00ff */
[----:B------:R-:W-:Y:S02]  /*1dd0*/  SHF.R.U32.HI R5, RZ, 0x3, R5 ;  /* 0x00000003ff057819 */ /* 0x000fe40000011605 */
[----:B------:R-:W-:Y:S02]  /*1de0*/  SEL R76, RZ, 0x4, P4 ;  /* 0x00000004ff4c7807 */ /* 0x000fe40002000000 */
[----:B------:R-:W-:Y:S01]  /*1df0*/  LOP3.LUT R100, R6, 0x8, R7, 0xf8, !PT ;  /* 0x0000000806647812 */ /* 0x000fe200078ef807 */
[--C-:B------:R-:W-:Y:S01]  /*1e00*/  IMAD R7, R94, 0x200, R101.reuse ;  /* 0x000002005e077824 */ /* 0x100fe200078e0265 */
[----:B------:R-:W-:Y:S01]  /*1e10*/  LOP3.LUT R4, R4, R5, RZ, 0x3c, !PT ;  /* 0x0000000504047212 */ /* 0x000fe200078e3cff */
[----:B------:R-:W-:Y:S01]  /*1e20*/  IMAD R101, R102, 0x20, R101 ;  /* 0x0000002066657824 */ /* 0x000fe200078e0265 */
[----:B------:R-:W-:Y:S01]  /*1e30*/  LOP3.LUT R100, R100, R11, RZ, 0x3c, !PT ;  /* 0x0000000b64647212 */ /* 0x000fe200078e3cff */
[----:B------:R-:W-:Y:S01]  /*1e40*/  IMAD R7, R102, 0x20, R7 ;  /* 0x0000002066077824 */ /* 0x000fe200078e0207 */
[----:B------:R-:W-:Y:S01]  /*1e50*/  SHF.L.U64.HI R223, R226, R223, c[0x0][0x20c] ;  /* 0x00008300e2df7619 */ /* 0x000fe200000102df */
[----:B------:R-:W-:Y:S01]  /*1e60*/  IMAD.U32 R216, R9, 0x20, R4 ;  /* 0x0000002009d87824 */ /* 0x000fe200078e0004 */
[----:B------:R-:W-:Y:S01]  /*1e70*/  IADD3 R72, R92, c[0x0][0x1d0], -R239 ;  /* 0x000074005c487a10 */ /* 0x000fe20007ffe8ef */
[----:B------:R-:W-:-:S02]  /*1e80*/  IMAD.IADD R217, R100, 0x1, R7 ;  /* 0x0000000164d97824 */ /* 0x000fc400078e0207 */
[----:B------:R-:W-:Y:S01]  /*1e90*/  IMAD.SHL.U32 R216, R216, 0x2, RZ ;  /* 0x00000002d8d87824 */ /* 0x000fe200078e00ff */
[----:B------:R-:W-:Y:S01]  /*1ea0*/  @!PT LDS RZ, [RZ] ;  /* 0x00000000fffff984 */ /* 0x000fe20000000800 */
[----:B------:R-:W-:Y:S01]  /*1eb0*/  @!PT LDS RZ, [RZ] ;  /* 0x00000000fffff984 */ /* 0x000fe20000000800 */
[----:B------:R-:W-:Y:S01]  /*1ec0*/  @!PT LDS RZ, [RZ] ;  /* 0x00000000fffff984 */ /* 0x000fe20000000800 */
[----:B------:R1:W-:Y:S01]  /*1ed0*/  @P3 LDGSTS.E.BYPASS.LTC128B.128 [R218+0x2500], [R16.64], !P6 ;  /* 0x0250000010da3fae */ /* 0x0003e2000f101d4c */
[----:B------:R-:W-:Y:S02]  /*1ee0*/  IMAD.SHL.U32 R217, R217, 0x2, RZ ;  /* 0x00000002d9d97824 */ /* 0x000fe400078e00ff */
[----:B------:R-:W-:Y:S01]  /*1ef0*/  IMAD.SHL.U32 R226, R226, 0x20, RZ ;  /* 0x00000020e2e27824 */ /* 0x000fe200078e00ff */
[----:B------:R1:W-:Y:S01]  /*1f00*/  @P3 LDGSTS.E.BYPASS.LTC128B.128 [R218+0x3100], [R16.64+0x40], !P5 ;  /* 0x0310004010da3fae */ /* 0x0003e2000e901d4c */
[----:B------:R-:W-:Y:S01]  /*1f10*/  IADD3 R215, R216, 0x2520, RZ ;  /* 0x00002520d8d77810 */ /* 0x000fe20007ffe0ff */
[----:B------:R-:W-:Y:S02]  /*1f20*/  IMAD R213, R0, 0x2, R217 ;  /* 0x0000000200d57824 */ /* 0x000fe400078e02d9 */
[----:B------:R1:W-:Y:S01]  /*1f30*/  @P3 LDGSTS.E.BYPASS.LTC128B.128 [R218+0x3d00], [R16.64+0x80], !P4 ;  /* 0x03d0008010da3fae */ /* 0x0003e2000e101d4c */
[----:B------:R-:W-:-:S03]  /*1f40*/  ISETP.GT.AND P3, PT, R93, 0x3f, PT ;  /* 0x0000003f5d00780c */ /* 0x000fc60003f64270 */
[----:B------:R3:W-:Y:S04]  /*1f50*/  @P0 LDGSTS.E.BYPASS.LTC128B.128 [R218+0x2d00], [R14.64], !P6 ;  /* 0x02d000000eda0fae */ /* 0x0007e8000f101d4c */
[----:B------:R3:W-:Y:S04]  /*1f60*/  @P0 LDGSTS.E.BYPASS.LTC128B.128 [R218+0x3900], [R14.64+0x40], !P5 ;  /* 0x039000400eda0fae */ /* 0x0007e8000e901d4c */
[----:B------:R3:W-:Y:S01]  /*1f70*/  @P0 LDGSTS.E.BYPASS.LTC128B.128 [R218+0x4500], [R14.64+0x80], !P4 ;  /* 0x045000800eda0fae */ /* 0x0007e2000e101d4c */
[----:B------:R-:W-:Y:S02]  /*1f80*/  LOP3.LUT P0, RZ, R28, 0x2, RZ, 0xc0, !PT ;  /* 0x000000021cff7812 */ /* 0x000fe4000780c0ff */
[----:B------:R-:W-:Y:S01]  /*1f90*/  IADD3 R28, R216, 0x2500, RZ ;  /* 0x00002500d81c7810 */ /* 0x000fe20007ffe0ff */
[----:B------:R-:W0:Y:S10]  /*1fa0*/  LDGDEPBAR ;  /* 0x00000000000079af */ /* 0x000e340000000000 */
[----:B------:R-:W-:Y:S01]  /*1fb0*/  @P0 IADD3 R215, R28, -0x20, RZ ;  /* 0xffffffe01cd70810 */ /* 0x000fe20007ffe0ff */
[----:B------:R-:W-:-:S03]  /*1fc0*/  IMAD.WIDE.U32 R28, R97, c[0x0][0x208], RZ ;  /* 0x00008200611c7a25 */ /* 0x000fc600078e00ff */
[----:B------:R-:W-:Y:S01]  /*1fd0*/  IADD3 R211, R215, 0x400, RZ ;  /* 0x00000400d7d37810 */ /* 0x000fe20007ffe0ff */
[----:B------:R-:W-:Y:S01]  /*1fe0*/  IMAD.IADD R52, R29, 0x1, R52 ;  /* 0x000000011d347824 */ /* 0x000fe200078e0234 */
[C---:B------:R-:W-:Y:S01]  /*1ff0*/  IADD3 R210, R215.reuse, 0x800, RZ ;  /* 0x00000800d7d27810 */ /* 0x040fe20007ffe0ff */
[----:B------:R-:W-:Y:S01]  /*2000*/  IMAD.WIDE.U32 R54, R28, 0x30, R230 ;  /* 0x000000301c367825 */ /* 0x000fe200078e00e6 */
[C---:B------:R-:W-:Y:S02]  /*2010*/  IADD3 R209, R215.reuse, 0xc00, RZ ;  /* 0x00000c00d7d17810 */ /* 0x040fe40007ffe0ff */
[----:B------:R-:W-:Y:S01]  /*2020*/  IADD3 R208, R215, 0x1000, RZ ;  /* 0x00001000d7d07810 */ /* 0x000fe20007ffe0ff */
[----:B------:R-:W-:Y:S01]  /*2030*/  IMAD R52, R52, 0x30, RZ ;  /* 0x0000003034347824 */ /* 0x000fe200078e02ff */
[----:B------:R-:W-:Y:S01]  /*2040*/  LEA R74, P0, R54, c[0x0][0x1f8], 0x1 ;  /* 0x00007e00364a7a11 */ /* 0x000fe200078008ff */
[----:B------:R-:W-:-:S04]  /*2050*/  DEPBAR.LE SB0, 0x1 ;  /* 0x000080400000791a */ /* 0x000fc80000000000 */
[----:B------:R-:W-:-:S04]  /*2060*/  DEPBAR.LE SB0, 0x0 ;  /* 0x000080000000791a */ /* 0x000fc80000000000 */
[----:B------:R-:W-:Y:S01]  /*2070*/  BAR.SYNC.DEFER_BLOCKING 0x0 ;  /* 0x0000000000007b1d */ /* 0x000fe20000010000 */
[----:B------:R-:W-:Y:S01]  /*2080*/  IMAD.IADD R52, R55, 0x1, R52 ;  /* 0x0000000137347824 */ /* 0x000fe200078e0234 */
[C---:B------:R-:W-:Y:S02]  /*2090*/  IADD3 R207, R215.reuse, 0x1400, RZ ;  /* 0x00001400d7cf7810 */ /* 0x040fe40007ffe0ff */
[C---:B------:R-:W-:Y:S02]  /*20a0*/  IADD3 R206, R215.reuse, 0x1800, RZ ;  /* 0x00001800d7ce7810 */ /* 0x040fe40007ffe0ff */
[----:B------:R-:W-:Y:S02]  /*20b0*/  LEA.HI.X R75, R54, c[0x0][0x1fc], R52, 0x1, P0 ;  /* 0x00007f00364b7a11 */ /* 0x000fe400000f0c34 */
[----:B------:R-:W-:Y:S02]  /*20c0*/  @!P3 LEA R104, P0, R226, R74, 0x1 ;  /* 0x0000004ae268b211 */ /* 0x000fe400078008ff */
[----:B------:R-:W-:-:S02]  /*20d0*/  IADD3 R205, R215, 0x1c00, RZ ;  /* 0x00001c00d7cd7810 */ /* 0x000fc40007ffe0ff */
[----:B------:R-:W-:Y:S02]  /*20e0*/  @!P3 LEA.HI.X R105, R226, R75, R223, 0x1, P0 ;  /* 0x0000004be269b211 */ /* 0x000fe400000f0cdf */
[----:B------:R-:W-:Y:S01]  /*20f0*/  IADD3 R204, R215, 0x2000, RZ ;  /* 0x00002000d7cc7810 */ /* 0x000fe20007ffe0ff */
[----:B------:R-:W-:Y:S04]  /*2100*/  LDSM.16.M88.4 R48, [R217+0x5900] ;  /* 0x00590000d930783b */ /* 0x000fe80000000200 */
[----:B------:R-:W3:Y:S04]  /*2110*/  LDSM.16.M88.4 R56, [R216+0x2900] ;  /* 0x00290000d838783b */ /* 0x000ee80000000200 */
[----:B------:R-:W5:Y:S04]  /*2120*/  LDSM.16.M88.4 R44, [R217+0x4900] ;  /* 0x00490000d92c783b */ /* 0x000f680000000200 */
[----:B------:R-:W2:Y:S04]  /*2130*/  LDSM.16.M88.4 R64, [R216+0x2500] ;  /* 0x00250000d840783b */ /* 0x000ea80000000200 */
[----:B------:R-:W4:Y:S04]  /*2140*/  LDSM.16.M88.4 R24, [R216+0x2d00] ;  /* 0x002d0000d818783b */ /* 0x000f280000000200 */
[----:B------:R-:W-:Y:S04]  /*2150*/  LDSM.16.M88.4 R40, [R213+0x5900] ;  /* 0x00590000d528783b */ /* 0x000fe80000000200 */
[----:B------:R-:W1:Y:S04]  /*2160*/  LDSM.16.M88.4 R36, [R215] ;  /* 0x00000000d724783b */ /* 0x000e680000000200 */
[----:B------:R-:W1:Y:S04]  /*2170*/  LDSM.16.M88.4 R32, [R215+0x400] ;  /* 0x00040000d720783b */ /* 0x000e680000000200 */
[----:B------:R-:W4:Y:S01]  /*2180*/  LDSM.16.M88.4 R28, [R215+0x800] ;  /* 0x00080000d71c783b */ /* 0x000f220000000200 */
[-C--:B---3--:R-:W-:Y:S08]  /*2190*/  HMMA.16816.F32 R12, R48, R56.reuse, RZ ;  /* 0x00000038300c723c */ /* 0x088ff000000018ff */
[----:B-----5:R-:W-:Y:S07]  /*21a0*/  HMMA.16816.F32 R60, R44, R56, RZ ;  /* 0x000000382c3c723c */ /* 0x020fee00000018ff */
[----:B------:R-:W-:Y:S01]  /*21b0*/  SEL R56, RZ, 0x2, P5 ;  /* 0x00000002ff387807 */ /* 0x000fe20002800000 */
[----:B--2-4-:R-:W-:Y:S04]  /*21c0*/  HMMA.16816.F32 R20, R48, R64, RZ ;  /* 0x000000403014723c */ /* 0x014fe800000018ff */
[----:B------:R-:W-:-:S04]  /*21d0*/  IMAD.IADD R73, R56, 0x1, R73 ;  /* 0x0000000138497824 */ /* 0x000fc800078e0249 */
[----:B------:R-:W-:Y:S01]  /*21e0*/  IMAD.IADD R76, R76, 0x1, R73 ;  /* 0x000000014c4c7824 */ /* 0x000fe200078e0249 */
[C---:B-1----:R-:W-:Y:S04]  /*21f0*/  HMMA.16816.F32 R16, R48.reuse, R66, RZ ;  /* 0x000000423010723c */ /* 0x042fe800000018ff */
[C---:B------:R-:W-:Y:S02]  /*2200*/  LOP3.LUT P2, RZ, R76.reuse, 0x1, RZ, 0xc0, !PT ;  /* 0x000000014cff7812 */ /* 0x040fe4000784c0ff */
[----:B------:R-:W-:Y:S02]  /*2210*/  LOP3.LUT P1, RZ, R76, 0x2, RZ, 0xc0, !PT ;  /* 0x000000024cff7812 */ /* 0x000fe4000782c0ff */
[C---:B------:R-:W-:Y:S01]  /*2220*/  ISETP.LT.OR P2, PT, R72.reuse, 0x1, !P2 ;  /* 0x000000014800780c */ /* 0x040fe20005741670 */
[----:B------:R-:W-:Y:S01]  /*2230*/  HMMA.16816.F32 R8, R48, R58, RZ ;  /* 0x0000003a3008723c */ /* 0x000fe200000018ff */
[----:B------:R-:W-:-:S02]  /*2240*/  ISETP.LT.OR P1, PT, R72, 0x1, !P1 ;  /* 0x000000014800780c */ /* 0x000fc40004f21670 */
[----:B------:R-:W-:-:S04]  /*2250*/  LOP3.LUT P0, RZ, R76, 0x4, RZ, 0xc0, !PT ;  /* 0x000000044cff7812 */ /* 0x000fc8000780c0ff */
[----:B------:R-:W-:Y:S01]  /*2260*/  ISETP.LT.OR P0, PT, R72, 0x1, !P0 ;  /* 0x000000014800780c */ /* 0x000fe20004701670 */
[----:B------:R-:W-:Y:S08]  /*2270*/  HMMA.16816.F32 R68, R44, R64, RZ ;  /* 0x000000402c44723c */ /* 0x000ff000000018ff */
[----:B------:R-:W-:Y:S08]  /*2280*/  HMMA.16816.F32 R4, R48, R24, RZ ;  /* 0x000000183004723c */ /* 0x000ff000000018ff */
[C---:B------:R-:W-:Y:S08]  /*2290*/  HMMA.16816.F32 R64, R44.reuse, R66, RZ ;  /* 0x000000422c40723c */ /* 0x040ff000000018ff */
[C---:B------:R-:W-:Y:S08]  /*22a0*/  HMMA.16816.F32 R56, R44.reuse, R58, RZ ;  /* 0x0000003a2c38723c */ /* 0x040ff000000018ff */
[----:B------:R-:W-:Y:S08]  /*22b0*/  HMMA.16816.F32 R52, R44, R24, RZ ;  /* 0x000000182c34723c */ /* 0x000ff000000018ff */
[-C--:B------:R-:W-:Y:S08]  /*22c0*/  HMMA.16816.F32 R48, R48, R26.reuse, RZ ;  /* 0x0000001a3030723c */ /* 0x080ff000000018ff */
[----:B------:R-:W-:Y:S01]  /*22d0*/  HMMA.16816.F32 R44, R44, R26, RZ ;  /* 0x0000001a2c2c723c */ /* 0x000fe200000018ff */
[----:B------:R-:W1:Y:S04]  /*22e0*/  LDSM.16.M88.4 R24, [R213+0x4900] ;  /* 0x00490000d518783b */ /* 0x000e680000000200 */
[----:B------:R-:W-:Y:S01]  /*22f0*/  @!PT LDS RZ, [RZ] ;  /* 0x00000000fffff984 */ /* 0x000fe20000000800 */
[----:B------:R-:W-:Y:S01]  /*2300*/  @!PT LDS RZ, [RZ] ;  /* 0x00000000fffff984 */ /* 0x000fe20000000800 */
[----:B------:R-:W-:Y:S01]  /*2310*/  @!PT LDS RZ, [RZ] ;  /* 0x00000000fffff984 */ /* 0x000fe20000000800 */
[----:B------:R2:W-:Y:S01]  /*2320*/  LDGSTS.E.BYPASS.LTC128B.128 [R218+0x100], [R74.64], !P2 ;  /* 0x001000004ada7fae */ /* 0x0005e2000d101d4c */
[----:B------:R-:W-:-:S02]  /*2330*/  @!P3 LOP3.LUT P2, RZ, R73, 0x1, RZ, 0xc0, !PT ;  /* 0x0000000149ffb812 */ /* 0x000fc4000784c0ff */
[C---:B------:R-:W-:Y:S01]  /*2340*/  HMMA.16816.F32 R20, R40.reuse, R36, R20 ;  /* 0x000000242814723c */ /* 0x040fe20000001814 */
[----:B------:R2:W-:Y:S01]  /*2350*/  LDGSTS.E.BYPASS.LTC128B.128 [R218+0xd00], [R74.64+0x40], !P1 ;  /* 0x00d000404ada7fae */ /* 0x0005e2000c901d4c */
[----:B------:R-:W-:Y:S02]  /*2360*/  @!P3 LOP3.LUT P1, RZ, R73, 0x2, RZ, 0xc0, !PT ;  /* 0x0000000249ffb812 */ /* 0x000fe4000782c0ff */
[C---:B------:R-:W-:Y:S01]  /*2370*/  @!P3 ISETP.LT.OR P2, PT, R72.reuse, 0x21, !P2 ;  /* 0x000000214800b80c */ /* 0x040fe20005741670 */
[----:B------:R2:W-:Y:S01]  /*2380*/  LDGSTS.E.BYPASS.LTC128B.128 [R218+0x1900], [R74.64+0x80], !P0 ;  /* 0x019000804ada7fae */ /* 0x0005e2000c101d4c */
[C---:B------:R-:W-:Y:S02]  /*2390*/  @!P3 ISETP.LT.OR P1, PT, R72.reuse, 0x21, !P1 ;  /* 0x000000214800b80c */ /* 0x040fe40004f21670 */
[----:B------:R-:W-:Y:S01]  /*23a0*/  @!P3 ISETP.LT.OR P0, PT, R72, 0x21, P4 ;  /* 0x000000214800b80c */ /* 0x000fe20002701670 */
[C---:B------:R-:W-:Y:S08]  /*23b0*/  HMMA.16816.F32 R12, R40.reuse, R32, R12 ;  /* 0x00000020280c723c */ /* 0x040ff0000000180c */
[----:B------:R3:W-:Y:S01]  /*23c0*/  @!P3 LDGSTS.E.BYPASS.LTC128B.128 [R218+0x900], [R104.64], !P2 ;  /* 0x0090000068dabfae */ /* 0x0007e2000d101d4c */
[C---:B------:R-:W-:Y:S03]  /*23d0*/  HMMA.16816.F32 R4, R40.reuse, R28, R4 ;  /* 0x0000001c2804723c */ /* 0x040fe60000001804 */
[----:B------:R3:W-:Y:S04]  /*23e0*/  @!P3 LDGSTS.E.BYPASS.LTC128B.128 [R218+0x1500], [R104.64+0x40], !P1 ;  /* 0x0150004068dabfae */ /* 0x0007e8000c901d4c */
[----:B------:R3:W-:Y:S01]  /*23f0*/  @!P3 LDGSTS.E.BYPASS.LTC128B.128 [R218+0x2100], [R104.64+0x80], !P0 ;  /* 0x0210008068dabfae */ /* 0x0007e2000c101d4c */
[----:B------:R-:W-:Y:S01]  /*2400*/  HMMA.16816.F32 R16, R40, R38, R16 ;  /* 0x000000262810723c */ /* 0x000fe20000001810 */
[----:B------:R-:W-:-:S02]  /*2410*/  ISETP.GT.AND P0, PT, R97, R219, PT ;  /* 0x000000db6100720c */ /* 0x000fc40003f04270 */
[----:B------:R-:W-:Y:S04]  /*2420*/  LDSM.16.M88.4 R88, [R217+0x7900] ;  /* 0x00790000d958783b */ /* 0x000fe80000000200 */
[----:B------:R-:W4:Y:S01]  /*2430*/  LDSM.16.M88.4 R84, [R216+0x3100] ;  /* 0x00310000d854783b */ /* 0x000f220000000200 */
[C---:B------:R-:W-:Y:S03]  /*2440*/  HMMA.16816.F32 R8, R40.reuse, R34, R8 ;  /* 0x000000222808723c */ /* 0x040fe60000001808 */
[----:B------:R-:W5:Y:S04]  /*2450*/  LDSM.16.M88.4 R80, [R216+0x3500] ;  /* 0x00350000d850783b */ /* 0x000f680000000200 */
[----:B------:R-:W3:Y:S01]  /*2460*/  LDSM.16.M88.4 R76, [R216+0x3900] ;  /* 0x00390000d84c783b */ /* 0x000ee20000000200 */
[----:B------:R-:W-:Y:S03]  /*2470*/  HMMA.16816.F32 R48, R40, R30, R48 ;  /* 0x0000001e2830723c */ /* 0x000fe60000001830 */
[----:B--2---:R-:W2:Y:S04]  /*2480*/  LDSM.16.M88.4 R72, [R217+0x6900] ;  /* 0x00690000d948783b */ /* 0x004ea80000000200 */
[----:B------:R-:W-:Y:S01]  /*2490*/  LDSM.16.M88.4 R40, [R215+0x1400] ;  /* 0x00140000d728783b */ /* 0x000fe20000000200 */
[C---:B-1----:R-:W-:Y:S03]  /*24a0*/  HMMA.16816.F32 R68, R24.reuse, R36, R68 ;  /* 0x000000241844723c */ /* 0x042fe60000001844 */
[----:B------:R-:W0:Y:S05]  /*24b0*/  LDGDEPBAR ;  /* 0x00000000000079af */ /* 0x000e2a0000000000 */
[C---:B------:R-:W-:Y:S08]  /*24c0*/  HMMA.16816.F32 R60, R24.reuse, R32, R60 ;  /* 0x00000020183c723c */ /* 0x040ff0000000183c */
[C---:B------:R-:W-:Y:S08]  /*24d0*/  HMMA.16816.F32 R52, R24.reuse, R28, R52 ;  /* 0x0000001c1834723c */ /* 0x040ff00000001834 */
[C---:B------:R-:W-:Y:S01]  /*24e0*/  HMMA.16816.F32 R64, R24.reuse, R38, R64 ;  /* 0x000000261840723c */ /* 0x040fe20000001840 */
[----:B------:R-:W-:Y:S07]  /*24f0*/  LDSM.16.M88.4 R36, [R213+0x7900] ;  /* 0x00790000d524783b */ /* 0x000fee0000000200 */
[C---:B------:R-:W-:Y:S01]  /*2500*/  HMMA.16816.F32 R56, R24.reuse, R34, R56 ;  /* 0x000000221838723c */ /* 0x040fe20000001838 */
[----:B------:R-:W1:Y:S07]  /*2510*/  LDSM.16.M88.4 R32, [R215+0xc00] ;  /* 0x000c0000d720783b */ /* 0x000e6e0000000200 */
[----:B------:R-:W-:Y:S01]  /*2520*/  HMMA.16816.F32 R44, R24, R30, R44 ;  /* 0x0000001e182c723c */ /* 0x000fe2000000182c */
[----:B------:R-:W1:Y:S04]  /*2530*/  LDSM.16.M88.4 R28, [R215+0x1000] ;  /* 0x00100000d71c783b */ /* 0x000e680000000200 */
[----:B------:R-:W1:Y:S03]  /*2540*/  LDSM.16.M88.4 R24, [R213+0x6900] ;  /* 0x00690000d518783b */ /* 0x000e660000000200 */
[C---:B----4-:R-:W-:Y:S08]  /*2550*/  HMMA.16816.F32 R20, R88.reuse, R84, R20 ;  /* 0x000000545814723c */ /* 0x050ff00000001814 */
[C---:B-----5:R-:W-:Y:S08]  /*2560*/  HMMA.16816.F32 R12, R88.reuse, R80, R12 ;  /* 0x00000050580c723c */ /* 0x060ff0000000180c */
[C---:B---3--:R-:W-:Y:S08]  /*2570*/  HMMA.16816.F32 R4, R88.reuse, R76, R4 ;  /* 0x0000004c5804723c */ /* 0x048ff00000001804 */
[C---:B------:R-:W-:Y:S08]  /*2580*/  HMMA.16816.F32 R16, R88.reuse, R86, R16 ;  /* 0x000000565810723c */ /* 0x040ff00000001810 */
[C---:B------:R-:W-:Y:S08]  /*2590*/  HMMA.16816.F32 R8, R88.reuse, R82, R8 ;  /* 0x000000525808723c */ /* 0x040ff00000001808 */
[----:B------:R-:W-:Y:S01]  /*25a0*/  HMMA.16816.F32 R48, R88, R78, R48 ;  /* 0x0000004e5830723c */ /* 0x000fe20000001830 */
[----:B------:R-:W-:Y:S07]  /*25b0*/  LDSM.16.M88.4 R88, [R217+0x8900] ;  /* 0x00890000d958783b */ /* 0x000fee0000000200 */
[C---:B--2---:R-:W-:Y:S08]  /*25c0*/  HMMA.16816.F32 R68, R72.reuse, R84, R68 ;  /* 0x000000544844723c */ /* 0x044ff00000001844 */
[C---:B------:R-:W-:Y:S01]  /*25d0*/  HMMA.16816.F32 R64, R72.reuse, R86, R64 ;  /* 0x000000564840723c */ /* 0x040fe20000001840 */
[----:B------:R-:W-:Y:S07]  /*25e0*/  LDSM.16.M88.4 R84, [R217+0x9900] ;  /* 0x00990000d954783b */ /* 0x000fee0000000200 */
[C---:B------:R-:W-:Y:S08]  /*25f0*/  HMMA.16816.F32 R60, R72.reuse, R80, R60 ;  /* 0x00000050483c723c */ /* 0x040ff0000000183c */
[C---:B------:R-:W-:Y:S01]  /*2600*/  HMMA.16816.F32 R56, R72.reuse, R82, R56 ;  /* 0x000000524838723c */ /* 0x040fe20000001838 */
[----:B------:R-:W2:Y:S07]  /*2610*/  LDSM.16.M88.4 R80, [R216+0x3d00] ;  /* 0x003d0000d850783b */ /* 0x000eae0000000200 */
[C---:B------:R-:W-:Y:S08]  /*2620*/  HMMA.16816.F32 R52, R72.reuse, R76, R52 ;  /* 0x0000004c4834723c */ /* 0x040ff00000001834 */
[----:B------:R-:W-:Y:S01]  /*2630*/  HMMA.16816.F32 R44, R72, R78, R44 ;  /* 0x0000004e482c723c */ /* 0x000fe2000000182c */
[----:B------:R-:W3:Y:S04]  /*2640*/  LDSM.16.M88.4 R76, [R216+0x4100] ;  /* 0x00410000d84c783b */ /* 0x000ee80000000200 */
[----:B------:R-:W4:Y:S03]  /*2650*/  LDSM.16.M88.4 R72, [R216+0x4500] ;  /* 0x00450000d848783b */ /* 0x000f260000000200 */
[C---:B-1----:R-:W-:Y:S08]  /*2660*/  HMMA.16816.F32 R20, R36.reuse, R32, R20 ;  /* 0x000000202414723c */ /* 0x042ff00000001814 */
[C---:B------:R-:W-:Y:S08]  /*2670*/  HMMA.16816.F32 R16, R36.reuse, R34, R16 ;  /* 0x000000222410723c */ /* 0x040ff00000001810 */
[C---:B------:R-:W-:Y:S08]  /*2680*/  HMMA.16816.F32 R12, R36.reuse, R28, R12 ;  /* 0x0000001c240c723c */ /* 0x040ff0000000180c */
[C---:B------:R-:W-:Y:S08]  /*2690*/  HMMA.16816.F32 R8, R36.reuse, R30, R8 ;  /* 0x0000001e2408723c */ /* 0x040ff00000001808 */
[C---:B------:R-:W-:Y:S08]  /*26a0*/  HMMA.16816.F32 R4, R36.reuse, R40, R4 ;  /* 0x000000282404723c */ /* 0x040ff00000001804 */
[----:B------:R-:W-:Y:S01]  /*26b0*/  HMMA.16816.F32 R48, R36, R42, R48 ;  /* 0x0000002a2430723c */ /* 0x000fe20000001830 */
[----:B------:R-:W-:Y:S07]  /*26c0*/  LDSM.16.M88.4 R36, [R213+0x9900] ;  /* 0x00990000d524783b */ /* 0x000fee0000000200 */
[C---:B------:R-:W-:Y:S08]  /*26d0*/  HMMA.16816.F32 R68, R24.reuse, R32, R68 ;  /* 0x000000201844723c */ /* 0x040ff00000001844 */
[C---:B------:R-:W-:Y:S01]  /*26e0*/  HMMA.16816.F32 R64, R24.reuse, R34, R64 ;  /* 0x000000221840723c */ /* 0x040fe20000001840 */
[----:B------:R-:W1:Y:S07]  /*26f0*/  LDSM.16.M88.4 R32, [R215+0x1800] ;  /* 0x00180000d720783b */ /* 0x000e6e0000000200 */
[C---:B------:R-:W-:Y:S08]  /*2700*/  HMMA.16816.F32 R60, R24.reuse, R28, R60 ;  /* 0x0000001c183c723c */ /* 0x040ff0000000183c */
[C---:B------:R-:W-:Y:S01]  /*2710*/  HMMA.16816.F32 R56, R24.reuse, R30, R56 ;  /* 0x0000001e1838723c */ /* 0x040fe20000001838 */
[----:B------:R-:W5:Y:S07]  /*2720*/  LDSM.16.M88.4 R28, [R215+0x1c00] ;  /* 0x001c0000d71c783b */ /* 0x000f6e0000000200 */
[C---:B------:R-:W-:Y:S08]  /*2730*/  HMMA.16816.F32 R52, R24.reuse, R40, R52 ;  /* 0x000000281834723c */ /* 0x040ff00000001834 */
[----:B------:R-:W-:Y:S01]  /*2740*/  HMMA.16816.F32 R44, R24, R42, R44 ;  /* 0x0000002a182c723c */ /* 0x000fe2000000182c */
[----:B------:R-:W1:Y:S04]  /*2750*/  LDSM.16.M88.4 R24, [R215+0x2000] ;  /* 0x00200000d718783b */ /* 0x000e680000000200 */
[----:B------:R-:W1:Y:S01]  /*2760*/  LDSM.16.M88.4 R40, [R213+0x8900] ;  /* 0x00890000d528783b */ /* 0x000e620000000200 */
[----:B------:R-:W-:-:S04]  /*2770*/  DEPBAR.LE SB0, 0x0 ;  /* 0x000080000000791a */ /* 0x000fc80000000000 */
[C---:B--2---:R-:W-:Y:S08]  /*2780*/  HMMA.16816.F32 R20, R84.reuse, R80, R20 ;  /* 0x000000505414723c */ /* 0x044ff00000001814 */
[C---:B------:R-:W-:Y:S08]  /*2790*/  HMMA.16816.F32 R16, R84.reuse, R82, R16 ;  /* 0x000000525410723c */ /* 0x040ff00000001810 */
[C---:B---3--:R-:W-:Y:S08]  /*27a0*/  HMMA.16816.F32 R12, R84.reuse, R76, R12 ;  /* 0x0000004c540c723c */ /* 0x048ff0000000180c */
[C---:B------:R-:W-:Y:S08]  /*27b0*/  HMMA.16816.F32 R8, R84.reuse, R78, R8 ;  /* 0x0000004e5408723c */ /* 0x040ff00000001808 */
[C---:B----4-:R-:W-:Y:S08]  /*27c0*/  HMMA.16816.F32 R4, R84.reuse, R72, R4 ;  /* 0x000000485404723c */ /* 0x050ff00000001804 */
[----:B------:R-:W-:Y:S08]  /*27d0*/  HMMA.16816.F32 R48, R84, R74, R48 ;  /* 0x0000004a5430723c */ /* 0x000ff00000001830 */
[C---:B------:R-:W-:Y:S08]  /*27e0*/  HMMA.16816.F32 R68, R88.reuse, R80, R68 ;  /* 0x000000505844723c */ /* 0x040ff00000001844 */
[C---:B------:R-:W-:Y:S08]  /*27f0*/  HMMA.16816.F32 R64, R88.reuse, R82, R64 ;  /* 0x000000525840723c */ /* 0x040ff00000001840 */
[C---:B------:R-:W-:Y:S08]  /*2800*/  HMMA.16816.F32 R60, R88.reuse, R76, R60 ;  /* 0x0000004c583c723c */ /* 0x040ff0000000183c */
[C---:B------:R-:W-:Y:S08]  /*2810*/  HMMA.16816.F32 R56, R88.reuse, R78, R56 ;  /* 0x0000004e5838723c */ /* 0x040ff00000001838 */
[C---:B------:R-:W-:Y:S08]  /*2820*/  HMMA.16816.F32 R52, R88.reuse, R72, R52 ;  /* 0x000000485834723c */ /* 0x040ff00000001834 */
[----:B------:R-:W-:Y:S08]  /*2830*/  HMMA.16816.F32 R44, R88, R74, R44 ;  /* 0x0000004a582c723c */ /* 0x000ff0000000182c */
[C---:B-1----:R-:W-:Y:S08]  /*2840*/  HMMA.16816.F32 R20, R36.reuse, R32, R20 ;  /* 0x000000202414723c */ /* 0x042ff00000001814 */
[C---:B------:R-:W-:Y:S08]  /*2850*/  HMMA.16816.F32 R16, R36.reuse, R34, R16 ;  /* 0x000000222410723c */ /* 0x040ff00000001810 */
[C---:B-----5:R-:W-:Y:S08]  /*2860*/  HMMA.16816.F32 R12, R36.reuse, R28, R12 ;  /* 0x0000001c240c723c */ /* 0x060ff0000000180c */
[C---:B------:R-:W-:Y:S08]  /*2870*/  HMMA.16816.F32 R8, R36.reuse, R30, R8 ;  /* 0x0000001e2408723c */ /* 0x040ff00000001808 */
[C---:B------:R-:W-:Y:S07]  /*2880*/  HMMA.16816.F32 R72, R36.reuse, R24, R4 ;  /* 0x000000182448723c */ /* 0x040fee0000001804 */
[----:B------:R-:W-:Y:S01]  /*2890*/  IMAD.IADD R4, R100, 0x1, R101 ;  /* 0x0000000164047824 */ /* 0x000fe200078e0265 */
[----:B------:R-:W-:Y:S08]  /*28a0*/  HMMA.16816.F32 R48, R36, R26, R48 ;  /* 0x0000001a2430723c */ /* 0x000ff00000001830 */
[C---:B------:R-:W-:Y:S08]  /*28b0*/  HMMA.16816.F32 R68, R40.reuse, R32, R68 ;  /* 0x000000202844723c */ /* 0x040ff00000001844 */
[C---:B------:R-:W-:Y:S08]  /*28c0*/  HMMA.16816.F32 R64, R40.reuse, R34, R64 ;  /* 0x000000222840723c */ /* 0x040ff00000001840 */
[C---:B------:R-:W-:Y:S08]  /*28d0*/  HMMA.16816.F32 R60, R40.reuse, R28, R60 ;  /* 0x0000001c283c723c */ /* 0x040ff0000000183c */
[C---:B------:R-:W-:Y:S08]  /*28e0*/  HMMA.16816.F32 R56, R40.reuse, R30, R56 ;  /* 0x0000001e2838723c */ /* 0x040ff00000001838 */
[C---:B------:R-:W-:Y:S08]  /*28f0*/  HMMA.16816.F32 R52, R40.reuse, R24, R52 ;  /* 0x000000182834723c */ /* 0x040ff00000001834 */
[----:B------:R-:W-:Y:S01]  /*2900*/  HMMA.16816.F32 R44, R40, R26, R44 ;  /* 0x0000001a282c723c */ /* 0x000fe2000000182c */
[----:B------:R-:W-:Y:S06]  /*2910*/  BAR.SYNC.DEFER_BLOCKING 0x0 ;  /* 0x0000000000007b1d */ /* 0x000fec0000010000 */
[----:B------:R-:W-:Y:S05]  /*2920*/  @!P0 BRA `(.L_x_386) ;  /* 0x000001a000008947 */ /* 0x000fea0003800000 */
[----:B------:R-:W-:Y:S02]  /*2930*/  IADD3 R6, -R239, 0x30, RZ ;  /* 0x00000030ef067810 */ /* 0x000fe40007ffe1ff */
[----:B------:R-:W-:-:S02]  /*2940*/  IADD3 R7, R154, -0x2, RZ ;  /* 0xfffffffe9a077810 */ /* 0x000fc40007ffe0ff */
[----:B------:R-:W-:Y:S02]  /*2950*/  ISETP.GE.AND P2, PT, R6, 0x21, PT ;  /* 0x000000210600780c */ /* 0x000fe40003f46270 */
[----:B------:R-:W-:Y:S01]  /*2960*/  SHF.R.S32.HI R5, RZ, 0x1f, R7 ;  /* 0x0000001fff057819 */ /* 0x000fe20000011407 */
[-C--:B------:R-:W-:Y:S02]  /*2970*/  IMAD R3, R3, R7.reuse, RZ ;  /* 0x0000000703037224 */ /* 0x080fe400078e02ff */
[----:B------:R-:W-:-:S04]  /*2980*/  IMAD.WIDE.U32 R26, R98, R7, RZ ;  /* 0x00000007621a7225 */ /* 0x000fc800078e00ff */
[----:B------:R-:W-:-:S04]  /*2990*/  IMAD R3, R5, R98, R3 ;  /* 0x0000006205037224 */ /* 0x000fc800078e0203 */
[----:B------:R-:W-:Y:S01]  /*29a0*/  IMAD.IADD R3, R27, 0x1, R3 ;  /* 0x000000011b037824 */ /* 0x000fe200078e0203 */
[----:B------:R-:W-:-:S04]  /*29b0*/  @P2 IADD3 R24, P1, P0, R224, R26, R228 ;  /* 0x0000001ae0182210 */ /* 0x000fc8000783e0e4 */
[----:B------:R-:W-:Y:S02]  /*29c0*/  @P2 IADD3.X R5, R237, R3, R229, P1, P0 ;  /* 0x00000003ed052210 */ /* 0x000fe40000fe04e5 */
[----:B------:R-:W-:-:S13]  /*29d0*/  ISETP.GE.AND P1, PT, R6, 0x1, PT ;  /* 0x000000010600780c */ /* 0x000fda0003f26270 */
[----:B------:R-:W-:-:S05]  /*29e0*/  @P1 IADD3 R26, P0, R224, R26, RZ ;  /* 0x0000001ae01a1210 */ /* 0x000fca0007f1e0ff */
[----:B------:R-:W-:Y:S01]  /*29f0*/  @P1 IMAD.X R3, R3, 0x1, R237, P0 ;  /* 0x0000000103031824 */ /* 0x000fe200000e06ed */
[----:B------:R-:W-:-:S04]  /*2a00*/  @P2 LEA R6, P0, R24, c[0x0][0x1c8], 0x1 ;  /* 0x0000720018062a11 */ /* 0x000fc800078008ff */
[----:B------:R-:W-:Y:S02]  /*2a10*/  @P2 LEA.HI.X R7, R24, c[0x0][0x1cc], R5, 0x1, P0 ;  /* 0x0000730018072a11 */ /* 0x000fe400000f0c05 */
[----:B------:R-:W-:-:S04]  /*2a20*/  @P1 LEA R24, P0, R26, c[0x0][0x1c8], 0x1 ;  /* 0x000072001a181a11 */ /* 0x000fc800078008ff */
[----:B------:R-:W-:-:S05]  /*2a30*/  @P1 LEA.HI.X R25, R26, c[0x0][0x1cc], R3, 0x1, P0 ;  /* 0x000073001a191a11 */ /* 0x000fca00000f0c03 */
        /* <DEDUP_REMOVED lines=9> */
.L_x_386:
[----:B-1----:R-:W-:Y:S01]  /*2ad0*/  LOP3.LUT R6, R95, 0xffffffe0, RZ, 0xc0, !PT ;  /* 0xffffffe05f067812 */ /* 0x002fe200078ec0ff */
[----:B------:R-:W-:Y:S01]  /*2ae0*/  FMUL.FTZ R35, R61, c[0x0][0x320] ;  /* 0x0000c8003d237a20 */ /* 0x000fe20000410000 */
[----:B------:R-:W-:Y:S01]  /*2af0*/  SHF.R.S32.HI R25, RZ, 0x1f, R94 ;  /* 0x0000001fff197819 */ /* 0x000fe2000001145e */
[----:B------:R-:W-:Y:S01]  /*2b00*/  FMUL.FTZ R39, R69, c[0x0][0x320] ;  /* 0x0000c80045277a20 */ /* 0x000fe20000410000 */
[----:B------:R-:W-:Y:S01]  /*2b10*/  PLOP3.LUT P1, PT, PT, PT, UP2, 0x80, 0x0 ;  /* 0x000000000000781c */ /* 0x000fe20003f2f028 */
[----:B------:R-:W-:Y:S01]  /*2b20*/  IMAD.IADD R93, R93, 0x1, -R6 ;  /* 0x000000015d5d7824 */ /* 0x000fe200078e0a06 */
[----:B------:R-:W-:Y:S01]  /*2b30*/  LEA.HI R25, R25, R94, RZ, 0x2 ;  /* 0x0000005e19197211 */ /* 0x000fe200078f10ff */
[----:B------:R-:W-:Y:S01]  /*2b40*/  FMUL.FTZ R41, R68, c[0x0][0x320] ;  /* 0x0000c80044297a20 */ /* 0x000fe20000410000 */
[----:B------:R-:W-:Y:S01]  /*2b50*/  PLOP3.LUT P0, PT, PT, PT, UP2, 0x80, 0x0 ;  /* 0x000000000000781c */ /* 0x000fe20003f0f028 */
[----:B------:R-:W-:Y:S01]  /*2b60*/  FMUL.FTZ R7, R64, c[0x0][0x320] ;  /* 0x0000c80040077a20 */ /* 0x000fe20000410000 */
[----:B------:R-:W-:Y:S01]  /*2b70*/  SHF.R.S32.HI R6, RZ, 0x1f, R93 ;  /* 0x0000001fff067819 */ /* 0x000fe2000001145d */
[----:B------:R-:W-:Y:S01]  /*2b80*/  FMUL.FTZ R5, R65, c[0x0][0x320] ;  /* 0x0000c80041057a20 */ /* 0x000fe20000410000 */
[----:B------:R-:W-:Y:S01]  /*2b90*/  LOP3.LUT R25, R25, 0xffffffc, RZ, 0xc0, !PT ;  /* 0x0ffffffc19197812 */ /* 0x000fe200078ec0ff */
[----:B------:R-:W-:Y:S01]  /*2ba0*/  FMUL.FTZ R37, R60, c[0x0][0x320] ;  /* 0x0000c8003c257a20 */ /* 0x000fe20000410000 */
[----:B------:R-:W-:Y:S01]  /*2bb0*/  LEA.HI R3, R6, R93, RZ, 0x2 ;  /* 0x0000005d06037211 */ /* 0x000fe200078f10ff */
[----:B------:R-:W-:Y:S01]  /*2bc0*/  FMUL.FTZ R33, R56, c[0x0][0x320] ;  /* 0x0000c80038217a20 */ /* 0x000fe20000410000 */
[----:B------:R-:W-:Y:S01]  /*2bd0*/  LEA.HI R6, R96, R96, RZ, 0x1 ;  /* 0x0000006060067211 */ /* 0x000fe200078f08ff */
[----:B------:R-:W-:Y:S01]  /*2be0*/  IMAD.IADD R25, R94, 0x1, -R25 ;  /* 0x000000015e197824 */ /* 0x000fe200078e0a19 */
[----:B------:R-:W-:Y:S01]  /*2bf0*/  LEA.HI.SX32 R24, R3, UR9, 0x1e ;  /* 0x0000000903187c11 */ /* 0x000fe2000f8ff2ff */
[----:B------:R-:W-:Y:S01]  /*2c00*/  FMUL.FTZ R29, R52, c[0x0][0x320] ;  /* 0x0000c800341d7a20 */ /* 0x000fe20000410000 */
[----:B------:R-:W-:Y:S01]  /*2c10*/  LOP3.LUT R27, R6, 0x1ffffffe, RZ, 0xc0, !PT ;  /* 0x1ffffffe061b7812 */ /* 0x000fe200078ec0ff */
[----:B------:R-:W-:Y:S01]  /*2c20*/  FMUL.FTZ R26, R44, c[0x0][0x320] ;  /* 0x0000c8002c1a7a20 */ /* 0x000fe20000410000 */
[----:B------:R-:W1:Y:S01]  /*2c30*/  MUFU.TANH R41, R41 ;  /* 0x0000002900297308 */ /* 0x000e620000002400 */
[----:B------:R-:W-:Y:S01]  /*2c40*/  IMAD R24, R25, 0x10, R24 ;  /* 0x0000001019187824 */ /* 0x000fe200078e0218 */
[----:B------:R-:W-:Y:S01]  /*2c50*/  SHF.L.U32 R25, R6, 0x5, RZ ;  /* 0x0000000506197819 */ /* 0x000fe200000006ff */
[----:B------:R-:W-:Y:S01]  /*2c60*/  IMAD.IADD R27, R96, 0x1, -R27 ;  /* 0x00000001601b7824 */ /* 0x000fe200078e0a1b */
[----:B------:R-:W-:Y:S01]  /*2c70*/  ULDC UR6, c[0x0][0x324] ;  /* 0x0000c90000067ab9 */ /* 0x000fe20000000800 */
[----:B------:R-:W-:Y:S01]  /*2c80*/  FMUL.FTZ R31, R57, c[0x0][0x320] ;  /* 0x0000c800391f7a20 */ /* 0x000fe20000410000 */
[----:B------:R-:W-:Y:S01]  /*2c90*/  LOP3.LUT R25, R25, 0xffffffc0, RZ, 0xc0, !PT ;  /* 0xffffffc019197812 */ /* 0x000fe200078ec0ff */
[----:B------:R-:W-:Y:S01]  /*2ca0*/  ULOP3.LUT UR6, URZ, UR6, URZ, 0x33, !UPT ;  /* 0x000000063f067292 */ /* 0x000fe2000f8e333f */
[----:B------:R-:W2:Y:S01]  /*2cb0*/  MUFU.TANH R39, R39 ;  /* 0x0000002700277308 */ /* 0x000ea20000002400 */
[----:B------:R-:W0:Y:S02]  /*2cc0*/  LDGDEPBAR ;  /* 0x00000000000079af */ /* 0x000e240000000000 */
[----:B------:R-:W-:-:S02]  /*2cd0*/  IMAD.IADD R24, R25, 0x1, R24 ;  /* 0x0000000119187824 */ /* 0x000fc400078e0218 */
[----:B------:R-:W-:-:S03]  /*2ce0*/  FMUL.FTZ R25, R45, c[0x0][0x320] ;  /* 0x0000c8002d197a20 */ /* 0x000fc60000410000 */
[----:B------:R-:W-:Y:S01]  /*2cf0*/  LEA R222, R27, R24, 0x3 ;  /* 0x000000181bde7211 */ /* 0x000fe200078e18ff */
[----:B------:R-:W-:Y:S01]  /*2d00*/  FMUL.FTZ R27, R53, c[0x0][0x320] ;  /* 0x0000c800351b7a20 */ /* 0x000fe20000410000 */
[----:B------:R-:W3:Y:S03]  /*2d10*/  MUFU.TANH R7, R7 ;  /* 0x0000000700077308 */ /* 0x000ee60000002400 */
[----:B------:R-:W-:-:S04]  /*2d20*/  @P1 IMAD.HI.U32 R6, R222, c[0x0][0x2c8], RZ ;  /* 0x0000b200de061a27 */ /* 0x000fc800078e00ff */
[----:B------:R-:W-:Y:S01]  /*2d30*/  IMAD.MOV.U32 R61, RZ, RZ, R222 ;  /* 0x000000ffff3d7224 */ /* 0x000fe200078e00de */
[----:B------:R-:W-:Y:S01]  /*2d40*/  @P0 SHF.R.U32.HI R61, RZ, c[0x0][0x2cc], R6 ;  /* 0x0000b300ff3d0a19 */ /* 0x000fe20000011606 */
[----:B------:R-:W4:Y:S01]  /*2d50*/  MUFU.TANH R5, R5 ;  /* 0x0000000500057308 */ /* 0x000f220000002400 */
[----:B------:R-:W-:Y:S02]  /*2d60*/  LOP3.LUT R6, R3, 0x7ffffffc, RZ, 0xc0, !PT ;  /* 0x7ffffffc03067812 */ /* 0x000fe400078ec0ff */
[----:B------:R-:W-:Y:S01]  /*2d70*/  PLOP3.LUT P0, PT, PT, PT, UP1, 0x40, 0x0 ;  /* 0x000000000000781c */ /* 0x000fe20003f0e818 */
[----:B------:R-:W5:Y:S02]  /*2d80*/  SHFL.IDX PT, R28, R61, RZ, 0x1c1f ;  /* 0x001c1fff3d1c7589 */ /* 0x000f6400000e0000 */
[----:B------:R-:W-:Y:S02]  /*2d90*/  IMAD.IADD R6, R93, 0x1, -R6 ;  /* 0x000000015d067824 */ /* 0x000fe400078e0a06 */
[----:B------:R-:W1:Y:S03]  /*2da0*/  MUFU.TANH R37, R37 ;  /* 0x0000002500257308 */ /* 0x000e660000002400 */
[----:B------:R-:W-:-:S04]  /*2db0*/  SHF.L.U32 R227, R6, 0x1, RZ ;  /* 0x0000000106e37819 */ /* 0x000fc800000006ff */
[C---:B------:R-:W-:Y:S01]  /*2dc0*/  IADD3 R69, -R227.reuse, 0x1, R2 ;  /* 0x00000001e3457810 */ /* 0x040fe20007ffe102 */
[----:B------:R-:W1:Y:S01]  /*2dd0*/  MUFU.TANH R35, R35 ;  /* 0x0000002300237308 */ /* 0x000e620000002400 */
[----:B------:R-:W-:Y:S01]  /*2de0*/  IADD3 R76, -R227, c[0x0][0x1d0], R92 ;  /* 0x00007400e34c7a10 */ /* 0x000fe20007ffe15c */
[----:B------:R-:W-:Y:S01]  /*2df0*/  IMAD.IADD R65, R92, 0x1, -R227 ;  /* 0x000000015c417824 */ /* 0x000fe200078e0ae3 */
[----:B------:R-:W-:-:S04]  /*2e00*/  IADD3 R69, R69, -c[0x0][0x168], RZ ;  /* 0x80005a0045457a10 */ /* 0x000fc80007ffe0ff */
[C---:B------:R-:W-:Y:S01]  /*2e10*/  IADD3 R77, R69.reuse, c[0x0][0x328], RZ ;  /* 0x0000ca00454d7a10 */ /* 0x040fe20007ffe0ff */
[----:B------:R-:W1:Y:S01]  /*2e20*/  MUFU.TANH R33, R33 ;  /* 0x0000002100217308 */ /* 0x000e620000002400 */
[----:B------:R-:W-:-:S03]  /*2e30*/  IADD3 R69, R69, UR6, RZ ;  /* 0x0000000645457c10 */ /* 0x000fc6000fffe0ff */
[----:B-----5:R-:W-:Y:S01]  /*2e40*/  IMAD.IADD R3, R77, 0x1, R28 ;  /* 0x000000014d037824 */ /* 0x020fe200078e021c */
[----:B------:R-:W-:-:S03]  /*2e50*/  IADD3 R6, R69, R28, RZ ;  /* 0x0000001c45067210 */ /* 0x000fc60007ffe0ff */
[----:B------:R-:W1:Y:S01]  /*2e60*/  MUFU.TANH R29, R29 ;  /* 0x0000001d001d7308 */ /* 0x000e620000002400 */
[----:B------:R-:W-:-:S07]  /*2e70*/  IMNMX R24, R3, R76, PT ;  /* 0x0000004c03187217 */ /* 0x000fce0003800200 */
[----:B------:R-:W1:Y:S08]  /*2e80*/  MUFU.TANH R27, R27 ;  /* 0x0000001b001b7308 */ /* 0x000e700000002400 */
[----:B------:R-:W1:Y:S08]  /*2e90*/  MUFU.TANH R26, R26 ;  /* 0x0000001a001a7308 */ /* 0x000e700000002400 */
[----:B------:R-:W1:Y:S08]  /*2ea0*/  MUFU.TANH R25, R25 ;  /* 0x0000001900197308 */ /* 0x000e700000002400 */
[----:B------:R-:W1:Y:S01]  /*2eb0*/  MUFU.TANH R31, R31 ;  /* 0x0000001f001f7308 */ /* 0x000e620000002400 */
[----:B------:R-:W-:Y:S05]  /*2ec0*/  @P0 BRA `(.L_x_387) ;  /* 0x0000015000000947 */ /* 0x000fea0003800000 */
[----:B--234-:R-:W-:Y:S01]  /*2ed0*/  IADD3 R28, R28, c[0x0][0x1d0], RZ ;  /* 0x000074001c1c7a10 */ /* 0x01cfe20007ffe0ff */
[----:B------:R-:W-:Y:S03]  /*2ee0*/  BSSY B0, `(.L_x_388) ;  /* 0x000000f000007945 */ /* 0x000fe60003800000 */
[----:B------:R-:W-:-:S04]  /*2ef0*/  IADD3 R28, R28, -c[0x0][0x168], RZ ;  /* 0x80005a001c1c7a10 */ /* 0x000fc80007ffe0ff */
        /* <DEDUP_REMOVED lines=9> */
.L_x_389:
[----:B------:R-:W-:-:S04]  /*2f90*/  MOV R2, c[0x0][0x32c] ;  /* 0x0000cb0000027a02 */ /* 0x000fc80000000f00 */
[----:B------:R-:W-:-:S13]  /*2fa0*/  ISETP.NE.AND P0, PT, R2, 0x1, PT ;  /* 0x000000010200780c */ /* 0x000fda0003f05270 */
[----:B------:R-:W-:-:S05]  /*2fb0*/  @P0 IMAD.HI.U32 R2, R28, c[0x0][0x330], RZ ;  /* 0x0000cc001c020a27 */ /* 0x000fca00078e00ff */
[----:B------:R-:W-:Y:S02]  /*2fc0*/  @P0 SHF.R.U32.HI R28, RZ, c[0x0][0x334], R2 ;  /* 0x0000cd00ff1c0a19 */ /* 0x000fe40000011602 */
.L_x_390:
[----:B------:R-:W-:Y:S05]  /*2fd0*/  BSYNC B0 ;  /* 0x0000000000007941 */ /* 0x000fea0003800000 */
.L_x_388:
[----:B------:R-:W-:-:S05]  /*2fe0*/  IMAD R43, R28, c[0x0][0x32c], R65 ;  /* 0x0000cb001c2b7a24 */ /* 0x000fca00078e0241 */
[----:B------:R-:W-:Y:S02]  /*2ff0*/  IADD3 R3, R43, c[0x0][0x32c], RZ ;  /* 0x0000cb002b037a10 */ /* 0x000fe40007ffe0ff */
[----:B------:R-:W-:Y:S02]  /*3000*/  IMNMX R6, R6, R43, !PT ;  /* 0x0000002b06067217 */ /* 0x000fe40007800200 */
[----:B------:R-:W-:Y:S02]  /*3010*/  IMNMX R24, R24, R3, PT ;  /* 0x0000000318187217 */ /* 0x000fe40003800200 */
.L_x_387:
[C---:B--234-:R-:W-:Y:S01]  /*3020*/  ISETP.GE.AND P0, PT, R92.reuse, 0x2, PT ;  /* 0x000000025c00780c */ /* 0x05cfe20003f06270 */
[----:B------:R-:W2:Y:S01]  /*3030*/  SHFL.IDX PT, R38, R61, 0x1, 0x1c1f ;  /* 0x003c1f003d267f89 */ /* 0x000ea200000e0000 */
[----:B------:R-:W-:Y:S01]  /*3040*/  ISETP.GE.AND P1, PT, R92, 0x9, PT ;  /* 0x000000095c00780c */ /* 0x000fe20003f26270 */
[----:B------:R-:W-:Y:S01]  /*3050*/  FMUL.FTZ R28, R54, c[0x0][0x320] ;  /* 0x0000c800361c7a20 */ /* 0x000fe20000410000 */
[----:B------:R-:W-:Y:S01]  /*3060*/  P2R R68, PR, RZ, 0x1 ;  /* 0x00000001ff447803 */ /* 0x000fe20000000000 */
[----:B------:R-:W-:Y:S01]  /*3070*/  FMUL.FTZ R36, R62, c[0x0][0x320] ;  /* 0x0000c8003e247a20 */ /* 0x000fe20000410000 */
[----:B------:R-:W-:Y:S01]  /*3080*/  ISETP.GT.AND P0, PT, R6, 0x1, !P0 ;  /* 0x000000010600780c */ /* 0x000fe20004704270 */
[----:B------:R-:W-:Y:S01]  /*3090*/  FMUL.FTZ R34, R63, c[0x0][0x320] ;  /* 0x0000c8003f227a20 */ /* 0x000fe20000410000 */
[----:B------:R-:W-:Y:S01]  /*30a0*/  P2R R64, PR, RZ, 0x2 ;  /* 0x00000002ff407803 */ /* 0x000fe20000000000 */
[----:B------:R-:W-:Y:S01]  /*30b0*/  FMUL.FTZ R32, R58, c[0x0][0x320] ;  /* 0x0000c8003a207a20 */ /* 0x000fe20000410000 */
[----:B------:R-:W-:Y:S01]  /*30c0*/  ISETP.LT.OR P0, PT, R24, 0x2, P0 ;  /* 0x000000021800780c */ /* 0x000fe20000701670 */
[----:B------:R-:W-:Y:S01]  /*30d0*/  FMUL.FTZ R30, R59, c[0x0][0x320] ;  /* 0x0000c8003b1e7a20 */ /* 0x000fe20000410000 */
[----:B------:R-:W-:Y:S01]  /*30e0*/  ISETP.GE.AND P2, PT, R92, 0x29, PT ;  /* 0x000000295c00780c */ /* 0x000fe20003f46270 */
[----:B------:R-:W-:Y:S01]  /*30f0*/  FMUL.FTZ R40, R71, c[0x0][0x320] ;  /* 0x0000c80047287a20 */ /* 0x000fe20000410000 */
[----:B------:R-:W-:Y:S01]  /*3100*/  FSEL R39, R39, -INF , !P0 ;  /* 0xff80000027277808 */ /* 0x000fe20004000000 */
[----:B------:R-:W-:Y:S01]  /*3110*/  FMUL.FTZ R54, R66, c[0x0][0x320] ;  /* 0x0000c80042367a20 */ /* 0x000fe20000410000 */
[----:B------:R-:W-:Y:S01]  /*3120*/  ISETP.GT.AND P0, PT, R6, 0x8, !P1 ;  /* 0x000000080600780c */ /* 0x000fe20004f04270 */
[----:B------:R-:W-:Y:S01]  /*3130*/  FMUL.FTZ R57, R46, c[0x0][0x320] ;  /* 0x0000c8002e397a20 */ /* 0x000fe20000410000 */
[----:B------:R-:W-:Y:S01]  /*3140*/  ISETP.GE.AND P1, PT, R92, 0xa, PT ;  /* 0x0000000a5c00780c */ /* 0x000fe20003f26270 */
[----:B------:R-:W-:Y:S01]  /*3150*/  FMUL.FTZ R56, R47, c[0x0][0x320] ;  /* 0x0000c8002f387a20 */ /* 0x000fe20000410000 */
[----:B------:R-:W-:Y:S01]  /*3160*/  ISETP.LT.OR P0, PT, R24, 0x9, P0 ;  /* 0x000000091800780c */ /* 0x000fe20000701670 */
[----:B------:R-:W-:Y:S01]  /*3170*/  FMUL.FTZ R44, R70, c[0x0][0x320] ;  /* 0x0000c800462c7a20 */ /* 0x000fe20000410000 */
[----:B------:R-:W-:Y:S01]  /*3180*/  P2R R60, PR, RZ, 0x2 ;  /* 0x00000002ff3c7803 */ /* 0x000fe20000000000 */
[----:B------:R-:W3:Y:S01]  /*3190*/  MUFU.TANH R36, R36 ;  /* 0x0000002400247308 */ /* 0x000ee20000002400 */
[----:B------:R-:W-:Y:S01]  /*31a0*/  FSEL R7, R7, -INF , !P0 ;  /* 0xff80000007077808 */ /* 0x000fe20004000000 */
[--C-:B--2---:R-:W-:Y:S01]  /*31b0*/  IMAD.IADD R47, R77, 0x1, R38.reuse ;  /* 0x000000014d2f7824 */ /* 0x104fe200078e0226 */
[----:B------:R-:W-:Y:S01]  /*31c0*/  ISETP.GT.AND P0, PT, R6, 0x9, !P1 ;  /* 0x000000090600780c */ /* 0x000fe20004f04270 */
[----:B------:R-:W-:Y:S01]  /*31d0*/  IMAD.IADD R46, R69, 0x1, R38 ;  /* 0x00000001452e7824 */ /* 0x000fe200078e0226 */
[----:B------:R-:W-:-:S02]  /*31e0*/  ISETP.GE.AND P1, PT, R92, 0x11, PT ;  /* 0x000000115c00780c */ /* 0x000fc40003f26270 */
[----:B------:R-:W-:Y:S01]  /*31f0*/  ISETP.LT.OR P0, PT, R24, 0xa, P0 ;  /* 0x0000000a1800780c */ /* 0x000fe20000701670 */
[----:B------:R-:W2:Y:S01]  /*3200*/  MUFU.TANH R34, R34 ;  /* 0x0000002200227308 */ /* 0x000ea20000002400 */
[----:B------:R-:W-:Y:S02]  /*3210*/  P2R R53, PR, RZ, 0x2 ;  /* 0x00000002ff357803 */ /* 0x000fe40000000000 */
[----:B------:R-:W-:Y:S02]  /*3220*/  FSEL R5, R5, -INF , !P0 ;  /* 0xff80000005057808 */ /* 0x000fe40004000000 */
[----:B------:R-:W-:Y:S02]  /*3230*/  ISETP.GT.AND P0, PT, R6, 0x10, !P1 ;  /* 0x000000100600780c */ /* 0x000fe40004f04270 */
[----:B------:R-:W-:Y:S01]  /*3240*/  ISETP.GE.AND P1, PT, R92, 0x12, PT ;  /* 0x000000125c00780c */ /* 0x000fe20003f26270 */
[----:B------:R-:W4:Y:S01]  /*3250*/  MUFU.TANH R32, R32 ;  /* 0x0000002000207308 */ /* 0x000f220000002400 */
[----:B------:R-:W-:-:S02]  /*3260*/  ISETP.LT.OR P0, PT, R24, 0x11, P0 ;  /* 0x000000111800780c */ /* 0x000fc40000701670 */
[----:B------:R-:W-:Y:S02]  /*3270*/  P2R R52, PR, RZ, 0x2 ;  /* 0x00000002ff347803 */ /* 0x000fe40000000000 */
[----:B-1----:R-:W-:Y:S02]  /*3280*/  FSEL R37, R37, -INF , !P0 ;  /* 0xff80000025257808 */ /* 0x002fe40004000000 */
[----:B------:R-:W-:Y:S01]  /*3290*/  ISETP.GT.AND P0, PT, R6, 0x11, !P1 ;  /* 0x000000110600780c */ /* 0x000fe20004f04270 */
[----:B------:R-:W1:Y:S01]  /*32a0*/  MUFU.TANH R30, R30 ;  /* 0x0000001e001e7308 */ /* 0x000e620000002400 */
[----:B------:R-:W-:Y:S02]  /*32b0*/  ISETP.GE.AND P1, PT, R92, 0x19, PT ;  /* 0x000000195c00780c */ /* 0x000fe40003f26270 */
[----:B------:R-:W-:Y:S02]  /*32c0*/  ISETP.LT.OR P0, PT, R24, 0x12, P0 ;  /* 0x000000121800780c */ /* 0x000fe40000701670 */
[----:B------:R-:W-:-:S02]  /*32d0*/  P2R R45, PR, RZ, 0x2 ;  /* 0x00000002ff2d7803 */ /* 0x000fc40000000000 */
[----:B------:R-:W-:Y:S01]  /*32e0*/  FSEL R35, R35, -INF , !P0 ;  /* 0xff80000023237808 */ /* 0x000fe20004000000 */
[----:B------:R-:W1:Y:S01]  /*32f0*/  MUFU.TANH R28, R28 ;  /* 0x0000001c001c7308 */ /* 0x000e620000002400 */
[----:B------:R-:W-:Y:S02]  /*3300*/  ISETP.GT.AND P0, PT, R6, 0x18, !P1 ;  /* 0x000000180600780c */ /* 0x000fe40004f04270 */
[----:B------:R-:W-:Y:S02]  /*3310*/  ISETP.GE.AND P1, PT, R92, 0x1a, PT ;  /* 0x0000001a5c00780c */ /* 0x000fe40003f26270 */
[----:B------:R-:W-:Y:S02]  /*3320*/  ISETP.LT.OR P0, PT, R24, 0x19, P0 ;  /* 0x000000191800780c */ /* 0x000fe40000701670 */
[----:B------:R-:W-:Y:S01]  /*3330*/  P2R R43, PR, RZ, 0x2 ;  /* 0x00000002ff2b7803 */ /* 0x000fe20000000000 */
[----:B------:R-:W1:Y:S01]  /*3340*/  MUFU.TANH R40, R40 ;  /* 0x0000002800287308 */ /* 0x000e620000002400 */
[----:B------:R-:W-:-:S02]  /*3350*/  FSEL R33, R33, -INF , !P0 ;  /* 0xff80000021217808 */ /* 0x000fc40004000000 */
[----:B------:R-:W-:Y:S02]  /*3360*/  ISETP.GT.AND P0, PT, R6, 0x19, !P1 ;  /* 0x000000190600780c */ /* 0x000fe40004f04270 */
[----:B------:R-:W-:Y:S02]  /*3370*/  ISETP.GE.AND P1, PT, R92, 0x21, PT ;  /* 0x000000215c00780c */ /* 0x000fe40003f26270 */
[----:B------:R-:W-:Y:S01]  /*3380*/  ISETP.LT.OR P0, PT, R24, 0x1a, P0 ;  /* 0x0000001a1800780c */ /* 0x000fe20000701670 */
[----:B------:R-:W1:Y:S01]  /*3390*/  MUFU.TANH R54, R54 ;  /* 0x0000003600367308 */ /* 0x000e620000002400 */
[----:B------:R-:W-:Y:S02]  /*33a0*/  P2R R3, PR, RZ, 0x2 ;  /* 0x00000002ff037803 */ /* 0x000fe40000000000 */
[----:B------:R-:W-:Y:S02]  /*33b0*/  FSEL R31, R31, -INF , !P0 ;  /* 0xff8000001f1f7808 */ /* 0x000fe40004000000 */
[----:B------:R-:W-:-:S02]  /*33c0*/  ISETP.GT.AND P0, PT, R6, 0x20, !P1 ;  /* 0x000000200600780c */ /* 0x000fc40004f04270 */
[----:B------:R-:W-:Y:S01]  /*33d0*/  ISETP.GE.AND P1, PT, R92, 0x22, PT ;  /* 0x000000225c00780c */ /* 0x000fe20003f26270 */
[----:B------:R-:W1:Y:S01]  /*33e0*/  MUFU.TANH R57, R57 ;  /* 0x0000003900397308 */ /* 0x000e620000002400 */
[----:B------:R-:W-:Y:S02]  /*33f0*/  ISETP.LT.OR P0, PT, R24, 0x21, P0 ;  /* 0x000000211800780c */ /* 0x000fe40000701670 */
[----:B------:R-:W-:Y:S02]  /*3400*/  P2R R42, PR, RZ, 0x2 ;  /* 0x00000002ff2a7803 */ /* 0x000fe40000000000 */
[----:B------:R-:W-:Y:S02]  /*3410*/  FSEL R29, R29, -INF , !P0 ;  /* 0xff8000001d1d7808 */ /* 0x000fe40004000000 */
[----:B------:R-:W-:Y:S01]  /*3420*/  ISETP.GT.AND P0, PT, R6, 0x21, !P1 ;  /* 0x000000210600780c */ /* 0x000fe20004f04270 */
[----:B------:R-:W1:Y:S01]  /*3430*/  MUFU.TANH R56, R56 ;  /* 0x0000003800387308 */ /* 0x000e620000002400 */
[----:B------:R-:W-:-:S02]  /*3440*/  ISETP.GE.AND P1, PT, R92, 0x1, PT ;  /* 0x000000015c00780c */ /* 0x000fc40003f26270 */
[----:B------:R-:W-:Y:S02]  /*3450*/  ISETP.LT.OR P0, PT, R24, 0x22, P0 ;  /* 0x000000221800780c */ /* 0x000fe40000701670 */
[----:B------:R-:W-:Y:S02]  /*3460*/  P2R R2, PR, RZ, 0x2 ;  /* 0x00000002ff027803 */ /* 0x000fe40000000000 */
[----:B------:R-:W-:Y:S01]  /*3470*/  FSEL R27, R27, -INF , !P0 ;  /* 0xff8000001b1b7808 */ /* 0x000fe20004000000 */
[----:B------:R-:W1:Y:S01]  /*3480*/  MUFU.TANH R44, R44 ;  /* 0x0000002c002c7308 */ /* 0x000e620000002400 */
[----:B------:R-:W-:Y:S02]  /*3490*/  ISETP.GT.AND P0, PT, R6, 0x28, !P2 ;  /* 0x000000280600780c */ /* 0x000fe40005704270 */
[----:B------:R-:W-:Y:S02]  /*34a0*/  IMNMX R47, R47, R76, PT ;  /* 0x0000004c2f2f7217 */ /* 0x000fe40003800200 */
[----:B------:R-:W-:-:S04]  /*34b0*/  ISETP.LT.OR P0, PT, R24, 0x29, P0 ;  /* 0x000000291800780c */ /* 0x000fc80000701670 */
[----:B------:R-:W-:Y:S02]  /*34c0*/  FSEL R26, R26, -INF , !P0 ;  /* 0xff8000001a1a7808 */ /* 0x000fe40004000000 */
[----:B------:R-:W-:Y:S02]  /*34d0*/  ISETP.GT.AND P0, PT, R6, RZ, !P1 ;  /* 0x000000ff0600720c */ /* 0x000fe40004f04270 */
[----:B------:R-:W-:Y:S02]  /*34e0*/  ISETP.GE.AND P1, PT, R92, 0x2a, PT ;  /* 0x0000002a5c00780c */ /* 0x000fe40003f26270 */
[----:B------:R-:W-:-:S04]  /*34f0*/  ISETP.LT.OR P0, PT, R24, 0x1, P0 ;  /* 0x000000011800780c */ /* 0x000fc80000701670 */
[----:B------:R-:W-:Y:S02]  /*3500*/  FSEL R41, R41, -INF , !P0 ;  /* 0xff80000029297808 */ /* 0x000fe40004000000 */
[----:B------:R-:W-:Y:S01]  /*3510*/  ISETP.GT.AND P0, PT, R6, 0x29, !P1 ;  /* 0x000000290600780c */ /* 0x000fe20004f04270 */
[----:B------:R-:W-:-:S03]  /*3520*/  FMUL.FTZ R6, R67, c[0x0][0x320] ;  /* 0x0000c80043067a20 */ /* 0x000fc60000410000 */
[----:B------:R-:W-:Y:S01]  /*3530*/  ISETP.LT.OR P0, PT, R24, 0x2a, P0 ;  /* 0x0000002a1800780c */ /* 0x000fe20000701670 */
[----:B------:R-:W-:Y:S02]  /*3540*/  FMUL.FTZ R24, R55, c[0x0][0x320] ;  /* 0x0000c80037187a20 */ /* 0x000fe40000410000 */
[----:B------:R-:W1:Y:S01]  /*3550*/  MUFU.TANH R6, R6 ;  /* 0x0000000600067308 */ /* 0x000e620000002400 */
[----:B------:R-:W-:Y:S02]  /*3560*/  FSEL R25, R25, -INF , !P0 ;  /* 0xff80000019197808 */ /* 0x000fe40004000000 */
[----:B------:R-:W-:-:S05]  /*3570*/  PLOP3.LUT P0, PT, PT, PT, UP1, 0x40, 0x0 ;  /* 0x000000000000781c */ /* 0x000fca0003f0e818 */
[----:B------:R-:W1:Y:S08]  /*3580*/  MUFU.TANH R24, R24 ;  /* 0x0000001800187308 */ /* 0x000e700000002400 */
        /* <DEDUP_REMOVED lines=13> */
.L_x_393:
[----:B------:R-:W-:-:S04]  /*3660*/  MOV R38, c[0x0][0x32c] ;  /* 0x0000cb0000267a02 */ /* 0x000fc80000000f00 */
[----:B------:R-:W-:-:S13]  /*3670*/  ISETP.NE.AND P0, PT, R38, 0x1, PT ;  /* 0x000000012600780c */ /* 0x000fda0003f05270 */
[----:B------:R-:W-:-:S05]  /*3680*/  @P0 IMAD.HI.U32 R38, R58, c[0x0][0x330], RZ ;  /* 0x0000cc003a260a27 */ /* 0x000fca00078e00ff */
[----:B------:R-:W-:Y:S02]  /*3690*/  @P0 SHF.R.U32.HI R58, RZ, c[0x0][0x334], R38 ;  /* 0x0000cd00ff3a0a19 */ /* 0x000fe40000011626 */
.L_x_394:
[----:B------:R-:W-:Y:S05]  /*36a0*/  BSYNC B0 ;  /* 0x0000000000007941 */ /* 0x000fea0003800000 */
.L_x_392:
[----:B------:R-:W-:-:S05]  /*36b0*/  IMAD R55, R58, c[0x0][0x32c], R65 ;  /* 0x0000cb003a377a24 */ /* 0x000fca00078e0241 */
[----:B------:R-:W-:Y:S02]  /*36c0*/  IADD3 R38, R55, c[0x0][0x32c], RZ ;  /* 0x0000cb0037267a10 */ /* 0x000fe40007ffe0ff */
[----:B------:R-:W-:Y:S02]  /*36d0*/  IMNMX R46, R46, R55, !PT ;  /* 0x000000372e2e7217 */ /* 0x000fe40007800200 */
[----:B------:R-:W-:Y:S02]  /*36e0*/  IMNMX R47, R47, R38, PT ;  /* 0x000000262f2f7217 */ /* 0x000fe40003800200 */
.L_x_391:
[----:B--234-:R-:W-:Y:S01]  /*36f0*/  ISETP.NE.AND P0, PT, R68, RZ, PT ;  /* 0x000000ff4400720c */ /* 0x01cfe20003f05270 */
[----:B------:R-:W-:Y:S02]  /*3700*/  FMUL.FTZ R12, R12, c[0x0][0x320] ;  /* 0x0000c8000c0c7a20 */ /* 0x000fe40000410000 */
[----:B------:R-:W-:Y:S01]  /*3710*/  FMUL.FTZ R88, R9, c[0x0][0x320] ;  /* 0x0000c80009587a20 */ /* 0x000fe20000410000 */
[----:B------:R-:W-:Y:S01]  /*3720*/  ISETP.GT.AND P0, PT, R46, 0x1, !P0 ;  /* 0x000000012e00780c */ /* 0x000fe20004704270 */
[----:B------:R2:W3:Y:S01]  /*3730*/  MUFU.TANH R94, R12 ;  /* 0x0000000c005e7308 */ /* 0x0004e20000002400 */
[----:B------:R-:W-:-:S02]  /*3740*/  FMUL.FTZ R13, R13, c[0x0][0x320] ;  /* 0x0000c8000d0d7a20 */ /* 0x000fc40000410000 */
[----:B------:R-:W-:Y:S01]  /*3750*/  ISETP.LT.OR P0, PT, R47, 0x2, P0 ;  /* 0x000000022f00780c */ /* 0x000fe20000701670 */
[----:B------:R-:W-:Y:S02]  /*3760*/  FMUL.FTZ R72, R72, c[0x0][0x320] ;  /* 0x0000c80048487a20 */ /* 0x000fe40000410000 */
[----:B------:R-:W-:Y:S01]  /*3770*/  FMUL.FTZ R73, R73, c[0x0][0x320] ;  /* 0x0000c80049497a20 */ /* 0x000fe20000410000 */
[----:B-1----:R-:W-:Y:S01]  /*3780*/  FSEL R40, R40, -INF , !P0 ;  /* 0xff80000028287808 */ /* 0x002fe20004000000 */
[----:B------:R-:W-:Y:S01]  /*3790*/  FMUL.FTZ R20, R20, c[0x0][0x320] ;  /* 0x0000c80014147a20 */ /* 0x000fe20000410000 */
[----:B------:R-:W-:Y:S01]  /*37a0*/  ISETP.NE.AND P0, PT, R64, RZ, PT ;  /* 0x000000ff4000720c */ /* 0x000fe20003f05270 */
[----:B------:R-:W-:Y:S01]  /*37b0*/  FMUL.FTZ R21, R21, c[0x0][0x320] ;  /* 0x0000c80015157a20 */ /* 0x000fe20000410000 */
[----:B------:R-:W1:Y:S01]  /*37c0*/  MUFU.TANH R92, R13 ;  /* 0x0000000d005c7308 */ /* 0x000e620000002400 */
[----:B------:R-:W-:Y:S01]  /*37d0*/  FMUL.FTZ R48, R48, c[0x0][0x320] ;  /* 0x0000c80030307a20 */ /* 0x000fe20000410000 */
[----:B------:R-:W-:Y:S01]  /*37e0*/  ISETP.GT.AND P0, PT, R46, 0x8, !P0 ;  /* 0x000000082e00780c */ /* 0x000fe20004704270 */
[----:B------:R-:W-:Y:S01]  /*37f0*/  FMUL.FTZ R49, R49, c[0x0][0x320] ;  /* 0x0000c80031317a20 */ /* 0x000fe20000410000 */
[----:B--2---:R-:W2:Y:S02]  /*3800*/  SHFL.IDX PT, R12, R61, 0x2, 0x1c1f ;  /* 0x005c1f003d0c7f89 */ /* 0x004ea400000e0000 */
[----:B------:R-:W-:Y:S01]  /*3810*/  ISETP.LT.OR P0, PT, R47, 0x9, P0 ;  /* 0x000000092f00780c */ /* 0x000fe20000701670 */
[----:B------:R-:W-:Y:S01]  /*3820*/  FMUL.FTZ R17, R17, c[0x0][0x320] ;  /* 0x0000c80011117a20 */ /* 0x000fe20000410000 */
[----:B------:R-:W4:Y:S01]  /*3830*/  MUFU.TANH R182, R72 ;  /* 0x0000004800b67308 */ /* 0x000f220000002400 */
[----:B------:R-:W-:Y:S01]  /*3840*/  FMUL.FTZ R16, R16, c[0x0][0x320] ;  /* 0x0000c80010107a20 */ /* 0x000fe20000410000 */
[----:B------:R-:W-:Y:S01]  /*3850*/  FSEL R38, R54, -INF , !P0 ;  /* 0xff80000036267808 */ /* 0x000fe20004000000 */
[----:B------:R-:W-:Y:S01]  /*3860*/  FMUL.FTZ R8, R8, c[0x0][0x320] ;  /* 0x0000c80008087a20 */ /* 0x000fe20000410000 */
[----:B------:R-:W-:-:S04]  /*3870*/  ISETP.NE.AND P0, PT, R60, RZ, PT ;  /* 0x000000ff3c00720c */ /* 0x000fc80003f05270 */
[----:B------:R-:W-:Y:S01]  /*3880*/  ISETP.GT.AND P0, PT, R46, 0x9, !P0 ;  /* 0x000000092e00780c */ /* 0x000fe20004704270 */
[----:B------:R-:W1:Y:S03]  /*3890*/  MUFU.TANH R179, R73 ;  /* 0x0000004900b37308 */ /* 0x000e660000002400 */
[----:B------:R-:W-:-:S04]  /*38a0*/  ISETP.LT.OR P0, PT, R47, 0xa, P0 ;  /* 0x0000000a2f00780c */ /* 0x000fc80000701670 */
[----:B------:R-:W-:Y:S01]  /*38b0*/  FSEL R6, R6, -INF , !P0 ;  /* 0xff80000006067808 */ /* 0x000fe20004000000 */
[----:B------:R-:W1:Y:S01]  /*38c0*/  MUFU.TANH R89, R20 ;  /* 0x0000001400597308 */ /* 0x000e620000002400 */
[----:B------:R-:W-:Y:S01]  /*38d0*/  ISETP.NE.AND P0, PT, R53, RZ, PT ;  /* 0x000000ff3500720c */ /* 0x000fe20003f05270 */
[----:B--2---:R-:W-:-:S03]  /*38e0*/  IMAD.IADD R9, R77, 0x1, R12 ;  /* 0x000000014d097824 */ /* 0x004fc600078e020c */
[----:B------:R-:W-:-:S03]  /*38f0*/  ISETP.GT.AND P0, PT, R46, 0x10, !P0 ;  /* 0x000000102e00780c */ /* 0x000fc60004704270 */
[----:B------:R-:W2:Y:S01]  /*3900*/  MUFU.TANH R152, R21 ;  /* 0x0000001500987308 */ /* 0x000ea20000002400 */
[----:B------:R-:W-:Y:S02]  /*3910*/  ISETP.LT.OR P0, PT, R47, 0x11, P0 ;  /* 0x000000112f00780c */ /* 0x000fe40000701670 */
[----:B------:R-:W-:Y:S02]  /*3920*/  IMNMX R9, R9, R76, PT ;  /* 0x0000004c09097217 */ /* 0x000fe40003800200 */
[----:B------:R-:W-:Y:S02]  /*3930*/  FSEL R36, R36, -INF , !P0 ;  /* 0xff80000024247808 */ /* 0x000fe40004000000 */
[----:B------:R-:W-:Y:S01]  /*3940*/  ISETP.NE.AND P0, PT, R52, RZ, PT ;  /* 0x000000ff3400720c */ /* 0x000fe20003f05270 */
[----:B------:R-:W1:Y:S03]  /*3950*/  MUFU.TANH R88, R88 ;  /* 0x0000005800587308 */ /* 0x000e660000002400 */
[----:B------:R-:W-:-:S04]  /*3960*/  ISETP.GT.AND P0, PT, R46, 0x11, !P0 ;  /* 0x000000112e00780c */ /* 0x000fc80004704270 */
[----:B------:R-:W-:Y:S01]  /*3970*/  ISETP.LT.OR P0, PT, R47, 0x12, P0 ;  /* 0x000000122f00780c */ /* 0x000fe20000701670 */
[----:B------:R-:W1:Y:S03]  /*3980*/  MUFU.TANH R178, R48 ;  /* 0x0000003000b27308 */ /* 0x000e660000002400 */
[----:B------:R-:W-:Y:S02]  /*3990*/  FSEL R34, R34, -INF , !P0 ;  /* 0xff80000022227808 */ /* 0x000fe40004000000 */
[----:B------:R-:W-:-:S03]  /*39a0*/  ISETP.NE.AND P0, PT, R45, RZ, PT ;  /* 0x000000ff2d00720c */ /* 0x000fc60003f05270 */
[----:B------:R-:W1:Y:S01]  /*39b0*/  MUFU.TANH R177, R49 ;  /* 0x0000003100b17308 */ /* 0x000e620000002400 */
[----:B------:R-:W-:-:S04]  /*39c0*/  ISETP.GT.AND P0, PT, R46, 0x18, !P0 ;  /* 0x000000182e00780c */ /* 0x000fc80004704270 */
[----:B------:R-:W-:-:S03]  /*39d0*/  ISETP.LT.OR P0, PT, R47, 0x19, P0 ;  /* 0x000000192f00780c */ /* 0x000fc60000701670 */
[----:B------:R-:W1:Y:S01]  /*39e0*/  MUFU.TANH R126, R17 ;  /* 0x00000011007e7308 */ /* 0x000e620000002400 */
[----:B------:R-:W-:Y:S02]  /*39f0*/  FSEL R32, R32, -INF , !P0 ;  /* 0xff80000020207808 */ /* 0x000fe40004000000 */
[----:B------:R-:W-:-:S04]  /*3a00*/  ISETP.NE.AND P0, PT, R43, RZ, PT ;  /* 0x000000ff2b00720c */ /* 0x000fc80003f05270 */
[----:B------:R-:W-:Y:S01]  /*3a10*/  ISETP.GT.AND P0, PT, R46, 0x19, !P0 ;  /* 0x000000192e00780c */ /* 0x000fe20004704270 */
[----:B------:R-:W1:Y:S03]  /*3a20*/  MUFU.TANH R142, R16 ;  /* 0x00000010008e7308 */ /* 0x000e660000002400 */
[----:B------:R-:W-:-:S04]  /*3a30*/  ISETP.LT.OR P0, PT, R47, 0x1a, P0 ;  /* 0x0000001a2f00780c */ /* 0x000fc80000701670 */
[----:B------:R-:W-:Y:S01]  /*3a40*/  FSEL R30, R30, -INF , !P0 ;  /* 0xff8000001e1e7808 */ /* 0x000fe20004000000 */
[----:B------:R5:W1:Y:S01]  /*3a50*/  MUFU.TANH R90, R8 ;  /* 0x00000008005a7308 */ /* 0x000a620000002400 */
[----:B------:R-:W-:-:S04]  /*3a60*/  ISETP.NE.AND P0, PT, R3, RZ, PT ;  /* 0x000000ff0300720c */ /* 0x000fc80003f05270 */
[----:B------:R-:W-:-:S04]  /*3a70*/  ISETP.GT.AND P0, PT, R46, 0x20, !P0 ;  /* 0x000000202e00780c */ /* 0x000fc80004704270 */
[----:B------:R-:W-:-:S04]  /*3a80*/  ISETP.LT.OR P0, PT, R47, 0x21, P0 ;  /* 0x000000212f00780c */ /* 0x000fc80000701670 */
[----:B------:R-:W-:Y:S02]  /*3a90*/  FSEL R28, R28, -INF , !P0 ;  /* 0xff8000001c1c7808 */ /* 0x000fe40004000000 */
[----:B------:R-:W-:Y:S01]  /*3aa0*/  ISETP.NE.AND P0, PT, R42, RZ, PT ;  /* 0x000000ff2a00720c */ /* 0x000fe20003f05270 */
[----:B-----5:R-:W-:-:S03]  /*3ab0*/  IMAD.IADD R8, R69, 0x1, R12 ;  /* 0x0000000145087824 */ /* 0x020fc600078e020c */
[----:B------:R-:W-:-:S04]  /*3ac0*/  ISETP.GT.AND P0, PT, R46, 0x21, !P0 ;  /* 0x000000212e00780c */ /* 0x000fc80004704270 */
[----:B------:R-:W-:-:S04]  /*3ad0*/  ISETP.LT.OR P0, PT, R47, 0x22, P0 ;  /* 0x000000222f00780c */ /* 0x000fc80000701670 */
[----:B------:R-:W-:Y:S02]  /*3ae0*/  FSEL R24, R24, -INF , !P0 ;  /* 0xff80000018187808 */ /* 0x000fe40004000000 */
[----:B------:R-:W-:-:S04]  /*3af0*/  ISETP.GT.AND P0, PT, R46, 0x28, !P2 ;  /* 0x000000282e00780c */ /* 0x000fc80005704270 */
[----:B------:R-:W-:-:S04]  /*3b00*/  ISETP.LT.OR P0, PT, R47, 0x29, P0 ;  /* 0x000000292f00780c */ /* 0x000fc80000701670 */
[----:B------:R-:W-:Y:S02]  /*3b10*/  FSEL R57, R57, -INF , !P0 ;  /* 0xff80000039397808 */ /* 0x000fe40004000000 */
[----:B------:R-:W-:-:S04]  /*3b20*/  ISETP.NE.AND P0, PT, R2, RZ, PT ;  /* 0x000000ff0200720c */ /* 0x000fc80003f05270 */
[----:B------:R-:W-:-:S04]  /*3b30*/  ISETP.GT.AND P0, PT, R46, RZ, !P0 ;  /* 0x000000ff2e00720c */ /* 0x000fc80004704270 */
[----:B------:R-:W-:-:S04]  /*3b40*/  ISETP.LT.OR P0, PT, R47, 0x1, P0 ;  /* 0x000000012f00780c */ /* 0x000fc80000701670 */
[----:B------:R-:W-:Y:S02]  /*3b50*/  FSEL R44, R44, -INF , !P0 ;  /* 0xff8000002c2c7808 */ /* 0x000fe40004000000 */
[----:B------:R-:W-:-:S04]  /*3b60*/  ISETP.GT.AND P0, PT, R46, 0x29, !P1 ;  /* 0x000000292e00780c */ /* 0x000fc80004f04270 */
[----:B------:R-:W-:-:S04]  /*3b70*/  ISETP.LT.OR P0, PT, R47, 0x2a, P0 ;  /* 0x0000002a2f00780c */ /* 0x000fc80000701670 */
[----:B------:R-:W-:Y:S02]  /*3b80*/  FSEL R56, R56, -INF , !P0 ;  /* 0xff80000038387808 */ /* 0x000fe40004000000 */
[----:B------:R-:W-:-:S13]  /*3b90*/  PLOP3.LUT P0, PT, PT, PT, UP1, 0x40, 0x0 ;  /* 0x000000000000781c */ /* 0x000fda0003f0e818 */
[----:B------:R-:W-:Y:S05]  /*3ba0*/  @P0 BRA `(.L_x_395) ;  /* 0x0000015000000947 */ /* 0x000fea0003800000 */
[----:B-1234-:R-:W-:Y:S01]  /*3bb0*/  IADD3 R12, R12, c[0x0][0x1d0], RZ ;  /* 0x000074000c0c7a10 */ /* 0x01efe20007ffe0ff */
        /* <DEDUP_REMOVED lines=11> */
.L_x_397:
[----:B------:R-:W-:-:S04]  /*3c70*/  MOV R12, c[0x0][0x32c] ;  /* 0x0000cb00000c7a02 */ /* 0x000fc80000000f00 */
[----:B------:R-:W-:-:S13]  /*3c80*/  ISETP.NE.AND P0, PT, R12, 0x1, PT ;  /* 0x000000010c00780c */ /* 0x000fda0003f05270 */
[----:B------:R-:W-:-:S05]  /*3c90*/  @P0 IMAD.HI.U32 R12, R16, c[0x0][0x330], RZ ;  /* 0x0000cc00100c0a27 */ /* 0x000fca00078e00ff */
[----:B------:R-:W-:Y:S02]  /*3ca0*/  @P0 SHF.R.U32.HI R16, RZ, c[0x0][0x334], R12 ;  /* 0x0000cd00ff100a19 */ /* 0x000fe4000001160c */
.L_x_398:
[----:B------:R-:W-:Y:S05]  /*3cb0*/  BSYNC B0 ;  /* 0x0000000000007941 */ /* 0x000fea0003800000 */
.L_x_396:
[----:B------:R-:W-:-:S05]  /*3cc0*/  IMAD R13, R16, c[0x0][0x32c], R65 ;  /* 0x0000cb00100d7a24 */ /* 0x000fca00078e0241 */
[----:B------:R-:W-:Y:S02]  /*3cd0*/  IADD3 R12, R13, c[0x0][0x32c], RZ ;  /* 0x0000cb000d0c7a10 */ /* 0x000fe40007ffe0ff */
[----:B------:R-:W-:Y:S02]  /*3ce0*/  IMNMX R8, R8, R13, !PT ;  /* 0x0000000d08087217 */ /* 0x000fe40007800200 */
[----:B------:R-:W-:Y:S02]  /*3cf0*/  IMNMX R9, R9, R12, PT ;  /* 0x0000000c09097217 */ /* 0x000fe40003800200 */
.L_x_395:
[----:B-1234-:R-:W-:Y:S01]  /*3d00*/  ISETP.NE.AND P0, PT, R68, RZ, PT ;  /* 0x000000ff4400720c */ /* 0x01efe20003f05270 */
[----:B------:R-:W-:Y:S02]  /*3d10*/  FMUL.FTZ R74, R74, c[0x0][0x320] ;  /* 0x0000c8004a4a7a20 */ /* 0x000fe40000410000 */
[----:B------:R-:W-:Y:S01]  /*3d20*/  FMUL.FTZ R190, R75, c[0x0][0x320] ;  /* 0x0000c8004bbe7a20 */ /* 0x000fe20000410000 */
[----:B------:R-:W-:Y:S01]  /*3d30*/  ISETP.GT.AND P0, PT, R8, 0x1, !P0 ;  /* 0x000000010800780c */ /* 0x000fe20004704270 */
[----:B------:R1:W2:Y:S01]  /*3d40*/  MUFU.TANH R180, R74 ;  /* 0x0000004a00b47308 */ /* 0x0002a20000002400 */
[----:B------:R-:W-:-:S02]  /*3d50*/  FMUL.FTZ R108, R14, c[0x0][0x320] ;  /* 0x0000c8000e6c7a20 */ /* 0x000fc40000410000 */
[----:B------:R-:W-:Y:S01]  /*3d60*/  ISETP.LT.OR P0, PT, R9, 0x2, P0 ;  /* 0x000000020900780c */ /* 0x000fe20000701670 */
[----:B------:R-:W-:Y:S02]  /*3d70*/  FMUL.FTZ R10, R10, c[0x0][0x320] ;  /* 0x0000c8000a0a7a20 */ /* 0x000fe40000410000 */
[----:B------:R-:W-:Y:S01]  /*3d80*/  FMUL.FTZ R11, R11, c[0x0][0x320] ;  /* 0x0000c8000b0b7a20 */ /* 0x000fe20000410000 */
[----:B------:R-:W-:Y:S01]  /*3d90*/  FSEL R152, R152, -INF , !P0 ;  /* 0xff80000098987808 */ /* 0x000fe20004000000 */
[----:B------:R-:W-:Y:S01]  /*3da0*/  FMUL.FTZ R23, R23, c[0x0][0x320] ;  /* 0x0000c80017177a20 */ /* 0x000fe20000410000 */
[----:B------:R-:W-:Y:S01]  /*3db0*/  ISETP.NE.AND P0, PT, R64, RZ, PT ;  /* 0x000000ff4000720c */ /* 0x000fe20003f05270 */
[----:B------:R-:W-:Y:S01]  /*3dc0*/  FMUL.FTZ R22, R22, c[0x0][0x320] ;  /* 0x0000c80016167a20 */ /* 0x000fe20000410000 */
[----:B------:R-:W3:Y:S01]  /*3dd0*/  MUFU.TANH R190, R190 ;  /* 0x000000be00be7308 */ /* 0x000ee20000002400 */
[----:B------:R-:W-:Y:S01]  /*3de0*/  FMUL.FTZ R18, R18, c[0x0][0x320] ;  /* 0x0000c80012127a20 */ /* 0x000fe20000410000 */
[----:B------:R-:W-:Y:S01]  /*3df0*/  ISETP.GT.AND P0, PT, R8, 0x8, !P0 ;  /* 0x000000080800780c */ /* 0x000fe20004704270 */
[----:B------:R-:W-:-:S02]  /*3e00*/  FMUL.FTZ R19, R19, c[0x0][0x320] ;  /* 0x0000c80013137a20 */ /* 0x000fc40000410000 */
[----:B-1----:R-:W-:Y:S01]  /*3e10*/  FMUL.FTZ R74, R15, c[0x0][0x320] ;  /* 0x0000c8000f4a7a20 */ /* 0x002fe20000410000 */
[----:B------:R-:W-:Y:S01]  /*3e20*/  ISETP.LT.OR P0, PT, R9, 0x9, P0 ;  /* 0x000000090900780c */ /* 0x000fe20000701670 */
[----:B------:R-:W-:Y:S01]  /*3e30*/  FMUL.FTZ R50, R50, c[0x0][0x320] ;  /* 0x0000c80032327a20 */ /* 0x000fe20000410000 */
[----:B------:R1:W4:Y:S01]  /*3e40*/  MUFU.TANH R73, R10 ;  /* 0x0000000a00497308 */ /* 0x0003220000002400 */
[----:B------:R-:W-:Y:S01]  /*3e50*/  FMUL.FTZ R51, R51, c[0x0][0x320] ;  /* 0x0000c80033337a20 */ /* 0x000fe20000410000 */
[----:B------:R-:W-:Y:S02]  /*3e60*/  FSEL R142, R142, -INF , !P0 ;  /* 0xff8000008e8e7808 */ /* 0x000fe40004000000 */
[----:B------:R-:W-:-:S04]  /*3e70*/  ISETP.NE.AND P0, PT, R60, RZ, PT ;  /* 0x000000ff3c00720c */ /* 0x000fc80003f05270 */
[----:B------:R-:W-:Y:S01]  /*3e80*/  ISETP.GT.AND P0, PT, R8, 0x9, !P0 ;  /* 0x000000090800780c */ /* 0x000fe20004704270 */
[----:B------:R1:W1:Y:S03]  /*3e90*/  MUFU.TANH R72, R11 ;  /* 0x0000000b00487308 */ /* 0x0002660000002400 */
[----:B------:R-:W-:-:S04]  /*3ea0*/  ISETP.LT.OR P0, PT, R9, 0xa, P0 ;  /* 0x0000000a0900780c */ /* 0x000fc80000701670 */
[----:B------:R-:W-:Y:S01]  /*3eb0*/  FSEL R126, R126, -INF , !P0 ;  /* 0xff8000007e7e7808 */ /* 0x000fe20004000000 */
[----:B------:R1:W1:Y:S01]  /*3ec0*/  MUFU.TANH R140, R23 ;  /* 0x00000017008c7308 */ /* 0x0002620000002400 */
[----:B------:R-:W-:-:S04]  /*3ed0*/  ISETP.NE.AND P0, PT, R53, RZ, PT ;  /* 0x000000ff3500720c */ /* 0x000fc80003f05270 */
[----:B------:R-:W-:-:S03]  /*3ee0*/  ISETP.GT.AND P0, PT, R8, 0x10, !P0 ;  /* 0x000000100800780c */ /* 0x000fc60004704270 */
[----:B------:R1:W1:Y:S01]  /*3ef0*/  MUFU.TANH R75, R22 ;  /* 0x00000016004b7308 */ /* 0x0002620000002400 */
[----:B------:R-:W-:-:S04]  /*3f00*/  ISETP.LT.OR P0, PT, R9, 0x11, P0 ;  /* 0x000000110900780c */ /* 0x000fc80000701670 */
[----:B------:R-:W-:Y:S02]  /*3f10*/  FSEL R94, R94, -INF , !P0 ;  /* 0xff8000005e5e7808 */ /* 0x000fe40004000000 */
[----:B------:R-:W-:Y:S01]  /*3f20*/  ISETP.NE.AND P0, PT, R52, RZ, PT ;  /* 0x000000ff3400720c */ /* 0x000fe20003f05270 */
[----:B------:R1:W1:Y:S03]  /*3f30*/  MUFU.TANH R124, R18 ;  /* 0x00000012007c7308 */ /* 0x0002660000002400 */
[----:B------:R-:W-:-:S04]  /*3f40*/  ISETP.GT.AND P0, PT, R8, 0x11, !P0 ;  /* 0x000000110800780c */ /* 0x000fc80004704270 */
[----:B------:R-:W-:Y:S01]  /*3f50*/  ISETP.LT.OR P0, PT, R9, 0x12, P0 ;  /* 0x000000120900780c */ /* 0x000fe20000701670 */
[----:B------:R1:W1:Y:S03]  /*3f60*/  MUFU.TANH R110, R19 ;  /* 0x00000013006e7308 */ /* 0x0002660000002400 */
[----:B------:R-:W-:Y:S02]  /*3f70*/  FSEL R92, R92, -INF , !P0 ;  /* 0xff8000005c5c7808 */ /* 0x000fe40004000000 */
[----:B------:R-:W-:-:S03]  /*3f80*/  ISETP.NE.AND P0, PT, R45, RZ, PT ;  /* 0x000000ff2d00720c */ /* 0x000fc60003f05270 */
[----:B------:R1:W1:Y:S01]  /*3f90*/  MUFU.TANH R189, R50 ;  /* 0x0000003200bd7308 */ /* 0x0002620000002400 */
[----:B------:R-:W-:-:S04]  /*3fa0*/  ISETP.GT.AND P0, PT, R8, 0x18, !P0 ;  /* 0x000000180800780c */ /* 0x000fc80004704270 */
[----:B------:R-:W-:-:S03]  /*3fb0*/  ISETP.LT.OR P0, PT, R9, 0x19, P0 ;  /* 0x000000190900780c */ /* 0x000fc60000701670 */
[----:B------:R1:W1:Y:S01]  /*3fc0*/  MUFU.TANH R187, R51 ;  /* 0x0000003300bb7308 */ /* 0x0002620000002400 */
[----:B------:R-:W-:Y:S02]  /*3fd0*/  FSEL R90, R90, -INF , !P0 ;  /* 0xff8000005a5a7808 */ /* 0x000fe40004000000 */
[----:B------:R-:W-:-:S04]  /*3fe0*/  ISETP.NE.AND P0, PT, R43, RZ, PT ;  /* 0x000000ff2b00720c */ /* 0x000fc80003f05270 */
[----:B------:R-:W-:Y:S01]  /*3ff0*/  ISETP.GT.AND P0, PT, R8, 0x19, !P0 ;  /* 0x000000190800780c */ /* 0x000fe20004704270 */
[----:B------:R-:W1:Y:S03]  /*4000*/  MUFU.TANH R108, R108 ;  /* 0x0000006c006c7308 */ /* 0x000e660000002400 */
[----:B------:R-:W-:-:S04]  /*4010*/  ISETP.LT.OR P0, PT, R9, 0x1a, P0 ;  /* 0x0000001a0900780c */ /* 0x000fc80000701670 */
[----:B------:R-:W-:Y:S01]  /*4020*/  FSEL R88, R88, -INF , !P0 ;  /* 0xff80000058587808 */ /* 0x000fe20004000000 */
[----:B------:R-:W1:Y:S01]  /*4030*/  MUFU.TANH R74, R74 ;  /* 0x0000004a004a7308 */ /* 0x000e620000002400 */
[----:B------:R-:W-:-:S04]  /*4040*/  ISETP.NE.AND P0, PT, R3, RZ, PT ;  /* 0x000000ff0300720c */ /* 0x000fc80003f05270 */
[----:B------:R-:W-:-:S04]  /*4050*/  ISETP.GT.AND P0, PT, R8, 0x20, !P0 ;  /* 0x000000200800780c */ /* 0x000fc80004704270 */
[----:B------:R-:W-:-:S04]  /*4060*/  ISETP.LT.OR P0, PT, R9, 0x21, P0 ;  /* 0x000000210900780c */ /* 0x000fc80000701670 */
[----:B------:R-:W-:Y:S02]  /*4070*/  FSEL R182, R182, -INF , !P0 ;  /* 0xff800000b6b67808 */ /* 0x000fe40004000000 */
[----:B------:R-:W-:-:S04]  /*4080*/  ISETP.NE.AND P0, PT, R42, RZ, PT ;  /* 0x000000ff2a00720c */ /* 0x000fc80003f05270 */
        /* <DEDUP_REMOVED lines=10> */
[----:B------:R-:W-:Y:S02]  /*4130*/  ISETP.GT.AND P0, PT, R8, 0x29, !P1 ;  /* 0x000000290800780c */ /* 0x000fe40004f04270 */
[----:B------:R-:W5:Y:S02]  /*4140*/  SHFL.IDX PT, R8, R61, 0x3, 0x1c1f ;  /* 0x007c1f003d087f89 */ /* 0x000f6400000e0000 */
[----:B------:R-:W-:-:S04]  /*4150*/  ISETP.LT.OR P0, PT, R9, 0x2a, P0 ;  /* 0x0000002a0900780c */ /* 0x000fc80000701670 */
[----:B------:R-:W-:Y:S02]  /*4160*/  FSEL R177, R177, -INF , !P0 ;  /* 0xff800000b1b17808 */ /* 0x000fe40004000000 */
[----:B------:R-:W-:Y:S01]  /*4170*/  PLOP3.LUT P0, PT, PT, PT, UP1, 0x40, 0x0 ;  /* 0x000000000000781c */ /* 0x000fe20003f0e818 */
[--C-:B-----5:R-:W-:Y:S02]  /*4180*/  IMAD.IADD R77, R77, 0x1, R8.reuse ;  /* 0x000000014d4d7824 */ /* 0x120fe400078e0208 */
[----:B------:R-:W-:-:S03]  /*4190*/  IMAD.IADD R15, R69, 0x1, R8 ;  /* 0x00000001450f7824 */ /* 0x000fc600078e0208 */
[----:B------:R-:W-:-:S07]  /*41a0*/  IMNMX R14, R77, R76, PT ;  /* 0x0000004c4d0e7217 */ /* 0x000fce0003800200 */
        /* <DEDUP_REMOVED lines=13> */
.L_x_401:
[----:B------:R-:W-:-:S04]  /*4280*/  MOV R8, c[0x0][0x32c] ;  /* 0x0000cb0000087a02 */ /* 0x000fc80000000f00 */
[----:B------:R-:W-:-:S13]  /*4290*/  ISETP.NE.AND P0, PT, R8, 0x1, PT ;  /* 0x000000010800780c */ /* 0x000fda0003f05270 */
[----:B------:R-:W-:-:S05]  /*42a0*/  @P0 IMAD.HI.U32 R8, R10, c[0x0][0x330], RZ ;  /* 0x0000cc000a080a27 */ /* 0x000fca00078e00ff */
[----:B------:R-:W-:Y:S02]  /*42b0*/  @P0 SHF.R.U32.HI R10, RZ, c[0x0][0x334], R8 ;  /* 0x0000cd00ff0a0a19 */ /* 0x000fe40000011608 */
.L_x_402:
[----:B------:R-:W-:Y:S05]  /*42c0*/  BSYNC B0 ;  /* 0x0000000000007941 */ /* 0x000fea0003800000 */
.L_x_400:
[----:B------:R-:W-:-:S05]  /*42d0*/  IMAD R10, R10, c[0x0][0x32c], R65 ;  /* 0x0000cb000a0a7a24 */ /* 0x000fca00078e0241 */
[----:B------:R-:W-:Y:S02]  /*42e0*/  IADD3 R9, R10, c[0x0][0x32c], RZ ;  /* 0x0000cb000a097a10 */ /* 0x000fe40007ffe0ff */
[----:B------:R-:W-:Y:S02]  /*42f0*/  IMNMX R15, R15, R10, !PT ;  /* 0x0000000a0f0f7217 */ /* 0x000fe40007800200 */
[----:B------:R-:W-:Y:S02]  /*4300*/  IMNMX R14, R14, R9, PT ;  /* 0x000000090e0e7217 */ /* 0x000fe40003800200 */
.L_x_399:
[----:B-1234-:R-:W-:Y:S01]  /*4310*/  ISETP.NE.AND P0, PT, R68, RZ, PT ;  /* 0x000000ff4400720c */ /* 0x01efe20003f05270 */
[----:B------:R-:W-:Y:S01]  /*4320*/  IMAD.SHL.U32 R214, R4, 0x2, RZ ;  /* 0x0000000204d67824 */ /* 0x000fe200078e00ff */
[----:B------:R-:W-:Y:S01]  /*4330*/  FMNMX.FTZ R9, R44, R40, !PT ;  /* 0x000000282c097209 */ /* 0x000fe20007810000 */
[----:B------:R-:W-:Y:S01]  /*4340*/  ULDC.64 UR4, c[0x0][0x2c8] ;  /* 0x0000b20000047ab9 */ /* 0x000fe20000000a00 */
[----:B------:R-:W-:Y:S01]  /*4350*/  ISETP.GT.AND P0, PT, R15, 0x1, !P0 ;  /* 0x000000010f00780c */ /* 0x000fe20004704270 */
[----:B------:R-:W-:Y:S01]  /*4360*/  IMAD R212, R0, 0x2, R214 ;  /* 0x0000000200d47824 */ /* 0x000fe200078e02d6 */
[----:B------:R-:W-:Y:S01]  /*4370*/  FMNMX.FTZ R9, R38, R9, !PT ;  /* 0x0000000926097209 */ /* 0x000fe20007810000 */
[----:B------:R-:W-:Y:S01]  /*4380*/  LDSM.16.MT88.4 R136, [R214+0x100] ;  /* 0x00010000d688783b */ /* 0x000fe20000004200 */
[----:B------:R-:W-:Y:S01]  /*4390*/  ISETP.LT.OR P0, PT, R14, 0x2, P0 ;  /* 0x000000020e00780c */ /* 0x000fe20000701670 */
[----:B------:R-:W-:Y:S01]  /*43a0*/  UIMAD.WIDE.U32 UR14, UR9, UR4, URZ ;  /* 0x00000004090e72a5 */ /* 0x000fe2000f8e003f */
[----:B------:R-:W-:Y:S01]  /*43b0*/  FMNMX.FTZ R9, R6, R9, !PT ;  /* 0x0000000906097209 */ /* 0x000fe20007810000 */
[----:B------:R-:W-:Y:S01]  /*43c0*/  LDSM.16.MT88.4 R120, [R212+0x100] ;  /* 0x00010000d478783b */ /* 0x000fe20000004200 */
[----:B------:R-:W-:-:S02]  /*43d0*/  FSEL R140, R140, -INF , !P0 ;  /* 0xff8000008c8c7808 */ /* 0x000fc40004000000 */
[----:B------:R-:W-:Y:S01]  /*43e0*/  ISETP.NE.AND P0, PT, R64, RZ, PT ;  /* 0x000000ff4000720c */ /* 0x000fe20003f05270 */
[----:B------:R-:W-:Y:S01]  /*43f0*/  LDSM.16.MT88.4 R104, [R214+0xd00] ;  /* 0x000d0000d668783b */ /* 0x000fe20000004200 */
[----:B------:R-:W-:Y:S01]  /*4400*/  FMNMX.FTZ R9, R36, R9, !PT ;  /* 0x0000000924097209 */ /* 0x000fe20007810000 */
[----:B------:R-:W-:Y:S01]  /*4410*/  @UP2 UMOV UR7, UR15 ;  /* 0x0000000f00072c82 */ /* 0x000fe20008000000 */
[C---:B------:R-:W-:Y:S01]  /*4420*/  ISETP.GT.AND P0, PT, R15.reuse, 0x8, !P0 ;  /* 0x000000080f00780c */ /* 0x040fe20004704270 */
[----:B------:R-:W-:Y:S01]  /*4430*/  LDSM.16.MT88.4 R76, [R214+0x1900] ;  /* 0x00190000d64c783b */ /* 0x000fe20000004200 */
[----:B------:R-:W-:Y:S01]  /*4440*/  FMNMX.FTZ R9, R34, R9, !PT ;  /* 0x0000000922097209 */ /* 0x000fe20007810000 */
[----:B------:R-:W-:Y:S01]  /*4450*/  @UP2 USHF.R.U32.HI UR9, URZ, UR5, UR7 ;  /* 0x000000053f092299 */ /* 0x000fe20008011607 */
[----:B------:R-:W-:Y:S01]  /*4460*/  ISETP.LT.OR P0, PT, R14, 0x9, P0 ;  /* 0x000000090e00780c */ /* 0x000fe20000701670 */
[----:B------:R-:W-:Y:S01]  /*4470*/  LDSM.16.MT88.4 R148, [R214+0x500] ;  /* 0x00050000d694783b */ /* 0x000fe20000004200 */
[----:B------:R-:W-:Y:S01]  /*4480*/  FMNMX.FTZ R9, R32, R9, !PT ;  /* 0x0000000920097209 */ /* 0x000fe20007810000 */
[----:B------:R-:W-:Y:S01]  /*4490*/  UIADD3 UR4, UR8, UR9, URZ ;  /* 0x0000000908047290 */ /* 0x000fe2000fffe03f */
[----:B------:R-:W-:Y:S01]  /*44a0*/  FSEL R124, R124, -INF , !P0 ;  /* 0xff8000007c7c7808 */ /* 0x000fe20004000000 */
[----:B------:R-:W-:Y:S01]  /*44b0*/  LDSM.16.MT88.4 R48, [R212+0x500] ;  /* 0x00050000d430783b */ /* 0x000fe20000004200 */
[----:B------:R-:W-:Y:S01]  /*44c0*/  ISETP.NE.AND P0, PT, R60, RZ, PT ;  /* 0x000000ff3c00720c */ /* 0x000fe20003f05270 */
[----:B------:R-:W-:Y:S01]  /*44d0*/  ULDC UR8, c[0x0][0x328] ;  /* 0x0000ca0000087ab9 */ /* 0x000fe20000000800 */
[----:B------:R-:W-:Y:S01]  /*44e0*/  FMNMX.FTZ R9, R30, R9, !PT ;  /* 0x000000091e097209 */ /* 0x000fe20007810000 */
[----:B------:R-:W-:Y:S01]  /*44f0*/  LDSM.16.MT88.4 R60, [R212+0xd00] ;  /* 0x000d0000d43c783b */ /* 0x000fe20000004200 */
[----:B------:R-:W-:Y:S01]  /*4500*/  ISETP.GT.AND P0, PT, R15, 0x9, !P0 ;  /* 0x000000090f00780c */ /* 0x000fe20004704270 */
[----:B------:R-:W-:Y:S01]  /*4510*/  UIADD3 UR8, UR4, UR8, URZ ;  /* 0x0000000804087290 */ /* 0x000fe2000fffe03f */
[----:B------:R-:W-:Y:S01]  /*4520*/  FMNMX.FTZ R9, R28, R9, !PT ;  /* 0x000000091c097209 */ /* 0x000fe20007810000 */
[----:B------:R-:W-:Y:S01]  /*4530*/  LDSM.16.MT88.4 R20, [R214+0x1500] ;  /* 0x00150000d614783b */ /* 0x000fe20000004200 */
[----:B------:R-:W-:-:S02]  /*4540*/  ISETP.LT.OR P0, PT, R14, 0xa, P0 ;  /* 0x0000000a0e00780c */ /* 0x000fc40000701670 */
[----:B------:R-:W-:Y:S02]  /*4550*/  FMNMX.FTZ R17, R89, R152, !PT ;  /* 0x0000009859117209 */ /* 0x000fe40007810000 */
[----:B------:R-:W-:Y:S02]  /*4560*/  FSEL R110, R110, -INF , !P0 ;  /* 0xff8000006e6e7808 */ /* 0x000fe40004000000 */
[----:B------:R-:W-:Y:S02]  /*4570*/  ISETP.NE.AND P0, PT, R53, RZ, PT ;  /* 0x000000ff3500720c */ /* 0x000fe40003f05270 */
[----:B------:R-:W-:Y:S02]  /*4580*/  FMNMX.FTZ R17, R142, R17, !PT ;  /* 0x000000118e117209 */ /* 0x000fe40007810000 */
[----:B------:R-:W-:Y:S02]  /*4590*/  ISETP.GT.AND P0, PT, R15, 0x10, !P0 ;  /* 0x000000100f00780c */ /* 0x000fe40004704270 */
[----:B------:R-:W-:-:S02]  /*45a0*/  FMNMX.FTZ R17, R126, R17, !PT ;  /* 0x000000117e117209 */ /* 0x000fc40007810000 */
[----:B------:R-:W-:Y:S02]  /*45b0*/  ISETP.LT.OR P0, PT, R14, 0x11, P0 ;  /* 0x000000110e00780c */ /* 0x000fe40000701670 */
[----:B------:R-:W-:Y:S02]  /*45c0*/  FMNMX.FTZ R17, R94, R17, !PT ;  /* 0x000000115e117209 */ /* 0x000fe40007810000 */
[----:B------:R-:W-:Y:S02]  /*45d0*/  FSEL R108, R108, -INF , !P0 ;  /* 0xff8000006c6c7808 */ /* 0x000fe40004000000 */
[----:B------:R-:W-:Y:S02]  /*45e0*/  ISETP.NE.AND P0, PT, R52, RZ, PT ;  /* 0x000000ff3400720c */ /* 0x000fe40003f05270 */
[----:B------:R-:W-:Y:S02]  /*45f0*/  FMNMX.FTZ R17, R92, R17, !PT ;  /* 0x000000115c117209 */ /* 0x000fe40007810000 */
[----:B------:R-:W-:-:S02]  /*4600*/  ISETP.GT.AND P0, PT, R15, 0x11, !P0 ;  /* 0x000000110f00780c */ /* 0x000fc40004704270 */
[----:B------:R-:W-:Y:S02]  /*4610*/  FMNMX.FTZ R17, R90, R17, !PT ;  /* 0x000000115a117209 */ /* 0x000fe40007810000 */
[----:B------:R-:W-:Y:S02]  /*4620*/  ISETP.LT.OR P0, PT, R14, 0x12, P0 ;  /* 0x000000120e00780c */ /* 0x000fe40000701670 */
[----:B------:R-:W-:Y:S02]  /*4630*/  FMNMX.FTZ R17, R88, R17, !PT ;  /* 0x0000001158117209 */ /* 0x000fe40007810000 */
[----:B------:R-:W-:Y:S02]  /*4640*/  FSEL R74, R74, -INF , !P0 ;  /* 0xff8000004a4a7808 */ /* 0x000fe40004000000 */
[----:B------:R-:W-:Y:S02]  /*4650*/  ISETP.NE.AND P0, PT, R45, RZ, PT ;  /* 0x000000ff2d00720c */ /* 0x000fe40003f05270 */
[----:B------:R-:W-:-:S02]  /*4660*/  FMNMX.FTZ R0, R182, R17, !PT ;  /* 0x00000011b6007209 */ /* 0x000fc40007810000 */
[----:B------:R-:W-:Y:S02]  /*4670*/  ISETP.GT.AND P0, PT, R15, 0x18, !P0 ;  /* 0x000000180f00780c */ /* 0x000fe40004704270 */
[----:B------:R-:W-:Y:S02]  /*4680*/  FMNMX.FTZ R19, R179, R0, !PT ;  /* 0x00000000b3137209 */ /* 0x000fe40007810000 */
[----:B------:R-:W-:Y:S02]  /*4690*/  ISETP.LT.OR P0, PT, R14, 0x19, P0 ;  /* 0x000000190e00780c */ /* 0x000fe40000701670 */
[----:B------:R-:W-:Y:S02]  /*46a0*/  FMNMX.FTZ R0, R178, R19, !PT ;  /* 0x00000013b2007209 */ /* 0x000fe40007810000 */
[----:B------:R-:W-:Y:S02]  /*46b0*/  FSEL R73, R73, -INF , !P0 ;  /* 0xff80000049497808 */ /* 0x000fe40004000000 */
[----:B------:R-:W-:-:S02]  /*46c0*/  ISETP.NE.AND P0, PT, R43, RZ, PT ;  /* 0x000000ff2b00720c */ /* 0x000fc40003f05270 */
[C---:B------:R-:W-:Y:S02]  /*46d0*/  ISETP.GT.AND P2, PT, R15.reuse, 0x28, !P2 ;  /* 0x000000280f00780c */ /* 0x040fe40005744270 */
[C---:B------:R-:W-:Y:S02]  /*46e0*/  ISETP.GT.AND P0, PT, R15.reuse, 0x19, !P0 ;  /* 0x000000190f00780c */ /* 0x040fe40004704270 */
[----:B------:R-:W-:Y:S02]  /*46f0*/  ISETP.GT.AND P1, PT, R15, 0x29, !P1 ;  /* 0x000000290f00780c */ /* 0x000fe40004f24270 */
[----:B------:R-:W-:Y:S02]  /*4700*/  ISETP.LT.OR P0, PT, R14, 0x1a, P0 ;  /* 0x0000001a0e00780c */ /* 0x000fe40000701670 */
[----:B------:R-:W-:Y:S02]  /*4710*/  FMNMX.FTZ R0, R177, R0, !PT ;  /* 0x00000000b1007209 */ /* 0x000fe40007810000 */
[----:B------:R-:W-:-:S02]  /*4720*/  FSEL R72, R72, -INF , !P0 ;  /* 0xff80000048487808 */ /* 0x000fc40004000000 */
[----:B------:R-:W-:Y:S02]  /*4730*/  ISETP.NE.AND P0, PT, R3, RZ, PT ;  /* 0x000000ff0300720c */ /* 0x000fe40003f05270 */
[C---:B------:R-:W-:Y:S02]  /*4740*/  ISETP.LT.OR P2, PT, R14.reuse, 0x29, P2 ;  /* 0x000000290e00780c */ /* 0x040fe40001741670 */
[----:B------:R-:W-:Y:S02]  /*4750*/  ISETP.GT.AND P0, PT, R15, 0x20, !P0 ;  /* 0x000000200f00780c */ /* 0x000fe40004704270 */
[C---:B------:R-:W-:Y:S02]  /*4760*/  ISETP.LT.OR P1, PT, R14.reuse, 0x2a, P1 ;  /* 0x0000002a0e00780c */ /* 0x040fe40000f21670 */
[----:B------:R-:W-:Y:S02]  /*4770*/  ISETP.LT.OR P0, PT, R14, 0x21, P0 ;  /* 0x000000210e00780c */ /* 0x000fe40000701670 */
[----:B------:R-:W-:-:S02]  /*4780*/  FSEL R189, R189, -INF , !P2 ;  /* 0xff800000bdbd7808 */ /* 0x000fc40005000000 */
[----:B------:R-:W-:Y:S02]  /*4790*/  FSEL R180, R180, -INF , !P0 ;  /* 0xff800000b4b47808 */ /* 0x000fe40004000000 */
[----:B------:R-:W-:Y:S02]  /*47a0*/  ISETP.NE.AND P0, PT, R2, RZ, PT ;  /* 0x000000ff0200720c */ /* 0x000fe40003f05270 */
[----:B------:R-:W-:Y:S02]  /*47b0*/  FMNMX.FTZ R2, R41, R39, !PT ;  /* 0x0000002729027209 */ /* 0x000fe40007810000 */
[----:B------:R-:W-:Y:S02]  /*47c0*/  ISETP.GT.AND P0, PT, R15, RZ, !P0 ;  /* 0x000000ff0f00720c */ /* 0x000fe40004704270 */
[----:B------:R-:W-:Y:S02]  /*47d0*/  FMNMX.FTZ R2, R7, R2, !PT ;  /* 0x0000000207027209 */ /* 0x000fe40007810000 */
[----:B------:R-:W-:-:S02]  /*47e0*/  ISETP.LT.OR P0, PT, R14, 0x1, P0 ;  /* 0x000000010e00780c */ /* 0x000fc40000701670 */
[----:B------:R-:W-:Y:S02]  /*47f0*/  FMNMX.FTZ R2, R5, R2, !PT ;  /* 0x0000000205027209 */ /* 0x000fe40007810000 */
[----:B------:R-:W-:Y:S02]  /*4800*/  FSEL R75, R75, -INF , !P0 ;  /* 0xff8000004b4b7808 */ /* 0x000fe40004000000 */
[----:B------:R-:W-:Y:S02]  /*4810*/  FMNMX.FTZ R2, R37, R2, !PT ;  /* 0x0000000225027209 */ /* 0x000fe40007810000 */
[----:B------:R-:W-:Y:S02]  /*4820*/  FMNMX.FTZ R17, R75, R140, !PT ;  /* 0x0000008c4b117209 */ /* 0x000fe40007810000 */
[----:B------:R-:W-:Y:S02]  /*4830*/  FMNMX.FTZ R2, R35, R2, !PT ;  /* 0x0000000223027209 */ /* 0x000fe40007810000 */
[----:B------:R-:W-:-:S02]  /*4840*/  FMNMX.FTZ R17, R124, R17, !PT ;  /* 0x000000117c117209 */ /* 0x000fc40007810000 */
[----:B------:R-:W-:Y:S02]  /*4850*/  FMNMX.FTZ R2, R33, R2, !PT ;  /* 0x0000000221027209 */ /* 0x000fe40007810000 */
[----:B------:R-:W-:Y:S02]  /*4860*/  FMNMX.FTZ R17, R110, R17, !PT ;  /* 0x000000116e117209 */ /* 0x000fe40007810000 */
[----:B------:R-:W-:Y:S02]  /*4870*/  FMNMX.FTZ R2, R31, R2, !PT ;  /* 0x000000021f027209 */ /* 0x000fe40007810000 */
[----:B------:R-:W-:Y:S02]  /*4880*/  FMNMX.FTZ R19, R108, R17, !PT ;  /* 0x000000116c137209 */ /* 0x000fe40007810000 */
[----:B------:R-:W-:Y:S01]  /*4890*/  FMNMX.FTZ R2, R29, R2, !PT ;  /* 0x000000021d027209 */ /* 0x000fe20007810000 */
[----:B------:R-:W1:Y:S01]  /*48a0*/  SHFL.BFLY PT, R17, R0, 0x2, 0x1f ;  /* 0x0c401f0000117f89 */ /* 0x000e6200000e0000 */
[----:B------:R-:W-:-:S02]  /*48b0*/  FMNMX.FTZ R16, R74, R19, !PT ;  /* 0x000000134a107209 */ /* 0x000fc40007810000 */
[----:B------:R-:W-:Y:S02]  /*48c0*/  FMNMX.FTZ R3, R27, R2, !PT ;  /* 0x000000021b037209 */ /* 0x000fe40007810000 */
[----:B------:R-:W-:Y:S02]  /*48d0*/  FSEL R187, R187, -INF , !P1 ;  /* 0xff800000bbbb7808 */ /* 0x000fe40004800000 */
[----:B------:R-:W-:Y:S02]  /*48e0*/  FMNMX.FTZ R2, R26, R3, !PT ;  /* 0x000000031a027209 */ /* 0x000fe40007810000 */
[----:B------:R-:W-:Y:S02]  /*48f0*/  IADD3 R238, R154, -0x2, RZ ;  /* 0xfffffffe9aee7810 */ /* 0x000fe40007ffe0ff */
[----:B------:R-:W-:-:S05]  /*4900*/  FMNMX.FTZ R11, R25, R2, !PT ;  /* 0x00000002190b7209 */ /* 0x000fca0007810000 */
[----:B------:R-:W2:Y:S01]  /*4910*/  SHFL.BFLY PT, R2, R11, 0x2, 0x1f ;  /* 0x0c401f000b027f89 */ /* 0x000ea200000e0000 */
[----:B-1----:R-:W-:-:S05]  /*4920*/  FMNMX.FTZ R0, R0, R17, !PT ;  /* 0x0000001100007209 */ /* 0x002fca0007810000 */
[----:B------:R-:W1:Y:S01]  /*4930*/  SHFL.BFLY PT, R59, R0, 0x1, 0x1f ;  /* 0x0c201f00003b7f89 */ /* 0x000e6200000e0000 */
[----:B--2---:R-:W-:-:S05]  /*4940*/  FMNMX.FTZ R2, R11, R2, !PT ;  /* 0x000000020b027209 */ /* 0x004fca0007810000 */
[----:B------:R-:W2:Y:S01]  /*4950*/  SHFL.BFLY PT, R3, R2, 0x1, 0x1f ;  /* 0x0c201f0002037f89 */ /* 0x000ea200000e0000 */
[----:B-1----:R-:W-:-:S05]  /*4960*/  FMNMX.FTZ R0, R0, R59, !PT ;  /* 0x0000003b00007209 */ /* 0x002fca0007810000 */
[----:B------:R-:W-:Y:S01]  /*4970*/  FMUL.FTZ R201, R0, c[0x0][0x2d0] ;  /* 0x0000b40000c97a20 */ /* 0x000fe20000410000 */
[----:B--2---:R-:W-:Y:S02]  /*4980*/  FMNMX.FTZ R3, R2, R3, !PT ;  /* 0x0000000302037209 */ /* 0x004fe40007810000 */
[----:B------:R-:W-:Y:S02]  /*4990*/  FMNMX.FTZ R2, R24, R9, !PT ;  /* 0x0000000918027209 */ /* 0x000fe40007810000 */
[C---:B------:R-:W-:Y:S01]  /*49a0*/  FSETP.NEU.FTZ.AND P0, PT, R3.reuse, -INF , PT ;  /* 0xff8000000300780b */ /* 0x040fe20003f1d000 */
[----:B------:R-:W-:Y:S01]  /*49b0*/  FMUL.FTZ R12, R3, c[0x0][0x2d0] ;  /* 0x0000b400030c7a20 */ /* 0x000fe20000410000 */
[----:B------:R-:W-:-:S04]  /*49c0*/  FMNMX.FTZ R9, R57, R2, !PT ;  /* 0x0000000239097209 */ /* 0x000fc80007810000 */
[----:B------:R-:W-:Y:S02]  /*49d0*/  FMNMX.FTZ R8, R56, R9, !PT ;  /* 0x0000000938087209 */ /* 0x000fe40007810000 */
[----:B------:R-:W-:-:S03]  /*49e0*/  FSEL R12, R12, RZ, P0 ;  /* 0x000000ff0c0c7208 */ /* 0x000fc60000000000 */
[----:B------:R-:W1:Y:S02]  /*49f0*/  SHFL.BFLY PT, R9, R8, 0x2, 0x1f ;  /* 0x0c401f0008097f89 */ /* 0x000e6400000e0000 */
[--C-:B------:R-:W-:Y:S02]  /*4a00*/  FFMA.FTZ R168, R41, c[0x0][0x2d0], -R12.reuse ;  /* 0x0000b40029a87a23 */ /* 0x100fe4000001080c */
[--C-:B------:R-:W-:Y:S02]  /*4a10*/  FFMA.FTZ R165, R39, c[0x0][0x2d0], -R12.reuse ;  /* 0x0000b40027a57a23 */ /* 0x100fe4000001080c */
[--C-:B------:R-:W-:Y:S02]  /*4a20*/  FFMA.FTZ R164, R7, c[0x0][0x2d0], -R12.reuse ;  /* 0x0000b40007a47a23 */ /* 0x100fe4000001080c */
[--C-:B------:R-:W-:Y:S01]  /*4a30*/  FFMA.FTZ R161, R5, c[0x0][0x2d0], -R12.reuse ;  /* 0x0000b40005a17a23 */ /* 0x100fe2000001080c */
[----:B------:R-:W-:Y:S01]  /*4a40*/  MUFU.EX2 R168, R168 ;  /* 0x000000a800a87308 */ /* 0x000fe20000000800 */
[----:B------:R-:W-:-:S02]  /*4a50*/  FFMA.FTZ R162, R37, c[0x0][0x2d0], -R12 ;  /* 0x0000b40025a27a23 */ /* 0x000fc4000001080c */
[--C-:B------:R-:W-:Y:S02]  /*4a60*/  FFMA.FTZ R159, R35, c[0x0][0x2d0], -R12.reuse ;  /* 0x0000b400239f7a23 */ /* 0x100fe4000001080c */
[--C-:B------:R-:W-:Y:S02]  /*4a70*/  FFMA.FTZ R158, R33, c[0x0][0x2d0], -R12.reuse ;  /* 0x0000b400219e7a23 */ /* 0x100fe4000001080c */
[--C-:B------:R-:W-:Y:S01]  /*4a80*/  FFMA.FTZ R155, R31, c[0x0][0x2d0], -R12.reuse ;  /* 0x0000b4001f9b7a23 */ /* 0x100fe2000001080c */
[----:B------:R-:W2:Y:S01]  /*4a90*/  MUFU.EX2 R165, R165 ;  /* 0x000000a500a57308 */ /* 0x000ea20000000800 */
[--C-:B------:R-:W-:Y:S02]  /*4aa0*/  FFMA.FTZ R169, R29, c[0x0][0x2d0], -R12.reuse ;  /* 0x0000b4001da97a23 */ /* 0x100fe4000001080c */
[--C-:B------:R-:W-:Y:S02]  /*4ab0*/  FFMA.FTZ R172, R27, c[0x0][0x2d0], -R12.reuse ;  /* 0x0000b4001bac7a23 */ /* 0x100fe4000001080c */
[--C-:B------:R-:W-:Y:S01]  /*4ac0*/  FFMA.FTZ R171, R26, c[0x0][0x2d0], -R12.reuse ;  /* 0x0000b4001aab7a23 */ /* 0x100fe2000001080c */
[----:B-1----:R-:W-:Y:S01]  /*4ad0*/  FMNMX.FTZ R9, R8, R9, !PT ;  /* 0x0000000908097209 */ /* 0x002fe20007810000 */
[----:B------:R-:W-:Y:S01]  /*4ae0*/  FFMA.FTZ R234, R25, c[0x0][0x2d0], -R12 ;  /* 0x0000b40019ea7a23 */ /* 0x000fe2000001080c */
[----:B------:R-:W-:Y:S03]  /*4af0*/  MUFU.EX2 R164, R164 ;  /* 0x000000a400a47308 */ /* 0x000fe60000000800 */
[----:B------:R-:W1:Y:S01]  /*4b00*/  SHFL.BFLY PT, R2, R9, 0x1, 0x1f ;  /* 0x0c201f0009027f89 */ /* 0x000e6200000e0000 */
[----:B--2---:R-:W-:-:S04]  /*4b10*/  F2FP.PACK_AB R96, R165, R168 ;  /* 0x000000a8a560723e */ /* 0x004fc800000000ff */
[----:B------:R-:W2:Y:S01]  /*4b20*/  MUFU.EX2 R161, R161 ;  /* 0x000000a100a17308 */ /* 0x000ea20000000800 */
[----:B------:R-:W-:-:S07]  /*4b30*/  FADD.FTZ R165, R168, R165 ;  /* 0x000000a5a8a57221 */ /* 0x000fce0000010000 */
[----:B------:R-:W-:Y:S01]  /*4b40*/  MUFU.EX2 R162, R162 ;  /* 0x000000a200a27308 */ /* 0x000fe20000000800 */
[----:B--2---:R-:W-:-:S07]  /*4b50*/  F2FP.PACK_AB R98, R161, R164 ;  /* 0x000000a4a162723e */ /* 0x004fce00000000ff */
[----:B------:R-:W2:Y:S01]  /*4b60*/  MUFU.EX2 R159, R159 ;  /* 0x0000009f009f7308 */ /* 0x000ea20000000800 */
[----:B------:R-:W-:Y:S01]  /*4b70*/  FADD.FTZ R164, R164, R165 ;  /* 0x000000a5a4a47221 */ /* 0x000fe20000010000 */
[----:B-1----:R-:W-:-:S03]  /*4b80*/  FMNMX.FTZ R2, R9, R2, !PT ;  /* 0x0000000209027209 */ /* 0x002fc60007810000 */
[----:B------:R-:W-:Y:S01]  /*4b90*/  FADD.FTZ R161, R161, R164 ;  /* 0x000000a4a1a17221 */ /* 0x000fe20000010000 */
[C---:B------:R-:W-:Y:S01]  /*4ba0*/  FSETP.NEU.FTZ.AND P0, PT, R2.reuse, -INF , PT ;  /* 0xff8000000200780b */ /* 0x040fe20003f1d000 */
[----:B------:R-:W-:Y:S01]  /*4bb0*/  FMUL.FTZ R13, R2, c[0x0][0x2d0] ;  /* 0x0000b400020d7a20 */ /* 0x000fe20000410000 */
[----:B------:R-:W-:Y:S04]  /*4bc0*/  MUFU.EX2 R158, R158 ;  /* 0x0000009e009e7308 */ /* 0x000fe80000000800 */
[----:B------:R-:W-:Y:S02]  /*4bd0*/  FSEL R13, R13, RZ, P0 ;  /* 0x000000ff0d0d7208 */ /* 0x000fe40000000000 */
[----:B------:R-:W-:Y:S02]  /*4be0*/  ISETP.NE.AND P0, PT, R42, RZ, PT ;  /* 0x000000ff2a00720c */ /* 0x000fe40003f05270 */
[----:B------:R-:W1:Y:S01]  /*4bf0*/  MUFU.EX2 R155, R155 ;  /* 0x0000009b009b7308 */ /* 0x000e620000000800 */
[--C-:B------:R-:W-:Y:S01]  /*4c00*/  FFMA.FTZ R163, R6, c[0x0][0x2d0], -R13.reuse ;  /* 0x0000b40006a37a23 */ /* 0x100fe2000001080d */
[----:B------:R-:W-:Y:S01]  /*4c10*/  ISETP.GT.AND P0, PT, R15, 0x21, !P0 ;  /* 0x000000210f00780c */ /* 0x000fe20004704270 */
[----:B------:R-:W-:Y:S01]  /*4c20*/  LDSM.16.MT88.4 R4, [R212+0x1900] ;  /* 0x00190000d404783b */ /* 0x000fe20000004200 */
[----:B------:R-:W-:Y:S01]  /*4c30*/  FMNMX.FTZ R15, R73, R16, !PT ;  /* 0x00000010490f7209 */ /* 0x000fe20007810000 */
[--C-:B------:R-:W-:Y:S01]  /*4c40*/  FFMA.FTZ R170, R44, c[0x0][0x2d0], -R13.reuse ;  /* 0x0000b4002caa7a23 */ /* 0x100fe2000001080d */
[----:B------:R-:W-:Y:S01]  /*4c50*/  ISETP.LT.OR P0, PT, R14, 0x22, P0 ;  /* 0x000000220e00780c */ /* 0x000fe20000701670 */
[--C-:B------:R-:W-:Y:S01]  /*4c60*/  FFMA.FTZ R167, R40, c[0x0][0x2d0], -R13.reuse ;  /* 0x0000b40028a77a23 */ /* 0x100fe2000001080d */
[----:B------:R-:W-:Y:S01]  /*4c70*/  FMNMX.FTZ R15, R72, R15, !PT ;  /* 0x0000000f480f7209 */ /* 0x000fe20007810000 */
[--C-:B------:R-:W-:Y:S01]  /*4c80*/  FFMA.FTZ R166, R38, c[0x0][0x2d0], -R13.reuse ;  /* 0x0000b40026a67a23 */ /* 0x100fe2000001080d */
[----:B------:R-:W-:Y:S01]  /*4c90*/  FSEL R190, R190, -INF , !P0 ;  /* 0xff800000bebe7808 */ /* 0x000fe20004000000 */
[----:B------:R-:W-:Y:S01]  /*4ca0*/  MUFU.EX2 R170, R170 ;  /* 0x000000aa00aa7308 */ /* 0x000fe20000000800 */
[----:B------:R-:W-:Y:S01]  /*4cb0*/  FMNMX.FTZ R15, R180, R15, !PT ;  /* 0x0000000fb40f7209 */ /* 0x000fe20007810000 */
[--C-:B------:R-:W-:Y:S01]  /*4cc0*/  FFMA.FTZ R160, R36, c[0x0][0x2d0], -R13.reuse ;  /* 0x0000b40024a07a23 */ /* 0x100fe2000001080d */
[----:B------:R-:W-:Y:S01]  /*4cd0*/  LDSM.16.MT88.4 R44, [R214+0x1100] ;  /* 0x00110000d62c783b */ /* 0x000fe20000004200 */
[--C-:B------:R-:W-:Y:S01]  /*4ce0*/  FFMA.FTZ R157, R34, c[0x0][0x2d0], -R13.reuse ;  /* 0x0000b400229d7a23 */ /* 0x100fe2000001080d */
[----:B------:R-:W-:Y:S01]  /*4cf0*/  FMNMX.FTZ R12, R190, R15, !PT ;  /* 0x0000000fbe0c7209 */ /* 0x000fe20007810000 */
[--C-:B------:R-:W-:Y:S01]  /*4d00*/  FFMA.FTZ R156, R32, c[0x0][0x2d0], -R13.reuse ;  /* 0x0000b400209c7a23 */ /* 0x100fe2000001080d */
[----:B------:R-:W-:Y:S01]  /*4d10*/  LDSM.16.MT88.4 R40, [R212+0x1100] ;  /* 0x00110000d428783b */ /* 0x000fe20000004200 */
[----:B------:R-:W3:Y:S01]  /*4d20*/  MUFU.EX2 R167, R167 ;  /* 0x000000a700a77308 */ /* 0x000ee20000000800 */
[----:B------:R-:W-:Y:S01]  /*4d30*/  FMNMX.FTZ R12, R189, R12, !PT ;  /* 0x0000000cbd0c7209 */ /* 0x000fe20007810000 */
[--C-:B------:R-:W-:Y:S01]  /*4d40*/  FFMA.FTZ R153, R30, c[0x0][0x2d0], -R13.reuse ;  /* 0x0000b4001e997a23 */ /* 0x100fe2000001080d */
[----:B------:R-:W-:Y:S01]  /*4d50*/  LDSM.16.MT88.4 R36, [R214+0x1d00] ;  /* 0x001d0000d624783b */ /* 0x000fe20000004200 */
[----:B------:R-:W-:Y:S01]  /*4d60*/  FSETP.NEU.FTZ.AND P0, PT, R0, -INF , PT ;  /* 0xff8000000000780b */ /* 0x000fe20003f1d000 */
[--C-:B------:R-:W-:Y:S01]  /*4d70*/  FFMA.FTZ R173, R28, c[0x0][0x2d0], -R13.reuse ;  /* 0x0000b4001cad7a23 */ /* 0x100fe2000001080d */
[----:B------:R-:W-:Y:S01]  /*4d80*/  FMNMX.FTZ R91, R187, R12, !PT ;  /* 0x0000000cbb5b7209 */ /* 0x000fe20007810000 */
[----:B------:R-:W-:Y:S01]  /*4d90*/  LDSM.16.MT88.4 R32, [R212+0x1d00] ;  /* 0x001d0000d420783b */ /* 0x000fe20000004200 */
[----:B------:R-:W-:Y:S01]  /*4da0*/  MUFU.EX2 R166, R166 ;  /* 0x000000a600a67308 */ /* 0x000fe20000000800 */
[----:B------:R-:W-:Y:S01]  /*4db0*/  FSEL R201, R201, RZ, P0 ;  /* 0x000000ffc9c97208 */ /* 0x000fe20000000000 */
[--C-:B------:R-:W-:Y:S01]  /*4dc0*/  FFMA.FTZ R174, R24, c[0x0][0x2d0], -R13.reuse ;  /* 0x0000b40018ae7a23 */ /* 0x100fe2000001080d */
[----:B------:R-:W4:Y:S01]  /*4dd0*/  SHFL.BFLY PT, R58, R91, 0x2, 0x1f ;  /* 0x0c401f005b3a7f89 */ /* 0x000f2200000e0000 */
[----:B--2---:R-:W-:Y:S01]  /*4de0*/  F2FP.PACK_AB R8, R159, R162 ;  /* 0x000000a29f08723e */ /* 0x004fe200000000ff */
[----:B------:R-:W-:Y:S01]  /*4df0*/  FFMA.FTZ R175, R57, c[0x0][0x2d0], -R13 ;  /* 0x0000b40039af7a23 */ /* 0x000fe2000001080d */
[----:B-1----:R-:W-:Y:S01]  /*4e00*/  F2FP.PACK_AB R10, R155, R158 ;  /* 0x0000009e9b0a723e */ /* 0x002fe200000000ff */
[----:B------:R-:W-:Y:S01]  /*4e10*/  FFMA.FTZ R184, R152, c[0x0][0x2d0], -R201 ;  /* 0x0000b40098b87a23 */ /* 0x000fe200000108c9 */
[----:B------:R-:W1:Y:S01]  /*4e20*/  MUFU.EX2 R163, R163 ;  /* 0x000000a300a37308 */ /* 0x000e620000000800 */
[----:B---3--:R-:W-:Y:S01]  /*4e30*/  F2FP.PACK_AB R97, R167, R170 ;  /* 0x000000aaa761723e */ /* 0x008fe200000000ff */
[----:B------:R-:W-:Y:S01]  /*4e40*/  FFMA.FTZ R176, R56, c[0x0][0x2d0], -R13 ;  /* 0x0000b40038b07a23 */ /* 0x000fe2000001080d */
[----:B------:R-:W-:Y:S01]  /*4e50*/  LDSM.16.MT88.4 R28, [R214+0x900] ;  /* 0x00090000d61c783b */ /* 0x000fe20000004200 */
[----:B------:R-:W-:-:S02]  /*4e60*/  FFMA.FTZ R181, R89, c[0x0][0x2d0], -R201 ;  /* 0x0000b40059b57a23 */ /* 0x000fc400000108c9 */
[--C-:B------:R-:W-:Y:S01]  /*4e70*/  FFMA.FTZ R183, R142, c[0x0][0x2d0], -R201.reuse ;  /* 0x0000b4008eb77a23 */ /* 0x100fe200000108c9 */
[----:B------:R-:W-:Y:S01]  /*4e80*/  LDSM.16.MT88.4 R24, [R212+0x900] ;  /* 0x00090000d418783b */ /* 0x000fe20000004200 */
[----:B------:R-:W-:Y:S01]  /*4e90*/  MUFU.EX2 R160, R160 ;  /* 0x000000a000a07308 */ /* 0x000fe20000000800 */
[--C-:B------:R-:W-:Y:S02]  /*4ea0*/  FFMA.FTZ R193, R94, c[0x0][0x2d0], -R201.reuse ;  /* 0x0000b4005ec17a23 */ /* 0x100fe400000108c9 */
[----:B------:R-:W-:Y:S01]  /*4eb0*/  LDSM.16.MT88.4 R16, [R212+0x1500] ;  /* 0x00150000d410783b */ /* 0x000fe20000004200 */
[--C-:B------:R-:W-:Y:S02]  /*4ec0*/  FFMA.FTZ R196, R92, c[0x0][0x2d0], -R201.reuse ;  /* 0x0000b4005cc47a23 */ /* 0x100fe400000108c9 */
[--C-:B------:R-:W-:Y:S01]  /*4ed0*/  FFMA.FTZ R195, R90, c[0x0][0x2d0], -R201.reuse ;  /* 0x0000b4005ac37a23 */ /* 0x100fe200000108c9 */
[----:B------:R-:W-:Y:S01]  /*4ee0*/  LDSM.16.MT88.4 R12, [R214+0x2100] ;  /* 0x00210000d60c783b */ /* 0x000fe20000004200 */
[----:B-1----:R-:W-:Y:S01]  /*4ef0*/  F2FP.PACK_AB R99, R163, R166 ;  /* 0x000000a6a363723e */ /* 0x002fe200000000ff */
[----:B------:R-:W1:Y:S01]  /*4f00*/  MUFU.EX2 R157, R157 ;  /* 0x0000009d009d7308 */ /* 0x000e620000000800 */
[----:B------:R-:W-:Y:S01]  /*4f10*/  FFMA.FTZ R194, R88, c[0x0][0x2d0], -R201 ;  /* 0x0000b40058c27a23 */ /* 0x000fe200000108c9 */
[----:B----4-:R-:W-:Y:S01]  /*4f20*/  FMNMX.FTZ R91, R91, R58, !PT ;  /* 0x0000003a5b5b7209 */ /* 0x010fe20007810000 */
[----:B------:R-:W-:-:S02]  /*4f30*/  FADD.FTZ R167, R170, R167 ;  /* 0x000000a7aaa77221 */ /* 0x000fc40000010000 */
[----:B------:R-:W-:Y:S01]  /*4f40*/  FADD.FTZ R162, R162, R161 ;  /* 0x000000a1a2a27221 */ /* 0x000fe20000010000 */
[C---:B------:R-:W-:Y:S01]  /*4f50*/  HMMA.16816.F32 R144, R96.reuse, R136, RZ ;  /* 0x000000886090723c */ /* 0x040fe200000018ff */
[----:B------:R-:W2:Y:S01]  /*4f60*/  SHFL.BFLY PT, R186, R91, 0x1, 0x1f ;  /* 0x0c201f005bba7f89 */ /* 0x000ea200000e0000 */
[----:B------:R-:W-:Y:S01]  /*4f70*/  MUFU.EX2 R156, R156 ;  /* 0x0000009c009c7308 */ /* 0x000fe20000000800 */
[----:B------:R-:W-:Y:S02]  /*4f80*/  FADD.FTZ R166, R166, R167 ;  /* 0x000000a7a6a67221 */ /* 0x000fe40000010000 */
[----:B------:R-:W-:Y:S02]  /*4f90*/  FADD.FTZ R159, R159, R162 ;  /* 0x000000a29f9f7221 */ /* 0x000fe40000010000 */
[----:B------:R-:W-:Y:S01]  /*4fa0*/  FADD.FTZ R163, R163, R166 ;  /* 0x000000a6a3a37221 */ /* 0x000fe20000010000 */
[----:B------:R-:W-:Y:S01]  /*4fb0*/  HMMA.16816.F32 R128, R96, R120, RZ ;  /* 0x000000786080723c */ /* 0x000fe200000018ff */
[----:B------:R-:W-:Y:S01]  /*4fc0*/  FADD.FTZ R158, R158, R159 ;  /* 0x0000009f9e9e7221 */ /* 0x000fe20000010000 */
[----:B------:R-:W3:Y:S01]  /*4fd0*/  MUFU.EX2 R153, R153 ;  /* 0x0000009900997308 */ /* 0x000ee20000000800 */
[----:B-1----:R-:W-:Y:S01]  /*4fe0*/  F2FP.PACK_AB R9, R157, R160 ;  /* 0x000000a09d09723e */ /* 0x002fe200000000ff */
[----:B------:R-:W-:-:S02]  /*4ff0*/  FADD.FTZ R160, R160, R163 ;  /* 0x000000a3a0a07221 */ /* 0x000fc40000010000 */
[----:B------:R-:W-:Y:S02]  /*5000*/  FADD.FTZ R158, R155, R158 ;  /* 0x0000009e9b9e7221 */ /* 0x000fe40000010000 */
[C---:B------:R-:W-:Y:S01]  /*5010*/  HMMA.16816.F32 R112, R96.reuse, R104, RZ ;  /* 0x000000686070723c */ /* 0x040fe200000018ff */
[----:B------:R-:W-:Y:S01]  /*5020*/  FADD.FTZ R157, R157, R160 ;  /* 0x000000a09d9d7221 */ /* 0x000fe20000010000 */
[----:B------:R-:W-:Y:S06]  /*5030*/  MUFU.EX2 R181, R181 ;  /* 0x000000b500b57308 */ /* 0x000fec0000000800 */
[----:B------:R-:W-:Y:S01]  /*5040*/  HMMA.16816.F32 R52, R96, R60, RZ ;  /* 0x0000003c6034723c */ /* 0x000fe200000018ff */
[----:B--2---:R-:W-:Y:S01]  /*5050*/  FMNMX.FTZ R152, R91, R186, !PT ;  /* 0x000000ba5b987209 */ /* 0x004fe20007810000 */
[----:B------:R-:W-:Y:S01]  /*5060*/  FFMA.FTZ R186, R126, c[0x0][0x2d0], -R201 ;  /* 0x0000b4007eba7a23 */ /* 0x000fe200000108c9 */
[----:B---3--:R-:W-:Y:S01]  /*5070*/  F2FP.PACK_AB R11, R153, R156 ;  /* 0x0000009c990b723e */ /* 0x008fe200000000ff */
[----:B------:R-:W1:Y:S01]  /*5080*/  MUFU.EX2 R184, R184 ;  /* 0x000000b800b87308 */ /* 0x000e620000000800 */
[C---:B------:R-:W-:Y:S01]  /*5090*/  FSETP.NEU.FTZ.AND P0, PT, R152.reuse, -INF , PT ;  /* 0xff8000009800780b */ /* 0x040fe20003f1d000 */
[----:B------:R-:W-:-:S02]  /*50a0*/  FMUL.FTZ R203, R152, c[0x0][0x2d0] ;  /* 0x0000b40098cb7a20 */ /* 0x000fc40000410000 */
[C---:B------:R-:W-:Y:S01]  /*50b0*/  HMMA.16816.F32 R68, R96.reuse, R76, RZ ;  /* 0x0000004c6044723c */ /* 0x040fe200000018ff */
[----:B------:R-:W-:Y:S02]  /*50c0*/  FADD.FTZ R156, R156, R157 ;  /* 0x0000009d9c9c7221 */ /* 0x000fe40000010000 */
[----:B------:R-:W-:Y:S01]  /*50d0*/  FSEL R203, R203, RZ, P0 ;  /* 0x000000ffcbcb7208 */ /* 0x000fe20000000000 */
[----:B------:R-:W-:Y:S01]  /*50e0*/  MUFU.EX2 R183, R183 ;  /* 0x000000b700b77308 */ /* 0x000fe20000000800 */
[----:B------:R-:W-:Y:S01]  /*50f0*/  FADD.FTZ R156, R153, R156 ;  /* 0x0000009c999c7221 */ /* 0x000fe20000010000 */
[----:B------:R-:W-:Y:S02]  /*5100*/  PLOP3.LUT P0, PT, PT, PT, UP1, 0x40, 0x0 ;  /* 0x000000000000781c */ /* 0x000fe40003f0e818 */
[C---:B------:R-:W-:Y:S01]  /*5110*/  HMMA.16816.F32 R84, R96.reuse, R4, RZ ;  /* 0x000000046054723c */ /* 0x040fe200000018ff */
[--C-:B------:R-:W-:Y:S02]  /*5120*/  FFMA.FTZ R185, R75, c[0x0][0x2d0], -R203.reuse ;  /* 0x0000b4004bb97a23 */ /* 0x100fe400000108cb */
[--C-:B------:R-:W-:Y:S01]  /*5130*/  FFMA.FTZ R188, R140, c[0x0][0x2d0], -R203.reuse ;  /* 0x0000b4008cbc7a23 */ /* 0x100fe200000108cb */
[----:B------:R-:W2:Y:S01]  /*5140*/  MUFU.EX2 R186, R186 ;  /* 0x000000ba00ba7308 */ /* 0x000ea20000000800 */
[--C-:B------:R-:W-:Y:S01]  /*5150*/  FFMA.FTZ R192, R124, c[0x0][0x2d0], -R203.reuse ;  /* 0x0000b4007cc07a23 */ /* 0x100fe200000108cb */
[----:B-1----:R-:W-:Y:S01]  /*5160*/  F2FP.PACK_AB R92, R184, R181 ;  /* 0x000000b5b85c723e */ /* 0x002fe200000000ff */
[--C-:B------:R-:W-:Y:S01]  /*5170*/  FFMA.FTZ R191, R110, c[0x0][0x2d0], -R203.reuse ;  /* 0x0000b4006ebf7a23 */ /* 0x100fe200000108cb */
[----:B------:R-:W-:Y:S01]  /*5180*/  HMMA.16816.F32 R132, R96, R138, RZ ;  /* 0x0000008a6084723c */ /* 0x000fe200000018ff */
[----:B------:R-:W-:-:S02]  /*5190*/  FFMA.FTZ R200, R108, c[0x0][0x2d0], -R203 ;  /* 0x0000b4006cc87a23 */ /* 0x000fc400000108cb */
[--C-:B------:R-:W-:Y:S01]  /*51a0*/  FFMA.FTZ R197, R74, c[0x0][0x2d0], -R203.reuse ;  /* 0x0000b4004ac57a23 */ /* 0x100fe200000108cb */
[----:B------:R-:W-:Y:S01]  /*51b0*/  MUFU.EX2 R185, R185 ;  /* 0x000000b900b97308 */ /* 0x000fe20000000800 */
[--C-:B------:R-:W-:Y:S02]  /*51c0*/  FFMA.FTZ R198, R73, c[0x0][0x2d0], -R203.reuse ;  /* 0x0000b40049c67a23 */ /* 0x100fe400000108cb */
[--C-:B------:R-:W-:Y:S01]  /*51d0*/  FFMA.FTZ R199, R72, c[0x0][0x2d0], -R203.reuse ;  /* 0x0000b40048c77a23 */ /* 0x100fe200000108cb */
[----:B------:R-:W-:Y:S01]  /*51e0*/  HMMA.16816.F32 R116, R96, R122, RZ ;  /* 0x0000007a6074723c */ /* 0x000fe200000018ff */
[----:B------:R-:W-:Y:S02]  /*51f0*/  FADD.FTZ R184, R181, R184 ;  /* 0x000000b8b5b87221 */ /* 0x000fe40000010000 */
[----:B------:R-:W-:Y:S01]  /*5200*/  FFMA.FTZ R233, R187, c[0x0][0x2d0], -R203 ;  /* 0x0000b400bbe97a23 */ /* 0x000fe200000108cb */
[----:B------:R-:W1:Y:S01]  /*5210*/  MUFU.EX2 R188, R188 ;  /* 0x000000bc00bc7308 */ /* 0x000e620000000800 */
[----:B--2---:R-:W-:Y:S01]  /*5220*/  F2FP.PACK_AB R94, R186, R183 ;  /* 0x000000b7ba5e723e */ /* 0x004fe200000000ff */
[----:B------:R-:W-:-:S02]  /*5230*/  FADD.FTZ R183, R183, R184 ;  /* 0x000000b8b7b77221 */ /* 0x000fc40000010000 */
[C---:B------:R-:W-:Y:S02]  /*5240*/  HMMA.16816.F32 R100, R96.reuse, R106, RZ ;  /* 0x0000006a6064723c */ /* 0x040fe400000018ff */
[----:B------:R-:W-:Y:S02]  /*5250*/  FADD.FTZ R186, R186, R183 ;  /* 0x000000b7baba7221 */ /* 0x000fe40000010000 */
[----:B------:R-:W-:Y:S04]  /*5260*/  MUFU.EX2 R192, R192 ;  /* 0x000000c000c07308 */ /* 0x000fe80000000800 */
[----:B------:R-:W-:Y:S04]  /*5270*/  HMMA.16816.F32 R64, R96, R62, RZ ;  /* 0x0000003e6040723c */ /* 0x000fe800000018ff */
[----:B------:R-:W2:Y:S01]  /*5280*/  MUFU.EX2 R191, R191 ;  /* 0x000000bf00bf7308 */ /* 0x000ea20000000800 */
[----:B-1----:R-:W-:Y:S01]  /*5290*/  F2FP.PACK_AB R93, R188, R185 ;  /* 0x000000b9bc5d723e */ /* 0x002fe200000000ff */
[----:B------:R-:W-:-:S02]  /*52a0*/  FADD.FTZ R185, R185, R188 ;  /* 0x000000bcb9b97221 */ /* 0x000fc40000010000 */
[C---:B------:R-:W-:Y:S04]  /*52b0*/  HMMA.16816.F32 R80, R96.reuse, R78, RZ ;  /* 0x0000004e6050723c */ /* 0x040fe800000018ff */
[----:B------:R-:W-:Y:S04]  /*52c0*/  MUFU.EX2 R169, R169 ;  /* 0x000000a900a97308 */ /* 0x000fe80000000800 */
[----:B------:R-:W-:Y:S04]  /*52d0*/  HMMA.16816.F32 R96, R96, R6, RZ ;  /* 0x000000066060723c */ /* 0x000fe800000018ff */
[----:B------:R-:W1:Y:S01]  /*52e0*/  MUFU.EX2 R172, R172 ;  /* 0x000000ac00ac7308 */ /* 0x000e620000000800 */
[----:B--2---:R-:W-:Y:S01]  /*52f0*/  F2FP.PACK_AB R95, R191, R192 ;  /* 0x000000c0bf5f723e */ /* 0x004fe200000000ff */
[----:B------:R-:W-:-:S02]  /*5300*/  FADD.FTZ R192, R192, R185 ;  /* 0x000000b9c0c07221 */ /* 0x000fc40000010000 */
[C---:B------:R-:W-:Y:S02]  /*5310*/  HMMA.16816.F32 R144, R8.reuse, R148, R144 ;  /* 0x000000940890723c */ /* 0x040fe40000001890 */
[----:B------:R-:W-:Y:S02]  /*5320*/  FADD.FTZ R191, R191, R192 ;  /* 0x000000c0bfbf7221 */ /* 0x000fe40000010000 */
[----:B------:R-:W-:Y:S04]  /*5330*/  MUFU.EX2 R171, R171 ;  /* 0x000000ab00ab7308 */ /* 0x000fe80000000800 */
[----:B------:R-:W-:Y:S04]  /*5340*/  HMMA.16816.F32 R128, R8, R48, R128 ;  /* 0x000000300880723c */ /* 0x000fe80000001880 */
[----:B------:R-:W2:Y:S01]  /*5350*/  MUFU.EX2 R234, R234 ;  /* 0x000000ea00ea7308 */ /* 0x000ea20000000800 */
[----:B-1----:R-:W-:Y:S01]  /*5360*/  F2FP.PACK_AB R56, R172, R169 ;  /* 0x000000a9ac38723e */ /* 0x002fe200000000ff */
[----:B------:R-:W-:-:S02]  /*5370*/  FADD.FTZ R169, R169, R158 ;  /* 0x0000009ea9a97221 */ /* 0x000fc40000010000 */
[C---:B------:R-:W-:Y:S02]  /*5380*/  HMMA.16816.F32 R112, R8.reuse, R44, R112 ;  /* 0x0000002c0870723c */ /* 0x040fe40000001870 */
[----:B------:R-:W-:Y:S02]  /*5390*/  FADD.FTZ R172, R172, R169 ;  /* 0x000000a9acac7221 */ /* 0x000fe40000010000 */
[----:B------:R-:W-:Y:S04]  /*53a0*/  MUFU.EX2 R173, R173 ;  /* 0x000000ad00ad7308 */ /* 0x000fe80000000800 */
[----:B------:R-:W-:Y:S04]  /*53b0*/  HMMA.16816.F32 R52, R8, R40, R52 ;  /* 0x000000280834723c */ /* 0x000fe80000001834 */
        /* <DEDUP_REMOVED lines=13> */
[----:B------:R-:W-:Y:S01]  /*5490*/  HMMA.16816.F32 R116, R8, R50, R116 ;  /* 0x000000320874723c */ /* 0x000fe20000001874 */
[----:B--2---:R-:W-:-:S03]  /*54a0*/  F2FP.PACK_AB R59, R176, R175 ;  /* 0x000000afb03b723e */ /* 0x004fc600000000ff */
[----:B------:R-:W1:Y:S01]  /*54b0*/  MUFU.EX2 R196, R196 ;  /* 0x000000c400c47308 */ /* 0x000e620000000800 */
[----:B------:R-:W-:-:S03]  /*54c0*/  FADD.FTZ R175, R175, R174 ;  /* 0x000000aeafaf7221 */ /* 0x000fc60000010000 */
[----:B------:R-:W-:Y:S01]  /*54d0*/  HMMA.16816.F32 R100, R8, R46, R100 ;  /* 0x0000002e0864723c */ /* 0x000fe20000001864 */
[----:B------:R-:W-:-:S03]  /*54e0*/  FADD.FTZ R235, R176, R175 ;  /* 0x000000afb0eb7221 */ /* 0x000fc60000010000 */
[----:B------:R-:W-:Y:S04]  /*54f0*/  MUFU.EX2 R195, R195 ;  /* 0x000000c300c37308 */ /* 0x000fe80000000800 */
[C---:B------:R-:W-:Y:S04]  /*5500*/  HMMA.16816.F32 R64, R8.reuse, R42, R64 ;  /* 0x0000002a0840723c */ /* 0x040fe80000001840 */
[----:B------:R-:W-:Y:S04]  /*5510*/  MUFU.EX2 R194, R194 ;  /* 0x000000c200c27308 */ /* 0x000fe80000000800 */
[C---:B------:R-:W-:Y:S04]  /*5520*/  HMMA.16816.F32 R80, R8.reuse, R38, R80 ;  /* 0x000000260850723c */ /* 0x040fe80000001850 */
[----:B------:R-:W-:Y:S04]  /*5530*/  MUFU.EX2 R200, R200 ;  /* 0x000000c800c87308 */ /* 0x000fe80000000800 */
[----:B------:R-:W-:Y:S01]  /*5540*/  HMMA.16816.F32 R96, R8, R34, R96 ;  /* 0x000000220860723c */ /* 0x000fe20000001860 */
[----:B------:R-:W2:Y:S03]  /*5550*/  LDSM.16.MT88.4 R8, [R212+0x2100] ;  /* 0x00210000d408783b */ /* 0x000ea60000004200 */
[----:B------:R-:W3:Y:S04]  /*5560*/  MUFU.EX2 R197, R197 ;  /* 0x000000c500c57308 */ /* 0x000ee80000000800 */
[C---:B------:R-:W-:Y:S04]  /*5570*/  HMMA.16816.F32 R124, R92.reuse, R120, RZ ;  /* 0x000000785c7c723c */ /* 0x040fe800000018ff */
[----:B------:R-:W-:Y:S04]  /*5580*/  MUFU.EX2 R198, R198 ;  /* 0x000000c600c67308 */ /* 0x000fe80000000800 */
[C---:B------:R-:W-:Y:S04]  /*5590*/  HMMA.16816.F32 R108, R92.reuse, R104, RZ ;  /* 0x000000685c6c723c */ /* 0x040fe800000018ff */
[----:B------:R-:W4:Y:S04]  /*55a0*/  MUFU.EX2 R199, R199 ;  /* 0x000000c700c77308 */ /* 0x000f280000000800 */
[----:B------:R-:W-:Y:S04]  /*55b0*/  HMMA.16816.F32 R88, R92, R4, RZ ;  /* 0x000000045c58723c */ /* 0x000fe800000018ff */
[----:B------:R-:W-:Y:S03]  /*55c0*/  MUFU.EX2 R233, R233 ;  /* 0x000000e900e97308 */ /* 0x000fe60000000800 */
[----:B-1----:R-:W-:Y:S01]  /*55d0*/  F2FP.PACK_AB R4, R196, R193 ;  /* 0x000000c1c404723e */ /* 0x002fe200000000ff */
[----:B------:R-:W-:Y:S01]  /*55e0*/  HMMA.16816.F32 R144, R56, R28, R144 ;  /* 0x0000001c3890723c */ /* 0x000fe20000001890 */
[----:B---3--:R-:W-:Y:S01]  /*55f0*/  F2FP.PACK_AB R5, R197, R200 ;  /* 0x000000c8c505723e */ /* 0x008fe200000000ff */
[----:B------:R-:W-:-:S02]  /*5600*/  FADD.FTZ R193, R193, R186 ;  /* 0x000000bac1c17221 */ /* 0x000fc40000010000 */
[----:B------:R-:W-:Y:S02]  /*5610*/  FADD.FTZ R200, R200, R191 ;  /* 0x000000bfc8c87221 */ /* 0x000fe40000010000 */
[----:B------:R-:W-:Y:S02]  /*5620*/  FADD.FTZ R196, R196, R193 ;  /* 0x000000c1c4c47221 */ /* 0x000fe40000010000 */
[----:B------:R-:W-:Y:S01]  /*5630*/  HMMA.16816.F32 R128, R56, R24, R128 ;  /* 0x000000183880723c */ /* 0x000fe20000001880 */
[----:B------:R-:W-:-:S07]  /*5640*/  FADD.FTZ R197, R197, R200 ;  /* 0x000000c8c5c57221 */ /* 0x000fce0000010000 */
[C---:B------:R-:W-:Y:S08]  /*5650*/  HMMA.16816.F32 R112, R56.reuse, R20, R112 ;  /* 0x000000143870723c */ /* 0x040ff00000001870 */
[C---:B------:R-:W-:Y:S08]  /*5660*/  HMMA.16816.F32 R52, R56.reuse, R16, R52 ;  /* 0x000000103834723c */ /* 0x040ff00000001834 */
[C---:B------:R-:W-:Y:S08]  /*5670*/  HMMA.16816.F32 R68, R56.reuse, R12, R68 ;  /* 0x0000000c3844723c */ /* 0x040ff00000001844 */
[C---:B--2---:R-:W-:Y:S08]  /*5680*/  HMMA.16816.F32 R84, R56.reuse, R8, R84 ;  /* 0x000000083854723c */ /* 0x044ff00000001854 */
[C---:B------:R-:W-:Y:S08]  /*5690*/  HMMA.16816.F32 R132, R56.reuse, R30, R132 ;  /* 0x0000001e3884723c */ /* 0x040ff00000001884 */
[C---:B------:R-:W-:Y:S08]  /*56a0*/  HMMA.16816.F32 R116, R56.reuse, R26, R116 ;  /* 0x0000001a3874723c */ /* 0x040ff00000001874 */
[C---:B------:R-:W-:Y:S08]  /*56b0*/  HMMA.16816.F32 R100, R56.reuse, R22, R100 ;  /* 0x000000163864723c */ /* 0x040ff00000001864 */
[C---:B------:R-:W-:Y:S08]  /*56c0*/  HMMA.16816.F32 R64, R56.reuse, R18, R64 ;  /* 0x000000123840723c */ /* 0x040ff00000001840 */
[C---:B------:R-:W-:Y:S08]  /*56d0*/  HMMA.16816.F32 R80, R56.reuse, R14, R80 ;  /* 0x0000000e3850723c */ /* 0x040ff00000001850 */
[----:B------:R-:W-:Y:S08]  /*56e0*/  HMMA.16816.F32 R96, R56, R10, R96 ;  /* 0x0000000a3860723c */ /* 0x000ff00000001860 */
[C---:B------:R-:W-:Y:S08]  /*56f0*/  HMMA.16816.F32 R56, R92.reuse, R60, RZ ;  /* 0x0000003c5c38723c */ /* 0x040ff000000018ff */
[C---:B------:R-:W-:Y:S08]  /*5700*/  HMMA.16816.F32 R72, R92.reuse, R76, RZ ;  /* 0x0000004c5c48723c */ /* 0x040ff000000018ff */
[C---:B------:R-:W-:Y:S08]  /*5710*/  HMMA.16816.F32 R140, R92.reuse, R136, RZ ;  /* 0x000000885c8c723c */ /* 0x040ff000000018ff */
[C---:B------:R-:W-:Y:S08]  /*5720*/  HMMA.16816.F32 R136, R92.reuse, R138, RZ ;  /* 0x0000008a5c88723c */ /* 0x040ff000000018ff */
[C---:B------:R-:W-:Y:S08]  /*5730*/  HMMA.16816.F32 R120, R92.reuse, R122, RZ ;  /* 0x0000007a5c78723c */ /* 0x040ff000000018ff */
[C---:B------:R-:W-:Y:S08]  /*5740*/  HMMA.16816.F32 R104, R92.reuse, R106, RZ ;  /* 0x0000006a5c68723c */ /* 0x040ff000000018ff */
[C---:B------:R-:W-:Y:S08]  /*5750*/  HMMA.16816.F32 R60, R92.reuse, R62, RZ ;  /* 0x0000003e5c3c723c */ /* 0x040ff000000018ff */
[C---:B------:R-:W-:Y:S08]  /*5760*/  HMMA.16816.F32 R76, R92.reuse, R78, RZ ;  /* 0x0000004e5c4c723c */ /* 0x040ff000000018ff */
[----:B------:R-:W-:Y:S07]  /*5770*/  HMMA.16816.F32 R92, R92, R6, RZ ;  /* 0x000000065c5c723c */ /* 0x000fee00000018ff */
[----:B------:R-:W-:Y:S01]  /*5780*/  F2FP.PACK_AB R6, R194, R195 ;  /* 0x000000c3c206723e */ /* 0x000fe200000000ff */
[----:B------:R-:W-:Y:S01]  /*5790*/  FADD.FTZ R195, R195, R196 ;  /* 0x000000c4c3c37221 */ /* 0x000fe20000010000 */
[----:B----4-:R-:W-:Y:S01]  /*57a0*/  F2FP.PACK_AB R7, R199, R198 ;  /* 0x000000c6c707723e */ /* 0x010fe200000000ff */
[----:B------:R-:W-:-:S02]  /*57b0*/  FADD.FTZ R198, R198, R197 ;  /* 0x000000c5c6c67221 */ /* 0x000fc40000010000 */
[----:B------:R-:W-:Y:S02]  /*57c0*/  FADD.FTZ R195, R194, R195 ;  /* 0x000000c3c2c37221 */ /* 0x000fe40000010000 */
[----:B------:R-:W-:Y:S02]  /*57d0*/  FADD.FTZ R199, R199, R198 ;  /* 0x000000c6c7c77221 */ /* 0x000fe40000010000 */
[C---:B------:R-:W-:Y:S07]  /*57e0*/  HMMA.16816.F32 R124, R4.reuse, R48, R124 ;  /* 0x00000030047c723c */ /* 0x040fee000000187c */
[--C-:B------:R-:W-:Y:S01]  /*57f0*/  FFMA.FTZ R48, R182, c[0x0][0x2d0], -R201.reuse ;  /* 0x0000b400b6307a23 */ /* 0x100fe200000108c9 */
[C---:B------:R-:W-:Y:S05]  /*5800*/  HMMA.16816.F32 R108, R4.reuse, R44, R108 ;  /* 0x0000002c046c723c */ /* 0x040fea000000186c */
[----:B------:R-:W-:Y:S02]  /*5810*/  MUFU.EX2 R48, R48 ;  /* 0x0000003000307308 */ /* 0x000fe40000000800 */
[----:B------:R-:W-:Y:S01]  /*5820*/  FFMA.FTZ R45, R179, c[0x0][0x2d0], -R201 ;  /* 0x0000b400b32d7a23 */ /* 0x000fe200000108c9 */
[C---:B------:R-:W-:Y:S05]  /*5830*/  HMMA.16816.F32 R88, R4.reuse, R32, R88 ;  /* 0x000000200458723c */ /* 0x040fea0000001858 */
[----:B------:R-:W1:Y:S02]  /*5840*/  MUFU.EX2 R45, R45 ;  /* 0x0000002d002d7308 */ /* 0x000e640000000800 */
[--C-:B------:R-:W-:Y:S01]  /*5850*/  FFMA.FTZ R32, R180, c[0x0][0x2d0], -R203.reuse ;  /* 0x0000b400b4207a23 */ /* 0x100fe200000108cb */
[----:B------:R-:W-:Y:S01]  /*5860*/  HMMA.16816.F32 R56, R4, R40, R56 ;  /* 0x000000280438723c */ /* 0x000fe20000001838 */
[----:B------:R-:W-:-:S04]  /*5870*/  FFMA.FTZ R33, R190, c[0x0][0x2d0], -R203 ;  /* 0x0000b400be217a23 */ /* 0x000fc800000108cb */
[----:B------:R-:W-:Y:S02]  /*5880*/  MUFU.EX2 R32, R32 ;  /* 0x0000002000207308 */ /* 0x000fe40000000800 */
[--C-:B------:R-:W-:Y:S01]  /*5890*/  FFMA.FTZ R40, R178, c[0x0][0x2d0], -R201.reuse ;  /* 0x0000b400b2287a23 */ /* 0x100fe200000108c9 */
[C---:B------:R-:W-:Y:S05]  /*58a0*/  HMMA.16816.F32 R72, R4.reuse, R36, R72 ;  /* 0x000000240448723c */ /* 0x040fea0000001848 */
[----:B------:R-:W2:Y:S02]  /*58b0*/  MUFU.EX2 R33, R33 ;  /* 0x0000002100217308 */ /* 0x000ea40000000800 */
[----:B------:R-:W-:Y:S01]  /*58c0*/  FFMA.FTZ R37, R177, c[0x0][0x2d0], -R201 ;  /* 0x0000b400b1257a23 */ /* 0x000fe200000108c9 */
[----:B------:R-:W-:Y:S01]  /*58d0*/  HMMA.16816.F32 R140, R4, R148, R140 ;  /* 0x00000094048c723c */ /* 0x000fe2000000188c */
[----:B------:R-:W-:-:S04]  /*58e0*/  FFMA.FTZ R36, R189, c[0x0][0x2d0], -R203 ;  /* 0x0000b400bd247a23 */ /* 0x000fc800000108cb */
[----:B------:R-:W-:Y:S03]  /*58f0*/  MUFU.EX2 R40, R40 ;  /* 0x0000002800287308 */ /* 0x000fe60000000800 */
[C---:B------:R-:W-:Y:S05]  /*5900*/  HMMA.16816.F32 R136, R4.reuse, R150, R136 ;  /* 0x000000960488723c */ /* 0x040fea0000001888 */
[----:B------:R-:W3:Y:S03]  /*5910*/  MUFU.EX2 R37, R37 ;  /* 0x0000002500257308 */ /* 0x000ee60000000800 */
[C---:B------:R-:W-:Y:S05]  /*5920*/  HMMA.16816.F32 R120, R4.reuse, R50, R120 ;  /* 0x000000320478723c */ /* 0x040fea0000001878 */
[----:B------:R-:W4:Y:S03]  /*5930*/  MUFU.EX2 R36, R36 ;  /* 0x0000002400247308 */ /* 0x000f260000000800 */
[C---:B------:R-:W-:Y:S08]  /*5940*/  HMMA.16816.F32 R104, R4.reuse, R46, R104 ;  /* 0x0000002e0468723c */ /* 0x040ff00000001868 */
[C---:B------:R-:W-:Y:S08]  /*5950*/  HMMA.16816.F32 R60, R4.reuse, R42, R60 ;  /* 0x0000002a043c723c */ /* 0x040ff0000000183c */
[C---:B------:R-:W-:Y:S08]  /*5960*/  HMMA.16816.F32 R76, R4.reuse, R38, R76 ;  /* 0x00000026044c723c */ /* 0x040ff0000000184c */
[----:B------:R-:W-:Y:S07]  /*5970*/  HMMA.16816.F32 R92, R4, R34, R92 ;  /* 0x00000022045c723c */ /* 0x000fee000000185c */
[----:B-1----:R-:W-:Y:S01]  /*5980*/  F2FP.PACK_AB R4, R45, R48 ;  /* 0x000000302d04723e */ /* 0x002fe200000000ff */
[----:B------:R-:W-:Y:S01]  /*5990*/  FADD.FTZ R48, R48, R195 ;  /* 0x000000c330307221 */ /* 0x000fe20000010000 */
[----:B--2---:R-:W-:Y:S01]  /*59a0*/  F2FP.PACK_AB R5, R33, R32 ;  /* 0x000000202105723e */ /* 0x004fe200000000ff */
[----:B------:R-:W-:Y:S01]  /*59b0*/  FADD.FTZ R32, R32, R199 ;  /* 0x000000c720207221 */ /* 0x000fe20000010000 */
[----:B---3--:R-:W-:Y:S01]  /*59c0*/  F2FP.PACK_AB R6, R37, R40 ;  /* 0x000000282506723e */ /* 0x008fe200000000ff */
[----:B------:R-:W-:Y:S01]  /*59d0*/  FADD.FTZ R45, R45, R48 ;  /* 0x000000302d2d7221 */ /* 0x000fe20000010000 */
[----:B----4-:R-:W-:Y:S01]  /*59e0*/  F2FP.PACK_AB R7, R233, R36 ;  /* 0x00000024e907723e */ /* 0x010fe200000000ff */
[----:B------:R-:W-:-:S02]  /*59f0*/  FADD.FTZ R33, R33, R32 ;  /* 0x0000002021217221 */ /* 0x000fc40000010000 */
[----:B------:R-:W-:Y:S02]  /*5a00*/  FADD.FTZ R40, R40, R45 ;  /* 0x0000002d28287221 */ /* 0x000fe40000010000 */
[----:B------:R-:W-:Y:S02]  /*5a10*/  FADD.FTZ R36, R36, R33 ;  /* 0x0000002124247221 */ /* 0x000fe40000010000 */
[----:B------:R-:W-:Y:S01]  /*5a20*/  HMMA.16816.F32 R140, R4, R28, R140 ;  /* 0x0000001c048c723c */ /* 0x000fe2000000188c */
[----:B------:R-:W-:Y:S02]  /*5a30*/  FADD.FTZ R232, R37, R40 ;  /* 0x0000002825e87221 */ /* 0x000fe40000010000 */
[----:B------:R-:W-:-:S05]  /*5a40*/  FADD.FTZ R233, R233, R36 ;  /* 0x00000024e9e97221 */ /* 0x000fca0000010000 */
[C---:B------:R-:W-:Y:S08]  /*5a50*/  HMMA.16816.F32 R136, R4.reuse, R30, R136 ;  /* 0x0000001e0488723c */ /* 0x040ff00000001888 */
        /* <DEDUP_REMOVED lines=9> */
[----:B------:R-:W-:Y:S01]  /*5af0*/  HMMA.16816.F32 R92, R4, R10, R92 ;  /* 0x0000000a045c723c */ /* 0x000fe2000000185c */
[----:B------:R-:W-:Y:S07]  /*5b00*/  @P0 BRA `(.L_x_403) ;  /* 0x0000015000000947 */ /* 0x000fee0003800000 */
[----:B------:R-:W-:Y:S01]  /*5b10*/  ISETP.LT.AND P0, PT, RZ, UR4, PT ;  /* 0x00000004ff007c0c */ /* 0x000fe2000bf01270 */
[----:B------:R-:W-:-:S02]  /*5b20*/  UIADD3 UR9, UR4, -0x1, URZ ;  /* 0xffffffff04097890 */ /* 0x000fc4000fffe03f */
[----:B------:R-:W-:-:S10]  /*5b30*/  ULDC UR7, c[0x0][0x32c] ;  /* 0x0000cb0000077ab9 */ /* 0x000fd40000000800 */
[----:B------:R-:W-:Y:S05]  /*5b40*/  @P0 BRA `(.L_x_404) ;  /* 0x0000008000000947 */ /* 0x000fea0003800000 */
[----:B------:R-:W-:Y:S02]  /*5b50*/  UISETP.NE.AND UP0, UPT, UR7, 0x1, UPT ;  /* 0x000000010700788c */ /* 0x000fe4000bf05270 */
[----:B------:R-:W-:-:S03]  /*5b60*/  UIADD3 UR9, -UR4, URZ, URZ ;  /* 0x0000003f04097290 */ /* 0x000fc6000fffe13f */
[----:B------:R-:W-:Y:S02]  /*5b70*/  ULDC.64 UR4, c[0x0][0x330] ;  /* 0x0000cc0000047ab9 */ /* 0x000fe40000000a00 */
[----:B------:R-:W-:-:S07]  /*5b80*/  UIMAD.WIDE.U32 UR14, UR9, UR4, URZ ;  /* 0x00000004090e72a5 */ /* 0x000fce000f8e003f */
[----:B------:R-:W-:Y:S02]  /*5b90*/  @UP0 UMOV UR11, UR15 ;  /* 0x0000000f000b0c82 */ /* 0x000fe40008000000 */
[----:B------:R-:W-:-:S04]  /*5ba0*/  @UP0 USHF.R.U32.HI UR9, URZ, UR5, UR11 ;  /* 0x000000053f090299 */ /* 0x000fc8000801160b */
[----:B------:R-:W-:Y:S01]  /*5bb0*/  ULOP3.LUT UR9, URZ, UR9, URZ, 0x33, !UPT ;  /* 0x000000093f097292 */ /* 0x000fe2000f8e333f */
[----:B------:R-:W-:Y:S05]  /*5bc0*/  BRA `(.L_x_405) ;  /* 0x0000005000007947 */ /* 0x000fea0003800000 */
.L_x_404:
[----:B------:R-:W-:Y:S02]  /*5bd0*/  UISETP.NE.AND UP0, UPT, UR7, 0x1, UPT ;  /* 0x000000010700788c */ /* 0x000fe4000bf05270 */
[----:B------:R-:W-:Y:S02]  /*5be0*/  ULDC.64 UR4, c[0x0][0x330] ;  /* 0x0000cc0000047ab9 */ /* 0x000fe40000000a00 */
[----:B------:R-:W-:-:S07]  /*5bf0*/  UIMAD.WIDE.U32 UR14, UR9, UR4, URZ ;  /* 0x00000004090e72a5 */ /* 0x000fce000f8e003f */
[----:B------:R-:W-:Y:S02]  /*5c00*/  @UP0 UMOV UR11, UR15 ;  /* 0x0000000f000b0c82 */ /* 0x000fe40008000000 */
[----:B------:R-:W-:Y:S02]  /*5c10*/  @UP0 USHF.R.U32.HI UR9, URZ, UR5, UR11 ;  /* 0x000000053f090299 */ /* 0x000fe4000801160b */
.L_x_405:
[----:B------:R-:W-:Y:S02]  /*5c20*/  ULDC UR4, c[0x0][0x32c] ;  /* 0x0000cb0000047ab9 */ /* 0x000fe40000000800 */
[----:B------:R-:W-:-:S04]  /*5c30*/  UIMAD UR4, UR9, UR7, UR4 ;  /* 0x00000007090472a4 */ /* 0x000fc8000f8e0204 */
[----:B------:R-:W-:-:S04]  /*5c40*/  UISETP.LT.AND UP0, UPT, UR8, UR4, UPT ;  /* 0x000000040800728c */ /* 0x000fc8000bf01270 */
[----:B------:R-:W-:-:S03]  /*5c50*/  USEL UR8, UR8, UR4, UP0 ;  /* 0x0000000408087287 */ /* 0x000fc60008000000 */
.L_x_403:
[----:B------:R-:W1:Y:S01]  /*5c60*/  R2UR UR7, R219 ;  /* 0x00000000db0773c2 */ /* 0x000e6200000e0000 */
[----:B------:R-:W-:-:S04]  /*5c70*/  UIMAD.WIDE UR4, UR8, 0x2aaaaaab, URZ ;  /* 0x2aaaaaab080478a5 */ /* 0x000fc8000f8e023f */
[----:B------:R-:W-:-:S04]  /*5c80*/  USHF.R.U32.HI UR4, URZ, 0x1f, UR5 ;  /* 0x0000001f3f047899 */ /* 0x000fc80008011605 */
[----:B------:R-:W-:-:S04]  /*5c90*/  ULEA.HI.SX32 UR4, UR5, UR4, 0x1d ;  /* 0x0000000405047291 */ /* 0x000fc8000f8fea3f */
[----:B-1----:R-:W-:-:S04]  /*5ca0*/  UISETP.LT.AND UP0, UPT, UR7, UR4, UPT ;  /* 0x000000040700728c */ /* 0x002fc8000bf01270 */
[----:B------:R-:W-:-:S06]  /*5cb0*/  USEL UR4, UR7, UR4, !UP0 ;  /* 0x0000000407047287 */ /* 0x000fcc000c000000 */
[----:B------:R-:W-:-:S13]  /*5cc0*/  ISETP.GE.AND P0, PT, R238, UR4, PT ;  /* 0x00000004ee007c0c */ /* 0x000fda000bf06270 */
[----:B------:R-:W-:Y:S05]  /*5cd0*/  @!P0 BRA `(.L_x_406) ;  /* 0x000044f000008947 */ /* 0x000fea0003800000 */
[----:B------:R-:W-:Y:S01]  /*5ce0*/  IADD3 R243, P0, R220, 0x20, RZ ;  /* 0x00000020dcf37810 */ /* 0x000fe20007f1e0ff */
[----:B------:R-:W-:Y:S01]  /*5cf0*/  IMAD.MOV.U32 R150, RZ, RZ, R2 ;  /* 0x000000ffff967224 */ /* 0x000fe200078e0002 */
[----:B------:R-:W-:Y:S01]  /*5d00*/  IADD3 R203, P1, R224, 0x20, RZ ;  /* 0x00000020e0cb7810 */ /* 0x000fe20007f3e0ff */
[----:B------:R-:W-:Y:S01]  /*5d10*/  IMAD.MOV.U32 R151, RZ, RZ, R3 ;  /* 0x000000ffff977224 */ /* 0x000fe200078e0003 */
[-C--:B------:R-:W-:Y:S01]  /*5d20*/  IADD3.X R242, RZ, R231.reuse, RZ, P0, !PT ;  /* 0x000000e7fff27210 */ /* 0x080fe200007fe4ff */
[----:B------:R-:W-:Y:S01]  /*5d30*/  IMAD.MOV.U32 R148, RZ, RZ, R152 ;  /* 0x000000ffff947224 */ /* 0x000fe200078e0098 */
[----:B------:R-:W-:Y:S01]  /*5d40*/  IADD3 R241, P2, R220, 0x40, RZ ;  /* 0x00000040dcf17810 */ /* 0x000fe20007f5e0ff */
[----:B------:R-:W-:Y:S01]  /*5d50*/  IMAD.MOV.U32 R149, RZ, RZ, R0 ;  /* 0x000000ffff957224 */ /* 0x000fe200078e0000 */
[----:B------:R-:W-:Y:S01]  /*5d60*/  IADD3 R201, P0, R224, 0x40, RZ ;  /* 0x00000040e0c97810 */ /* 0x000fe20007f1e0ff */
[----:B------:R-:W-:Y:S01]  /*5d70*/  IMAD.X R202, RZ, RZ, R237, P1 ;  /* 0x000000ffffca7224 */ /* 0x000fe200008e06ed */
[----:B------:R-:W-:-:S02]  /*5d80*/  IADD3.X R240, RZ, R231, RZ, P2, !PT ;  /* 0x000000e7fff07210 */ /* 0x000fc400017fe4ff */
[----:B------:R-:W-:Y:S02]  /*5d90*/  IADD3.X R200, RZ, R237, RZ, P0, !PT ;  /* 0x000000edffc87210 */ /* 0x000fe400007fe4ff */
.L_x_425:
[----:B------:R-:W-:Y:S04]  /*5da0*/  DEPBAR.LE SB0, 0x0 ;  /* 0x000080000000791a */ /* 0x000fe80000000000 */
[----:B------:R-:W-:Y:S01]  /*5db0*/  BAR.SYNC.DEFER_BLOCKING 0x0 ;  /* 0x0000000000007b1d */ /* 0x000fe20000010000 */
[----:B------:R-:W-:Y:S05]  /*5dc0*/  ISETP.GT.AND P0, PT, R219, R238, PT ;  /* 0x000000eedb00720c */ /* 0x000fea0003f04270 */
[----:B------:R1:W2:Y:S04]  /*5dd0*/  LDSM.16.M88.4 R152, [R217+0x4900] ;  /* 0x00490000d998783b */ /* 0x0002a80000000200 */
[----:B------:R1:W3:Y:S04]  /*5de0*/  LDSM.16.M88.4 R160, [R217+0x5900] ;  /* 0x00590000d9a0783b */ /* 0x0002e80000000200 */
[----:B------:R1:W4:Y:S04]  /*5df0*/  LDSM.16.M88.4 R156, [R216+0x2500] ;  /* 0x00250000d89c783b */ /* 0x0003280000000200 */
[----:B------:R1:W1:Y:S04]  /*5e00*/  LDSM.16.M88.4 R164, [R216+0x2900] ;  /* 0x00290000d8a4783b */ /* 0x0002680000000200 */
[----:B------:R1:W1:Y:S04]  /*5e10*/  LDSM.16.M88.4 R168, [R216+0x2d00] ;  /* 0x002d0000d8a8783b */ /* 0x0002680000000200 */
[----:B------:R1:W1:Y:S04]  /*5e20*/  LDSM.16.M88.4 R172, [R213+0x4900] ;  /* 0x00490000d5ac783b */ /* 0x0002680000000200 */
[----:B------:R1:W1:Y:S04]  /*5e30*/  LDSM.16.M88.4 R180, [R213+0x5900] ;  /* 0x00590000d5b4783b */ /* 0x0002680000000200 */
[----:B------:R1:W1:Y:S04]  /*5e40*/  LDSM.16.M88.4 R176, [R215] ;  /* 0x00000000d7b0783b */ /* 0x0002680000000200 */
[----:B------:R1:W1:Y:S04]  /*5e50*/  LDSM.16.M88.4 R184, [R211] ;  /* 0x00000000d3b8783b */ /* 0x0002680000000200 */
[----:B------:R1:W1:Y:S01]  /*5e60*/  LDSM.16.M88.4 R188, [R210] ;  /* 0x00000000d2bc783b */ /* 0x0002620000000200 */
[----:B------:R-:W-:-:S05]  /*5e70*/  @P0 BRA `(.L_x_407) ;  /* 0x000002b000000947 */ /* 0x000fca0003800000 */
[----:B------:R-:W-:Y:S01]  /*5e80*/  SHF.R.S32.HI R3, RZ, 0x1f, R238 ;  /* 0x0000001fff037819 */ /* 0x000fe200000114ee */
[C---:B------:R-:W-:Y:S04]  /*5e90*/  IMAD.WIDE.U32 R4, R238.reuse, c[0x0][0x208], RZ ;  /* 0x00008200ee047a25 */ /* 0x040fe800078e00ff */
[----:B------:R-:W-:Y:S04]  /*5ea0*/  IMAD R3, R3, c[0x0][0x208], RZ ;  /* 0x0000820003037a24 */ /* 0x000fe800078e02ff */
[----:B------:R-:W-:Y:S04]  /*5eb0*/  IMAD R3, R238, c[0x0][0x20c], R3 ;  /* 0x00008300ee037a24 */ /* 0x000fe800078e0203 */
[----:B------:R-:W-:Y:S02]  /*5ec0*/  IMAD.IADD R3, R5, 0x1, R3 ;  /* 0x0000000105037824 */ /* 0x000fe400078e0203 */
[----:B------:R-:W-:Y:S04]  /*5ed0*/  IMAD.WIDE.U32 R4, R4, 0x30, RZ ;  /* 0x0000003004047825 */ /* 0x000fe800078e00ff */
[----:B------:R-:W-:Y:S01]  /*5ee0*/  IMAD R3, R3, 0x30, RZ ;  /* 0x0000003003037824 */ /* 0x000fe200078e02ff */
[-C--:B------:R-:W-:Y:S02]  /*5ef0*/  IADD3 R9, P0, R220, R4.reuse, RZ ;  /* 0x00000004dc097210 */ /* 0x080fe40007f1e0ff */
[-C--:B------:R-:W-:Y:S01]  /*5f00*/  IADD3 R7, P1, R241, R4.reuse, RZ ;  /* 0x00000004f1077210 */ /* 0x080fe20007f3e0ff */
[----:B------:R-:W-:Y:S01]  /*5f10*/  IMAD.IADD R3, R5, 0x1, R3 ;  /* 0x0000000105037824 */ /* 0x000fe200078e0203 */
[----:B------:R-:W-:Y:S03]  /*5f20*/  LEA R12, P2, R9, c[0x0][0x1f8], 0x1 ;  /* 0x00007e00090c7a11 */ /* 0x000fe600078408ff */
[----:B------:R-:W-:Y:S01]  /*5f30*/  IMAD.X R0, R3, 0x1, R231, P0 ;  /* 0x0000000103007824 */ /* 0x000fe200000e06e7 */
[-C--:B------:R-:W-:Y:S01]  /*5f40*/  IADD3 R5, P0, R243, R4.reuse, RZ ;  /* 0x00000004f3057210 */ /* 0x080fe20007f1e0ff */
[----:B------:R-:W-:Y:S01]  /*5f50*/  IMAD.X R2, R3, 0x1, R240, P1 ;  /* 0x0000000103027824 */ /* 0x000fe200008e06f0 */
[----:B------:R-:W-:Y:S02]  /*5f60*/  LEA R6, P1, R7, c[0x0][0x1f8], 0x1 ;  /* 0x00007e0007067a11 */ /* 0x000fe400078208ff */
[----:B------:R-:W-:Y:S01]  /*5f70*/  LEA.HI.X R13, R9, c[0x0][0x1fc], R0, 0x1, P2 ;  /* 0x00007f00090d7a11 */ /* 0x000fe200010f0c00 */
[----:B------:R-:W-:Y:S01]  /*5f80*/  IMAD.X R0, R3, 0x1, R242, P0 ;  /* 0x0000000103007824 */ /* 0x000fe200000e06f2 */
[C---:B------:R-:W-:Y:S02]  /*5f90*/  LEA R10, P2, R5.reuse, c[0x0][0x1f8], 0x1 ;  /* 0x00007e00050a7a11 */ /* 0x040fe400078408ff */
[----:B------:R-:W-:Y:S01]  /*5fa0*/  @!P3 IADD3 R4, P0, R226, R4, RZ ;  /* 0x00000004e204b210 */ /* 0x000fe20007f1e0ff */
[----:B------:R-:W-:Y:S01]  /*5fb0*/  @!PT LDS RZ, [RZ] ;  /* 0x00000000fffff984 */ /* 0x000fe20000000800 */
[----:B------:R-:W-:Y:S01]  /*5fc0*/  @!PT LDS RZ, [RZ] ;  /* 0x00000000fffff984 */ /* 0x000fe20000000800 */
[----:B------:R-:W-:Y:S01]  /*5fd0*/  @!PT LDS RZ, [RZ] ;  /* 0x00000000fffff984 */ /* 0x000fe20000000800 */
[----:B------:R4:W-:Y:S01]  /*5fe0*/  LDGSTS.E.BYPASS.LTC128B.128 [R218+0x100], [R12.64], !P6 ;  /* 0x001000000cda7fae */ /* 0x0009e2000f101d4c */
[----:B------:R-:W-:Y:S02]  /*5ff0*/  LEA.HI.X R11, R5, c[0x0][0x1fc], R0, 0x1, P2 ;  /* 0x00007f00050b7a11 */ /* 0x000fe400010f0c00 */
[C---:B------:R-:W-:Y:S01]  /*6000*/  @!P3 IADD3 R0, P2, R4.reuse, R220, RZ ;  /* 0x000000dc0400b210 */ /* 0x040fe20007f5e0ff */
[----:B------:R-:W-:Y:S01]  /*6010*/  @!P3 IMAD.X R3, R3, 0x1, R223, P0 ;  /* 0x000000010303b824 */ /* 0x000fe200000e06df */
[----:B------:R-:W-:Y:S01]  /*6020*/  LEA.HI.X R7, R7, c[0x0][0x1fc], R2, 0x1, P1 ;  /* 0x00007f0007077a11 */ /* 0x000fe200008f0c02 */
[----:B------:R4:W-:Y:S01]  /*6030*/  LDGSTS.E.BYPASS.LTC128B.128 [R218+0xd00], [R10.64], !P5 ;  /* 0x00d000000ada7fae */ /* 0x0009e2000e901d4c */
[----:B------:R-:W-:Y:S01]  /*6040*/  @!P3 IADD3 R2, P1, R4, R243, RZ ;  /* 0x000000f30402b210 */ /* 0x000fe20007f3e0ff */
[C---:B------:R-:W-:Y:S01]  /*6050*/  @!P3 IMAD.X R5, R3.reuse, 0x1, R231, P2 ;  /* 0x000000010305b824 */ /* 0x040fe200010e06e7 */
[----:B------:R-:W-:Y:S02]  /*6060*/  @!P3 LEA R14, P2, R0, c[0x0][0x1f8], 0x1 ;  /* 0x00007e00000eba11 */ /* 0x000fe400078408ff */
[----:B------:R4:W-:Y:S01]  /*6070*/  LDGSTS.E.BYPASS.LTC128B.128 [R218+0x1900], [R6.64], !P4 ;  /* 0x0190000006da7fae */ /* 0x0009e2000e101d4c */
[----:B------:R-:W-:Y:S01]  /*6080*/  @!P3 IADD3 R4, P0, R4, R241, RZ ;  /* 0x000000f10404b210 */ /* 0x000fe20007f1e0ff */
[C---:B------:R-:W-:Y:S01]  /*6090*/  @!P3 IMAD.X R9, R3.reuse, 0x1, R242, P1 ;  /* 0x000000010309b824 */ /* 0x040fe200008e06f2 */
[----:B------:R-:W-:Y:S02]  /*60a0*/  @!P3 LEA.HI.X R15, R0, c[0x0][0x1fc], R5, 0x1, P2 ;  /* 0x00007f00000fba11 */ /* 0x000fe400010f0c05 */
[----:B------:R-:W-:Y:S01]  /*60b0*/  @!P3 LEA R8, P1, R2, c[0x0][0x1f8], 0x1 ;  /* 0x00007e000208ba11 */ /* 0x000fe200078208ff */
[----:B------:R-:W-:Y:S01]  /*60c0*/  @!P3 IMAD.X R3, R3, 0x1, R240, P0 ;  /* 0x000000010303b824 */ /* 0x000fe200000e06f0 */
[----:B------:R-:W-:Y:S01]  /*60d0*/  @!P3 LEA R16, P0, R4, c[0x0][0x1f8], 0x1 ;  /* 0x00007e000410ba11 */ /* 0x000fe200078008ff */
[----:B------:R4:W-:Y:S01]  /*60e0*/  @!P3 LDGSTS.E.BYPASS.LTC128B.128 [R218+0x900], [R14.64], !P6 ;  /* 0x009000000edabfae */ /* 0x0009e2000f101d4c */
[----:B------:R-:W-:Y:S02]  /*60f0*/  @!P3 LEA.HI.X R9, R2, c[0x0][0x1fc], R9, 0x1, P1 ;  /* 0x00007f000209ba11 */ /* 0x000fe400008f0c09 */
[----:B------:R-:W-:Y:S03]  /*6100*/  @!P3 LEA.HI.X R17, R4, c[0x0][0x1fc], R3, 0x1, P0 ;  /* 0x00007f000411ba11 */ /* 0x000fe600000f0c03 */
[----:B------:R4:W-:Y:S05]  /*6110*/  @!P3 LDGSTS.E.BYPASS.LTC128B.128 [R218+0x1500], [R8.64], !P5 ;  /* 0x0150000008dabfae */ /* 0x0009ea000e901d4c */
[----:B------:R4:W-:Y:S02]  /*6120*/  @!P3 LDGSTS.E.BYPASS.LTC128B.128 [R218+0x2100], [R16.64], !P4 ;  /* 0x0210000010dabfae */ /* 0x0009e4000e101d4c */
.L_x_407:
[-C--:B--2-4-:R-:W-:Y:S01]  /*6130*/  HMMA.16816.F32 R4, R152, R156.reuse, RZ ;  /* 0x0000009c9804723c */ /* 0x094fe200000018ff */
[----:B------:R-:W-:Y:S02]  /*6140*/  LDSM.16.M88.4 R192, [R216+0x3100] ;  /* 0x00310000d8c0783b */ /* 0x000fe40000000200 */
[----:B------:R-:W-:Y:S05]  /*6150*/  ISETP.GT.AND P0, PT, R238, R219, PT ;  /* 0x000000dbee00720c */ /* 0x000fea0003f04270 */
[C---:B---3--:R-:W-:Y:S01]  /*6160*/  HMMA.16816.F32 R8, R160.reuse, R156, RZ ;  /* 0x0000009ca008723c */ /* 0x048fe200000018ff */
[----:B------:R-:W0:Y:S07]  /*6170*/  LDGDEPBAR ;  /* 0x00000000000079af */ /* 0x000e2e0000000000 */
[-C--:B------:R-:W-:Y:S01]  /*6180*/  HMMA.16816.F32 R12, R160, R158.reuse, RZ ;  /* 0x0000009ea00c723c */ /* 0x080fe200000018ff */
[----:B------:R-:W-:Y:S07]  /*6190*/  LDSM.16.M88.4 R196, [R217+0x7900] ;  /* 0x00790000d9c4783b */ /* 0x000fee0000000200 */
[C---:B------:R-:W-:Y:S01]  /*61a0*/  HMMA.16816.F32 R16, R152.reuse, R158, RZ ;  /* 0x0000009e9810723c */ /* 0x040fe200000018ff */
[----:B------:R-:W2:Y:S07]  /*61b0*/  LDSM.16.M88.4 R156, [R217+0x6900] ;  /* 0x00690000d99c783b */ /* 0x000eae0000000200 */
[-C--:B-1----:R-:W-:Y:S08]  /*61c0*/  HMMA.16816.F32 R20, R152, R164.reuse, RZ ;  /* 0x000000a49814723c */ /* 0x082ff000000018ff */
[C---:B------:R-:W-:Y:S08]  /*61d0*/  HMMA.16816.F32 R24, R160.reuse, R164, RZ ;  /* 0x000000a4a018723c */ /* 0x040ff000000018ff */
[-C--:B------:R-:W-:Y:S08]  /*61e0*/  HMMA.16816.F32 R28, R160, R166.reuse, RZ ;  /* 0x000000a6a01c723c */ /* 0x080ff000000018ff */
[C---:B------:R-:W-:Y:S01]  /*61f0*/  HMMA.16816.F32 R32, R152.reuse, R166, RZ ;  /* 0x000000a69820723c */ /* 0x040fe200000018ff */
[----:B------:R-:W1:Y:S07]  /*6200*/  LDSM.16.M88.4 R164, [R216+0x3500] ;  /* 0x00350000d8a4783b */ /* 0x000e6e0000000200 */
[-C--:B------:R-:W-:Y:S08]  /*6210*/  HMMA.16816.F32 R36, R152, R168.reuse, RZ ;  /* 0x000000a89824723c */ /* 0x080ff000000018ff */
[C---:B------:R-:W-:Y:S08]  /*6220*/  HMMA.16816.F32 R40, R160.reuse, R168, RZ ;  /* 0x000000a8a028723c */ /* 0x040ff000000018ff */
[-C--:B------:R-:W-:Y:S01]  /*6230*/  HMMA.16816.F32 R44, R160, R170.reuse, RZ ;  /* 0x000000aaa02c723c */ /* 0x080fe200000018ff */
[----:B------:R-:W-:Y:S07]  /*6240*/  LDSM.16.M88.4 R160, [R213+0x6900] ;  /* 0x00690000d5a0783b */ /* 0x000fee0000000200 */
[----:B------:R-:W-:Y:S01]  /*6250*/  HMMA.16816.F32 R48, R152, R170, RZ ;  /* 0x000000aa9830723c */ /* 0x000fe200000018ff */
[----:B------:R-:W3:Y:S07]  /*6260*/  LDSM.16.M88.4 R152, [R216+0x3900] ;  /* 0x00390000d898783b */ /* 0x000eee0000000200 */
[-C--:B------:R-:W-:Y:S01]  /*6270*/  HMMA.16816.F32 R4, R172, R176.reuse, R4 ;  /* 0x000000b0ac04723c */ /* 0x080fe20000001804 */
[----:B------:R-:W4:Y:S07]  /*6280*/  LDSM.16.M88.4 R168, [R209] ;  /* 0x00000000d1a8783b */ /* 0x000f2e0000000200 */
[C---:B------:R-:W-:Y:S08]  /*6290*/  HMMA.16816.F32 R8, R180.reuse, R176, R8 ;  /* 0x000000b0b408723c */ /* 0x040ff00000001808 */
[-C--:B------:R-:W-:Y:S08]  /*62a0*/  HMMA.16816.F32 R12, R180, R178.reuse, R12 ;  /* 0x000000b2b40c723c */ /* 0x080ff0000000180c */
[C---:B------:R-:W-:Y:S01]  /*62b0*/  HMMA.16816.F32 R16, R172.reuse, R178, R16 ;  /* 0x000000b2ac10723c */ /* 0x040fe20000001810 */
[----:B------:R-:W5:Y:S07]  /*62c0*/  LDSM.16.M88.4 R176, [R213+0x7900] ;  /* 0x00790000d5b0783b */ /* 0x000f6e0000000200 */
[-C--:B------:R-:W-:Y:S08]  /*62d0*/  HMMA.16816.F32 R20, R172, R184.reuse, R20 ;  /* 0x000000b8ac14723c */ /* 0x080ff00000001814 */
[C---:B------:R-:W-:Y:S08]  /*62e0*/  HMMA.16816.F32 R24, R180.reuse, R184, R24 ;  /* 0x000000b8b418723c */ /* 0x040ff00000001818 */
[-C--:B------:R-:W-:Y:S08]  /*62f0*/  HMMA.16816.F32 R28, R180, R186.reuse, R28 ;  /* 0x000000bab41c723c */ /* 0x080ff0000000181c */
[C---:B------:R-:W-:Y:S01]  /*6300*/  HMMA.16816.F32 R32, R172.reuse, R186, R32 ;  /* 0x000000baac20723c */ /* 0x040fe20000001820 */
[----:B------:R-:W-:Y:S07]  /*6310*/  LDSM.16.M88.4 R184, [R216+0x3d00] ;  /* 0x003d0000d8b8783b */ /* 0x000fee0000000200 */
[-C--:B------:R-:W-:Y:S08]  /*6320*/  HMMA.16816.F32 R36, R172, R188.reuse, R36 ;  /* 0x000000bcac24723c */ /* 0x080ff00000001824 */
[C---:B------:R-:W-:Y:S08]  /*6330*/  HMMA.16816.F32 R40, R180.reuse, R188, R40 ;  /* 0x000000bcb428723c */ /* 0x040ff00000001828 */
[-C--:B------:R-:W-:Y:S01]  /*6340*/  HMMA.16816.F32 R44, R180, R190.reuse, R44 ;  /* 0x000000beb42c723c */ /* 0x080fe2000000182c */
[----:B------:R-:W-:Y:S07]  /*6350*/  LDSM.16.M88.4 R180, [R207] ;  /* 0x00000000cfb4783b */ /* 0x000fee0000000200 */
[----:B------:R-:W-:Y:S01]  /*6360*/  HMMA.16816.F32 R48, R172, R190, R48 ;  /* 0x000000beac30723c */ /* 0x000fe20000001830 */
[----:B------:R-:W1:Y:S08]  /*6370*/  LDSM.16.M88.4 R172, [R208] ;  /* 0x00000000d0ac783b */ /* 0x000e700000000200 */
[----:B------:R-:W-:Y:S01]  /*6380*/  LDSM.16.M88.4 R188, [R216+0x4500] ;  /* 0x00450000d8bc783b */ /* 0x000fe20000000200 */
[-C--:B--2---:R-:W-:Y:S08]  /*6390*/  HMMA.16816.F32 R4, R156, R192.reuse, R4 ;  /* 0x000000c09c04723c */ /* 0x084ff00000001804 */
[C---:B------:R-:W-:Y:S08]  /*63a0*/  HMMA.16816.F32 R8, R196.reuse, R192, R8 ;  /* 0x000000c0c408723c */ /* 0x040ff00000001808 */
[-C--:B------:R-:W-:Y:S08]  /*63b0*/  HMMA.16816.F32 R12, R196, R194.reuse, R12 ;  /* 0x000000c2c40c723c */ /* 0x080ff0000000180c */
[C---:B------:R-:W-:Y:S01]  /*63c0*/  HMMA.16816.F32 R16, R156.reuse, R194, R16 ;  /* 0x000000c29c10723c */ /* 0x040fe20000001810 */
[----:B------:R-:W-:Y:S07]  /*63d0*/  LDSM.16.M88.4 R192, [R206] ;  /* 0x00000000cec0783b */ /* 0x000fee0000000200 */
[-C--:B-1----:R-:W-:Y:S08]  /*63e0*/  HMMA.16816.F32 R20, R156, R164.reuse, R20 ;  /* 0x000000a49c14723c */ /* 0x082ff00000001814 */
[C---:B------:R-:W-:Y:S08]  /*63f0*/  HMMA.16816.F32 R24, R196.reuse, R164, R24 ;  /* 0x000000a4c418723c */ /* 0x040ff00000001818 */
[-C--:B------:R-:W-:Y:S08]  /*6400*/  HMMA.16816.F32 R28, R196, R166.reuse, R28 ;  /* 0x000000a6c41c723c */ /* 0x080ff0000000181c */
[C---:B------:R-:W-:Y:S01]  /*6410*/  HMMA.16816.F32 R32, R156.reuse, R166, R32 ;  /* 0x000000a69c20723c */ /* 0x040fe20000001820 */
[----:B------:R-:W1:Y:S07]  /*6420*/  LDSM.16.M88.4 R164, [R217+0x8900] ;  /* 0x00890000d9a4783b */ /* 0x000e6e0000000200 */
[-C--:B---3--:R-:W-:Y:S08]  /*6430*/  HMMA.16816.F32 R36, R156, R152.reuse, R36 ;  /* 0x000000989c24723c */ /* 0x088ff00000001824 */
[C---:B------:R-:W-:Y:S08]  /*6440*/  HMMA.16816.F32 R40, R196.reuse, R152, R40 ;  /* 0x00000098c428723c */ /* 0x040ff00000001828 */
[-C--:B------:R-:W-:Y:S08]  /*6450*/  HMMA.16816.F32 R44, R196, R154.reuse, R44 ;  /* 0x0000009ac42c723c */ /* 0x080ff0000000182c */
[----:B------:R-:W-:Y:S01]  /*6460*/  HMMA.16816.F32 R48, R156, R154, R48 ;  /* 0x0000009a9c30723c */ /* 0x000fe20000001830 */
[----:B------:R-:W2:Y:S07]  /*6470*/  LDSM.16.M88.4 R152, [R217+0x9900] ;  /* 0x00990000d998783b */ /* 0x000eae0000000200 */
[-C--:B----4-:R-:W-:Y:S01]  /*6480*/  HMMA.16816.F32 R4, R160, R168.reuse, R4 ;  /* 0x000000a8a004723c */ /* 0x090fe20000001804 */
[----:B------:R-:W3:Y:S07]  /*6490*/  LDSM.16.M88.4 R156, [R216+0x4100] ;  /* 0x00410000d89c783b */ /* 0x000eee0000000200 */
[C---:B-----5:R-:W-:Y:S08]  /*64a0*/  HMMA.16816.F32 R8, R176.reuse, R168, R8 ;  /* 0x000000a8b008723c */ /* 0x060ff00000001808 */
[-C--:B------:R-:W-:Y:S08]  /*64b0*/  HMMA.16816.F32 R12, R176, R170.reuse, R12 ;  /* 0x000000aab00c723c */ /* 0x080ff0000000180c */
[C---:B------:R-:W-:Y:S01]  /*64c0*/  HMMA.16816.F32 R16, R160.reuse, R170, R16 ;  /* 0x000000aaa010723c */ /* 0x040fe20000001810 */
[----:B------:R-:W4:Y:S07]  /*64d0*/  LDSM.16.M88.4 R168, [R213+0x8900] ;  /* 0x00890000d5a8783b */ /* 0x000f2e0000000200 */
[-C--:B------:R-:W-:Y:S08]  /*64e0*/  HMMA.16816.F32 R20, R160, R172.reuse, R20 ;  /* 0x000000aca014723c */ /* 0x080ff00000001814 */
[C---:B------:R-:W-:Y:S08]  /*64f0*/  HMMA.16816.F32 R24, R176.reuse, R172, R24 ;  /* 0x000000acb018723c */ /* 0x040ff00000001818 */
[-C--:B------:R-:W-:Y:S08]  /*6500*/  HMMA.16816.F32 R28, R176, R174.reuse, R28 ;  /* 0x000000aeb01c723c */ /* 0x080ff0000000181c */
[C---:B------:R-:W-:Y:S08]  /*6510*/  HMMA.16816.F32 R32, R160.reuse, R174, R32 ;  /* 0x000000aea020723c */ /* 0x040ff00000001820 */
[-C--:B------:R-:W-:Y:S08]  /*6520*/  HMMA.16816.F32 R36, R160, R180.reuse, R36 ;  /* 0x000000b4a024723c */ /* 0x080ff00000001824 */
[C---:B------:R-:W-:Y:S08]  /*6530*/  HMMA.16816.F32 R40, R176.reuse, R180, R40 ;  /* 0x000000b4b028723c */ /* 0x040ff00000001828 */
[-C--:B------:R-:W-:Y:S08]  /*6540*/  HMMA.16816.F32 R44, R176, R182.reuse, R44 ;  /* 0x000000b6b02c723c */ /* 0x080ff0000000182c */
[----:B------:R-:W-:Y:S01]  /*6550*/  HMMA.16816.F32 R48, R160, R182, R48 ;  /* 0x000000b6a030723c */ /* 0x000fe20000001830 */
[----:B------:R-:W5:Y:S07]  /*6560*/  LDSM.16.M88.4 R160, [R213+0x9900] ;  /* 0x00990000d5a0783b */ /* 0x000f6e0000000200 */
[-C--:B-1----:R-:W-:Y:S08]  /*6570*/  HMMA.16816.F32 R4, R164, R184.reuse, R4 ;  /* 0x000000b8a404723c */ /* 0x082ff00000001804 */
[C---:B--2---:R-:W-:Y:S08]  /*6580*/  HMMA.16816.F32 R8, R152.reuse, R184, R8 ;  /* 0x000000b89808723c */ /* 0x044ff00000001808 */
[-C--:B------:R-:W-:Y:S08]  /*6590*/  HMMA.16816.F32 R12, R152, R186.reuse, R12 ;  /* 0x000000ba980c723c */ /* 0x080ff0000000180c */
[C---:B------:R-:W-:Y:S08]  /*65a0*/  HMMA.16816.F32 R16, R164.reuse, R186, R16 ;  /* 0x000000baa410723c */ /* 0x040ff00000001810 */
[-C--:B---3--:R-:W-:Y:S08]  /*65b0*/  HMMA.16816.F32 R20, R164, R156.reuse, R20 ;  /* 0x0000009ca414723c */ /* 0x088ff00000001814 */
[C---:B------:R-:W-:Y:S08]  /*65c0*/  HMMA.16816.F32 R24, R152.reuse, R156, R24 ;  /* 0x0000009c9818723c */ /* 0x040ff00000001818 */
[-C--:B------:R-:W-:Y:S08]  /*65d0*/  HMMA.16816.F32 R28, R152, R158.reuse, R28 ;  /* 0x0000009e981c723c */ /* 0x080ff0000000181c */
[C---:B------:R-:W-:Y:S01]  /*65e0*/  HMMA.16816.F32 R32, R164.reuse, R158, R32 ;  /* 0x0000009ea420723c */ /* 0x040fe20000001820 */
[----:B------:R-:W-:Y:S07]  /*65f0*/  LDSM.16.M88.4 R156, [R204] ;  /* 0x00000000cc9c783b */ /* 0x000fee0000000200 */
[-C--:B------:R-:W-:Y:S08]  /*6600*/  HMMA.16816.F32 R36, R164, R188.reuse, R36 ;  /* 0x000000bca424723c */ /* 0x080ff00000001824 */
[C---:B------:R-:W-:Y:S08]  /*6610*/  HMMA.16816.F32 R40, R152.reuse, R188, R40 ;  /* 0x000000bc9828723c */ /* 0x040ff00000001828 */
[-C--:B------:R-:W-:Y:S01]  /*6620*/  HMMA.16816.F32 R44, R152, R190.reuse, R44 ;  /* 0x000000be982c723c */ /* 0x080fe2000000182c */
[----:B------:R-:W1:Y:S01]  /*6630*/  LDSM.16.M88.4 R152, [R205] ;  /* 0x00000000cd98783b */ /* 0x000e620000000200 */
[----:B------:R-:W-:Y:S06]  /*6640*/  DEPBAR.LE SB0, 0x0 ;  /* 0x000080000000791a */ /* 0x000fec0000000000 */
[----:B------:R-:W-:Y:S01]  /*6650*/  HMMA.16816.F32 R48, R164, R190, R48 ;  /* 0x000000bea430723c */ /* 0x000fe20000001830 */
[----:B------:R-:W-:Y:S07]  /*6660*/  BAR.SYNC.DEFER_BLOCKING 0x0 ;  /* 0x0000000000007b1d */ /* 0x000fee0000010000 */
[-C--:B----4-:R-:W-:Y:S08]  /*6670*/  HMMA.16816.F32 R4, R168, R192.reuse, R4 ;  /* 0x000000c0a804723c */ /* 0x090ff00000001804 */
[C---:B-----5:R-:W-:Y:S08]  /*6680*/  HMMA.16816.F32 R8, R160.reuse, R192, R8 ;  /* 0x000000c0a008723c */ /* 0x060ff00000001808 */
[-C--:B------:R-:W-:Y:S08]  /*6690*/  HMMA.16816.F32 R12, R160, R194.reuse, R12 ;  /* 0x000000c2a00c723c */ /* 0x080ff0000000180c */
[C---:B------:R-:W-:Y:S04]  /*66a0*/  HMMA.16816.F32 R16, R168.reuse, R194, R16 ;  /* 0x000000c2a810723c */ /* 0x040fe80000001810 */
[----:B------:R-:W-:Y:S02]  /*66b0*/  FMUL.FTZ R248, R4, c[0x0][0x320] ;  /* 0x0000c80004f87a20 */ /* 0x000fe40000410000 */
[----:B------:R-:W-:Y:S02]  /*66c0*/  FMUL.FTZ R250, R5, c[0x0][0x320] ;  /* 0x0000c80005fa7a20 */ /* 0x000fe40000410000 */
[-C--:B-1----:R-:W-:Y:S02]  /*66d0*/  HMMA.16816.F32 R20, R168, R152.reuse, R20 ;  /* 0x00000098a814723c */ /* 0x082fe40000001814 */
[----:B------:R-:W1:Y:S02]  /*66e0*/  MUFU.TANH R248, R248 ;  /* 0x000000f800f87308 */ /* 0x000e640000002400 */
[----:B------:R-:W-:Y:S02]  /*66f0*/  FMUL.FTZ R244, R6, c[0x0][0x320] ;  /* 0x0000c80006f47a20 */ /* 0x000fe40000410000 */
[----:B------:R-:W-:Y:S02]  /*6700*/  FMUL.FTZ R246, R7, c[0x0][0x320] ;  /* 0x0000c80007f67a20 */ /* 0x000fe40000410000 */
[C---:B------:R-:W-:Y:S04]  /*6710*/  HMMA.16816.F32 R24, R160.reuse, R152, R24 ;  /* 0x00000098a018723c */ /* 0x040fe80000001818 */
[----:B------:R-:W2:Y:S01]  /*6720*/  MUFU.TANH R250, R250 ;  /* 0x000000fa00fa7308 */ /* 0x000ea20000002400 */
[----:B------:R-:W-:Y:S02]  /*6730*/  FMUL.FTZ R247, R14, c[0x0][0x320] ;  /* 0x0000c8000ef77a20 */ /* 0x000fe40000410000 */
[----:B------:R-:W-:Y:S01]  /*6740*/  FMUL.FTZ R0, R8, c[0x0][0x320] ;  /* 0x0000c80008007a20 */ /* 0x000fe20000410000 */
[-C--:B------:R-:W-:Y:S04]  /*6750*/  HMMA.16816.F32 R28, R160, R154.reuse, R28 ;  /* 0x0000009aa01c723c */ /* 0x080fe8000000181c */
[----:B------:R-:W-:Y:S02]  /*6760*/  FMUL.FTZ R195, R17, c[0x0][0x320] ;  /* 0x0000c80011c37a20 */ /* 0x000fe40000410000 */
[----:B------:R-:W3:Y:S01]  /*6770*/  MUFU.TANH R244, R244 ;  /* 0x000000f400f47308 */ /* 0x000ee20000002400 */
[----:B------:R-:W-:Y:S01]  /*6780*/  FMUL.FTZ R185, R18, c[0x0][0x320] ;  /* 0x0000c80012b97a20 */ /* 0x000fe20000410000 */
[C---:B------:R-:W-:Y:S04]  /*6790*/  HMMA.16816.F32 R32, R168.reuse, R154, R32 ;  /* 0x0000009aa820723c */ /* 0x040fe80000001820 */
[----:B------:R-:W-:Y:S02]  /*67a0*/  FMUL.FTZ R190, R20, c[0x0][0x320] ;  /* 0x0000c80014be7a20 */ /* 0x000fe40000410000 */
[----:B------:R-:W-:Y:S02]  /*67b0*/  FMUL.FTZ R189, R21, c[0x0][0x320] ;  /* 0x0000c80015bd7a20 */ /* 0x000fe40000410000 */
[----:B------:R-:W4:Y:S01]  /*67c0*/  MUFU.TANH R18, R190 ;  /* 0x000000be00127308 */ /* 0x000f220000002400 */
[-C--:B------:R-:W-:Y:S03]  /*67d0*/  HMMA.16816.F32 R36, R168, R156.reuse, R36 ;  /* 0x0000009ca824723c */ /* 0x080fe60000001824 */
[----:B------:R-:W-:Y:S02]  /*67e0*/  FMUL.FTZ R187, R22, c[0x0][0x320] ;  /* 0x0000c80016bb7a20 */ /* 0x000fe40000410000 */
[----:B------:R-:W-:Y:S02]  /*67f0*/  FMUL.FTZ R245, R9, c[0x0][0x320] ;  /* 0x0000c80009f57a20 */ /* 0x000fe40000410000 */
[----:B------:R-:W-:Y:S01]  /*6800*/  FMUL.FTZ R2, R10, c[0x0][0x320] ;  /* 0x0000c8000a027a20 */ /* 0x000fe20000410000 */
[C---:B------:R-:W-:Y:S01]  /*6810*/  HMMA.16816.F32 R40, R160.reuse, R156, R40 ;  /* 0x0000009ca028723c */ /* 0x040fe20000001828 */
[----:B------:R5:W1:Y:S03]  /*6820*/  MUFU.TANH R17, R189 ;  /* 0x000000bd00117308 */ /* 0x000a660000002400 */
[----:B------:R-:W-:Y:S02]  /*6830*/  FMUL.FTZ R3, R11, c[0x0][0x320] ;  /* 0x0000c8000b037a20 */ /* 0x000fe40000410000 */
[----:B------:R-:W-:Y:S02]  /*6840*/  FMUL.FTZ R251, R12, c[0x0][0x320] ;  /* 0x0000c8000cfb7a20 */ /* 0x000fe40000410000 */
[-C--:B------:R-:W-:Y:S03]  /*6850*/  HMMA.16816.F32 R44, R160, R158.reuse, R44 ;  /* 0x0000009ea02c723c */ /* 0x080fe6000000182c */
[----:B------:R1:W1:Y:S01]  /*6860*/  MUFU.TANH R14, R187 ;  /* 0x000000bb000e7308 */ /* 0x0002620000002400 */
[----:B------:R-:W-:Y:S02]  /*6870*/  FMUL.FTZ R252, R13, c[0x0][0x320] ;  /* 0x0000c8000dfc7a20 */ /* 0x000fe40000410000 */
[----:B------:R-:W-:Y:S02]  /*6880*/  FMUL.FTZ R249, R15, c[0x0][0x320] ;  /* 0x0000c8000ff97a20 */ /* 0x000fe40000410000 */
[----:B------:R-:W-:Y:S04]  /*6890*/  HMMA.16816.F32 R48, R168, R158, R48 ;  /* 0x0000009ea830723c */ /* 0x000fe80000001830 */
[----:B------:R-:W-:Y:S01]  /*68a0*/  FMUL.FTZ R194, R16, c[0x0][0x320] ;  /* 0x0000c80010c27a20 */ /* 0x000fe20000410000 */
[----:B------:R-:W2:Y:S01]  /*68b0*/  MUFU.TANH R246, R246 ;  /* 0x000000f600f67308 */ /* 0x000ea20000002400 */
[----:B------:R-:W-:Y:S02]  /*68c0*/  FMUL.FTZ R186, R19, c[0x0][0x320] ;  /* 0x0000c80013ba7a20 */ /* 0x000fe40000410000 */
[----:B------:R-:W-:Y:S04]  /*68d0*/  FMUL.FTZ R197, R23, c[0x0][0x320] ;  /* 0x0000c80017c57a20 */ /* 0x000fe80000410000 */
[----:B------:R-:W-:Y:S02]  /*68e0*/  FMUL.FTZ R198, R24, c[0x0][0x320] ;  /* 0x0000c80018c67a20 */ /* 0x000fe40000410000 */
[----:B------:R-:W-:Y:S01]  /*68f0*/  FMUL.FTZ R199, R25, c[0x0][0x320] ;  /* 0x0000c80019c77a20 */ /* 0x000fe20000410000 */
[----:B------:R-:W2:Y:S01]  /*6900*/  MUFU.TANH R0, R0 ;  /* 0x0000000000007308 */ /* 0x000ea20000002400 */
[----:B-----5:R-:W-:Y:S02]  /*6910*/  FMUL.FTZ R189, R26, c[0x0][0x320] ;  /* 0x0000c8001abd7a20 */ /* 0x020fe40000410000 */
[----:B------:R-:W-:Y:S02]  /*6920*/  FMUL.FTZ R13, R28, c[0x0][0x320] ;  /* 0x0000c8001c0d7a20 */ /* 0x000fe40000410000 */
[----:B-1----:R-:W-:Y:S02]  /*6930*/  FMUL.FTZ R187, R27, c[0x0][0x320] ;  /* 0x0000c8001bbb7a20 */ /* 0x002fe40000410000 */
        /* <DEDUP_REMOVED lines=27> */
[----:B------:R-:W-:Y:S09]  /*6af0*/  FMUL.FTZ R50, R50, c[0x0][0x320] ;  /* 0x0000c80032327a20 */ /* 0x000ff20000410000 */
[----:B------:R-:W1:Y:S10]  /*6b00*/  MUFU.TANH R247, R247 ;  /* 0x000000f700f77308 */ /* 0x000e740000002400 */
        /* <DEDUP_REMOVED lines=23> */
[----:B------:R1:W1:Y:S10]  /*6c80*/  MUFU.TANH R167, R41 ;  /* 0x0000002900a77308 */ /* 0x0002740000002400 */
        /* <DEDUP_REMOVED lines=9> */
[----:B------:R-:W1:Y:S01]  /*6d20*/  MUFU.TANH R45, R45 ;  /* 0x0000002d002d7308 */ /* 0x000e620000002400 */
[----:B------:R-:W-:-:S05]  /*6d30*/  @!P0 BRA `(.L_x_408) ;  /* 0x000002f000008947 */ /* 0x000fca0003800000 */
[----:B--234-:R-:W-:Y:S02]  /*6d40*/  IADD3 R6, R238, -0x1, RZ ;  /* 0xffffffffee067810 */ /* 0x01cfe40007ffe0ff */
[----:B------:R-:W-:Y:S02]  /*6d50*/  IADD3 R4, -R239, 0x30, RZ ;  /* 0x00000030ef047810 */ /* 0x000fe40007ffe1ff */
[----:B------:R-:W-:Y:S01]  /*6d60*/  SHF.R.S32.HI R5, RZ, 0x1f, R6 ;  /* 0x0000001fff057819 */ /* 0x000fe20000011406 */
[----:B-1----:R-:W-:Y:S01]  /*6d70*/  IMAD.WIDE.U32 R40, R6, c[0x0][0x1e0], RZ ;  /* 0x0000780006287a25 */ /* 0x002fe200078e00ff */
[----:B------:R-:W-:Y:S03]  /*6d80*/  ISETP.GE.AND P1, PT, R4, 0x1, PT ;  /* 0x000000010400780c */ /* 0x000fe60003f26270 */
[----:B------:R-:W-:Y:S04]  /*6d90*/  IMAD R5, R5, c[0x0][0x1e0], RZ ;  /* 0x0000780005057a24 */ /* 0x000fe800078e02ff */
[----:B------:R-:W-:Y:S04]  /*6da0*/  IMAD R5, R6, c[0x0][0x1e4], R5 ;  /* 0x0000790006057a24 */ /* 0x000fe800078e0205 */
[----:B------:R-:W-:Y:S02]  /*6db0*/  IMAD.IADD R5, R41, 0x1, R5 ;  /* 0x0000000129057824 */ /* 0x000fe400078e0205 */
[----:B------:R-:W-:Y:S04]  /*6dc0*/  IMAD.WIDE.U32 R40, R40, 0x30, RZ ;  /* 0x0000003028287825 */ /* 0x000fe800078e00ff */
[----:B------:R-:W-:Y:S01]  /*6dd0*/  IMAD R5, R5, 0x30, RZ ;  /* 0x0000003005057824 */ /* 0x000fe200078e02ff */
[-C--:B------:R-:W-:Y:S02]  /*6de0*/  @P1 IADD3 R7, P0, R224, R40.reuse, RZ ;  /* 0x00000028e0071210 */ /* 0x080fe40007f1e0ff */
[-C--:B------:R-:W-:Y:S01]  /*6df0*/  @P1 IADD3 R9, P2, R203, R40.reuse, RZ ;  /* 0x00000028cb091210 */ /* 0x080fe20007f5e0ff */
[----:B------:R-:W-:Y:S04]  /*6e00*/  IMAD.IADD R5, R41, 0x1, R5 ;  /* 0x0000000129057824 */ /* 0x000fe800078e0205 */
[----:B------:R-:W-:Y:S01]  /*6e10*/  @P1 IMAD.X R6, R5, 0x1, R237, P0 ;  /* 0x0000000105061824 */ /* 0x000fe200000e06ed */
[----:B------:R-:W-:Y:S01]  /*6e20*/  @P1 LEA R38, P0, R7, c[0x0][0x1c8], 0x1 ;  /* 0x0000720007261a11 */ /* 0x000fe200078008ff */
[----:B------:R-:W-:Y:S01]  /*6e30*/  @P1 IMAD.X R8, R5, 0x1, R202, P2 ;  /* 0x0000000105081824 */ /* 0x000fe200010e06ca */
[----:B------:R-:W-:Y:S02]  /*6e40*/  @P1 LEA R10, P2, R9, c[0x0][0x1c8], 0x1 ;  /* 0x00007200090a1a11 */ /* 0x000fe400078408ff */
[----:B------:R-:W-:Y:S02]  /*6e50*/  @P1 LEA.HI.X R39, R7, c[0x0][0x1cc], R6, 0x1, P0 ;  /* 0x0000730007271a11 */ /* 0x000fe400000f0c06 */
[----:B------:R-:W-:Y:S02]  /*6e60*/  ISETP.GE.AND P0, PT, R4, 0x21, PT ;  /* 0x000000210400780c */ /* 0x000fe40003f06270 */
[----:B------:R-:W-:Y:S01]  /*6e70*/  @P1 LEA.HI.X R11, R9, c[0x0][0x1cc], R8, 0x1, P2 ;  /* 0x00007300090b1a11 */ /* 0x000fe200010f0c08 */
[----:B------:R-:W-:Y:S01]  /*6e80*/  @!PT LDS RZ, [RZ] ;  /* 0x00000000fffff984 */ /* 0x000fe20000000800 */
[----:B------:R-:W-:Y:S01]  /*6e90*/  @!PT LDS RZ, [RZ] ;  /* 0x00000000fffff984 */ /* 0x000fe20000000800 */
[----:B------:R-:W-:Y:S01]  /*6ea0*/  @!PT LDS RZ, [RZ] ;  /* 0x00000000fffff984 */ /* 0x000fe20000000800 */
[----:B------:R1:W-:Y:S01]  /*6eb0*/  @P1 LDGSTS.E.BYPASS.LTC128B.128 [R218+0x2500], [R38.64], !P6 ;  /* 0x0250000026da1fae */ /* 0x0003e2000f101d4c */
[-C--:B------:R-:W-:Y:S04]  /*6ec0*/  @P1 IADD3 R7, P2, R201, R40.reuse, RZ ;  /* 0x00000028c9071210 */ /* 0x080fe80007f5e0ff */
[----:B------:R1:W-:Y:S01]  /*6ed0*/  @P1 LDGSTS.E.BYPASS.LTC128B.128 [R218+0x3100], [R10.64], !P5 ;  /* 0x031000000ada1fae */ /* 0x0003e2000e901d4c */
[----:B------:R-:W-:Y:S01]  /*6ee0*/  @P1 IMAD.X R4, R5, 0x1, R200, P2 ;  /* 0x0000000105041824 */ /* 0x000fe200010e06c8 */
[C---:B------:R-:W-:Y:S04]  /*6ef0*/  @P1 LEA R8, P2, R7.reuse, c[0x0][0x1c8], 0x1 ;  /* 0x0000720007081a11 */ /* 0x040fe800078408ff */
[----:B------:R-:W-:Y:S02]  /*6f00*/  @P1 LEA.HI.X R9, R7, c[0x0][0x1cc], R4, 0x1, P2 ;  /* 0x0000730007091a11 */ /* 0x000fe400010f0c04 */
[----:B------:R-:W-:Y:S03]  /*6f10*/  @P0 IADD3 R4, P2, R228, R40, RZ ;  /* 0x00000028e4040210 */ /* 0x000fe60007f5e0ff */
[----:B------:R1:W-:Y:S02]  /*6f20*/  @P1 LDGSTS.E.BYPASS.LTC128B.128 [R218+0x3d00], [R8.64], !P4 ;  /* 0x03d0000008da1fae */ /* 0x0003e4000e101d4c */
[----:B------:R-:W-:Y:S01]  /*6f30*/  @P0 IMAD.X R5, R229, 0x1, R5, P2 ;  /* 0x00000001e5050824 */ /* 0x000fe200010e0605 */
[C---:B------:R-:W-:Y:S05]  /*6f40*/  @P0 IADD3 R7, P2, R4.reuse, R224, RZ ;  /* 0x000000e004070210 */ /* 0x040fea0007f5e0ff */
[----:B------:R-:W-:Y:S01]  /*6f50*/  @P0 IMAD.X R6, R5, 0x1, R237, P2 ;  /* 0x0000000105060824 */ /* 0x000fe200010e06ed */
[C---:B------:R-:W-:Y:S04]  /*6f60*/  @P0 LEA R40, P2, R7.reuse, c[0x0][0x1c8], 0x1 ;  /* 0x0000720007280a11 */ /* 0x040fe800078408ff */
[----:B------:R-:W-:Y:S02]  /*6f70*/  @P0 LEA.HI.X R41, R7, c[0x0][0x1cc], R6, 0x1, P2 ;  /* 0x0000730007290a11 */ /* 0x000fe400010f0c06 */
[C---:B------:R-:W-:Y:S03]  /*6f80*/  @P0 IADD3 R7, P2, R4.reuse, R203, RZ ;  /* 0x000000cb04070210 */ /* 0x040fe60007f5e0ff */
[----:B------:R1:W-:Y:S02]  /*6f90*/  @P0 LDGSTS.E.BYPASS.LTC128B.128 [R218+0x2d00], [R40.64], !P6 ;  /* 0x02d0000028da0fae */ /* 0x0003e4000f101d4c */
[----:B------:R-:W-:Y:S01]  /*6fa0*/  @P0 IMAD.X R6, R5, 0x1, R202, P2 ;  /* 0x0000000105060824 */ /* 0x000fe200010e06ca */
[C---:B------:R-:W-:Y:S04]  /*6fb0*/  @P0 LEA R42, P2, R7.reuse, c[0x0][0x1c8], 0x1 ;  /* 0x00007200072a0a11 */ /* 0x040fe800078408ff */
[----:B------:R-:W-:Y:S02]  /*6fc0*/  @P0 LEA.HI.X R43, R7, c[0x0][0x1cc], R6, 0x1, P2 ;  /* 0x00007300072b0a11 */ /* 0x000fe400010f0c06 */
[----:B------:R-:W-:Y:S03]  /*6fd0*/  @P0 IADD3 R4, P2, R4, R201, RZ ;  /* 0x000000c904040210 */ /* 0x000fe60007f5e0ff */
[----:B------:R1:W-:Y:S02]  /*6fe0*/  @P0 LDGSTS.E.BYPASS.LTC128B.128 [R218+0x3900], [R42.64], !P5 ;  /* 0x039000002ada0fae */ /* 0x0003e4000e901d4c */
[----:B------:R-:W-:Y:S01]  /*6ff0*/  @P0 IMAD.X R5, R5, 0x1, R200, P2 ;  /* 0x0000000105050824 */ /* 0x000fe200010e06c8 */
[C---:B------:R-:W-:Y:S04]  /*7000*/  @P0 LEA R6, P2, R4.reuse, c[0x0][0x1c8], 0x1 ;  /* 0x0000720004060a11 */ /* 0x040fe800078408ff */
[----:B------:R-:W-:Y:S05]  /*7010*/  @P0 LEA.HI.X R7, R4, c[0x0][0x1cc], R5, 0x1, P2 ;  /* 0x0000730004070a11 */ /* 0x000fea00010f0c05 */
[----:B------:R1:W-:Y:S04]  /*7020*/  @P0 LDGSTS.E.BYPASS.LTC128B.128 [R218+0x4500], [R6.64], !P4 ;  /* 0x0450000006da0fae */ /* 0x0003e8000e101d4c */
.L_x_408:
[----:B--234-:R-:W-:Y:S01]  /*7030*/  PLOP3.LUT P1, PT, PT, PT, UP2, 0x80, 0x0 ;  /* 0x000000000000781c */ /* 0x01cfe20003f2f028 */
[----:B------:R-:W0:Y:S01]  /*7040*/  LDGDEPBAR ;  /* 0x00000000000079af */ /* 0x000e220000000000 */
[----:B------:R-:W-:Y:S01]  /*7050*/  PLOP3.LUT P0, PT, PT, PT, UP2, 0x80, 0x0 ;  /* 0x000000000000781c */ /* 0x000fe20003f0f028 */
[----:B-1----:R-:W-:Y:S02]  /*7060*/  IMAD.MOV.U32 R9, RZ, RZ, R222 ;  /* 0x000000ffff097224 */ /* 0x002fe400078e00de */
[----:B------:R-:W-:Y:S05]  /*7070*/  IMAD R10, R238, -0x30, RZ ;  /* 0xffffffd0ee0a7824 */ /* 0x000fea00078e02ff */
[----:B------:R-:W-:Y:S03]  /*7080*/  IADD3 R5, -R227, 0x1, R10 ;  /* 0x00000001e3057810 */ /* 0x000fe60007ffe10a */
[----:B------:R-:W-:Y:S01]  /*7090*/  @P1 IMAD.HI.U32 R4, R222, c[0x0][0x2c8], RZ ;  /* 0x0000b200de041a27 */ /* 0x000fe200078e00ff */
[----:B------:R-:W-:Y:S04]  /*70a0*/  IADD3 R5, R5, c[0x0][0x1d0], RZ ;  /* 0x0000740005057a10 */ /* 0x000fe80007ffe0ff */
[----:B------:R-:W-:Y:S02]  /*70b0*/  @P0 SHF.R.U32.HI R9, RZ, c[0x0][0x2cc], R4 ;  /* 0x0000b300ff090a19 */ /* 0x000fe40000011604 */
[----:B------:R-:W-:Y:S02]  /*70c0*/  PLOP3.LUT P0, PT, PT, PT, UP1, 0x40, 0x0 ;  /* 0x000000000000781c */ /* 0x000fe40003f0e818 */
[----:B------:R-:W-:Y:S01]  /*70d0*/  IADD3 R5, R5, -c[0x0][0x168], RZ ;  /* 0x80005a0005057a10 */ /* 0x000fe20007ffe0ff */
[----:B------:R-:W1:Y:S03]  /*70e0*/  SHFL.IDX PT, R4, R9, RZ, 0x1c1f ;  /* 0x001c1fff09047589 */ /* 0x000e6600000e0000 */
[C---:B------:R-:W-:Y:S02]  /*70f0*/  IADD3 R8, R5.reuse, c[0x0][0x328], RZ ;  /* 0x0000ca0005087a10 */ /* 0x040fe40007ffe0ff */
[----:B------:R-:W-:Y:S03]  /*7100*/  IADD3 R5, R5, UR6, RZ ;  /* 0x0000000605057c10 */ /* 0x000fe6000fffe0ff */
[----:B-1----:R-:W-:Y:S02]  /*7110*/  IMAD.IADD R7, R8, 0x1, R4 ;  /* 0x0000000108077824 */ /* 0x002fe400078e0204 */
[----:B------:R-:W-:Y:S01]  /*7120*/  IMAD.IADD R6, R4, 0x1, R5 ;  /* 0x0000000104067824 */ /* 0x000fe200078e0205 */
[----:B------:R-:W-:-:S05]  /*7130*/  @P0 BRA `(.L_x_409) ;  /* 0x0000019000000947 */ /* 0x000fca0003800000 */
[----:B------:R-:W-:Y:S01]  /*7140*/  IADD3 R4, R4, c[0x0][0x1d0], RZ ;  /* 0x0000740004047a10 */ /* 0x000fe20007ffe0ff */
[----:B------:R-:W-:Y:S03]  /*7150*/  BSSY B0, `(.L_x_410) ;  /* 0x0000012000007945 */ /* 0x000fe60003800000 */
[----:B------:R-:W-:Y:S04]  /*7160*/  IADD3 R11, R4, -c[0x0][0x168], RZ ;  /* 0x80005a00040b7a10 */ /* 0x000fe80007ffe0ff */
[----:B------:R-:W-:Y:S11]  /*7170*/  ISETP.GT.AND P0, PT, R11, -0x1, PT ;  /* 0xffffffff0b00780c */ /* 0x000ff60003f04270 */
[----:B------:R-:W-:Y:S02]  /*7180*/  @!UPT UIADD3 URZ, URZ, URZ, URZ ;  /* 0x0000003f3f3ff290 */ /* 0x000fe4000fffe03f */
[----:B------:R-:W-:-:S05]  /*7190*/  @P0 BRA `(.L_x_411) ;  /* 0x0000008000000947 */ /* 0x000fca0003800000 */
[----:B------:R-:W-:Y:S01]  /*71a0*/  LOP3.LUT R11, RZ, R11, RZ, 0x33, !PT ;  /* 0x0000000bff0b7212 */ /* 0x000fe200078e33ff */
[----:B------:R-:W-:Y:S05]  /*71b0*/  IMAD.MOV.U32 R4, RZ, RZ, c[0x0][0x32c] ;  /* 0x0000cb00ff047624 */ /* 0x000fea00078e00ff */
[----:B------:R-:W-:Y:S11]  /*71c0*/  ISETP.NE.AND P0, PT, R4, 0x1, PT ;  /* 0x000000010400780c */ /* 0x000ff60003f05270 */
[----:B------:R-:W-:Y:S02]  /*71d0*/  @!UPT UIADD3 URZ, URZ, URZ, URZ ;  /* 0x0000003f3f3ff290 */ /* 0x000fe4000fffe03f */
[----:B------:R-:W-:Y:S05]  /*71e0*/  @P0 IMAD.HI.U32 R4, R11, c[0x0][0x330], RZ ;  /* 0x0000cc000b040a27 */ /* 0x000fea00078e00ff */
[----:B------:R-:W-:Y:S04]  /*71f0*/  @P0 SHF.R.U32.HI R11, RZ, c[0x0][0x334], R4 ;  /* 0x0000cd00ff0b0a19 */ /* 0x000fe80000011604 */
[----:B------:R-:W-:Y:S01]  /*7200*/  LOP3.LUT R11, RZ, R11, RZ, 0x33, !PT ;  /* 0x0000000bff0b7212 */ /* 0x000fe200078e33ff */
[----:B------:R-:W-:-:S05]  /*7210*/  BRA `(.L_x_412) ;  /* 0x0000005000007947 */ /* 0x000fca0003800000 */
.L_x_411:
[----:B------:R-:W-:Y:S04]  /*7220*/  MOV R4, c[0x0][0x32c] ;  /* 0x0000cb0000047a02 */ /* 0x000fe80000000f00 */
[----:B------:R-:W-:Y:S11]  /*7230*/  ISETP.NE.AND P0, PT, R4, 0x1, PT ;  /* 0x000000010400780c */ /* 0x000ff60003f05270 */
[----:B------:R-:W-:Y:S02]  /*7240*/  @!UPT UIADD3 URZ, URZ, URZ, URZ ;  /* 0x0000003f3f3ff290 */ /* 0x000fe4000fffe03f */
[----:B------:R-:W-:Y:S05]  /*7250*/  @P0 IMAD.HI.U32 R4, R11, c[0x0][0x330], RZ ;  /* 0x0000cc000b040a27 */ /* 0x000fea00078e00ff */
[----:B------:R-:W-:Y:S02]  /*7260*/  @P0 SHF.R.U32.HI R11, RZ, c[0x0][0x334], R4 ;  /* 0x0000cd00ff0b0a19 */ /* 0x000fe40000011604 */
.L_x_412:
[----:B------:R-:W-:Y:S05]  /*7270*/  BSYNC B0 ;  /* 0x0000000000007941 */ /* 0x000fea0003800000 */
.L_x_410:
[----:B------:R-:W-:Y:S04]  /*7280*/  IMAD.IADD R4, R10, 0x1, -R227 ;  /* 0x000000010a047824 */ /* 0x000fe800078e0ae3 */
[----:B------:R-:W-:Y:S05]  /*7290*/  IMAD R11, R11, c[0x0][0x32c], R4 ;  /* 0x0000cb000b0b7a24 */ /* 0x000fea00078e0204 */
[----:B------:R-:W-:Y:S02]  /*72a0*/  IADD3 R4, R11, c[0x0][0x32c], RZ ;  /* 0x0000cb000b047a10 */ /* 0x000fe40007ffe0ff */
[----:B------:R-:W-:Y:S02]  /*72b0*/  IMNMX R6, R6, R11, !PT ;  /* 0x0000000b06067217 */ /* 0x000fe40007800200 */
[----:B------:R-:W-:Y:S02]  /*72c0*/  IMNMX R7, R7, R4, PT ;  /* 0x0000000407077217 */ /* 0x000fe40003800200 */
.L_x_409:
[C---:B------:R-:W-:Y:S02]  /*72d0*/  ISETP.GE.AND P0, PT, R10.reuse, 0x1, PT ;  /* 0x000000010a00780c */ /* 0x040fe40003f06270 */
[----:B------:R-:W-:Y:S02]  /*72e0*/  ISETP.GE.AND P1, PT, R10, 0x2, PT ;  /* 0x000000020a00780c */ /* 0x000fe40003f26270 */
[----:B------:R-:W-:Y:S02]  /*72f0*/  P2R R43, PR, RZ, 0x1 ;  /* 0x00000001ff2b7803 */ /* 0x000fe40000000000 */
[----:B------:R-:W-:Y:S02]  /*7300*/  ISETP.GT.AND P0, PT, R6, RZ, !P0 ;  /* 0x000000ff0600720c */ /* 0x000fe40004704270 */
[----:B------:R-:W-:Y:S02]  /*7310*/  P2R R12, PR, RZ, 0x2 ;  /* 0x00000002ff0c7803 */ /* 0x000fe40000000000 */
[C---:B------:R-:W-:Y:S04]  /*7320*/  ISETP.LT.OR P0, PT, R7.reuse, 0x1, P0 ;  /* 0x000000010700780c */ /* 0x040fe80000701670 */
[----:B------:R-:W-:Y:S02]  /*7330*/  FSEL R24, R248, -INF , !P0 ;  /* 0xff800000f8187808 */ /* 0x000fe40004000000 */
[----:B------:R-:W-:Y:S02]  /*7340*/  ISETP.GT.AND P0, PT, R6, 0x1, !P1 ;  /* 0x000000010600780c */ /* 0x000fe40004f04270 */
[----:B------:R-:W-:Y:S02]  /*7350*/  ISETP.GE.AND P1, PT, R10, 0x9, PT ;  /* 0x000000090a00780c */ /* 0x000fe40003f26270 */
[C---:B------:R-:W-:Y:S02]  /*7360*/  ISETP.LT.OR P0, PT, R7.reuse, 0x2, P0 ;  /* 0x000000020700780c */ /* 0x040fe40000701670 */
[----:B------:R-:W-:Y:S02]  /*7370*/  P2R R41, PR, RZ, 0x2 ;  /* 0x00000002ff297803 */ /* 0x000fe40000000000 */
        /* <DEDUP_REMOVED lines=8> */
[----:B------:R-:W-:Y:S02]  /*7400*/  ISETP.LT.OR P0, PT, R7, 0xa, P0 ;  /* 0x0000000a0700780c */ /* 0x000fe40000701670 */
        /* <DEDUP_REMOVED lines=14> */
[----:B------:R-:W-:Y:S04]  /*74f0*/  ISETP.LT.OR P0, PT, R7, 0x19, P0 ;  /* 0x000000190700780c */ /* 0x000fe80000701670 */
[----:B------:R-:W-:Y:S02]  /*7500*/  FSEL R194, R29, -INF , !P0 ;  /* 0xff8000001dc27808 */ /* 0x000fe40004000000 */
[----:B------:R-:W-:Y:S02]  /*7510*/  ISETP.GT.AND P0, PT, R6, 0x19, !P1 ;  /* 0x000000190600780c */ /* 0x000fe40004f04270 */
[----:B------:R-:W-:Y:S02]  /*7520*/  P2R R29, PR, RZ, 0x2 ;  /* 0x00000002ff1d7803 */ /* 0x000fe40000000000 */
[----:B------:R-:W-:Y:S02]  /*7530*/  ISETP.LT.OR P0, PT, R7, 0x1a, P0 ;  /* 0x0000001a0700780c */ /* 0x000fe40000701670 */
[----:B------:R-:W-:Y:S02]  /*7540*/  ISETP.GE.AND P1, PT, R10, 0x21, PT ;  /* 0x000000210a00780c */ /* 0x000fe40003f26270 */
        /* <DEDUP_REMOVED lines=11> */
[----:B------:R-:W-:Y:S04]  /*7600*/  ISETP.GT.AND P0, PT, R6, 0x28, !P1 ;  /* 0x000000280600780c */ /* 0x000fe80004f04270 */
[----:B------:R-:W-:Y:S04]  /*7610*/  ISETP.LT.OR P0, PT, R7, 0x29, P0 ;  /* 0x000000290700780c */ /* 0x000fe80000701670 */
[----:B------:R-:W-:Y:S02]  /*7620*/  FSEL R174, R47, -INF , !P0 ;  /* 0xff8000002fae7808 */ /* 0x000fe40004000000 */
[----:B------:R-:W-:Y:S04]  /*7630*/  ISETP.GE.AND P0, PT, R10, 0x2a, PT ;  /* 0x0000002a0a00780c */ /* 0x000fe80003f06270 */
[----:B------:R-:W-:Y:S02]  /*7640*/  ISETP.GT.AND P2, PT, R6, 0x29, !P0 ;  /* 0x000000290600780c */ /* 0x000fe40004744270 */
[----:B------:R-:W1:Y:S02]  /*7650*/  SHFL.IDX PT, R6, R9, 0x1, 0x1c1f ;  /* 0x003c1f0009067f89 */ /* 0x000e6400000e0000 */
[----:B------:R-:W-:Y:S04]  /*7660*/  ISETP.LT.OR P2, PT, R7, 0x2a, P2 ;  /* 0x0000002a0700780c */ /* 0x000fe80001741670 */
[----:B------:R-:W-:Y:S02]  /*7670*/  FSEL R172, R46, -INF , !P2 ;  /* 0xff8000002eac7808 */ /* 0x000fe40005000000 */
[----:B------:R-:W-:Y:S01]  /*7680*/  PLOP3.LUT P2, PT, PT, PT, UP1, 0x40, 0x0 ;  /* 0x000000000000781c */ /* 0x000fe20003f4e818 */
[--C-:B-1----:R-:W-:Y:S02]  /*7690*/  IMAD.IADD R11, R8, 0x1, R6.reuse ;  /* 0x00000001080b7824 */ /* 0x102fe400078e0206 */
[----:B------:R-:W-:Y:S10]  /*76a0*/  IMAD.IADD R7, R5, 0x1, R6 ;  /* 0x0000000105077824 */ /* 0x000ff400078e0206 */
        /* <DEDUP_REMOVED lines=15> */
.L_x_415:
[----:B------:R-:W-:Y:S04]  /*77a0*/  MOV R6, c[0x0][0x32c] ;  /* 0x0000cb0000067a02 */ /* 0x000fe80000000f00 */
[----:B------:R-:W-:Y:S11]  /*77b0*/  ISETP.NE.AND P2, PT, R6, 0x1, PT ;  /* 0x000000010600780c */ /* 0x000ff60003f45270 */
[----:B------:R-:W-:Y:S02]  /*77c0*/  @!UPT UIADD3 URZ, URZ, URZ, URZ ;  /* 0x0000003f3f3ff290 */ /* 0x000fe4000fffe03f */
[----:B------:R-:W-:Y:S05]  /*77d0*/  @P2 IMAD.HI.U32 R6, R17, c[0x0][0x330], RZ ;  /* 0x0000cc0011062a27 */ /* 0x000fea00078e00ff */
[----:B------:R-:W-:Y:S02]  /*77e0*/  @P2 SHF.R.U32.HI R17, RZ, c[0x0][0x334], R6 ;  /* 0x0000cd00ff112a19 */ /* 0x000fe40000011606 */
.L_x_416:
[----:B------:R-:W-:Y:S05]  /*77f0*/  BSYNC B0 ;  /* 0x0000000000007941 */ /* 0x000fea0003800000 */
.L_x_414:
[----:B------:R-:W-:Y:S04]  /*7800*/  IMAD.IADD R6, R10, 0x1, -R227 ;  /* 0x000000010a067824 */ /* 0x000fe800078e0ae3 */
[----:B------:R-:W-:Y:S05]  /*7810*/  IMAD R6, R17, c[0x0][0x32c], R6 ;  /* 0x0000cb0011067a24 */ /* 0x000fea00078e0206 */
[----:B------:R-:W-:Y:S02]  /*7820*/  IADD3 R18, R6, c[0x0][0x32c], RZ ;  /* 0x0000cb0006127a10 */ /* 0x000fe40007ffe0ff */
[----:B------:R-:W-:Y:S02]  /*7830*/  IMNMX R7, R7, R6, !PT ;  /* 0x0000000607077217 */ /* 0x000fe40007800200 */
[----:B------:R-:W-:Y:S02]  /*7840*/  IMNMX R11, R11, R18, PT ;  /* 0x000000120b0b7217 */ /* 0x000fe40003800200 */
.L_x_413:
[----:B------:R-:W-:Y:S04]  /*7850*/  ISETP.NE.AND P2, PT, R12, RZ, PT ;  /* 0x000000ff0c00720c */ /* 0x000fe80003f45270 */
[----:B------:R-:W-:Y:S04]  /*7860*/  ISETP.GT.AND P2, PT, R7, 0x1, !P2 ;  /* 0x000000010700780c */ /* 0x000fe80005744270 */
[----:B------:R-:W-:Y:S04]  /*7870*/  ISETP.LT.OR P2, PT, R11, 0x2, P2 ;  /* 0x000000020b00780c */ /* 0x000fe80001741670 */
[----:B------:R-:W-:Y:S02]  /*7880*/  FSEL R18, R246, -INF , !P2 ;  /* 0xff800000f6127808 */ /* 0x000fe40005000000 */
        /* <DEDUP_REMOVED lines=32> */
[----:B------:R-:W-:Y:S04]  /*7a90*/  ISETP.GT.AND P2, PT, R7, 0x28, !P1 ;  /* 0x000000280700780c */ /* 0x000fe80004f44270 */
[----:B------:R-:W-:Y:S04]  /*7aa0*/  ISETP.LT.OR P2, PT, R11, 0x29, P2 ;  /* 0x000000290b00780c */ /* 0x000fe80001741670 */
[----:B------:R-:W-:Y:S02]  /*7ab0*/  FSEL R170, R170, -INF , !P2 ;  /* 0xff800000aaaa7808 */ /* 0x000fe40005000000 */
[----:B------:R-:W-:Y:S04]  /*7ac0*/  ISETP.NE.AND P2, PT, R43, RZ, PT ;  /* 0x000000ff2b00720c */ /* 0x000fe80003f45270 */
[----:B------:R-:W-:Y:S04]  /*7ad0*/  ISETP.GT.AND P2, PT, R7, RZ, !P2 ;  /* 0x000000ff0700720c */ /* 0x000fe80005744270 */
[----:B------:R-:W-:Y:S04]  /*7ae0*/  ISETP.LT.OR P2, PT, R11, 0x1, P2 ;  /* 0x000000010b00780c */ /* 0x000fe80001741670 */
[----:B------:R-:W-:Y:S02]  /*7af0*/  FSEL R14, R244, -INF , !P2 ;  /* 0xff800000f40e7808 */ /* 0x000fe40005000000 */
        /* <DEDUP_REMOVED lines=22> */
.L_x_419:
[----:B------:R-:W-:Y:S04]  /*7c60*/  MOV R7, c[0x0][0x32c] ;  /* 0x0000cb0000077a02 */ /* 0x000fe80000000f00 */
[----:B------:R-:W-:Y:S11]  /*7c70*/  ISETP.NE.AND P2, PT, R7, 0x1, PT ;  /* 0x000000010700780c */ /* 0x000ff60003f45270 */
[----:B------:R-:W-:Y:S02]  /*7c80*/  @!UPT UIADD3 URZ, URZ, URZ, URZ ;  /* 0x0000003f3f3ff290 */ /* 0x000fe4000fffe03f */
[----:B------:R-:W-:Y:S05]  /*7c90*/  @P2 IMAD.HI.U32 R7, R30, c[0x0][0x330], RZ ;  /* 0x0000cc001e072a27 */ /* 0x000fea00078e00ff */
[----:B------:R-:W-:Y:S02]  /*7ca0*/  @P2 SHF.R.U32.HI R30, RZ, c[0x0][0x334], R7 ;  /* 0x0000cd00ff1e2a19 */ /* 0x000fe40000011607 */
.L_x_420:
[----:B------:R-:W-:Y:S05]  /*7cb0*/  BSYNC B0 ;  /* 0x0000000000007941 */ /* 0x000fea0003800000 */
.L_x_418:
[----:B------:R-:W-:Y:S04]  /*7cc0*/  IMAD.IADD R7, R10, 0x1, -R227 ;  /* 0x000000010a077824 */ /* 0x000fe800078e0ae3 */
[----:B------:R-:W-:Y:S05]  /*7cd0*/  IMAD R7, R30, c[0x0][0x32c], R7 ;  /* 0x0000cb001e077a24 */ /* 0x000fea00078e0207 */
[----:B------:R-:W-:Y:S02]  /*7ce0*/  IADD3 R30, R7, c[0x0][0x32c], RZ ;  /* 0x0000cb00071e7a10 */ /* 0x000fe40007ffe0ff */
[----:B------:R-:W-:Y:S02]  /*7cf0*/  IMNMX R19, R19, R7, !PT ;  /* 0x0000000713137217 */ /* 0x000fe40007800200 */
[----:B------:R-:W-:Y:S02]  /*7d00*/  IMNMX R21, R21, R30, PT ;  /* 0x0000001e15157217 */ /* 0x000fe40003800200 */
.L_x_417:
[----:B------:R-:W-:Y:S01]  /*7d10*/  ISETP.NE.AND P2, PT, R12, RZ, PT ;  /* 0x000000ff0c00720c */ /* 0x000fe20003f45270 */
[----:B------:R-:W1:Y:S03]  /*7d20*/  SHFL.IDX PT, R9, R9, 0x3, 0x1c1f ;  /* 0x007c1f0009097f89 */ /* 0x000e6600000e0000 */
[----:B------:R-:W-:Y:S04]  /*7d30*/  ISETP.GT.AND P2, PT, R19, 0x1, !P2 ;  /* 0x000000011300780c */ /* 0x000fe80005744270 */
[----:B------:R-:W-:Y:S04]  /*7d40*/  ISETP.LT.OR P2, PT, R21, 0x2, P2 ;  /* 0x000000021500780c */ /* 0x000fe80001741670 */
[----:B------:R-:W-:Y:S02]  /*7d50*/  FSEL R17, R245, -INF , !P2 ;  /* 0xff800000f5117808 */ /* 0x000fe40005000000 */
[----:B------:R-:W-:Y:S04]  /*7d60*/  ISETP.NE.AND P2, PT, R41, RZ, PT ;  /* 0x000000ff2900720c */ /* 0x000fe80003f45270 */
[----:B------:R-:W-:Y:S04]  /*7d70*/  ISETP.GT.AND P2, PT, R19, 0x8, !P2 ;  /* 0x000000081300780c */ /* 0x000fe80005744270 */
[----:B------:R-:W-:Y:S01]  /*7d80*/  ISETP.LT.OR P2, PT, R21, 0x9, P2 ;  /* 0x000000091500780c */ /* 0x000fe20001741670 */
[--C-:B-1----:R-:W-:Y:S03]  /*7d90*/  IMAD.IADD R5, R5, 0x1, R9.reuse ;  /* 0x0000000105057824 */ /* 0x102fe600078e0209 */
        /* <DEDUP_REMOVED lines=35> */
[----:B------:R-:W-:Y:S01]  /*7fd0*/  FSEL R13, R0, -INF , !P2 ;  /* 0xff800000000d7808 */ /* 0x000fe20005000000 */
[----:B------:R-:W-:Y:S01]  /*7fe0*/  IMAD.IADD R0, R8, 0x1, R9 ;  /* 0x0000000108007824 */ /* 0x000fe200078e0209 */
[----:B------:R-:W-:Y:S04]  /*7ff0*/  ISETP.GT.AND P2, PT, R19, 0x29, !P0 ;  /* 0x000000291300780c */ /* 0x000fe80004744270 */
[----:B------:R-:W-:Y:S04]  /*8000*/  ISETP.LT.OR P2, PT, R21, 0x2a, P2 ;  /* 0x0000002a1500780c */ /* 0x000fe80001741670 */
[----:B------:R-:W-:Y:S02]  /*8010*/  FSEL R163, R37, -INF , !P2 ;  /* 0xff80000025a37808 */ /* 0x000fe40005000000 */
[----:B------:R-:W-:Y:S11]  /*8020*/  PLOP3.LUT P2, PT, PT, PT, UP1, 0x40, 0x0 ;  /* 0x000000000000781c */ /* 0x000ff60003f4e818 */
[----:B------:R-:W-:Y:S02]  /*8030*/  @!UPT UIADD3 URZ, URZ, URZ, URZ ;  /* 0x0000003f3f3ff290 */ /* 0x000fe4000fffe03f */
        /* <DEDUP_REMOVED lines=15> */
.L_x_423:
[----:B------:R-:W-:Y:S04]  /*8130*/  MOV R8, c[0x0][0x32c] ;  /* 0x0000cb0000087a02 */ /* 0x000fe80000000f00 */
[----:B------:R-:W-:Y:S11]  /*8140*/  ISETP.NE.AND P2, PT, R8, 0x1, PT ;  /* 0x000000010800780c */ /* 0x000ff60003f45270 */
[----:B------:R-:W-:Y:S02]  /*8150*/  @!UPT UIADD3 URZ, URZ, URZ, URZ ;  /* 0x0000003f3f3ff290 */ /* 0x000fe4000fffe03f */
[----:B------:R-:W-:Y:S05]  /*8160*/  @P2 IMAD.HI.U32 R8, R9, c[0x0][0x330], RZ ;  /* 0x0000cc0009082a27 */ /* 0x000fea00078e00ff */
[----:B------:R-:W-:Y:S02]  /*8170*/  @P2 SHF.R.U32.HI R9, RZ, c[0x0][0x334], R8 ;  /* 0x0000cd00ff092a19 */ /* 0x000fe40000011608 */
.L_x_424:
[----:B------:R-:W-:Y:S05]  /*8180*/  BSYNC B0 ;  /* 0x0000000000007941 */ /* 0x000fea0003800000 */
.L_x_422:
[----:B------:R-:W-:Y:S04]  /*8190*/  IMAD.IADD R10, R10, 0x1, -R227 ;  /* 0x000000010a0a7824 */ /* 0x000fe800078e0ae3 */
[----:B------:R-:W-:Y:S05]  /*81a0*/  IMAD R10, R9, c[0x0][0x32c], R10 ;  /* 0x0000cb00090a7a24 */ /* 0x000fea00078e020a */
[----:B------:R-:W-:Y:S02]  /*81b0*/  IADD3 R9, R10, c[0x0][0x32c], RZ ;  /* 0x0000cb000a097a10 */ /* 0x000fe40007ffe0ff */
[----:B------:R-:W-:Y:S02]  /*81c0*/  IMNMX R5, R5, R10, !PT ;  /* 0x0000000a05057217 */ /* 0x000fe40007800200 */
[----:B------:R-:W-:Y:S02]  /*81d0*/  IMNMX R0, R0, R9, PT ;  /* 0x0000000900007217 */ /* 0x000fe40003800200 */
.L_x_421:
[----:B------:R-:W-:Y:S02]  /*81e0*/  ISETP.NE.AND P2, PT, R43, RZ, PT ;  /* 0x000000ff2b00720c */ /* 0x000fe40003f45270 */
[----:B------:R-:W-:Y:S02]  /*81f0*/  FMNMX.FTZ R15, R14, R150, !PT ;  /* 0x000000960e0f7209 */ /* 0x000fe40007810000 */
[C---:B------:R-:W-:Y:S02]  /*8200*/  ISETP.GT.AND P2, PT, R5.reuse, RZ, !P2 ;  /* 0x000000ff0500720c */ /* 0x040fe40005744270 */
[----:B------:R-:W-:Y:S02]  /*8210*/  FMNMX.FTZ R15, R18, R15, !PT ;  /* 0x0000000f120f7209 */ /* 0x000fe40007810000 */
[----:B------:R-:W-:Y:S02]  /*8220*/  ISETP.LT.OR P2, PT, R0, 0x1, P2 ;  /* 0x000000010000780c */ /* 0x000fe40001741670 */
[----:B------:R-:W-:Y:S02]  /*8230*/  FMNMX.FTZ R15, R6, R15, !PT ;  /* 0x0000000f060f7209 */ /* 0x000fe40007810000 */
[----:B------:R-:W-:Y:S02]  /*8240*/  FSEL R9, R2, -INF , !P2 ;  /* 0xff80000002097808 */ /* 0x000fe40005000000 */
[----:B------:R-:W-:Y:S02]  /*8250*/  ISETP.NE.AND P2, PT, R12, RZ, PT ;  /* 0x000000ff0c00720c */ /* 0x000fe40003f45270 */
[----:B------:R-:W-:Y:S02]  /*8260*/  FMNMX.FTZ R15, R186, R15, !PT ;  /* 0x0000000fba0f7209 */ /* 0x000fe40007810000 */
[----:B------:R-:W-:Y:S02]  /*8270*/  ISETP.GT.AND P2, PT, R5, 0x1, !P2 ;  /* 0x000000010500780c */ /* 0x000fe40005744270 */
        /* <DEDUP_REMOVED lines=26> */
[----:B------:R-:W-:Y:S01]  /*8420*/  FMNMX.FTZ R19, R250, R19, !PT ;  /* 0x00000013fa137209 */ /* 0x000fe20007810000 */
[----:B------:R-:W-:Y:S01]  /*8430*/  LDSM.16.MT88.4 R36, [R212+0x100] ;  /* 0x00010000d424783b */ /* 0x000fe20000004200 */
        /* <DEDUP_REMOVED lines=8> */
[----:B------:R-:W-:Y:S01]  /*84c0*/  FMNMX.FTZ R19, R197, R2, !PT ;  /* 0x00000002c5137209 */ /* 0x000fe20007810000 */
[----:B------:R-:W1:Y:S01]  /*84d0*/  SHFL.BFLY PT, R30, R3, 0x2, 0x1f ;  /* 0x0c401f00031e7f89 */ /* 0x000e6200000e0000 */
[----:B------:R-:W-:Y:S02]  /*84e0*/  ISETP.LT.OR P2, PT, R0, 0x19, P2 ;  /* 0x000000190000780c */ /* 0x000fe40001741670 */
[----:B------:R-:W-:Y:S02]  /*84f0*/  FMNMX.FTZ R19, R248, R19, !PT ;  /* 0x00000013f8137209 */ /* 0x000fe40007810000 */
[----:B------:R-:W-:Y:S02]  /*8500*/  FSEL R251, R191, -INF , !P2 ;  /* 0xff800000bffb7808 */ /* 0x000fe40005000000 */
[----:B------:R-:W-:Y:S02]  /*8510*/  ISETP.NE.AND P2, PT, R29, RZ, PT ;  /* 0x000000ff1d00720c */ /* 0x000fe40003f45270 */
[----:B------:R-:W-:Y:S02]  /*8520*/  FMNMX.FTZ R19, R246, R19, !PT ;  /* 0x00000013f6137209 */ /* 0x000fe40007810000 */
[----:B------:R-:W-:Y:S02]  /*8530*/  ISETP.GT.AND P2, PT, R5, 0x19, !P2 ;  /* 0x000000190500780c */ /* 0x000fe40005744270 */
[----:B------:R-:W-:Y:S02]  /*8540*/  FMNMX.FTZ R19, R170, R19, !PT ;  /* 0x00000013aa137209 */ /* 0x000fe40007810000 */
[----:B------:R-:W-:Y:S02]  /*8550*/  FMNMX.FTZ R2, R13, R149, !PT ;  /* 0x000000950d027209 */ /* 0x000fe40007810000 */
[----:B------:R-:W-:Y:S02]  /*8560*/  ISETP.LT.OR P2, PT, R0, 0x1a, P2 ;  /* 0x0000001a0000780c */ /* 0x000fe40001741670 */
[----:B------:R-:W-:Y:S02]  /*8570*/  FMNMX.FTZ R15, R168, R19, !PT ;  /* 0x00000013a80f7209 */ /* 0x000fe40007810000 */
[----:B------:R-:W-:Y:S02]  /*8580*/  FSEL R249, R190, -INF , !P2 ;  /* 0xff800000bef97808 */ /* 0x000fe40005000000 */
[----:B------:R-:W-:Y:S02]  /*8590*/  ISETP.NE.AND P2, PT, R28, RZ, PT ;  /* 0x000000ff1c00720c */ /* 0x000fe40003f45270 */
[----:B------:R-:W-:Y:S02]  /*85a0*/  FMNMX.FTZ R28, R17, R2, !PT ;  /* 0x00000002111c7209 */ /* 0x000fe40007810000 */
[----:B------:R-:W2:Y:S01]  /*85b0*/  SHFL.BFLY PT, R2, R15, 0x2, 0x1f ;  /* 0x0c401f000f027f89 */ /* 0x000ea200000e0000 */
[----:B------:R-:W-:Y:S02]  /*85c0*/  ISETP.GT.AND P2, PT, R5, 0x20, !P2 ;  /* 0x000000200500780c */ /* 0x000fe40005744270 */
[----:B------:R-:W-:Y:S02]  /*85d0*/  FMNMX.FTZ R28, R11, R28, !PT ;  /* 0x0000001c0b1c7209 */ /* 0x000fe40007810000 */
[----:B------:R-:W-:Y:S02]  /*85e0*/  ISETP.LT.OR P2, PT, R0, 0x21, P2 ;  /* 0x000000210000780c */ /* 0x000fe40001741670 */
[----:B------:R-:W-:Y:S02]  /*85f0*/  FMNMX.FTZ R19, R7, R28, !PT ;  /* 0x0000001c07137209 */ /* 0x000fe40007810000 */
[----:B------:R-:W-:Y:S02]  /*8600*/  FSEL R164, R23, -INF , !P2 ;  /* 0xff80000017a47808 */ /* 0x000fe40005000000 */
[----:B------:R-:W-:Y:S02]  /*8610*/  FMNMX.FTZ R28, R198, R19, !PT ;  /* 0x00000013c61c7209 */ /* 0x000fe40007810000 */
[----:B------:R-:W-:Y:S02]  /*8620*/  ISETP.NE.AND P2, PT, R27, RZ, PT ;  /* 0x000000ff1b00720c */ /* 0x000fe40003f45270 */
[----:B------:R-:W-:Y:S02]  /*8630*/  FMNMX.FTZ R19, R199, R28, !PT ;  /* 0x0000001cc7137209 */ /* 0x000fe40007810000 */
[----:B------:R-:W-:Y:S02]  /*8640*/  ISETP.GT.AND P2, PT, R5, 0x21, !P2 ;  /* 0x000000210500780c */ /* 0x000fe40005744270 */
[----:B------:R-:W-:Y:S02]  /*8650*/  FMNMX.FTZ R28, R244, R19, !PT ;  /* 0x00000013f41c7209 */ /* 0x000fe40007810000 */
[----:B------:R-:W-:Y:S02]  /*8660*/  ISETP.LT.OR P2, PT, R0, 0x22, P2 ;  /* 0x000000220000780c */ /* 0x000fe40001741670 */
[----:B------:R-:W-:Y:S02]  /*8670*/  FMNMX.FTZ R21, R9, R148, !PT ;  /* 0x0000009409157209 */ /* 0x000fe40007810000 */
[----:B-1----:R-:W-:Y:S02]  /*8680*/  FMNMX.FTZ R30, R3, R30, !PT ;  /* 0x0000001e031e7209 */ /* 0x002fe40007810000 */
[----:B--2---:R-:W-:Y:S02]  /*8690*/  FMNMX.FTZ R2, R15, R2, !PT ;  /* 0x000000020f027209 */ /* 0x004fe40007810000 */
[----:B------:R-:W-:Y:S01]  /*86a0*/  FSEL R162, R22, -INF , !P2 ;  /* 0xff80000016a27808 */ /* 0x000fe20005000000 */
[----:B------:R-:W1:Y:S01]  /*86b0*/  SHFL.BFLY PT, R3, R30, 0x1, 0x1f ;  /* 0x0c201f001e037f89 */ /* 0x000e6200000e0000 */
[----:B------:R-:W-:Y:S02]  /*86c0*/  FMNMX.FTZ R21, R12, R21, !PT ;  /* 0x000000150c157209 */ /* 0x000fe40007810000 */
[----:B------:R-:W-:Y:S02]  /*86d0*/  FMNMX.FTZ R28, R245, R28, !PT ;  /* 0x0000001cf51c7209 */ /* 0x000fe40007810000 */
[----:B------:R-:W-:Y:S02]  /*86e0*/  FMNMX.FTZ R21, R10, R21, !PT ;  /* 0x000000150a157209 */ /* 0x000fe40007810000 */
[----:B------:R-:W-:Y:S01]  /*86f0*/  FMNMX.FTZ R28, R169, R28, !PT ;  /* 0x0000001ca91c7209 */ /* 0x000fe20007810000 */
[----:B------:R-:W2:Y:S01]  /*8700*/  SHFL.BFLY PT, R19, R2, 0x1, 0x1f ;  /* 0x0c201f0002137f89 */ /* 0x000ea200000e0000 */
[----:B------:R-:W-:Y:S02]  /*8710*/  ISETP.GT.AND P1, PT, R5, 0x28, !P1 ;  /* 0x000000280500780c */ /* 0x000fe40004f24270 */
[----:B------:R-:W-:Y:S02]  /*8720*/  FMNMX.FTZ R22, R167, R28, !PT ;  /* 0x0000001ca7167209 */ /* 0x000fe40007810000 */
[----:B------:R-:W-:Y:S02]  /*8730*/  ISETP.GT.AND P0, PT, R5, 0x29, !P0 ;  /* 0x000000290500780c */ /* 0x000fe40004704270 */
[----:B------:R-:W-:Y:S02]  /*8740*/  FMNMX.FTZ R22, R165, R22, !PT ;  /* 0x00000016a5167209 */ /* 0x000fe40007810000 */
[----:B------:R-:W-:Y:S02]  /*8750*/  ISETP.LT.OR P1, PT, R0, 0x29, P1 ;  /* 0x000000290000780c */ /* 0x000fe40000f21670 */
[----:B------:R-:W-:Y:S02]  /*8760*/  FMNMX.FTZ R15, R163, R22, !PT ;  /* 0x00000016a30f7209 */ /* 0x000fe40007810000 */
[----:B------:R-:W-:Y:S02]  /*8770*/  FSEL R160, R26, -INF , !P1 ;  /* 0xff8000001aa07808 */ /* 0x000fe40004800000 */
[----:B------:R-:W-:Y:S01]  /*8780*/  ISETP.LT.OR P0, PT, R0, 0x2a, P0 ;  /* 0x0000002a0000780c */ /* 0x000fe20000701670 */
[----:B------:R-:W3:Y:S01]  /*8790*/  SHFL.BFLY PT, R22, R15, 0x2, 0x1f ;  /* 0x0c401f000f167f89 */ /* 0x000ee200000e0000 */
[----:B-1----:R-:W-:Y:S02]  /*87a0*/  FMNMX.FTZ R3, R30, R3, !PT ;  /* 0x000000031e037209 */ /* 0x002fe40007810000 */
[----:B------:R-:W-:Y:S02]  /*87b0*/  FSEL R153, R25, -INF , !P0 ;  /* 0xff80000019997808 */ /* 0x000fe40004000000 */
[C---:B------:R-:W-:Y:S01]  /*87c0*/  FSETP.NEU.FTZ.AND P2, PT, R3.reuse, -INF , PT ;  /* 0xff8000000300780b */ /* 0x040fe20003f5d000 */
[----:B------:R-:W-:Y:S01]  /*87d0*/  FMUL.FTZ R173, R3, c[0x0][0x2d0] ;  /* 0x0000b40003ad7a20 */ /* 0x000fe20000410000 */
[----:B--2---:R-:W-:Y:S04]  /*87e0*/  FMNMX.FTZ R2, R2, R19, !PT ;  /* 0x0000001302027209 */ /* 0x004fe80007810000 */
[----:B------:R-:W-:Y:S01]  /*87f0*/  FSEL R173, R173, RZ, P2 ;  /* 0x000000ffadad7208 */ /* 0x000fe20001000000 */
[C---:B------:R-:W-:Y:S01]  /*8800*/  FMUL.FTZ R171, R2.reuse, c[0x0][0x2d0] ;  /* 0x0000b40002ab7a20 */ /* 0x040fe20000410000 */
[----:B------:R-:W-:Y:S03]  /*8810*/  FSETP.NEU.FTZ.AND P1, PT, R2, -INF , PT ;  /* 0xff8000000200780b */ /* 0x000fe60003f3d000 */
[--C-:B------:R-:W-:Y:S01]  /*8820*/  FFMA.FTZ R177, R16, c[0x0][0x2d0], -R173.reuse ;  /* 0x0000b40010b17a23 */ /* 0x100fe200000108ad */
[----:B------:R-:W-:Y:S01]  /*8830*/  FMNMX.FTZ R16, R8, R21, !PT ;  /* 0x0000001508107209 */ /* 0x000fe20007810000 */
[--C-:B------:R-:W-:Y:S01]  /*8840*/  FFMA.FTZ R176, R4, c[0x0][0x2d0], -R173.reuse ;  /* 0x0000b40004b07a23 */ /* 0x100fe200000108ad */
[----:B------:R-:W-:Y:S01]  /*8850*/  FSEL R171, R171, RZ, P1 ;  /* 0x000000ffabab7208 */ /* 0x000fe20000800000 */
[--C-:B------:R-:W-:Y:S01]  /*8860*/  FFMA.FTZ R178, R20, c[0x0][0x2d0], -R173.reuse ;  /* 0x0000b40014b27a23 */ /* 0x100fe200000108ad */
[----:B------:R-:W-:Y:S01]  /*8870*/  FMNMX.FTZ R19, R247, R16, !PT ;  /* 0x00000010f7137209 */ /* 0x000fe20007810000 */
[----:B------:R-:W-:Y:S01]  /*8880*/  FFMA.FTZ R179, R24, c[0x0][0x2d0], -R173 ;  /* 0x0000b40018b37a23 */ /* 0x000fe200000108ad */
[----:B------:R-:W-:Y:S01]  /*8890*/  MUFU.EX2 R177, R177 ;  /* 0x000000b100b17308 */ /* 0x000fe20000000800 */
[----:B---3--:R-:W-:Y:S01]  /*88a0*/  FMNMX.FTZ R16, R15, R22, !PT ;  /* 0x000000160f107209 */ /* 0x008fe20007810000 */
[--C-:B------:R-:W-:Y:S01]  /*88b0*/  FFMA.FTZ R183, R6, c[0x0][0x2d0], -R171.reuse ;  /* 0x0000b40006b77a23 */ /* 0x100fe200000108ab */
[----:B------:R-:W-:Y:S01]  /*88c0*/  FMNMX.FTZ R4, R252, R19, !PT ;  /* 0x00000013fc047209 */ /* 0x000fe20007810000 */
[----:B------:R-:W-:Y:S01]  /*88d0*/  LDSM.16.MT88.4 R20, [R214+0x100] ;  /* 0x00010000d614783b */ /* 0x000fe20000004200 */
[--C-:B------:R-:W-:Y:S02]  /*88e0*/  FFMA.FTZ R155, R14, c[0x0][0x2d0], -R171.reuse ;  /* 0x0000b4000e9b7a23 */ /* 0x100fe400000108ab */
[----:B------:R-:W-:Y:S01]  /*88f0*/  FMNMX.FTZ R4, R251, R4, !PT ;  /* 0x00000004fb047209 */ /* 0x000fe20007810000 */
[--C-:B------:R-:W-:Y:S02]  /*8900*/  FFMA.FTZ R154, R18, c[0x0][0x2d0], -R171.reuse ;  /* 0x0000b400129a7a23 */ /* 0x100fe400000108ab */
[----:B------:R-:W-:Y:S01]  /*8910*/  FFMA.FTZ R182, R186, c[0x0][0x2d0], -R171 ;  /* 0x0000b400bab67a23 */ /* 0x000fe200000108ab */
[----:B------:R-:W-:Y:S01]  /*8920*/  FMNMX.FTZ R19, R249, R4, !PT ;  /* 0x00000004f9137209 */ /* 0x000fe20007810000 */
[----:B------:R-:W1:Y:S01]  /*8930*/  SHFL.BFLY PT, R15, R16, 0x1, 0x1f ;  /* 0x0c201f00100f7f89 */ /* 0x000e6200000e0000 */
[----:B------:R-:W-:Y:S01]  /*8940*/  MUFU.EX2 R179, R179 ;  /* 0x000000b300b37308 */ /* 0x000fe20000000800 */
[--C-:B------:R-:W-:Y:S01]  /*8950*/  FFMA.FTZ R175, R175, c[0x0][0x2d0], -R173.reuse ;  /* 0x0000b400afaf7a23 */ /* 0x100fe200000108ad */
[----:B------:R-:W-:Y:S01]  /*8960*/  FMNMX.FTZ R5, R164, R19, !PT ;  /* 0x00000013a4057209 */ /* 0x000fe20007810000 */
[----:B------:R-:W-:Y:S02]  /*8970*/  FFMA.FTZ R174, R174, c[0x0][0x2d0], -R173 ;  /* 0x0000b400aeae7a23 */ /* 0x000fe400000108ad */
[----:B------:R-:W-:Y:S01]  /*8980*/  FFMA.FTZ R170, R170, c[0x0][0x2d0], -R171 ;  /* 0x0000b400aaaa7a23 */ /* 0x000fe200000108ab */
[----:B------:R-:W-:Y:S01]  /*8990*/  FMNMX.FTZ R5, R162, R5, !PT ;  /* 0x00000005a2057209 */ /* 0x000fe20007810000 */
[--C-:B------:R-:W-:Y:S02]  /*89a0*/  FFMA.FTZ R190, R42, c[0x0][0x2d0], -R173.reuse ;  /* 0x0000b4002abe7a23 */ /* 0x100fe400000108ad */
[----:B------:R-:W-:Y:S01]  /*89b0*/  FFMA.FTZ R191, R40, c[0x0][0x2d0], -R173 ;  /* 0x0000b40028bf7a23 */ /* 0x000fe200000108ad */
[----:B------:R-:W-:Y:S01]  /*89c0*/  FMNMX.FTZ R0, R160, R5, !PT ;  /* 0x00000005a0007209 */ /* 0x000fe20007810000 */
[----:B------:R-:W2:Y:S01]  /*89d0*/  MUFU.EX2 R178, R178 ;  /* 0x000000b200b27308 */ /* 0x000ea20000000800 */
[--C-:B------:R-:W-:Y:S02]  /*89e0*/  FFMA.FTZ R192, R46, c[0x0][0x2d0], -R171.reuse ;  /* 0x0000b4002ec07a23 */ /* 0x100fe400000108ab */
[----:B------:R-:W-:Y:S01]  /*89f0*/  FMNMX.FTZ R4, R153, R0, !PT ;  /* 0x0000000099047209 */ /* 0x000fe20007810000 */
[----:B------:R-:W-:Y:S02]  /*8a00*/  FFMA.FTZ R193, R44, c[0x0][0x2d0], -R171 ;  /* 0x0000b4002cc17a23 */ /* 0x000fe400000108ab */
[--C-:B------:R-:W-:Y:S02]  /*8a10*/  FFMA.FTZ R194, R194, c[0x0][0x2d0], -R173.reuse ;  /* 0x0000b400c2c27a23 */ /* 0x100fe400000108ad */
[----:B------:R-:W3:Y:S01]  /*8a20*/  SHFL.BFLY PT, R5, R4, 0x2, 0x1f ;  /* 0x0c401f0004057f89 */ /* 0x000ee200000e0000 */
[----:B------:R-:W-:Y:S01]  /*8a30*/  FFMA.FTZ R195, R195, c[0x0][0x2d0], -R173 ;  /* 0x0000b400c3c37a23 */ /* 0x000fe200000108ad */
[----:B------:R-:W4:Y:S01]  /*8a40*/  MUFU.EX2 R176, R176 ;  /* 0x000000b000b07308 */ /* 0x000f220000000800 */
[--C-:B------:R-:W-:Y:S01]  /*8a50*/  FFMA.FTZ R196, R196, c[0x0][0x2d0], -R171.reuse ;  /* 0x0000b400c4c47a23 */ /* 0x100fe200000108ab */
[----:B-1----:R-:W-:Y:S01]  /*8a60*/  FMNMX.FTZ R0, R16, R15, !PT ;  /* 0x0000000f10007209 */ /* 0x002fe20007810000 */
[----:B------:R-:W-:Y:S02]  /*8a70*/  FFMA.FTZ R197, R197, c[0x0][0x2d0], -R171 ;  /* 0x0000b400c5c57a23 */ /* 0x000fe400000108ab */
[--C-:B------:R-:W-:Y:S01]  /*8a80*/  FFMA.FTZ R250, R250, c[0x0][0x2d0], -R173.reuse ;  /* 0x0000b400fafa7a23 */ /* 0x100fe200000108ad */
[C---:B------:R-:W-:Y:S01]  /*8a90*/  FSETP.NEU.FTZ.AND P0, PT, R0.reuse, -INF , PT ;  /* 0xff8000000000780b */ /* 0x040fe20003f1d000 */
[----:B------:R-:W-:Y:S02]  /*8aa0*/  FMUL.FTZ R166, R0, c[0x0][0x2d0] ;  /* 0x0000b40000a67a20 */ /* 0x000fe40000410000 */
[----:B------:R-:W-:Y:S01]  /*8ab0*/  FFMA.FTZ R173, R172, c[0x0][0x2d0], -R173 ;  /* 0x0000b400acad7a23 */ /* 0x000fe200000108ad */
[----:B------:R-:W-:Y:S01]  /*8ac0*/  MUFU.EX2 R155, R155 ;  /* 0x0000009b009b7308 */ /* 0x000fe20000000800 */
[--C-:B------:R-:W-:Y:S01]  /*8ad0*/  FFMA.FTZ R248, R248, c[0x0][0x2d0], -R171.reuse ;  /* 0x0000b400f8f87a23 */ /* 0x100fe200000108ab */
[----:B------:R-:W-:Y:S01]  /*8ae0*/  FSEL R166, R166, RZ, P0 ;  /* 0x000000ffa6a67208 */ /* 0x000fe20000000000 */
[--C-:B------:R-:W-:Y:S01]  /*8af0*/  FFMA.FTZ R246, R246, c[0x0][0x2d0], -R171.reuse ;  /* 0x0000b400f6f67a23 */ /* 0x100fe200000108ab */
[----:B--2---:R-:W-:Y:S01]  /*8b00*/  F2FP.PACK_AB R156, R178, R179 ;  /* 0x000000b3b29c723e */ /* 0x004fe200000000ff */
[----:B------:R-:W-:Y:S02]  /*8b10*/  FFMA.FTZ R171, R168, c[0x0][0x2d0], -R171 ;  /* 0x0000b400a8ab7a23 */ /* 0x000fe400000108ab */
[--C-:B------:R-:W-:Y:S01]  /*8b20*/  FFMA.FTZ R184, R7, c[0x0][0x2d0], -R166.reuse ;  /* 0x0000b40007b87a23 */ /* 0x100fe200000108a6 */
[----:B------:R-:W-:Y:S01]  /*8b30*/  FSEL R7, R2, RZ, P1 ;  /* 0x000000ff02077208 */ /* 0x000fe20000800000 */
[--C-:B------:R-:W-:Y:S01]  /*8b40*/  FFMA.FTZ R181, R13, c[0x0][0x2d0], -R166.reuse ;  /* 0x0000b4000db57a23 */ /* 0x100fe200000108a6 */
[----:B------:R-:W1:Y:S01]  /*8b50*/  MUFU.EX2 R154, R154 ;  /* 0x0000009a009a7308 */ /* 0x000e620000000800 */
[----:B------:R-:W-:Y:S01]  /*8b60*/  FFMA.FTZ R180, R17, c[0x0][0x2d0], -R166 ;  /* 0x0000b40011b47a23 */ /* 0x000fe200000108a6 */
[----:B---3--:R-:W-:Y:S01]  /*8b70*/  FMNMX.FTZ R5, R4, R5, !PT ;  /* 0x0000000504057209 */ /* 0x008fe20007810000 */
[----:B------:R-:W-:Y:S01]  /*8b80*/  FADD.FTZ R6, -R7, R150 ;  /* 0x0000009607067221 */ /* 0x000fe20000010100 */
[----:B------:R-:W-:Y:S01]  /*8b90*/  FSEL R4, R3, RZ, P2 ;  /* 0x000000ff03047208 */ /* 0x000fe20001000000 */
[--C-:B------:R-:W-:Y:S01]  /*8ba0*/  FFMA.FTZ R185, R11, c[0x0][0x2d0], -R166.reuse ;  /* 0x0000b4000bb97a23 */ /* 0x100fe200000108a6 */
[----:B----4-:R-:W-:Y:S01]  /*8bb0*/  F2FP.PACK_AB R158, R176, R177 ;  /* 0x000000b1b09e723e */ /* 0x010fe200000000ff */
[----:B------:R-:W2:Y:S01]  /*8bc0*/  SHFL.BFLY PT, R152, R5, 0x1, 0x1f ;  /* 0x0c201f0005987f89 */ /* 0x000ea200000e0000 */
[----:B------:R-:W-:Y:S02]  /*8bd0*/  FMUL.FTZ R150, R6, c[0x0][0x2d0] ;  /* 0x0000b40006967a20 */ /* 0x000fe40000410000 */
[----:B------:R-:W-:Y:S01]  /*8be0*/  FADD.FTZ R4, -R4, R151 ;  /* 0x0000009704047221 */ /* 0x000fe20000010100 */
[----:B------:R-:W-:Y:S01]  /*8bf0*/  MUFU.EX2 R183, R183 ;  /* 0x000000b700b77308 */ /* 0x000fe20000000800 */
[--C-:B------:R-:W-:Y:S02]  /*8c00*/  FFMA.FTZ R169, R169, c[0x0][0x2d0], -R166.reuse ;  /* 0x0000b400a9a97a23 */ /* 0x100fe400000108a6 */
[----:B------:R-:W-:Y:S01]  /*8c10*/  FMUL.FTZ R151, R4, c[0x0][0x2d0] ;  /* 0x0000b40004977a20 */ /* 0x000fe20000410000 */
[----:B------:R-:W-:Y:S01]  /*8c20*/  FSEL R4, R0, RZ, P0 ;  /* 0x000000ff00047208 */ /* 0x000fe20000000000 */
[--C-:B------:R-:W-:Y:S02]  /*8c30*/  FFMA.FTZ R167, R167, c[0x0][0x2d0], -R166.reuse ;  /* 0x0000b400a7a77a23 */ /* 0x100fe400000108a6 */
[--C-:B------:R-:W-:Y:S02]  /*8c40*/  FFMA.FTZ R165, R165, c[0x0][0x2d0], -R166.reuse ;  /* 0x0000b400a5a57a23 */ /* 0x100fe400000108a6 */
[----:B------:R-:W-:Y:S01]  /*8c50*/  FADD.FTZ R4, -R4, R149 ;  /* 0x0000009504047221 */ /* 0x000fe20000010100 */
[----:B------:R-:W3:Y:S01]  /*8c60*/  MUFU.EX2 R151, R151 ;  /* 0x0000009700977308 */ /* 0x000ee20000000800 */
[--C-:B------:R-:W-:Y:S02]  /*8c70*/  FFMA.FTZ R198, R198, c[0x0][0x2d0], -R166.reuse ;  /* 0x0000b400c6c67a23 */ /* 0x100fe400000108a6 */
[----:B------:R-:W-:Y:S01]  /*8c80*/  FMUL.FTZ R149, R4, c[0x0][0x2d0] ;  /* 0x0000b40004957a20 */ /* 0x000fe20000410000 */
[----:B-1----:R-:W-:Y:S01]  /*8c90*/  F2FP.PACK_AB R157, R154, R155 ;  /* 0x0000009b9a9d723e */ /* 0x002fe200000000ff */
[--C-:B------:R-:W-:Y:S02]  /*8ca0*/  FFMA.FTZ R199, R199, c[0x0][0x2d0], -R166.reuse ;  /* 0x0000b400c7c77a23 */ /* 0x100fe400000108a6 */
[--C-:B------:R-:W-:Y:S02]  /*8cb0*/  FFMA.FTZ R244, R244, c[0x0][0x2d0], -R166.reuse ;  /* 0x0000b400f4f47a23 */ /* 0x100fe400000108a6 */
[--C-:B------:R-:W-:Y:S01]  /*8cc0*/  FFMA.FTZ R245, R245, c[0x0][0x2d0], -R166.reuse ;  /* 0x0000b400f5f57a23 */ /* 0x100fe200000108a6 */
[----:B--2---:R-:W-:Y:S01]  /*8cd0*/  FMNMX.FTZ R152, R5, R152, !PT ;  /* 0x0000009805987209 */ /* 0x004fe20007810000 */
[----:B------:R-:W1:Y:S01]  /*8ce0*/  MUFU.EX2 R150, R150 ;  /* 0x0000009600967308 */ /* 0x000e620000000800 */
[----:B------:R-:W-:Y:S02]  /*8cf0*/  FFMA.FTZ R166, R163, c[0x0][0x2d0], -R166 ;  /* 0x0000b400a3a67a23 */ /* 0x000fe400000108a6 */
[C---:B------:R-:W-:Y:S01]  /*8d00*/  FSETP.NEU.FTZ.AND P0, PT, R152.reuse, -INF , PT ;  /* 0xff8000009800780b */ /* 0x040fe20003f1d000 */
[C---:B------:R-:W-:Y:S03]  /*8d10*/  FMUL.FTZ R161, R152.reuse, c[0x0][0x2d0] ;  /* 0x0000b40098a17a20 */ /* 0x040fe60000410000 */
[----:B------:R-:W-:Y:S02]  /*8d20*/  FSEL R5, R152, RZ, P0 ;  /* 0x000000ff98057208 */ /* 0x000fe40000000000 */
[----:B------:R-:W-:Y:S01]  /*8d30*/  FSEL R161, R161, RZ, P0 ;  /* 0x000000ffa1a17208 */ /* 0x000fe20000000000 */
[----:B------:R-:W2:Y:S01]  /*8d40*/  MUFU.EX2 R182, R182 ;  /* 0x000000b600b67308 */ /* 0x000ea20000000800 */
[C---:B------:R-:W-:Y:S01]  /*8d50*/  ISETP.GT.AND P0, PT, R238.reuse, UR4, PT ;  /* 0x00000004ee007c0c */ /* 0x040fe2000bf04270 */
[----:B------:R-:W-:Y:S01]  /*8d60*/  FADD.FTZ R5, -R5, R148 ;  /* 0x0000009405057221 */ /* 0x000fe20000010100 */
[----:B------:R-:W-:Y:S01]  /*8d70*/  IADD3 R238, R238, -0x1, RZ ;  /* 0xffffffffeeee7810 */ /* 0x000fe20007ffe0ff */
[--C-:B------:R-:W-:Y:S02]  /*8d80*/  FFMA.FTZ R188, R12, c[0x0][0x2d0], -R161.reuse ;  /* 0x0000b4000cbc7a23 */ /* 0x100fe400000108a1 */
[--C-:B------:R-:W-:Y:S02]  /*8d90*/  FFMA.FTZ R189, R9, c[0x0][0x2d0], -R161.reuse ;  /* 0x0000b40009bd7a23 */ /* 0x100fe400000108a1 */
[--C-:B------:R-:W-:Y:S02]  /*8da0*/  FFMA.FTZ R187, R10, c[0x0][0x2d0], -R161.reuse ;  /* 0x0000b4000abb7a23 */ /* 0x100fe400000108a1 */
[--C-:B------:R-:W-:Y:S01]  /*8db0*/  FFMA.FTZ R186, R8, c[0x0][0x2d0], -R161.reuse ;  /* 0x0000b40008ba7a23 */ /* 0x100fe200000108a1 */
[----:B------:R-:W4:Y:S01]  /*8dc0*/  MUFU.EX2 R149, R149 ;  /* 0x0000009500957308 */ /* 0x000f220000000800 */
[----:B------:R-:W-:Y:S02]  /*8dd0*/  FMUL.FTZ R8, R5, c[0x0][0x2d0] ;  /* 0x0000b40005087a20 */ /* 0x000fe40000410000 */
[C---:B---3--:R-:W-:Y:S02]  /*8de0*/  FMUL.FTZ R4, R151.reuse, R144 ;  /* 0x0000009097047220 */ /* 0x048fe40000410000 */
[C---:B------:R-:W-:Y:S02]  /*8df0*/  FMUL.FTZ R5, R151.reuse, R145 ;  /* 0x0000009197057220 */ /* 0x040fe40000410000 */
[C---:B-1----:R-:W-:Y:S02]  /*8e00*/  FMUL.FTZ R6, R150.reuse, R146 ;  /* 0x0000009296067220 */ /* 0x042fe40000410000 */
[----:B------:R-:W-:Y:S01]  /*8e10*/  FMUL.FTZ R7, R150, R147 ;  /* 0x0000009396077220 */ /* 0x000fe20000410000 */
[----:B------:R1:W3:Y:S01]  /*8e20*/  MUFU.EX2 R148, R8 ;  /* 0x0000000800947308 */ /* 0x0002e20000000800 */
[C---:B------:R-:W-:Y:S01]  /*8e30*/  FMUL.FTZ R16, R151.reuse, R132 ;  /* 0x0000008497107220 */ /* 0x040fe20000410000 */
[----:B--2---:R-:W-:Y:S01]  /*8e40*/  F2FP.PACK_AB R159, R182, R183 ;  /* 0x000000b7b69f723e */ /* 0x004fe200000000ff */
[C---:B------:R-:W-:Y:S02]  /*8e50*/  FMUL.FTZ R17, R151.reuse, R133 ;  /* 0x0000008597117220 */ /* 0x040fe40000410000 */
[C---:B------:R-:W-:Y:S02]  /*8e60*/  FMUL.FTZ R18, R150.reuse, R134 ;  /* 0x0000008696127220 */ /* 0x040fe40000410000 */
[----:B------:R-:W-:Y:S02]  /*8e70*/  FMUL.FTZ R19, R150, R135 ;  /* 0x0000008796137220 */ /* 0x000fe40000410000 */
[-C--:B------:R-:W-:Y:S01]  /*8e80*/  HMMA.16816.F32 R4, R156, R20.reuse, R4 ;  /* 0x000000149c04723c */ /* 0x080fe20000001804 */
[----:B------:R-:W-:Y:S01]  /*8e90*/  MUFU.EX2 R181, R181 ;  /* 0x000000b500b57308 */ /* 0x000fe20000000800 */
[----:B------:R-:W-:Y:S01]  /*8ea0*/  LDSM.16.MT88.4 R132, [R214+0x900] ;  /* 0x00090000d684783b */ /* 0x000fe20000004200 */
[----:B------:R-:W-:Y:S02]  /*8eb0*/  FMUL.FTZ R32, R151, R116 ;  /* 0x0000007497207220 */ /* 0x000fe40000410000 */
[C---:B----4-:R-:W-:Y:S02]  /*8ec0*/  FMUL.FTZ R9, R149.reuse, R141 ;  /* 0x0000008d95097220 */ /* 0x050fe40000410000 */
[C---:B------:R-:W-:Y:S02]  /*8ed0*/  FMUL.FTZ R12, R149.reuse, R136 ;  /* 0x00000088950c7220 */ /* 0x040fe40000410000 */
[----:B------:R-:W-:Y:S02]  /*8ee0*/  FMUL.FTZ R13, R149, R137 ;  /* 0x00000089950d7220 */ /* 0x000fe40000410000 */
[----:B------:R-:W2:Y:S01]  /*8ef0*/  MUFU.EX2 R180, R180 ;  /* 0x000000b400b47308 */ /* 0x000ea20000000800 */
[----:B------:R-:W-:Y:S02]  /*8f00*/  FMUL.FTZ R33, R151, R117 ;  /* 0x0000007597217220 */ /* 0x000fe40000410000 */
[C---:B-1----:R-:W-:Y:S02]  /*8f10*/  FMUL.FTZ R8, R149.reuse, R140 ;  /* 0x0000008c95087220 */ /* 0x042fe40000410000 */
[C---:B---3--:R-:W-:Y:S02]  /*8f20*/  FMUL.FTZ R10, R148.reuse, R142 ;  /* 0x0000008e940a7220 */ /* 0x048fe40000410000 */
[C---:B------:R-:W-:Y:S02]  /*8f30*/  FMUL.FTZ R11, R148.reuse, R143 ;  /* 0x0000008f940b7220 */ /* 0x040fe40000410000 */
[C---:B------:R-:W-:Y:S01]  /*8f40*/  FMUL.FTZ R14, R148.reuse, R138 ;  /* 0x0000008a940e7220 */ /* 0x040fe20000410000 */
[----:B------:R-:W-:Y:S01]  /*8f50*/  MUFU.EX2 R185, R185 ;  /* 0x000000b900b97308 */ /* 0x000fe20000000800 */
[----:B------:R-:W-:Y:S02]  /*8f60*/  FMUL.FTZ R15, R148, R139 ;  /* 0x0000008b940f7220 */ /* 0x000fe40000410000 */
[C---:B------:R-:W-:Y:S02]  /*8f70*/  FMUL.FTZ R34, R150.reuse, R118 ;  /* 0x0000007696227220 */ /* 0x040fe40000410000 */
[----:B------:R-:W-:Y:S02]  /*8f80*/  FMUL.FTZ R35, R150, R119 ;  /* 0x0000007796237220 */ /* 0x000fe40000410000 */
[----:B------:R-:W-:Y:S01]  /*8f90*/  LDSM.16.MT88.4 R116, [R214+0x1100] ;  /* 0x00110000d674783b */ /* 0x000fe20000004200 */
[C---:B------:R-:W-:Y:S02]  /*8fa0*/  FMUL.FTZ R40, R149.reuse, R108 ;  /* 0x0000006c95287220 */ /* 0x040fe40000410000 */
[----:B------:R-:W1:Y:S01]  /*8fb0*/  MUFU.EX2 R184, R184 ;  /* 0x000000b800b87308 */ /* 0x000e620000000800 */
[C---:B------:R-:W-:Y:S02]  /*8fc0*/  FMUL.FTZ R41, R149.reuse, R109 ;  /* 0x0000006d95297220 */ /* 0x040fe40000410000 */
[----:B------:R-:W-:Y:S01]  /*8fd0*/  FMUL.FTZ R42, R148, R110 ;  /* 0x0000006e942a7220 */ /* 0x000fe20000410000 */
[----:B--2---:R-:W-:Y:S01]  /*8fe0*/  F2FP.PACK_AB R144, R180, R181 ;  /* 0x000000b5b490723e */ /* 0x004fe200000000ff */
[C---:B------:R-:W-:Y:S02]  /*8ff0*/  FMUL.FTZ R43, R148.reuse, R111 ;  /* 0x0000006f942b7220 */ /* 0x040fe40000410000 */
[----:B------:R-:W-:Y:S01]  /*9000*/  LDSM.16.MT88.4 R108, [R214+0x500] ;  /* 0x00050000d66c783b */ /* 0x000fe20000004200 */
[C---:B------:R-:W-:Y:S02]  /*9010*/  FMUL.FTZ R44, R149.reuse, R104 ;  /* 0x00000068952c7220 */ /* 0x040fe40000410000 */
[----:B------:R-:W-:Y:S01]  /*9020*/  MUFU.EX2 R189, R189 ;  /* 0x000000bd00bd7308 */ /* 0x000fe20000000800 */
[----:B------:R-:W-:Y:S02]  /*9030*/  FMUL.FTZ R45, R149, R105 ;  /* 0x00000069952d7220 */ /* 0x000fe40000410000 */
[C---:B------:R-:W-:Y:S02]  /*9040*/  FMUL.FTZ R46, R148.reuse, R106 ;  /* 0x0000006a942e7220 */ /* 0x040fe40000410000 */
[----:B------:R-:W-:Y:S02]  /*9050*/  FMUL.FTZ R47, R148, R107 ;  /* 0x0000006b942f7220 */ /* 0x000fe40000410000 */
[----:B------:R-:W-:Y:S01]  /*9060*/  LDSM.16.MT88.4 R104, [R212+0x1900] ;  /* 0x00190000d468783b */ /* 0x000fe20000004200 */
[C---:B------:R-:W-:Y:S02]  /*9070*/  FMUL.FTZ R48, R151.reuse, R100 ;  /* 0x0000006497307220 */ /* 0x040fe40000410000 */
[----:B------:R-:W2:Y:S01]  /*9080*/  MUFU.EX2 R188, R188 ;  /* 0x000000bc00bc7308 */ /* 0x000ea20000000800 */
[----:B------:R-:W-:Y:S02]  /*9090*/  FMUL.FTZ R49, R151, R101 ;  /* 0x0000006597317220 */ /* 0x000fe40000410000 */
[----:B------:R-:W-:Y:S01]  /*90a0*/  FMUL.FTZ R50, R150, R102 ;  /* 0x0000006696327220 */ /* 0x000fe20000410000 */
[----:B-1----:R-:W-:Y:S01]  /*90b0*/  F2FP.PACK_AB R146, R184, R185 ;  /* 0x000000b9b892723e */ /* 0x002fe200000000ff */
[----:B------:R-:W-:Y:S02]  /*90c0*/  FMUL.FTZ R51, R150, R103 ;  /* 0x0000006796337220 */ /* 0x000fe40000410000 */
[----:B------:R-:W-:Y:S01]  /*90d0*/  LDSM.16.MT88.4 R100, [R214+0x1900] ;  /* 0x00190000d664783b */ /* 0x000fe20000004200 */
[--C-:B------:R-:W-:Y:S02]  /*90e0*/  FFMA.FTZ R164, R164, c[0x0][0x2d0], -R161.reuse ;  /* 0x0000b400a4a47a23 */ /* 0x100fe400000108a1 */
[----:B------:R-:W-:Y:S01]  /*90f0*/  MUFU.EX2 R187, R187 ;  /* 0x000000bb00bb7308 */ /* 0x000fe20000000800 */
[C---:B------:R-:W-:Y:S02]  /*9100*/  FMUL.FTZ R24, R149.reuse, R124 ;  /* 0x0000007c95187220 */ /* 0x040fe40000410000 */
[C---:B------:R-:W-:Y:S02]  /*9110*/  FMUL.FTZ R25, R149.reuse, R125 ;  /* 0x0000007d95197220 */ /* 0x040fe40000410000 */
[C---:B------:R-:W-:Y:S02]  /*9120*/  FMUL.FTZ R26, R148.reuse, R126 ;  /* 0x0000007e941a7220 */ /* 0x040fe40000410000 */
[C---:B------:R-:W-:Y:S02]  /*9130*/  FMUL.FTZ R27, R148.reuse, R127 ;  /* 0x0000007f941b7220 */ /* 0x040fe40000410000 */
[----:B------:R-:W-:Y:S01]  /*9140*/  FMUL.FTZ R28, R149, R120 ;  /* 0x00000078951c7220 */ /* 0x000fe20000410000 */
[----:B------:R-:W1:Y:S01]  /*9150*/  MUFU.EX2 R186, R186 ;  /* 0x000000ba00ba7308 */ /* 0x000e620000000800 */
[C---:B------:R-:W-:Y:S02]  /*9160*/  FMUL.FTZ R30, R148.reuse, R122 ;  /* 0x0000007a941e7220 */ /* 0x040fe40000410000 */
[----:B------:R-:W-:Y:S01]  /*9170*/  FMUL.FTZ R31, R148, R123 ;  /* 0x0000007b941f7220 */ /* 0x000fe20000410000 */
[----:B--2---:R-:W-:Y:S01]  /*9180*/  F2FP.PACK_AB R145, R188, R189 ;  /* 0x000000bdbc91723e */ /* 0x004fe200000000ff */
[C---:B------:R-:W-:Y:S02]  /*9190*/  FMUL.FTZ R52, R151.reuse, R52 ;  /* 0x0000003497347220 */ /* 0x040fe40000410000 */
[----:B------:R-:W-:Y:S02]  /*91a0*/  FMUL.FTZ R53, R151, R53 ;  /* 0x0000003597357220 */ /* 0x000fe40000410000 */
[C---:B------:R-:W-:Y:S01]  /*91b0*/  FMUL.FTZ R54, R150.reuse, R54 ;  /* 0x0000003696367220 */ /* 0x040fe20000410000 */
[----:B------:R-:W-:Y:S01]  /*91c0*/  MUFU.EX2 R124, R175 ;  /* 0x000000af007c7308 */ /* 0x000fe20000000800 */
[----:B------:R-:W-:Y:S02]  /*91d0*/  FMUL.FTZ R55, R150, R55 ;  /* 0x0000003796377220 */ /* 0x000fe40000410000 */
[C---:B------:R-:W-:Y:S02]  /*91e0*/  FMUL.FTZ R56, R149.reuse, R56 ;  /* 0x0000003895387220 */ /* 0x040fe40000410000 */
[C---:B------:R-:W-:Y:S02]  /*91f0*/  FMUL.FTZ R57, R149.reuse, R57 ;  /* 0x0000003995397220 */ /* 0x040fe40000410000 */
[C---:B------:R-:W-:Y:S02]  /*9200*/  FMUL.FTZ R58, R148.reuse, R58 ;  /* 0x0000003a943a7220 */ /* 0x040fe40000410000 */
[----:B------:R-:W-:Y:S01]  /*9210*/  FMUL.FTZ R59, R148, R59 ;  /* 0x0000003b943b7220 */ /* 0x000fe20000410000 */
[----:B------:R-:W-:Y:S01]  /*9220*/  MUFU.EX2 R120, R174 ;  /* 0x000000ae00787308 */ /* 0x000fe20000000800 */
[C---:B------:R-:W-:Y:S02]  /*9230*/  FMUL.FTZ R60, R149.reuse, R60 ;  /* 0x0000003c953c7220 */ /* 0x040fe40000410000 */
[----:B------:R-:W-:Y:S01]  /*9240*/  FMUL.FTZ R61, R149, R61 ;  /* 0x0000003d953d7220 */ /* 0x000fe20000410000 */
[----:B-1----:R-:W-:Y:S01]  /*9250*/  F2FP.PACK_AB R147, R186, R187 ;  /* 0x000000bbba93723e */ /* 0x002fe200000000ff */
[C---:B------:R-:W-:Y:S02]  /*9260*/  FMUL.FTZ R62, R148.reuse, R62 ;  /* 0x0000003e943e7220 */ /* 0x040fe40000410000 */
[----:B------:R-:W-:Y:S02]  /*9270*/  FMUL.FTZ R63, R148, R63 ;  /* 0x0000003f943f7220 */ /* 0x000fe40000410000 */
[C---:B------:R-:W-:Y:S01]  /*9280*/  FMUL.FTZ R64, R151.reuse, R64 ;  /* 0x0000004097407220 */ /* 0x040fe20000410000 */
[----:B------:R1:W-:Y:S01]  /*9290*/  MUFU.EX2 R136, R173 ;  /* 0x000000ad00887308 */ /* 0x0003e20000000800 */
[C---:B------:R-:W-:Y:S01]  /*92a0*/  HMMA.16816.F32 R8, R144.reuse, R20, R8 ;  /* 0x000000149008723c */ /* 0x040fe20000001808 */
[C---:B------:R-:W-:Y:S02]  /*92b0*/  FMUL.FTZ R65, R151.reuse, R65 ;  /* 0x0000004197417220 */ /* 0x040fe40000410000 */
[C---:B------:R-:W-:Y:S02]  /*92c0*/  FMUL.FTZ R66, R150.reuse, R66 ;  /* 0x0000004296427220 */ /* 0x040fe40000410000 */
[----:B------:R-:W-:Y:S02]  /*92d0*/  FMUL.FTZ R67, R150, R67 ;  /* 0x0000004396437220 */ /* 0x000fe40000410000 */
[C---:B------:R-:W-:Y:S01]  /*92e0*/  FMUL.FTZ R20, R151.reuse, R128 ;  /* 0x0000008097147220 */ /* 0x040fe20000410000 */
[-C--:B------:R-:W-:Y:S01]  /*92f0*/  HMMA.16816.F32 R12, R144, R22.reuse, R12 ;  /* 0x00000016900c723c */ /* 0x080fe2000000180c */
[----:B------:R-:W-:Y:S01]  /*9300*/  FMUL.FTZ R21, R151, R129 ;  /* 0x0000008197157220 */ /* 0x000fe20000410000 */
[----:B------:R-:W-:Y:S02]  /*9310*/  MUFU.EX2 R122, R170 ;  /* 0x000000aa007a7308 */ /* 0x000fe40000000800 */
[C---:B------:R-:W-:Y:S02]  /*9320*/  FMUL.FTZ R29, R149.reuse, R121 ;  /* 0x00000079951d7220 */ /* 0x040fe40000410000 */
[C---:B------:R-:W-:Y:S02]  /*9330*/  FMUL.FTZ R72, R149.reuse, R72 ;  /* 0x0000004895487220 */ /* 0x040fe40000410000 */
[C---:B------:R-:W-:Y:S01]  /*9340*/  HMMA.16816.F32 R16, R156.reuse, R22, R16 ;  /* 0x000000169c10723c */ /* 0x040fe20000001810 */
[C---:B------:R-:W-:Y:S03]  /*9350*/  FMUL.FTZ R73, R149.reuse, R73 ;  /* 0x0000004995497220 */ /* 0x040fe60000410000 */
[----:B------:R-:W-:Y:S01]  /*9360*/  MUFU.EX2 R138, R171 ;  /* 0x000000ab008a7308 */ /* 0x000fe20000000800 */
[----:B------:R-:W-:Y:S02]  /*9370*/  FMUL.FTZ R74, R148, R74 ;  /* 0x0000004a944a7220 */ /* 0x000fe40000410000 */
[C---:B------:R-:W-:Y:S01]  /*9380*/  FMUL.FTZ R22, R150.reuse, R130 ;  /* 0x0000008296167220 */ /* 0x040fe20000410000 */
[----:B-1----:R-:W-:Y:S01]  /*9390*/  LDSM.16.MT88.4 R172, [R214+0x2100] ;  /* 0x00210000d6ac783b */ /* 0x002fe20000004200 */
[----:B------:R-:W-:Y:S03]  /*93a0*/  FMUL.FTZ R23, R150, R131 ;  /* 0x0000008396177220 */ /* 0x000fe60000410000 */
[C---:B------:R-:W-:Y:S02]  /*93b0*/  FMUL.FTZ R75, R148.reuse, R75 ;  /* 0x0000004b944b7220 */ /* 0x040fe40000410000 */
[----:B------:R1:W-:Y:S01]  /*93c0*/  MUFU.EX2 R125, R169 ;  /* 0x000000a9007d7308 */ /* 0x0003e20000000800 */
[C---:B------:R-:W-:Y:S01]  /*93d0*/  FMUL.FTZ R76, R149.reuse, R76 ;  /* 0x0000004c954c7220 */ /* 0x040fe20000410000 */
[-C--:B------:R-:W-:Y:S01]  /*93e0*/  HMMA.16816.F32 R20, R156, R36.reuse, R20 ;  /* 0x000000249c14723c */ /* 0x080fe20000001814 */
[----:B------:R-:W2:Y:S01]  /*93f0*/  LDSM.16.MT88.4 R128, [R214+0xd00] ;  /* 0x000d0000d680783b */ /* 0x000ea20000004200 */
[C---:B------:R-:W-:Y:S02]  /*9400*/  FMUL.FTZ R77, R149.reuse, R77 ;  /* 0x0000004d954d7220 */ /* 0x040fe40000410000 */
[C---:B------:R-:W-:Y:S02]  /*9410*/  FMUL.FTZ R78, R148.reuse, R78 ;  /* 0x0000004e944e7220 */ /* 0x040fe40000410000 */
[C---:B------:R-:W-:Y:S02]  /*9420*/  FMUL.FTZ R79, R148.reuse, R79 ;  /* 0x0000004f944f7220 */ /* 0x040fe40000410000 */
[C---:B------:R-:W-:Y:S01]  /*9430*/  HMMA.16816.F32 R24, R144.reuse, R36, R24 ;  /* 0x000000249018723c */ /* 0x040fe20000001818 */
[----:B------:R-:W-:Y:S03]  /*9440*/  MUFU.EX2 R127, R167 ;  /* 0x000000a7007f7308 */ /* 0x000fe60000000800 */
[C---:B------:R-:W-:Y:S02]  /*9450*/  FMUL.FTZ R88, R149.reuse, R88 ;  /* 0x0000005895587220 */ /* 0x040fe40000410000 */
[----:B------:R-:W-:Y:S02]  /*9460*/  FMUL.FTZ R89, R149, R89 ;  /* 0x0000005995597220 */ /* 0x000fe40000410000 */
[-C--:B------:R-:W-:Y:S01]  /*9470*/  HMMA.16816.F32 R28, R144, R38.reuse, R28 ;  /* 0x00000026901c723c */ /* 0x080fe2000000181c */
[C---:B------:R-:W-:Y:S02]  /*9480*/  FMUL.FTZ R36, R151.reuse, R112 ;  /* 0x0000007097247220 */ /* 0x040fe40000410000 */
[----:B------:R-:W-:Y:S01]  /*9490*/  MUFU.EX2 R123, R165 ;  /* 0x000000a5007b7308 */ /* 0x000fe20000000800 */
[----:B------:R-:W-:Y:S01]  /*94a0*/  FMUL.FTZ R37, R151, R113 ;  /* 0x0000007197257220 */ /* 0x000fe20000410000 */
[----:B-1----:R-:W-:Y:S01]  /*94b0*/  LDSM.16.MT88.4 R168, [R212+0x1500] ;  /* 0x00150000d4a8783b */ /* 0x002fe20000004200 */
[C---:B------:R-:W-:Y:S02]  /*94c0*/  FMUL.FTZ R90, R148.reuse, R90 ;  /* 0x0000005a945a7220 */ /* 0x040fe40000410000 */
[C---:B------:R-:W-:Y:S01]  /*94d0*/  HMMA.16816.F32 R32, R156.reuse, R38, R32 ;  /* 0x000000269c20723c */ /* 0x040fe20000001820 */
[----:B------:R-:W-:Y:S03]  /*94e0*/  FMUL.FTZ R91, R148, R91 ;  /* 0x0000005b945b7220 */ /* 0x000fe60000410000 */
[C---:B------:R-:W-:Y:S01]  /*94f0*/  FMUL.FTZ R92, R149.reuse, R92 ;  /* 0x0000005c955c7220 */ /* 0x040fe20000410000 */
[----:B------:R-:W-:Y:S01]  /*9500*/  MUFU.EX2 R139, R166 ;  /* 0x000000a6008b7308 */ /* 0x000fe20000000800 */
[----:B------:R-:W-:Y:S02]  /*9510*/  FMUL.FTZ R93, R149, R93 ;  /* 0x0000005d955d7220 */ /* 0x000fe40000410000 */
[C---:B------:R-:W-:Y:S04]  /*9520*/  FMUL.FTZ R38, R150.reuse, R114 ;  /* 0x0000007296267220 */ /* 0x040fe80000410000 */
[----:B------:R-:W-:Y:S02]  /*9530*/  FMUL.FTZ R39, R150, R115 ;  /* 0x0000007396277220 */ /* 0x000fe40000410000 */
[----:B------:R-:W1:Y:S01]  /*9540*/  LDSM.16.MT88.4 R112, [R212+0xd00] ;  /* 0x000d0000d470783b */ /* 0x000e620000004200 */
[----:B------:R3:W-:Y:S01]  /*9550*/  MUFU.EX2 R126, R164 ;  /* 0x000000a4007e7308 */ /* 0x0007e20000000800 */
[C---:B------:R-:W-:Y:S02]  /*9560*/  FMUL.FTZ R94, R148.reuse, R94 ;  /* 0x0000005e945e7220 */ /* 0x040fe40000410000 */
[----:B------:R-:W-:Y:S01]  /*9570*/  FMUL.FTZ R95, R148, R95 ;  /* 0x0000005f945f7220 */ /* 0x000fe20000410000 */
[-C--:B--2---:R-:W-:Y:S01]  /*9580*/  HMMA.16816.F32 R36, R156, R128.reuse, R36 ;  /* 0x000000809c24723c */ /* 0x084fe20000001824 */
[C---:B------:R-:W-:Y:S02]  /*9590*/  FMUL.FTZ R96, R151.reuse, R96 ;  /* 0x0000006097607220 */ /* 0x040fe40000410000 */
[C---:B------:R-:W-:Y:S02]  /*95a0*/  FMUL.FTZ R97, R151.reuse, R97 ;  /* 0x0000006197617220 */ /* 0x040fe40000410000 */
[C---:B------:R-:W-:Y:S01]  /*95b0*/  FMUL.FTZ R98, R150.reuse, R98 ;  /* 0x0000006296627220 */ /* 0x040fe20000410000 */
[----:B------:R-:W-:Y:S01]  /*95c0*/  MUFU.EX2 R190, R190 ;  /* 0x000000be00be7308 */ /* 0x000fe20000000800 */
[C---:B------:R-:W-:Y:S01]  /*95d0*/  FMUL.FTZ R99, R150.reuse, R99 ;  /* 0x0000006396637220 */ /* 0x040fe20000410000 */
[C---:B------:R-:W-:Y:S01]  /*95e0*/  HMMA.16816.F32 R40, R144.reuse, R128, R40 ;  /* 0x000000809028723c */ /* 0x040fe20000001828 */
[C---:B------:R-:W-:Y:S03]  /*95f0*/  FMUL.FTZ R68, R151.reuse, R68 ;  /* 0x0000004497447220 */ /* 0x040fe60000410000 */
[C---:B------:R-:W-:Y:S02]  /*9600*/  FMUL.FTZ R69, R151.reuse, R69 ;  /* 0x0000004597457220 */ /* 0x040fe40000410000 */
[C---:B------:R-:W-:Y:S02]  /*9610*/  FMUL.FTZ R70, R150.reuse, R70 ;  /* 0x0000004696467220 */ /* 0x040fe40000410000 */
[-C--:B------:R-:W-:Y:S01]  /*9620*/  HMMA.16816.F32 R44, R144, R130.reuse, R44 ;  /* 0x00000082902c723c */ /* 0x080fe2000000182c */
[----:B------:R-:W2:Y:S01]  /*9630*/  MUFU.EX2 R191, R191 ;  /* 0x000000bf00bf7308 */ /* 0x000ea20000000800 */
[----:B---3--:R-:W-:Y:S02]  /*9640*/  LDSM.16.MT88.4 R164, [R214+0x1500] ;  /* 0x00150000d6a4783b */ /* 0x008fe40000004200 */
[C---:B------:R-:W-:Y:S02]  /*9650*/  FMUL.FTZ R71, R150.reuse, R71 ;  /* 0x0000004796477220 */ /* 0x040fe40000410000 */
[C---:B------:R-:W-:Y:S02]  /*9660*/  FMUL.FTZ R80, R151.reuse, R80 ;  /* 0x0000005097507220 */ /* 0x040fe40000410000 */
[C---:B------:R-:W-:Y:S01]  /*9670*/  HMMA.16816.F32 R48, R156.reuse, R130, R48 ;  /* 0x000000829c30723c */ /* 0x040fe20000001830 */
[C---:B------:R-:W-:Y:S02]  /*9680*/  FMUL.FTZ R81, R151.reuse, R81 ;  /* 0x0000005197517220 */ /* 0x040fe40000410000 */
[----:B------:R-:W-:Y:S01]  /*9690*/  MUFU.EX2 R192, R192 ;  /* 0x000000c000c07308 */ /* 0x000fe20000000800 */
[C---:B------:R-:W-:Y:S02]  /*96a0*/  FMUL.FTZ R82, R150.reuse, R82 ;  /* 0x0000005296527220 */ /* 0x040fe40000410000 */
[C---:B------:R-:W-:Y:S02]  /*96b0*/  FMUL.FTZ R83, R150.reuse, R83 ;  /* 0x0000005396537220 */ /* 0x040fe40000410000 */
[C---:B------:R-:W-:Y:S01]  /*96c0*/  FMUL.FTZ R84, R151.reuse, R84 ;  /* 0x0000005497547220 */ /* 0x040fe20000410000 */
[-C--:B-1----:R-:W-:Y:S03]  /*96d0*/  HMMA.16816.F32 R52, R156, R112.reuse, R52 ;  /* 0x000000709c34723c */ /* 0x082fe60000001834 */
[----:B------:R-:W-:Y:S01]  /*96e0*/  FMUL.FTZ R85, R151, R85 ;  /* 0x0000005597557220 */ /* 0x000fe20000410000 */
[----:B------:R-:W1:Y:S01]  /*96f0*/  MUFU.EX2 R193, R193 ;  /* 0x000000c100c17308 */ /* 0x000e620000000800 */
[C---:B------:R-:W-:Y:S02]  /*9700*/  FMUL.FTZ R86, R150.reuse, R86 ;  /* 0x0000005696567220 */ /* 0x040fe40000410000 */
[----:B------:R-:W-:Y:S02]  /*9710*/  FMUL.FTZ R87, R150, R87 ;  /* 0x0000005796577220 */ /* 0x000fe40000410000 */
[--C-:B------:R-:W-:Y:S01]  /*9720*/  FFMA.FTZ R247, R247, c[0x0][0x2d0], -R161.reuse ;  /* 0x0000b400f7f77a23 */ /* 0x100fe200000108a1 */
[C---:B------:R-:W-:Y:S02]  /*9730*/  HMMA.16816.F32 R56, R144.reuse, R112, R56 ;  /* 0x000000709038723c */ /* 0x040fe40000001838 */
[--C-:B------:R-:W-:Y:S02]  /*9740*/  FFMA.FTZ R252, R252, c[0x0][0x2d0], -R161.reuse ;  /* 0x0000b400fcfc7a23 */ /* 0x100fe400000108a1 */
[----:B------:R-:W-:Y:S01]  /*9750*/  MUFU.EX2 R194, R194 ;  /* 0x000000c200c27308 */ /* 0x000fe20000000800 */
[--C-:B------:R-:W-:Y:S02]  /*9760*/  FFMA.FTZ R251, R251, c[0x0][0x2d0], -R161.reuse ;  /* 0x0000b400fbfb7a23 */ /* 0x100fe400000108a1 */
[--C-:B------:R-:W-:Y:S01]  /*9770*/  FFMA.FTZ R249, R249, c[0x0][0x2d0], -R161.reuse ;  /* 0x0000b400f9f97a23 */ /* 0x100fe200000108a1 */
[-C--:B------:R-:W-:Y:S01]  /*9780*/  HMMA.16816.F32 R60, R144, R114.reuse, R60 ;  /* 0x00000072903c723c */ /* 0x080fe2000000183c */
[--C-:B------:R-:W-:Y:S03]  /*9790*/  FFMA.FTZ R162, R162, c[0x0][0x2d0], -R161.reuse ;  /* 0x0000b400a2a27a23 */ /* 0x100fe600000108a1 */
[--C-:B------:R-:W-:Y:S02]  /*97a0*/  FFMA.FTZ R160, R160, c[0x0][0x2d0], -R161.reuse ;  /* 0x0000b400a0a07a23 */ /* 0x100fe400000108a1 */
[----:B------:R-:W3:Y:S01]  /*97b0*/  MUFU.EX2 R195, R195 ;  /* 0x000000c300c37308 */ /* 0x000ee20000000800 */
[----:B------:R-:W-:Y:S01]  /*97c0*/  FFMA.FTZ R161, R153, c[0x0][0x2d0], -R161 ;  /* 0x0000b40099a17a23 */ /* 0x000fe200000108a1 */
[C---:B------:R-:W-:Y:S01]  /*97d0*/  HMMA.16816.F32 R64, R156.reuse, R114, R64 ;  /* 0x000000729c40723c */ /* 0x040fe20000001840 */
[----:B------:R-:W4:Y:S03]  /*97e0*/  LDSM.16.MT88.4 R112, [R212+0x500] ;  /* 0x00050000d470783b */ /* 0x000f260000004200 */
[----:B------:R-:W-:Y:S01]  /*97f0*/  FFMA.FTZ R179, R151, R234, R179 ;  /* 0x000000ea97b37223 */ /* 0x000fe200000100b3 */
[----:B------:R-:W-:Y:S01]  /*9800*/  MOV R151, R3 ;  /* 0x0000000300977202 */ /* 0x000fe20000000f00 */
[----:B------:R-:W-:Y:S01]  /*9810*/  FFMA.FTZ R155, R150, R235, R155 ;  /* 0x000000eb969b7223 */ /* 0x000fe2000001009b */
[----:B------:R-:W-:Y:S01]  /*9820*/  MOV R150, R2 ;  /* 0x0000000200967202 */ /* 0x000fe20000000f00 */
[-C--:B------:R-:W-:Y:S01]  /*9830*/  HMMA.16816.F32 R68, R156, R100.reuse, R68 ;  /* 0x000000649c44723c */ /* 0x080fe20000001844 */
[----:B------:R-:W-:Y:S03]  /*9840*/  MUFU.EX2 R196, R196 ;  /* 0x000000c400c47308 */ /* 0x000fe60000000800 */
[----:B------:R-:W-:Y:S01]  /*9850*/  FFMA.FTZ R181, R149, R232, R181 ;  /* 0x000000e895b57223 */ /* 0x000fe200000100b5 */
[----:B------:R-:W-:Y:S01]  /*9860*/  MOV R149, R0 ;  /* 0x0000000000957202 */ /* 0x000fe20000000f00 */
[----:B------:R-:W-:Y:S01]  /*9870*/  FFMA.FTZ R189, R148, R233, R189 ;  /* 0x000000e994bd7223 */ /* 0x000fe200000100bd */
[----:B------:R-:W-:Y:S01]  /*9880*/  MOV R148, R152 ;  /* 0x0000009800947202 */ /* 0x000fe20000000f00 */
[C---:B------:R-:W-:Y:S01]  /*9890*/  HMMA.16816.F32 R72, R144.reuse, R100, R72 ;  /* 0x000000649048723c */ /* 0x040fe20000001848 */
[----:B------:R-:W-:Y:S02]  /*98a0*/  FADD.FTZ R178, R178, R179 ;  /* 0x000000b3b2b27221 */ /* 0x000fe40000010000 */
[----:B------:R-:W5:Y:S01]  /*98b0*/  MUFU.EX2 R197, R197 ;  /* 0x000000c500c57308 */ /* 0x000f620000000800 */
[----:B------:R-:W-:Y:S02]  /*98c0*/  FADD.FTZ R154, R154, R155 ;  /* 0x0000009b9a9a7221 */ /* 0x000fe40000010000 */
[----:B------:R-:W-:Y:S01]  /*98d0*/  FADD.FTZ R180, R180, R181 ;  /* 0x000000b5b4b47221 */ /* 0x000fe20000010000 */
[----:B--2---:R-:W-:Y:S01]  /*98e0*/  F2FP.PACK_AB R100, R191, R190 ;  /* 0x000000bebf64723e */ /* 0x004fe200000000ff */
[-C--:B------:R-:W-:Y:S01]  /*98f0*/  HMMA.16816.F32 R76, R144, R102.reuse, R76 ;  /* 0x00000066904c723c */ /* 0x080fe2000000184c */
[----:B-1----:R-:W-:Y:S03]  /*9900*/  F2FP.PACK_AB R101, R193, R192 ;  /* 0x000000c0c165723e */ /* 0x002fe600000000ff */
[----:B------:R-:W-:Y:S01]  /*9910*/  FADD.FTZ R188, R188, R189 ;  /* 0x000000bdbcbc7221 */ /* 0x000fe20000010000 */
[----:B------:R-:W-:Y:S01]  /*9920*/  MUFU.EX2 R198, R198 ;  /* 0x000000c600c67308 */ /* 0x000fe20000000800 */
[----:B------:R-:W-:Y:S02]  /*9930*/  FADD.FTZ R177, R177, R178 ;  /* 0x000000b2b1b17221 */ /* 0x000fe40000010000 */
[C---:B------:R-:W-:Y:S01]  /*9940*/  HMMA.16816.F32 R80, R156.reuse, R102, R80 ;  /* 0x000000669c50723c */ /* 0x040fe20000001850 */
[----:B------:R-:W-:Y:S03]  /*9950*/  FADD.FTZ R183, R183, R154 ;  /* 0x0000009ab7b77221 */ /* 0x000fe60000010000 */
[----:B------:R-:W-:Y:S02]  /*9960*/  FADD.FTZ R185, R185, R180 ;  /* 0x000000b4b9b97221 */ /* 0x000fe40000010000 */
[----:B------:R-:W-:Y:S01]  /*9970*/  FADD.FTZ R187, R187, R188 ;  /* 0x000000bcbbbb7221 */ /* 0x000fe20000010000 */
[----:B---3--:R-:W-:Y:S01]  /*9980*/  F2FP.PACK_AB R102, R195, R194 ;  /* 0x000000c2c366723e */ /* 0x008fe200000000ff */
[-C--:B------:R-:W-:Y:S01]  /*9990*/  HMMA.16816.F32 R84, R156, R104.reuse, R84 ;  /* 0x000000689c54723c */ /* 0x080fe20000001854 */
[----:B------:R-:W1:Y:S03]  /*99a0*/  MUFU.EX2 R199, R199 ;  /* 0x000000c700c77308 */ /* 0x000e660000000800 */
[----:B-----5:R-:W-:Y:S01]  /*99b0*/  F2FP.PACK_AB R103, R197, R196 ;  /* 0x000000c4c567723e */ /* 0x020fe200000000ff */
[----:B------:R-:W-:Y:S02]  /*99c0*/  FADD.FTZ R177, R176, R177 ;  /* 0x000000b1b0b17221 */ /* 0x000fe40000010000 */
[----:B------:R-:W-:Y:S01]  /*99d0*/  FADD.FTZ R183, R182, R183 ;  /* 0x000000b7b6b77221 */ /* 0x000fe20000010000 */
[C---:B------:R-:W-:Y:S01]  /*99e0*/  HMMA.16816.F32 R88, R144.reuse, R104, R88 ;  /* 0x000000689058723c */ /* 0x040fe20000001858 */
[----:B------:R-:W-:Y:S02]  /*99f0*/  FADD.FTZ R185, R184, R185 ;  /* 0x000000b9b8b97221 */ /* 0x000fe40000010000 */
[----:B------:R-:W-:Y:S01]  /*9a00*/  MUFU.EX2 R244, R244 ;  /* 0x000000f400f47308 */ /* 0x000fe20000000800 */
[----:B------:R-:W-:Y:S02]  /*9a10*/  FADD.FTZ R186, R186, R187 ;  /* 0x000000bbbaba7221 */ /* 0x000fe40000010000 */
[----:B------:R-:W-:Y:S02]  /*9a20*/  FADD.FTZ R190, R190, R177 ;  /* 0x000000b1bebe7221 */ /* 0x000fe40000010000 */
[-C--:B------:R-:W-:Y:S01]  /*9a30*/  HMMA.16816.F32 R92, R144, R106.reuse, R92 ;  /* 0x0000006a905c723c */ /* 0x080fe2000000185c */
[----:B------:R-:W-:Y:S03]  /*9a40*/  FADD.FTZ R192, R192, R183 ;  /* 0x000000b7c0c07221 */ /* 0x000fe60000010000 */
[----:B------:R-:W-:Y:S01]  /*9a50*/  FADD.FTZ R191, R191, R190 ;  /* 0x000000bebfbf7221 */ /* 0x000fe20000010000 */
[----:B------:R-:W2:Y:S01]  /*9a60*/  MUFU.EX2 R245, R245 ;  /* 0x000000f500f57308 */ /* 0x000ea20000000800 */
[----:B------:R-:W-:Y:S02]  /*9a70*/  FADD.FTZ R193, R193, R192 ;  /* 0x000000c0c1c17221 */ /* 0x000fe40000010000 */
[----:B------:R-:W-:Y:S01]  /*9a80*/  HMMA.16816.F32 R96, R156, R106, R96 ;  /* 0x0000006a9c60723c */ /* 0x000fe20000001860 */
[C---:B-1----:R-:W-:Y:S03]  /*9a90*/  F2FP.PACK_AB R104, R199.reuse, R198 ;  /* 0x000000c6c768723e */ /* 0x042fe600000000ff */
[----:B------:R-:W-:Y:S02]  /*9aa0*/  FADD.FTZ R198, R198, R185 ;  /* 0x000000b9c6c67221 */ /* 0x000fe40000010000 */
[----:B------:R-:W-:Y:S01]  /*9ab0*/  FADD.FTZ R194, R194, R191 ;  /* 0x000000bfc2c27221 */ /* 0x000fe20000010000 */
[----:B------:R-:W-:Y:S01]  /*9ac0*/  MUFU.EX2 R247, R247 ;  /* 0x000000f700f77308 */ /* 0x000fe20000000800 */
[-C--:B------:R-:W-:Y:S01]  /*9ad0*/  HMMA.16816.F32 R4, R100, R108.reuse, R4 ;  /* 0x0000006c6404723c */ /* 0x080fe20000001804 */
[----:B------:R-:W-:Y:S03]  /*9ae0*/  F2FP.PACK_AB R158, R136, R120 ;  /* 0x00000078889e723e */ /* 0x000fe600000000ff */
[----:B------:R-:W-:Y:S01]  /*9af0*/  F2FP.PACK_AB R159, R138, R122 ;  /* 0x0000007a8a9f723e */ /* 0x000fe200000000ff */
[----:B------:R-:W-:Y:S02]  /*9b00*/  FADD.FTZ R199, R199, R198 ;  /* 0x000000c6c7c77221 */ /* 0x000fe40000010000 */
[----:B------:R-:W-:Y:S02]  /*9b10*/  FADD.FTZ R196, R196, R193 ;  /* 0x000000c1c4c47221 */ /* 0x000fe40000010000 */
[----:B------:R-:W1:Y:S03]  /*9b20*/  MUFU.EX2 R252, R252 ;  /* 0x000000fc00fc7308 */ /* 0x000e660000000800 */
[----:B------:R-:W-:Y:S01]  /*9b30*/  FADD.FTZ R194, R195, R194 ;  /* 0x000000c2c3c27221 */ /* 0x000fe20000010000 */
[----:B--2---:R-:W-:Y:S01]  /*9b40*/  F2FP.PACK_AB R106, R245, R244 ;  /* 0x000000f4f56a723e */ /* 0x004fe200000000ff */
[----:B------:R-:W-:Y:S02]  /*9b50*/  FADD.FTZ R244, R244, R199 ;  /* 0x000000c7f4f47221 */ /* 0x000fe40000010000 */
[----:B------:R-:W-:Y:S02]  /*9b60*/  FADD.FTZ R197, R197, R196 ;  /* 0x000000c4c5c57221 */ /* 0x000fe40000010000 */
[----:B------:R-:W-:Y:S01]  /*9b70*/  FADD.FTZ R244, R245, R244 ;  /* 0x000000f4f5f47221 */ /* 0x000fe20000010000 */
[----:B------:R-:W2:Y:S10]  /*9b80*/  MUFU.EX2 R251, R251 ;  /* 0x000000fb00fb7308 */ /* 0x000eb40000000800 */
[----:B------:R-:W3:Y:S01]  /*9b90*/  MUFU.EX2 R249, R249 ;  /* 0x000000f900f97308 */ /* 0x000ee20000000800 */
[C---:B-1----:R-:W-:Y:S01]  /*9ba0*/  F2FP.PACK_AB R105, R252.reuse, R247 ;  /* 0x000000f7fc69723e */ /* 0x042fe200000000ff */
[----:B------:R-:W-:Y:S04]  /*9bb0*/  FADD.FTZ R247, R247, R186 ;  /* 0x000000baf7f77221 */ /* 0x000fe80000010000 */
[----:B------:R-:W-:Y:S04]  /*9bc0*/  FADD.FTZ R252, R252, R247 ;  /* 0x000000f7fcfc7221 */ /* 0x000fe80000010000 */
[----:B------:R-:W1:Y:S01]  /*9bd0*/  MUFU.EX2 R250, R250 ;  /* 0x000000fa00fa7308 */ /* 0x000e620000000800 */
[----:B--2---:R-:W-:Y:S09]  /*9be0*/  FADD.FTZ R252, R251, R252 ;  /* 0x000000fcfbfc7221 */ /* 0x004ff20000010000 */
[----:B------:R-:W2:Y:S01]  /*9bf0*/  MUFU.EX2 R248, R248 ;  /* 0x000000f800f87308 */ /* 0x000ea20000000800 */
[C---:B---3--:R-:W-:Y:S01]  /*9c00*/  F2FP.PACK_AB R107, R249.reuse, R251 ;  /* 0x000000fbf96b723e */ /* 0x048fe200000000ff */
[----:B------:R-:W-:Y:S08]  /*9c10*/  FADD.FTZ R252, R249, R252 ;  /* 0x000000fcf9fc7221 */ /* 0x000ff00000010000 */
[----:B------:R-:W3:Y:S01]  /*9c20*/  MUFU.EX2 R246, R246 ;  /* 0x000000f600f67308 */ /* 0x000ee20000000800 */
[C---:B------:R-:W-:Y:S01]  /*9c30*/  HMMA.16816.F32 R8, R104.reuse, R108, R8 ;  /* 0x0000006c6808723c */ /* 0x040fe20000001808 */
[----:B-1----:R-:W-:Y:S07]  /*9c40*/  F2FP.PACK_AB R156, R250, R124 ;  /* 0x0000007cfa9c723e */ /* 0x002fee00000000ff */
[-C--:B------:R-:W-:Y:S01]  /*9c50*/  HMMA.16816.F32 R12, R104, R110.reuse, R12 ;  /* 0x0000006e680c723c */ /* 0x080fe2000000180c */
[----:B------:R1:W5:Y:S03]  /*9c60*/  MUFU.EX2 R121, R162 ;  /* 0x000000a200797308 */ /* 0x0003660000000800 */
[----:B--2---:R-:W-:Y:S04]  /*9c70*/  FADD.FTZ R197, R248, R197 ;  /* 0x000000c5f8c57221 */ /* 0x004fe80000010000 */
[C---:B------:R-:W-:Y:S01]  /*9c80*/  HMMA.16816.F32 R16, R100.reuse, R110, R16 ;  /* 0x0000006e6410723c */ /* 0x040fe20000001810 */
[----:B------:R-:W2:Y:S02]  /*9c90*/  LDSM.16.MT88.4 R108, [R212+0x1100] ;  /* 0x00110000d46c783b */ /* 0x000ea40000004200 */
[----:B------:R5:W-:Y:S01]  /*9ca0*/  MUFU.EX2 R137, R160 ;  /* 0x000000a000897308 */ /* 0x000be20000000800 */
[C---:B---3--:R-:W-:Y:S04]  /*9cb0*/  F2FP.PACK_AB R157, R246.reuse, R248 ;  /* 0x000000f8f69d723e */ /* 0x048fe800000000ff */
[-C--:B----4-:R-:W-:Y:S01]  /*9cc0*/  HMMA.16816.F32 R20, R100, R112.reuse, R20 ;  /* 0x000000706414723c */ /* 0x090fe20000001814 */
[----:B------:R-:W-:Y:S04]  /*9cd0*/  FADD.FTZ R197, R246, R197 ;  /* 0x000000c5f6c57221 */ /* 0x000fe80000010000 */
[----:B------:R3:W4:Y:S03]  /*9ce0*/  MUFU.EX2 R153, R161 ;  /* 0x000000a100997308 */ /* 0x0007260000000800 */
[C---:B------:R-:W-:Y:S01]  /*9cf0*/  HMMA.16816.F32 R24, R104.reuse, R112, R24 ;  /* 0x000000706818723c */ /* 0x040fe20000001818 */
[----:B-1----:R-:W-:Y:S07]  /*9d00*/  F2FP.PACK_AB R162, R139, R123 ;  /* 0x0000007b8ba2723e */ /* 0x002fee00000000ff */
[-C--:B------:R-:W-:Y:S01]  /*9d10*/  HMMA.16816.F32 R28, R104, R114.reuse, R28 ;  /* 0x00000072681c723c */ /* 0x080fe2000000181c */
[----:B-----5:R-:W-:Y:S07]  /*9d20*/  F2FP.PACK_AB R160, R127, R125 ;  /* 0x0000007d7fa0723e */ /* 0x020fee00000000ff */
[C---:B------:R-:W-:Y:S01]  /*9d30*/  HMMA.16816.F32 R32, R100.reuse, R114, R32 ;  /* 0x000000726420723c */ /* 0x040fe20000001820 */
[----:B------:R-:W1:Y:S03]  /*9d40*/  LDSM.16.MT88.4 R112, [R214+0x1d00] ;  /* 0x001d0000d670783b */ /* 0x000e660000004200 */
[----:B---3--:R-:W-:Y:S02]  /*9d50*/  F2FP.PACK_AB R161, R121, R126 ;  /* 0x0000007e79a1723e */ /* 0x008fe400000000ff */
[----:B----4-:R-:W-:Y:S02]  /*9d60*/  F2FP.PACK_AB R163, R153, R137 ;  /* 0x0000008999a3723e */ /* 0x010fe400000000ff */
[-C--:B------:R-:W-:Y:S08]  /*9d70*/  HMMA.16816.F32 R36, R100, R116.reuse, R36 ;  /* 0x000000746424723c */ /* 0x080ff00000001824 */
[C---:B------:R-:W-:Y:S08]  /*9d80*/  HMMA.16816.F32 R40, R104.reuse, R116, R40 ;  /* 0x000000746828723c */ /* 0x040ff00000001828 */
[-C--:B------:R-:W-:Y:S08]  /*9d90*/  HMMA.16816.F32 R44, R104, R118.reuse, R44 ;  /* 0x00000076682c723c */ /* 0x080ff0000000182c */
[C---:B------:R-:W-:Y:S01]  /*9da0*/  HMMA.16816.F32 R48, R100.reuse, R118, R48 ;  /* 0x000000766430723c */ /* 0x040fe20000001830 */
[----:B------:R-:W3:Y:S07]  /*9db0*/  LDSM.16.MT88.4 R116, [R212+0x1d00] ;  /* 0x001d0000d474783b */ /* 0x000eee0000004200 */
        /* <DEDUP_REMOVED lines=8> */
[C---:B------:R-:W-:Y:S08]  /*9e40*/  HMMA.16816.F32 R80, R100.reuse, R114, R80 ;  /* 0x000000726450723c */ /* 0x040ff00000001850 */
[-C--:B---3--:R-:W-:Y:S08]  /*9e50*/  HMMA.16816.F32 R84, R100, R116.reuse, R84 ;  /* 0x000000746454723c */ /* 0x088ff00000001854 */
[C---:B------:R-:W-:Y:S08]  /*9e60*/  HMMA.16816.F32 R88, R104.reuse, R116, R88 ;  /* 0x000000746858723c */ /* 0x040ff00000001858 */
[-C--:B------:R-:W-:Y:S08]  /*9e70*/  HMMA.16816.F32 R92, R104, R118.reuse, R92 ;  /* 0x00000076685c723c */ /* 0x080ff0000000185c */
[----:B------:R-:W-:Y:S08]  /*9e80*/  HMMA.16816.F32 R96, R100, R118, R96 ;  /* 0x000000766460723c */ /* 0x000ff00000001860 */
[-C--:B------:R-:W-:Y:S01]  /*9e90*/  HMMA.16816.F32 R144, R156, R132.reuse, R4 ;  /* 0x000000849c90723c */ /* 0x080fe20000001804 */
[----:B------:R-:W1:Y:S07]  /*9ea0*/  LDSM.16.MT88.4 R4, [R212+0x2100] ;  /* 0x00210000d404783b */ /* 0x000e6e0000004200 */
[C---:B------:R-:W-:Y:S07]  /*9eb0*/  HMMA.16816.F32 R140, R160.reuse, R132, R8 ;  /* 0x00000084a08c723c */ /* 0x040fee0000001808 */
[----:B------:R-:W-:Y:S02]  /*9ec0*/  MOV R11, R139 ;  /* 0x0000008b000b7202 */ /* 0x000fe40000000f00 */
[----:B------:R-:W-:Y:S03]  /*9ed0*/  MOV R10, R138 ;  /* 0x0000008a000a7202 */ /* 0x000fe60000000f00 */
[----:B------:R-:W-:Y:S02]  /*9ee0*/  MOV R9, R137 ;  /* 0x0000008900097202 */ /* 0x000fe40000000f00 */
[----:B------:R-:W-:Y:S02]  /*9ef0*/  MOV R8, R136 ;  /* 0x0000008800087202 */ /* 0x000fe40000000f00 */
[-C--:B------:R-:W-:Y:S07]  /*9f00*/  HMMA.16816.F32 R136, R160, R134.reuse, R12 ;  /* 0x00000086a088723c */ /* 0x080fee000000180c */
[----:B------:R-:W-:Y:S01]  /*9f10*/  MOV R15, R123 ;  /* 0x0000007b000f7202 */ /* 0x000fe20000000f00 */
[C---:B------:R-:W-:Y:S01]  /*9f20*/  HMMA.16816.F32 R132, R156.reuse, R134, R16 ;  /* 0x000000869c84723c */ /* 0x040fe20000001810 */
[----:B------:R-:W-:Y:S03]  /*9f30*/  MOV R14, R122 ;  /* 0x0000007a000e7202 */ /* 0x000fe60000000f00 */
[----:B------:R-:W-:Y:S02]  /*9f40*/  MOV R13, R121 ;  /* 0x00000079000d7202 */ /* 0x000fe40000000f00 */
[----:B------:R-:W-:Y:S01]  /*9f50*/  MOV R12, R120 ;  /* 0x00000078000c7202 */ /* 0x000fe20000000f00 */
[----:B------:R-:W-:Y:S01]  /*9f60*/  FADD.FTZ R197, R14, R197 ;  /* 0x000000c50ec57221 */ /* 0x000fe20000010000 */
[-C--:B--2---:R-:W-:Y:S01]  /*9f70*/  HMMA.16816.F32 R128, R156, R108.reuse, R20 ;  /* 0x0000006c9c80723c */ /* 0x084fe20000001814 */
[----:B------:R-:W-:Y:S03]  /*9f80*/  MOV R19, R127 ;  /* 0x0000007f00137202 */ /* 0x000fe60000000f00 */
[----:B------:R-:W-:Y:S01]  /*9f90*/  MOV R18, R126 ;  /* 0x0000007e00127202 */ /* 0x000fe20000000f00 */
[----:B------:R-:W-:Y:S01]  /*9fa0*/  FADD.FTZ R235, R10, R197 ;  /* 0x000000c50aeb7221 */ /* 0x000fe20000010000 */
[----:B------:R-:W-:Y:S02]  /*9fb0*/  MOV R17, R125 ;  /* 0x0000007d00117202 */ /* 0x000fe40000000f00 */
[----:B------:R-:W-:Y:S01]  /*9fc0*/  MOV R16, R124 ;  /* 0x0000007c00107202 */ /* 0x000fe20000000f00 */
[----:B------:R-:W-:Y:S01]  /*9fd0*/  FADD.FTZ R252, R18, R252 ;  /* 0x000000fc12fc7221 */ /* 0x000fe20000010000 */
[C---:B------:R-:W-:Y:S02]  /*9fe0*/  HMMA.16816.F32 R124, R160.reuse, R108, R24 ;  /* 0x0000006ca07c723c */ /* 0x040fe40000001818 */
[----:B------:R-:W-:Y:S02]  /*9ff0*/  FADD.FTZ R244, R17, R244 ;  /* 0x000000f411f47221 */ /* 0x000fe40000010000 */
[----:B------:R-:W-:Y:S02]  /*a000*/  FADD.FTZ R252, R13, R252 ;  /* 0x000000fc0dfc7221 */ /* 0x000fe40000010000 */
[----:B------:R-:W-:Y:S02]  /*a010*/  FADD.FTZ R244, R19, R244 ;  /* 0x000000f413f47221 */ /* 0x000fe40000010000 */
[-C--:B------:R-:W-:Y:S01]  /*a020*/  HMMA.16816.F32 R120, R160, R110.reuse, R28 ;  /* 0x0000006ea078723c */ /* 0x080fe2000000181c */
[----:B------:R-:W-:Y:S03]  /*a030*/  FADD.FTZ R252, R9, R252 ;  /* 0x000000fc09fc7221 */ /* 0x000fe60000010000 */
[----:B------:R-:W-:Y:S02]  /*a040*/  FADD.FTZ R244, R15, R244 ;  /* 0x000000f40ff47221 */ /* 0x000fe40000010000 */
[----:B------:R-:W-:Y:S02]  /*a050*/  FADD.FTZ R233, R153, R252 ;  /* 0x000000fc99e97221 */ /* 0x000fe40000010000 */
[C---:B------:R-:W-:Y:S01]  /*a060*/  HMMA.16816.F32 R116, R156.reuse, R110, R32 ;  /* 0x0000006e9c74723c */ /* 0x040fe20000001820 */
[----:B------:R-:W-:Y:S07]  /*a070*/  FADD.FTZ R232, R11, R244 ;  /* 0x000000f40be87221 */ /* 0x000fee0000010000 */
        /* <DEDUP_REMOVED lines=16> */
[----:B------:R-:W-:Y:S04]  /*a180*/  FADD.FTZ R5, R250, R5 ;  /* 0x00000005fa057221 */ /* 0x000fe80000010000 */
[----:B------:R-:W-:Y:S01]  /*a190*/  HMMA.16816.F32 R96, R156, R6, R96 ;  /* 0x000000069c60723c */ /* 0x000fe20000001860 */
[----:B------:R-:W-:Y:S04]  /*a1a0*/  FADD.FTZ R5, R12, R5 ;  /* 0x000000050c057221 */ /* 0x000fe80000010000 */
[----:B------:R-:W-:Y:S01]  /*a1b0*/  FADD.FTZ R234, R8, R5 ;  /* 0x0000000508ea7221 */ /* 0x000fe20000010000 */
[----:B------:R-:W-:-:S05]  /*a1c0*/  @P0 BRA `(.L_x_425) ;  /* 0xffffbbd000000947 */ /* 0x000fca000383ffff */
.L_x_406:
[----:B------:R-:W1:Y:S01]  /*a1d0*/  S2UR UR8, SR_CTAID.X ;  /* 0x00000000000879c3 */ /* 0x000e620000002500 */
[----:B------:R-:W-:Y:S01]  /*a1e0*/  ULDC.64 UR4, c[0x0][0x2c8] ;  /* 0x0000b20000047ab9 */ /* 0x000fe20000000a00 */
[----:B------:R-:W-:Y:S01]  /*a1f0*/  PLOP3.LUT P0, PT, PT, PT, UP1, 0x40, 0x0 ;  /* 0x000000000000781c */ /* 0x000fe20003f0e818 */
[----:B-1----:R-:W-:-:S04]  /*a200*/  ULEA UR8, UR8, 0x7f, 0x7 ;  /* 0x0000007f08087891 */ /* 0x002fc8000f8e383f */
[----:B------:R-:W-:-:S03]  /*a210*/  UIMAD.WIDE.U32 UR14, UR8, UR4, URZ ;  /* 0x00000004080e72a5 */ /* 0x000fc6000f8e003f */
[----:B------:R-:W-:Y:S02]  /*a220*/  ULDC UR4, c[0x0][0x168] ;  /* 0x00005a0000047ab9 */ /* 0x000fe40000000800 */
[----:B------:R-:W-:Y:S02]  /*a230*/  @UP2 USHF.R.U32.HI UR8, URZ, UR5, UR15 ;  /* 0x000000053f082299 */ /* 0x000fe4000801160f */
[----:B------:R-:W-:Y:S02]  /*a240*/  UIADD3 UR4, -UR4, 0x1, URZ ;  /* 0x0000000104047890 */ /* 0x000fe4000fffe13f */
[----:B------:R-:W-:Y:S02]  /*a250*/  ULDC UR5, c[0x0][0x1d0] ;  /* 0x0000740000057ab9 */ /* 0x000fe40000000800 */
[----:B------:R-:W-:-:S03]  /*a260*/  UIADD3 UR9, UR8, UR5, UR4 ;  /* 0x0000000508097290 */ /* 0x000fc6000fffe004 */
[----:B------:R-:W-:Y:S02]  /*a270*/  ULDC UR8, c[0x0][0x324] ;  /* 0x0000c90000087ab9 */ /* 0x000fe40000000800 */
[----:B------:R-:W-:Y:S01]  /*a280*/  UIADD3 UR8, UR9, -UR8, URZ ;  /* 0x8000000809087290 */ /* 0x000fe2000fffe03f */
[----:B------:R-:W-:Y:S05]  /*a290*/  @P0 BRA `(.L_x_426) ;  /* 0x0000016000000947 */ /* 0x000fea0003800000 */
[----:B------:R-:W-:-:S06]  /*a2a0*/  UISETP.GT.AND UP0, UPT, UR9, -0x1, UPT ;  /* 0xffffffff0900788c */ /* 0x000fcc000bf04270 */
[----:B------:R-:W-:-:S13]  /*a2b0*/  PLOP3.LUT P0, PT, PT, PT, UP0, 0x80, 0x0 ;  /* 0x000000000000781c */ /* 0x000fda0003f0f008 */
[----:B------:R-:W-:Y:S05]  /*a2c0*/  @P0 BRA `(.L_x_427) ;  /* 0x0000009000000947 */ /* 0x000fea0003800000 */
[----:B------:R-:W-:Y:S02]  /*a2d0*/  ULDC UR4, c[0x0][0x32c] ;  /* 0x0000cb0000047ab9 */ /* 0x000fe40000000800 */
[----:B------:R-:W-:Y:S02]  /*a2e0*/  UISETP.NE.AND UP0, UPT, UR4, 0x1, UPT ;  /* 0x000000010400788c */ /* 0x000fe4000bf05270 */
[----:B------:R-:W-:Y:S02]  /*a2f0*/  ULOP3.LUT UR9, URZ, UR9, URZ, 0x33, !UPT ;  /* 0x000000093f097292 */ /* 0x000fe4000f8e333f */
[----:B------:R-:W-:Y:S02]  /*a300*/  ULDC.64 UR4, c[0x0][0x330] ;  /* 0x0000cc0000047ab9 */ /* 0x000fe40000000a00 */
[----:B------:R-:W-:-:S07]  /*a310*/  UIMAD.WIDE.U32 UR14, UR9, UR4, URZ ;  /* 0x00000004090e72a5 */ /* 0x000fce000f8e003f */
[----:B------:R-:W-:Y:S02]  /*a320*/  @UP0 UMOV UR11, UR15 ;  /* 0x0000000f000b0c82 */ /* 0x000fe40008000000 */
[----:B------:R-:W-:-:S04]  /*a330*/  @UP0 USHF.R.U32.HI UR9, URZ, UR5, UR11 ;  /* 0x000000053f090299 */ /* 0x000fc8000801160b */
[----:B------:R-:W-:Y:S01]  /*a340*/  ULOP3.LUT UR9, URZ, UR9, URZ, 0x33, !UPT ;  /* 0x000000093f097292 */ /* 0x000fe2000f8e333f */
[----:B------:R-:W-:Y:S05]  /*a350*/  BRA `(.L_x_428) ;  /* 0x0000006000007947 */ /* 0x000fea0003800000 */
.L_x_427:
[----:B------:R-:W-:Y:S02]  /*a360*/  ULDC UR4, c[0x0][0x32c] ;  /* 0x0000cb0000047ab9 */ /* 0x000fe40000000800 */
[----:B------:R-:W-:-:S03]  /*a370*/  UISETP.NE.AND UP0, UPT, UR4, 0x1, UPT ;  /* 0x000000010400788c */ /* 0x000fc6000bf05270 */
[----:B------:R-:W-:Y:S02]  /*a380*/  ULDC.64 UR4, c[0x0][0x330] ;  /* 0x0000cc0000047ab9 */ /* 0x000fe40000000a00 */
[----:B------:R-:W-:-:S07]  /*a390*/  UIMAD.WIDE.U32 UR14, UR9, UR4, URZ ;  /* 0x00000004090e72a5 */ /* 0x000fce000f8e003f */
[----:B------:R-:W-:Y:S02]  /*a3a0*/  @UP0 UMOV UR11, UR15 ;  /* 0x0000000f000b0c82 */ /* 0x000fe40008000000 */
[----:B------:R-:W-:Y:S02]  /*a3b0*/  @UP0 USHF.R.U32.HI UR9, URZ, UR5, UR11 ;  /* 0x000000053f090299 */ /* 0x000fe4000801160b */
.L_x_428:
[----:B------:R-:W-:Y:S02]  /*a3c0*/  ULDC UR4, c[0x0][0x32c] ;  /* 0x0000cb0000047ab9 */ /* 0x000fe40000000800 */
[----:B------:R-:W-:-:S04]  /*a3d0*/  UIMAD UR4, UR9, UR4, URZ ;  /* 0x00000004090472a4 */ /* 0x000fc8000f8e023f */
[----:B------:R-:W-:-:S04]  /*a3e0*/  UISETP.LT.AND UP0, UPT, UR8, UR4, UPT ;  /* 0x000000040800728c */ /* 0x000fc8000bf01270 */
[----:B------:R-:W-:-:S04]  /*a3f0*/  USEL UR8, UR8, UR4, !UP0 ;  /* 0x0000000408087287 */ /* 0x000fc8000c000000 */
.L_x_426:
[----:B------:R-:W-:-:S04]  /*a400*/  UIADD3 UR8, UR8, 0x2f, URZ ;  /* 0x0000002f08087890 */ /* 0x000fc8000fffe03f */
[----:B------:R-:W-:-:S04]  /*a410*/  UIMAD.WIDE UR4, UR8, 0x2aaaaaab, URZ ;  /* 0x2aaaaaab080478a5 */ /* 0x000fc8000f8e023f */
[----:B------:R-:W-:-:S04]  /*a420*/  USHF.R.U32.HI UR4, URZ, 0x1f, UR5 ;  /* 0x0000001f3f047899 */ /* 0x000fc80008011605 */
[----:B------:R-:W-:-:S04]  /*a430*/  ULEA.HI.SX32 UR4, UR5, UR4, 0x1d ;  /* 0x0000000405047291 */ /* 0x000fc8000f8fea3f */
[----:B------:R-:W-:-:S04]  /*a440*/  UISETP.LT.AND UP0, UPT, UR7, UR4, UPT ;  /* 0x000000040700728c */ /* 0x000fc8000bf01270 */
[----:B------:R-:W-:-:S06]  /*a450*/  USEL UR4, UR7, UR4, !UP0 ;  /* 0x0000000407047287 */ /* 0x000fcc000c000000 */
[----:B------:R-:W-:-:S13]  /*a460*/  ISETP.GE.AND P0, PT, R238, UR4, PT ;  /* 0x00000004ee007c0c */ /* 0x000fda000bf06270 */
[----:B------:R-:W-:Y:S05]  /*a470*/  @!P0 BRA `(.L_x_429) ;  /* 0x0000304000008947 */ /* 0x000fea0003800000 */
[C---:B------:R-:W-:Y:S02]  /*a480*/  IADD3 R247, P0, R220.reuse, 0x20, RZ ;  /* 0x00000020dcf77810 */ /* 0x040fe40007f1e0ff */
[----:B------:R-:W-:Y:S02]  /*a490*/  IADD3 R245, P2, R220, 0x40, RZ ;  /* 0x00000040dcf57810 */ /* 0x000fe40007f5e0ff */
[C---:B------:R-:W-:Y:S01]  /*a4a0*/  IADD3 R243, P1, R224.reuse, 0x20, RZ ;  /* 0x00000020e0f37810 */ /* 0x040fe20007f3e0ff */
[--C-:B------:R-:W-:Y:S01]  /*a4b0*/  IMAD.X R246, RZ, RZ, R231.reuse, P0 ;  /* 0x000000fffff67224 */ /* 0x100fe200000e06e7 */
[----:B------:R-:W-:Y:S01]  /*a4c0*/  IADD3 R241, P0, R224, 0x40, RZ ;  /* 0x00000040e0f17810 */ /* 0x000fe20007f1e0ff */
[----:B------:R-:W-:Y:S02]  /*a4d0*/  IMAD.X R244, RZ, RZ, R231, P2 ;  /* 0x000000fffff47224 */ /* 0x000fe400010e06e7 */
[--C-:B------:R-:W-:Y:S02]  /*a4e0*/  IMAD.X R242, RZ, RZ, R237.reuse, P1 ;  /* 0x000000fffff27224 */ /* 0x100fe400008e06ed */
[----:B------:R-:W-:-:S02]  /*a4f0*/  IMAD.X R240, RZ, RZ, R237, P0 ;  /* 0x000000fffff07224 */ /* 0x000fc400000e06ed */
.L_x_432:
[----:B------:R-:W-:Y:S04]  /*a500*/  DEPBAR.LE SB0, 0x0 ;  /* 0x000080000000791a */ /* 0x000fe80000000000 */
[----:B------:R-:W-:Y:S01]  /*a510*/  BAR.SYNC.DEFER_BLOCKING 0x0 ;  /* 0x0000000000007b1d */ /* 0x000fe20000010000 */
[----:B------:R-:W-:Y:S01]  /*a520*/  ISETP.GT.AND P0, PT, R219, R238, PT ;  /* 0x000000eedb00720c */ /* 0x000fe20003f04270 */
[----:B------:R-:W-:Y:S01]  /*a530*/  IMAD.MOV.U32 R148, RZ, RZ, R3 ;  /* 0x000000ffff947224 */ /* 0x000fe200078e0003 */
[----:B------:R-:W-:Y:S01]  /*a540*/  MOV R153, R2 ;  /* 0x0000000200997202 */ /* 0x000fe20000000f00 */
[----:B------:R-:W-:Y:S02]  /*a550*/  IMAD.MOV.U32 R149, RZ, RZ, R0 ;  /* 0x000000ffff957224 */ /* 0x000fe400078e0000 */
        /* <DEDUP_REMOVED lines=18> */
[-C--:B------:R-:W-:Y:S03]  /*a680*/  IADD3 R11, P0, R220, R8.reuse, RZ ;  /* 0x00000008dc0b7210 */ /* 0x080fe60007f1e0ff */
[----:B------:R-:W-:Y:S01]  /*a690*/  IMAD.IADD R5, R9, 0x1, R5 ;  /* 0x0000000109057824 */ /* 0x000fe200078e0205 */
[----:B------:R-:W-:Y:S02]  /*a6a0*/  LEA R14, P2, R11, c[0x0][0x1f8], 0x1 ;  /* 0x00007e000b0e7a11 */ /* 0x000fe400078408ff */
[-C--:B------:R-:W-:Y:S01]  /*a6b0*/  IADD3 R9, P1, R245, R8.reuse, RZ ;  /* 0x00000008f5097210 */ /* 0x080fe20007f3e0ff */
[----:B------:R-:W-:Y:S01]  /*a6c0*/  IMAD.X R4, R5, 0x1, R231, P0 ;  /* 0x0000000105047824 */ /* 0x000fe200000e06e7 */
[-C--:B------:R-:W-:Y:S03]  /*a6d0*/  IADD3 R7, P0, R247, R8.reuse, RZ ;  /* 0x00000008f7077210 */ /* 0x080fe60007f1e0ff */
[----:B------:R-:W-:Y:S01]  /*a6e0*/  IMAD.X R6, R5, 0x1, R244, P1 ;  /* 0x0000000105067824 */ /* 0x000fe200008e06f4 */
        /* <DEDUP_REMOVED lines=11> */
[----:B------:R-:W-:Y:S01]  /*a7a0*/  LEA R10, P1, R9, c[0x0][0x1f8], 0x1 ;  /* 0x00007e00090a7a11 */ /* 0x000fe200078208ff */
[----:B------:R4:W-:Y:S02]  /*a7b0*/  LDGSTS.E.BYPASS.LTC128B.128 [R218+0xd00], [R12.64], !P5 ;  /* 0x00d000000cda7fae */ /* 0x0009e4000e901d4c */
[----:B------:R-:W-:Y:S01]  /*a7c0*/  @!P3 IMAD.X R7, R5, 0x1, R231, P2 ;  /* 0x000000010507b824 */ /* 0x000fe200010e06e7 */
[----:B------:R-:W-:Y:S02]  /*a7d0*/  LEA.HI.X R11, R9, c[0x0][0x1fc], R6, 0x1, P1 ;  /* 0x00007f00090b7a11 */ /* 0x000fe400008f0c06 */
[----:B------:R-:W-:Y:S02]  /*a7e0*/  @!P3 IADD3 R6, P1, R8, R247, RZ ;  /* 0x000000f70806b210 */ /* 0x000fe40007f3e0ff */
[----:B------:R-:W-:Y:S01]  /*a7f0*/  @!P3 LEA R18, P2, R4, c[0x0][0x1f8], 0x1 ;  /* 0x00007e000412ba11 */ /* 0x000fe200078408ff */
        /* <DEDUP_REMOVED lines=12> */
.L_x_430:
        /* <DEDUP_REMOVED lines=9> */
[-C--:B-1----:R-:W-:Y:S01]  /*a950*/  HMMA.16816.F32 R20, R156, R32.reuse, RZ ;  /* 0x000000209c14723c */ /* 0x082fe200000018ff */
[----:B------:R-:W1:Y:S07]  /*a960*/  LDSM.16.M88.4 R192, [R216+0x3500] ;  /* 0x00350000d8c0783b */ /* 0x000e6e0000000200 */
[C---:B------:R-:W-:Y:S01]  /*a970*/  HMMA.16816.F32 R24, R44.reuse, R32, RZ ;  /* 0x000000202c18723c */ /* 0x040fe200000018ff */
[----:B------:R-:W-:Y:S07]  /*a980*/  LDSM.16.M88.4 R196, [R209] ;  /* 0x00000000d1c4783b */ /* 0x000fee0000000200 */
[-C--:B------:R-:W-:Y:S01]  /*a990*/  HMMA.16816.F32 R28, R44, R34.reuse, RZ ;  /* 0x000000222c1c723c */ /* 0x080fe200000018ff */
[----:B------:R-:W-:Y:S07]  /*a9a0*/  LDSM.16.M88.4 R200, [R213+0x7900] ;  /* 0x00790000d5c8783b */ /* 0x000fee0000000200 */
[C---:B------:R-:W-:Y:S08]  /*a9b0*/  HMMA.16816.F32 R32, R156.reuse, R34, RZ ;  /* 0x000000229c20723c */ /* 0x040ff000000018ff */
[-C--:B------:R-:W-:Y:S08]  /*a9c0*/  HMMA.16816.F32 R36, R156, R48.reuse, RZ ;  /* 0x000000309c24723c */ /* 0x080ff000000018ff */
[C---:B------:R-:W-:Y:S08]  /*a9d0*/  HMMA.16816.F32 R40, R44.reuse, R48, RZ ;  /* 0x000000302c28723c */ /* 0x040ff000000018ff */
[-C--:B------:R-:W-:Y:S08]  /*a9e0*/  HMMA.16816.F32 R44, R44, R50.reuse, RZ ;  /* 0x000000322c2c723c */ /* 0x080ff000000018ff */
[----:B------:R-:W-:Y:S01]  /*a9f0*/  HMMA.16816.F32 R48, R156, R50, RZ ;  /* 0x000000329c30723c */ /* 0x000fe200000018ff */
[----:B------:R-:W3:Y:S07]  /*aa00*/  LDSM.16.M88.4 R156, [R216+0x3900] ;  /* 0x00390000d89c783b */ /* 0x000eee0000000200 */
[-C--:B------:R-:W-:Y:S08]  /*aa10*/  HMMA.16816.F32 R4, R164, R168.reuse, R4 ;  /* 0x000000a8a404723c */ /* 0x080ff00000001804 */
[C---:B------:R-:W-:Y:S08]  /*aa20*/  HMMA.16816.F32 R8, R172.reuse, R168, R8 ;  /* 0x000000a8ac08723c */ /* 0x040ff00000001808 */
[-C--:B------:R-:W-:Y:S08]  /*aa30*/  HMMA.16816.F32 R12, R172, R170.reuse, R12 ;  /* 0x000000aaac0c723c */ /* 0x080ff0000000180c */
[C---:B------:R-:W-:Y:S01]  /*aa40*/  HMMA.16816.F32 R16, R164.reuse, R170, R16 ;  /* 0x000000aaa410723c */ /* 0x040fe20000001810 */
[----:B------:R-:W4:Y:S07]  /*aa50*/  LDSM.16.M88.4 R168, [R213+0x6900] ;  /* 0x00690000d5a8783b */ /* 0x000f2e0000000200 */
        /* <DEDUP_REMOVED lines=10> */
[----:B------:R-:W5:Y:S08]  /*ab00*/  LDSM.16.M88.4 R164, [R208] ;  /* 0x00000000d0a4783b */ /* 0x000f700000000200 */
[----:B------:R-:W3:Y:S01]  /*ab10*/  LDSM.16.M88.4 R180, [R216+0x3d00] ;  /* 0x003d0000d8b4783b */ /* 0x000ee20000000200 */
[-C--:B--2---:R-:W-:Y:S08]  /*ab20*/  HMMA.16816.F32 R4, R160, R184.reuse, R4 ;  /* 0x000000b8a004723c */ /* 0x084ff00000001804 */
        /* <DEDUP_REMOVED lines=8> */
[----:B------:R-:W-:Y:S07]  /*abb0*/  LDSM.16.M88.4 R192, [R206] ;  /* 0x00000000cec0783b */ /* 0x000fee0000000200 */
[-C--:B---3--:R-:W-:Y:S08]  /*abc0*/  HMMA.16816.F32 R36, R160, R156.reuse, R36 ;  /* 0x0000009ca024723c */ /* 0x088ff00000001824 */
[C---:B------:R-:W-:Y:S08]  /*abd0*/  HMMA.16816.F32 R40, R188.reuse, R156, R40 ;  /* 0x0000009cbc28723c */ /* 0x040ff00000001828 */
[-C--:B------:R-:W-:Y:S01]  /*abe0*/  HMMA.16816.F32 R44, R188, R158.reuse, R44 ;  /* 0x0000009ebc2c723c */ /* 0x080fe2000000182c */
[----:B------:R-:W-:Y:S07]  /*abf0*/  LDSM.16.M88.4 R188, [R213+0x8900] ;  /* 0x00890000d5bc783b */ /* 0x000fee0000000200 */
[----:B------:R-:W-:Y:S01]  /*ac00*/  HMMA.16816.F32 R48, R160, R158, R48 ;  /* 0x0000009ea030723c */ /* 0x000fe20000001830 */
[----:B------:R-:W1:Y:S07]  /*ac10*/  LDSM.16.M88.4 R156, [R217+0x9900] ;  /* 0x00990000d99c783b */ /* 0x000e6e0000000200 */
[-C--:B----4-:R-:W-:Y:S01]  /*ac20*/  HMMA.16816.F32 R4, R168, R196.reuse, R4 ;  /* 0x000000c4a804723c */ /* 0x090fe20000001804 */
[----:B------:R-:W2:Y:S07]  /*ac30*/  LDSM.16.M88.4 R160, [R216+0x4100] ;  /* 0x00410000d8a0783b */ /* 0x000eae0000000200 */
[C---:B------:R-:W-:Y:S08]  /*ac40*/  HMMA.16816.F32 R8, R200.reuse, R196, R8 ;  /* 0x000000c4c808723c */ /* 0x040ff00000001808 */
[-C--:B------:R-:W-:Y:S08]  /*ac50*/  HMMA.16816.F32 R12, R200, R198.reuse, R12 ;  /* 0x000000c6c80c723c */ /* 0x080ff0000000180c */
[C---:B------:R-:W-:Y:S08]  /*ac60*/  HMMA.16816.F32 R16, R168.reuse, R198, R16 ;  /* 0x000000c6a810723c */ /* 0x040ff00000001810 */
[-C--:B-----5:R-:W-:Y:S08]  /*ac70*/  HMMA.16816.F32 R20, R168, R164.reuse, R20 ;  /* 0x000000a4a814723c */ /* 0x0a0ff00000001814 */
[C---:B------:R-:W-:Y:S08]  /*ac80*/  HMMA.16816.F32 R24, R200.reuse, R164, R24 ;  /* 0x000000a4c818723c */ /* 0x040ff00000001818 */
[-C--:B------:R-:W-:Y:S08]  /*ac90*/  HMMA.16816.F32 R28, R200, R166.reuse, R28 ;  /* 0x000000a6c81c723c */ /* 0x080ff0000000181c */
[C---:B------:R-:W-:Y:S01]  /*aca0*/  HMMA.16816.F32 R32, R168.reuse, R166, R32 ;  /* 0x000000a6a820723c */ /* 0x040fe20000001820 */
[----:B------:R-:W3:Y:S07]  /*acb0*/  LDSM.16.M88.4 R164, [R213+0x9900] ;  /* 0x00990000d5a4783b */ /* 0x000eee0000000200 */
[-C--:B------:R-:W-:Y:S08]  /*acc0*/  HMMA.16816.F32 R36, R168, R172.reuse, R36 ;  /* 0x000000aca824723c */ /* 0x080ff00000001824 */
[C---:B------:R-:W-:Y:S08]  /*acd0*/  HMMA.16816.F32 R40, R200.reuse, R172, R40 ;  /* 0x000000acc828723c */ /* 0x040ff00000001828 */
[-C--:B------:R-:W-:Y:S08]  /*ace0*/  HMMA.16816.F32 R44, R200, R174.reuse, R44 ;  /* 0x000000aec82c723c */ /* 0x080ff0000000182c */
[----:B------:R-:W-:Y:S08]  /*acf0*/  HMMA.16816.F32 R48, R168, R174, R48 ;  /* 0x000000aea830723c */ /* 0x000ff00000001830 */
[-C--:B------:R-:W-:Y:S08]  /*ad00*/  HMMA.16816.F32 R4, R176, R180.reuse, R4 ;  /* 0x000000b4b004723c */ /* 0x080ff00000001804 */
[C---:B-1----:R-:W-:Y:S08]  /*ad10*/  HMMA.16816.F32 R8, R156.reuse, R180, R8 ;  /* 0x000000b49c08723c */ /* 0x042ff00000001808 */
[-C--:B------:R-:W-:Y:S08]  /*ad20*/  HMMA.16816.F32 R12, R156, R182.reuse, R12 ;  /* 0x000000b69c0c723c */ /* 0x080ff0000000180c */
[C---:B------:R-:W-:Y:S08]  /*ad30*/  HMMA.16816.F32 R16, R176.reuse, R182, R16 ;  /* 0x000000b6b010723c */ /* 0x040ff00000001810 */
[-C--:B--2---:R-:W-:Y:S08]  /*ad40*/  HMMA.16816.F32 R20, R176, R160.reuse, R20 ;  /* 0x000000a0b014723c */ /* 0x084ff00000001814 */
[C---:B------:R-:W-:Y:S08]  /*ad50*/  HMMA.16816.F32 R24, R156.reuse, R160, R24 ;  /* 0x000000a09c18723c */ /* 0x040ff00000001818 */
[-C--:B------:R-:W-:Y:S08]  /*ad60*/  HMMA.16816.F32 R28, R156, R162.reuse, R28 ;  /* 0x000000a29c1c723c */ /* 0x080ff0000000181c */
[C---:B------:R-:W-:Y:S08]  /*ad70*/  HMMA.16816.F32 R32, R176.reuse, R162, R32 ;  /* 0x000000a2b020723c */ /* 0x040ff00000001820 */
[-C--:B------:R-:W-:Y:S08]  /*ad80*/  HMMA.16816.F32 R36, R176, R184.reuse, R36 ;  /* 0x000000b8b024723c */ /* 0x080ff00000001824 */
[C---:B------:R-:W-:Y:S08]  /*ad90*/  HMMA.16816.F32 R40, R156.reuse, R184, R40 ;  /* 0x000000b89c28723c */ /* 0x040ff00000001828 */
[-C--:B------:R-:W-:Y:S01]  /*ada0*/  HMMA.16816.F32 R44, R156, R186.reuse, R44 ;  /* 0x000000ba9c2c723c */ /* 0x080fe2000000182c */
[----:B------:R-:W1:Y:S07]  /*adb0*/  LDSM.16.M88.4 R156, [R205] ;  /* 0x00000000cd9c783b */ /* 0x000e6e0000000200 */
[----:B------:R-:W-:Y:S08]  /*adc0*/  HMMA.16816.F32 R48, R176, R186, R48 ;  /* 0x000000bab030723c */ /* 0x000ff00000001830 */
[-C--:B------:R-:W-:Y:S08]  /*add0*/  HMMA.16816.F32 R4, R188, R192.reuse, R4 ;  /* 0x000000c0bc04723c */ /* 0x080ff00000001804 */
[C---:B---3--:R-:W-:Y:S08]  /*ade0*/  HMMA.16816.F32 R8, R164.reuse, R192, R8 ;  /* 0x000000c0a408723c */ /* 0x048ff00000001808 */
[-C--:B------:R-:W-:Y:S08]  /*adf0*/  HMMA.16816.F32 R12, R164, R194.reuse, R12 ;  /* 0x000000c2a40c723c */ /* 0x080ff0000000180c */
[----:B------:R-:W-:Y:S01]  /*ae00*/  FMUL.FTZ R183, R7, c[0x0][0x320] ;  /* 0x0000c80007b77a20 */ /* 0x000fe20000410000 */
[C---:B------:R-:W-:Y:S04]  /*ae10*/  HMMA.16816.F32 R16, R188.reuse, R194, R16 ;  /* 0x000000c2bc10723c */ /* 0x040fe80000001810 */
[----:B------:R-:W-:Y:S01]  /*ae20*/  FMUL.FTZ R182, R4, c[0x0][0x320] ;  /* 0x0000c80004b67a20 */ /* 0x000fe20000410000 */
[----:B------:R-:W2:Y:S01]  /*ae30*/  MUFU.TANH R183, R183 ;  /* 0x000000b700b77308 */ /* 0x000ea20000002400 */
[----:B------:R-:W-:Y:S02]  /*ae40*/  FMUL.FTZ R180, R5, c[0x0][0x320] ;  /* 0x0000c80005b47a20 */ /* 0x000fe40000410000 */
[----:B------:R-:W-:Y:S01]  /*ae50*/  FMUL.FTZ R9, R9, c[0x0][0x320] ;  /* 0x0000c80009097a20 */ /* 0x000fe20000410000 */
[-C--:B-1----:R-:W-:Y:S03]  /*ae60*/  HMMA.16816.F32 R20, R188, R156.reuse, R20 ;  /* 0x0000009cbc14723c */ /* 0x082fe60000001814 */
[----:B------:R-:W-:Y:S02]  /*ae70*/  FMUL.FTZ R10, R10, c[0x0][0x320] ;  /* 0x0000c8000a0a7a20 */ /* 0x000fe40000410000 */
[----:B------:R-:W-:Y:S01]  /*ae80*/  FMUL.FTZ R11, R11, c[0x0][0x320] ;  /* 0x0000c8000b0b7a20 */ /* 0x000fe20000410000 */
[----:B------:R-:W1:Y:S01]  /*ae90*/  MUFU.TANH R252, R9 ;  /* 0x0000000900fc7308 */ /* 0x000e620000002400 */
[----:B------:R-:W-:Y:S01]  /*aea0*/  FMUL.FTZ R192, R8, c[0x0][0x320] ;  /* 0x0000c80008c07a20 */ /* 0x000fe20000410000 */
[C---:B------:R-:W-:Y:S04]  /*aeb0*/  HMMA.16816.F32 R24, R164.reuse, R156, R24 ;  /* 0x0000009ca418723c */ /* 0x040fe80000001818 */
[----:B------:R-:W-:Y:S02]  /*aec0*/  FMUL.FTZ R8, R13, c[0x0][0x320] ;  /* 0x0000c8000d087a20 */ /* 0x000fe40000410000 */
[----:B------:R-:W-:Y:S02]  /*aed0*/  FMUL.FTZ R185, R6, c[0x0][0x320] ;  /* 0x0000c80006b97a20 */ /* 0x000fe40000410000 */
[----:B------:R-:W3:Y:S01]  /*aee0*/  MUFU.TANH R7, R10 ;  /* 0x0000000a00077308 */ /* 0x000ee20000002400 */
[-C--:B------:R-:W-:Y:S03]  /*aef0*/  HMMA.16816.F32 R28, R164, R158.reuse, R28 ;  /* 0x0000009ea41c723c */ /* 0x080fe6000000181c */
[----:B------:R-:W-:Y:S02]  /*af00*/  FMUL.FTZ R193, R12, c[0x0][0x320] ;  /* 0x0000c8000cc17a20 */ /* 0x000fe40000410000 */
[----:B------:R-:W-:Y:S02]  /*af10*/  FMUL.FTZ R12, R14, c[0x0][0x320] ;  /* 0x0000c8000e0c7a20 */ /* 0x000fe40000410000 */
[----:B------:R-:W-:Y:S01]  /*af20*/  FMUL.FTZ R13, R15, c[0x0][0x320] ;  /* 0x0000c8000f0d7a20 */ /* 0x000fe20000410000 */
[C---:B------:R-:W-:Y:S01]  /*af30*/  HMMA.16816.F32 R32, R188.reuse, R158, R32 ;  /* 0x0000009ebc20723c */ /* 0x040fe20000001820 */
[----:B------:R-:W4:Y:S03]  /*af40*/  MUFU.TANH R197, R11 ;  /* 0x0000000b00c57308 */ /* 0x000f260000002400 */
[----:B------:R-:W-:Y:S02]  /*af50*/  FMUL.FTZ R14, R16, c[0x0][0x320] ;  /* 0x0000c800100e7a20 */ /* 0x000fe40000410000 */
[----:B------:R-:W-:Y:S02]  /*af60*/  FMUL.FTZ R16, R17, c[0x0][0x320] ;  /* 0x0000c80011107a20 */ /* 0x000fe40000410000 */
[----:B------:R-:W-:Y:S03]  /*af70*/  FMUL.FTZ R17, R18, c[0x0][0x320] ;  /* 0x0000c80012117a20 */ /* 0x000fe60000410000 */
[----:B------:R5:W1:Y:S01]  /*af80*/  MUFU.TANH R161, R8 ;  /* 0x0000000800a17308 */ /* 0x000a620000002400 */
        /* <DEDUP_REMOVED lines=13> */
[----:B------:R-:W-:Y:S01]  /*b060*/  FMUL.FTZ R29, R29, c[0x0][0x320] ;  /* 0x0000c8001d1d7a20 */ /* 0x000fe20000410000 */
[----:B-----5:R-:W5:Y:S01]  /*b070*/  LDSM.16.M88.4 R8, [R204] ;  /* 0x00000000cc08783b */ /* 0x020f620000000200 */
[----:B------:R-:W-:Y:S04]  /*b080*/  DEPBAR.LE SB0, 0x0 ;  /* 0x000080000000791a */ /* 0x000fe80000000000 */
[----:B------:R-:W-:Y:S01]  /*b090*/  FMUL.FTZ R30, R30, c[0x0][0x320] ;  /* 0x0000c8001e1e7a20 */ /* 0x000fe20000410000 */
[----:B------:R-:W1:Y:S01]  /*b0a0*/  MUFU.TANH R185, R185 ;  /* 0x000000b900b97308 */ /* 0x000e620000002400 */
[----:B------:R-:W-:Y:S01]  /*b0b0*/  FMUL.FTZ R31, R31, c[0x0][0x320] ;  /* 0x0000c8001f1f7a20 */ /* 0x000fe20000410000 */
[----:B------:R-:W-:Y:S01]  /*b0c0*/  BAR.SYNC.DEFER_BLOCKING 0x0 ;  /* 0x0000000000007b1d */ /* 0x000fe20000010000 */
[----:B------:R-:W-:Y:S02]  /*b0d0*/  FMUL.FTZ R33, R33, c[0x0][0x320] ;  /* 0x0000c80021217a20 */ /* 0x000fe40000410000 */
[----:B------:R-:W-:Y:S02]  /*b0e0*/  FMUL.FTZ R34, R34, c[0x0][0x320] ;  /* 0x0000c80022227a20 */ /* 0x000fe40000410000 */
[----:B------:R-:W-:Y:S03]  /*b0f0*/  FMUL.FTZ R35, R35, c[0x0][0x320] ;  /* 0x0000c80023237a20 */ /* 0x000fe60000410000 */
[----:B------:R-:W1:Y:S10]  /*b100*/  MUFU.TANH R192, R192 ;  /* 0x000000c000c07308 */ /* 0x000e740000002400 */
[----:B------:R-:W1:Y:S10]  /*b110*/  MUFU.TANH R193, R193 ;  /* 0x000000c100c17308 */ /* 0x000e740000002400 */
[----:B------:R-:W1:Y:S01]  /*b120*/  MUFU.TANH R12, R12 ;  /* 0x0000000c000c7308 */ /* 0x000e620000002400 */
[-C--:B-----5:R-:W-:Y:S09]  /*b130*/  HMMA.16816.F32 R36, R188, R8.reuse, R36 ;  /* 0x00000008bc24723c */ /* 0x0a0ff20000001824 */
[----:B------:R-:W1:Y:S01]  /*b140*/  MUFU.TANH R13, R13 ;  /* 0x0000000d000d7308 */ /* 0x000e620000002400 */
[C---:B------:R-:W-:Y:S09]  /*b150*/  HMMA.16816.F32 R40, R164.reuse, R8, R40 ;  /* 0x00000008a428723c */ /* 0x040ff20000001828 */
[----:B------:R-:W1:Y:S01]  /*b160*/  MUFU.TANH R14, R14 ;  /* 0x0000000e000e7308 */ /* 0x000e620000002400 */
[-C--:B------:R-:W-:Y:S04]  /*b170*/  HMMA.16816.F32 R44, R164, R10.reuse, R44 ;  /* 0x0000000aa42c723c */ /* 0x080fe8000000182c */
[----:B------:R-:W-:Y:S04]  /*b180*/  FMUL.FTZ R171, R36, c[0x0][0x320] ;  /* 0x0000c80024ab7a20 */ /* 0x000fe80000410000 */
[----:B------:R-:W-:Y:S01]  /*b190*/  HMMA.16816.F32 R48, R188, R10, R48 ;  /* 0x0000000abc30723c */ /* 0x000fe20000001830 */
[----:B------:R-:W1:Y:S03]  /*b1a0*/  MUFU.TANH R16, R16 ;  /* 0x0000001000107308 */ /* 0x000e660000002400 */
[----:B------:R-:W-:Y:S02]  /*b1b0*/  FMUL.FTZ R37, R37, c[0x0][0x320] ;  /* 0x0000c80025257a20 */ /* 0x000fe40000410000 */
[----:B------:R-:W-:Y:S02]  /*b1c0*/  FMUL.FTZ R38, R38, c[0x0][0x320] ;  /* 0x0000c80026267a20 */ /* 0x000fe40000410000 */
[----:B------:R-:W-:Y:S03]  /*b1d0*/  FMUL.FTZ R167, R40, c[0x0][0x320] ;  /* 0x0000c80028a77a20 */ /* 0x000fe60000410000 */
        /* <DEDUP_REMOVED lines=14> */
[----:B------:R-:W-:Y:S07]  /*b2c0*/  FMUL.FTZ R51, R51, c[0x0][0x320] ;  /* 0x0000c80033337a20 */ /* 0x000fee0000410000 */
[----:B------:R1:W1:Y:S10]  /*b2d0*/  MUFU.TANH R196, R21 ;  /* 0x0000001500c47308 */ /* 0x0002740000002400 */
[----:B------:R1:W1:Y:S10]  /*b2e0*/  MUFU.TANH R201, R22 ;  /* 0x0000001600c97308 */ /* 0x0002740000002400 */
[----:B------:R1:W1:Y:S10]  /*b2f0*/  MUFU.TANH R199, R23 ;  /* 0x0000001700c77308 */ /* 0x0002740000002400 */
[----:B------:R-:W1:Y:S10]  /*b300*/  MUFU.TANH R202, R202 ;  /* 0x000000ca00ca7308 */ /* 0x000e740000002400 */
        /* <DEDUP_REMOVED lines=26> */
[----:B------:R1:W1:Y:S01]  /*b4b0*/  MUFU.TANH R172, R51 ;  /* 0x0000003300ac7308 */ /* 0x0002620000002400 */
[----:B------:R-:W-:-:S05]  /*b4c0*/  @!P0 BRA `(.L_x_431) ;  /* 0x0000038000008947 */ /* 0x000fca0003800000 */
[----:B--234-:R-:W-:Y:S04]  /*b4d0*/  IADD3 R6, -R239, 0x30, RZ ;  /* 0x00000030ef067810 */ /* 0x01cfe80007ffe1ff */
[----:B------:R-:W-:Y:S11]  /*b4e0*/  ISETP.GE.AND P1, PT, R6, 0x1, PT ;  /* 0x000000010600780c */ /* 0x000ff60003f26270 */
[----:B------:R-:W-:Y:S02]  /*b4f0*/  @!UPT UIADD3 URZ, URZ, URZ, URZ ;  /* 0x0000003f3f3ff290 */ /* 0x000fe4000fffe03f */
[----:B------:R-:W-:Y:S01]  /*b500*/  @P1 IMAD.MOV.U32 R8, RZ, RZ, R224 ;  /* 0x000000ffff081224 */ /* 0x000fe200078e00e0 */
[----:B------:R-:W-:Y:S01]  /*b510*/  @P1 IADD3 R5, R238, -0x1, RZ ;  /* 0xffffffffee051810 */ /* 0x000fe20007ffe0ff */
[----:B------:R-:W-:Y:S03]  /*b520*/  @P1 IMAD.MOV.U32 R9, RZ, RZ, R237 ;  /* 0x000000ffff091224 */ /* 0x000fe600078e00ed */
[----:B------:R-:W-:Y:S01]  /*b530*/  @P1 SHF.R.S32.HI R4, RZ, 0x1f, R5 ;  /* 0x0000001fff041819 */ /* 0x000fe20000011405 */
[C---:B------:R-:W-:Y:S04]  /*b540*/  @P1 IMAD.WIDE.U32 R10, R5.reuse, c[0x0][0x1e0], RZ ;  /* 0x00007800050a1a25 */ /* 0x040fe800078e00ff */
[----:B------:R-:W-:Y:S02]  /*b550*/  @P1 IMAD R4, R4, c[0x0][0x1e0], RZ ;  /* 0x0000780004041a24 */ /* 0x000fe400078e02ff */
[----:B------:R-:W-:Y:S04]  /*b560*/  @P1 IMAD.WIDE.U32 R8, R10, 0x30, R8 ;  /* 0x000000300a081825 */ /* 0x000fe800078e0008 */
[----:B------:R-:W-:Y:S02]  /*b570*/  @P1 IMAD R4, R5, c[0x0][0x1e4], R4 ;  /* 0x0000790005041a24 */ /* 0x000fe400078e0204 */
[----:B------:R-:W-:Y:S02]  /*b580*/  @P1 IMAD.SHL.U32 R5, R8, 0x2, RZ ;  /* 0x0000000208051824 */ /* 0x000fe400078e00ff */
[----:B------:R-:W-:Y:S03]  /*b590*/  @P1 IMAD.IADD R4, R11, 0x1, R4 ;  /* 0x000000010b041824 */ /* 0x000fe600078e0204 */
[----:B------:R-:W-:Y:S01]  /*b5a0*/  @P1 IADD3 R20, P2, R5, 0x40, RZ ;  /* 0x0000004005141810 */ /* 0x000fe20007f5e0ff */
[----:B------:R-:W-:Y:S03]  /*b5b0*/  @P1 IMAD R4, R4, 0x30, RZ ;  /* 0x0000003004041824 */ /* 0x000fe600078e02ff */
[----:B------:R-:W-:Y:S01]  /*b5c0*/  @P1 IADD3 R20, P0, R20, c[0x0][0x1c8], RZ ;  /* 0x0000720014141a10 */ /* 0x000fe20007f1e0ff */
[----:B------:R-:W-:Y:S05]  /*b5d0*/  @P1 IMAD.IADD R4, R9, 0x1, R4 ;  /* 0x0000000109041824 */ /* 0x000fea00078e0204 */
[----:B------:R-:W-:Y:S04]  /*b5e0*/  @P1 SHF.L.U64.HI R4, R8, 0x1, R4 ;  /* 0x0000000108041819 */ /* 0x000fe80000010204 */
[--C-:B-1----:R-:W-:Y:S02]  /*b5f0*/  @P1 IADD3.X R21, RZ, c[0x0][0x1cc], R4.reuse, P0, P2 ;  /* 0x00007300ff151a10 */ /* 0x102fe400007e4404 */
[----:B------:R-:W-:Y:S04]  /*b600*/  @P1 IADD3 R18, P2, R5, 0x80, RZ ;  /* 0x0000008005121810 */ /* 0x000fe80007f5e0ff */
[----:B------:R-:W-:Y:S04]  /*b610*/  @P1 IADD3 R18, P0, R18, c[0x0][0x1c8], RZ ;  /* 0x0000720012121a10 */ /* 0x000fe80007f1e0ff */
[----:B------:R-:W-:Y:S02]  /*b620*/  @P1 IADD3.X R19, RZ, c[0x0][0x1cc], R4, P0, P2 ;  /* 0x00007300ff131a10 */ /* 0x000fe400007e4404 */
[----:B------:R-:W-:Y:S11]  /*b630*/  ISETP.GE.AND P0, PT, R6, 0x21, PT ;  /* 0x000000210600780c */ /* 0x000ff60003f06270 */
[----:B------:R-:W-:Y:S02]  /*b640*/  @!UPT UIADD3 URZ, URZ, URZ, URZ ;  /* 0x0000003f3f3ff290 */ /* 0x000fe4000fffe03f */
[----:B------:R-:W-:Y:S04]  /*b650*/  @P0 IADD3 R9, R238, -0x1, RZ ;  /* 0xffffffffee090810 */ /* 0x000fe80007ffe0ff */
[----:B------:R-:W-:Y:S01]  /*b660*/  @P0 SHF.R.S32.HI R6, RZ, 0x1f, R9 ;  /* 0x0000001fff060819 */ /* 0x000fe20000011409 */
[C---:B------:R-:W-:Y:S04]  /*b670*/  @P0 IMAD.WIDE.U32 R24, R9.reuse, c[0x0][0x1e0], RZ ;  /* 0x0000780009180a25 */ /* 0x040fe800078e00ff */
[----:B------:R-:W-:Y:S04]  /*b680*/  @P0 IMAD R6, R6, c[0x0][0x1e0], RZ ;  /* 0x0000780006060a24 */ /* 0x000fe800078e02ff */
[----:B------:R-:W-:Y:S04]  /*b690*/  @P0 IMAD R6, R9, c[0x0][0x1e4], R6 ;  /* 0x0000790009060a24 */ /* 0x000fe800078e0206 */
[----:B------:R-:W-:Y:S02]  /*b6a0*/  @P0 IMAD.IADD R6, R25, 0x1, R6 ;  /* 0x0000000119060824 */ /* 0x000fe400078e0206 */
[----:B------:R-:W-:Y:S04]  /*b6b0*/  @P0 IMAD.WIDE.U32 R24, R24, 0x30, R228 ;  /* 0x0000003018180825 */ /* 0x000fe800078e00e4 */
[----:B------:R-:W-:Y:S01]  /*b6c0*/  @P0 IMAD R9, R6, 0x30, RZ ;  /* 0x0000003006090824 */ /* 0x000fe200078e02ff */
[-C--:B------:R-:W-:Y:S03]  /*b6d0*/  @P0 IADD3 R11, P2, R224, R24.reuse, RZ ;  /* 0x00000018e00b0210 */ /* 0x080fe60007f5e0ff */
[----:B------:R-:W-:Y:S04]  /*b6e0*/  @P0 IMAD.IADD R9, R9, 0x1, R25 ;  /* 0x0000000109090824 */ /* 0x000fe800078e0219 */
[----:B------:R-:W-:Y:S01]  /*b6f0*/  @P0 IMAD.X R6, R9, 0x1, R237, P2 ;  /* 0x0000000109060824 */ /* 0x000fe200010e06ed */
[C---:B------:R-:W-:Y:S04]  /*b700*/  @P0 LEA R22, P2, R11.reuse, c[0x0][0x1c8], 0x1 ;  /* 0x000072000b160a11 */ /* 0x040fe800078408ff */
[----:B------:R-:W-:Y:S02]  /*b710*/  @P0 LEA.HI.X R23, R11, c[0x0][0x1cc], R6, 0x1, P2 ;  /* 0x000073000b170a11 */ /* 0x000fe400010f0c06 */
[-C--:B------:R-:W-:Y:S05]  /*b720*/  @P0 IADD3 R11, P2, R243, R24.reuse, RZ ;  /* 0x00000018f30b0210 */ /* 0x080fea0007f5e0ff */
[----:B------:R-:W-:Y:S01]  /*b730*/  @P0 IMAD.X R6, R9, 0x1, R242, P2 ;  /* 0x0000000109060824 */ /* 0x000fe200010e06f2 */
[C---:B------:R-:W-:Y:S04]  /*b740*/  @P0 LEA R10, P2, R11.reuse, c[0x0][0x1c8], 0x1 ;  /* 0x000072000b0a0a11 */ /* 0x040fe800078408ff */
[----:B------:R-:W-:Y:S02]  /*b750*/  @P0 LEA.HI.X R11, R11, c[0x0][0x1cc], R6, 0x1, P2 ;  /* 0x000073000b0b0a11 */ /* 0x000fe400010f0c06 */
[----:B------:R-:W-:Y:S05]  /*b760*/  @P0 IADD3 R6, P2, R241, R24, RZ ;  /* 0x00000018f1060210 */ /* 0x000fea0007f5e0ff */
[----:B------:R-:W-:Y:S01]  /*b770*/  @P0 IMAD.X R9, R9, 0x1, R240, P2 ;  /* 0x0000000109090824 */ /* 0x000fe200010e06f0 */
[----:B------:R-:W-:Y:S04]  /*b780*/  @P1 IADD3 R24, P2, R5, c[0x0][0x1c8], RZ ;  /* 0x0000720005181a10 */ /* 0x000fe80007f5e0ff */
[----:B------:R-:W-:Y:S02]  /*b790*/  @P1 IADD3.X R25, R4, c[0x0][0x1cc], RZ, P2, !PT ;  /* 0x0000730004191a10 */ /* 0x000fe400017fe4ff */
[C---:B------:R-:W-:Y:S03]  /*b7a0*/  @P0 LEA R4, P2, R6.reuse, c[0x0][0x1c8], 0x1 ;  /* 0x0000720006040a11 */ /* 0x040fe600078408ff */
[----:B------:R-:W-:Y:S01]  /*b7b0*/  @!PT LDS RZ, [RZ] ;  /* 0x00000000fffff984 */ /* 0x000fe20000000800 */
[----:B------:R-:W-:Y:S01]  /*b7c0*/  @!PT LDS RZ, [RZ] ;  /* 0x00000000fffff984 */ /* 0x000fe20000000800 */
[----:B------:R-:W-:Y:S01]  /*b7d0*/  @!PT LDS RZ, [RZ] ;  /* 0x00000000fffff984 */ /* 0x000fe20000000800 */
[----:B------:R1:W-:Y:S01]  /*b7e0*/  @P1 LDGSTS.E.BYPASS.LTC128B.128 [R218+0x2500], [R24.64], !P6 ;  /* 0x0250000018da1fae */ /* 0x0003e2000f101d4c */
[----:B------:R-:W-:Y:S06]  /*b7f0*/  @P0 LEA.HI.X R5, R6, c[0x0][0x1cc], R9, 0x1, P2 ;  /* 0x0000730006050a11 */ /* 0x000fec00010f0c09 */
[----:B------:R1:W-:Y:S07]  /*b800*/  @P1 LDGSTS.E.BYPASS.LTC128B.128 [R218+0x3100], [R20.64], !P5 ;  /* 0x0310000014da1fae */ /* 0x0003ee000e901d4c */
[----:B------:R1:W-:Y:S07]  /*b810*/  @P1 LDGSTS.E.BYPASS.LTC128B.128 [R218+0x3d00], [R18.64], !P4 ;  /* 0x03d0000012da1fae */ /* 0x0003ee000e101d4c */
[----:B------:R1:W-:Y:S07]  /*b820*/  @P0 LDGSTS.E.BYPASS.LTC128B.128 [R218+0x2d00], [R22.64], !P6 ;  /* 0x02d0000016da0fae */ /* 0x0003ee000f101d4c */
[----:B------:R1:W-:Y:S07]  /*b830*/  @P0 LDGSTS.E.BYPASS.LTC128B.128 [R218+0x3900], [R10.64], !P5 ;  /* 0x039000000ada0fae */ /* 0x0003ee000e901d4c */
[----:B------:R1:W-:Y:S02]  /*b840*/  @P0 LDGSTS.E.BYPASS.LTC128B.128 [R218+0x4500], [R4.64], !P4 ;  /* 0x0450000004da0fae */ /* 0x0003e4000e101d4c */
.L_x_431:
[----:B-1234-:R-:W-:Y:S01]  /*b850*/  FMNMX.FTZ R5, R182, R3, !PT ;  /* 0x00000003b6057209 */ /* 0x01efe20007810000 */
[----:B------:R-:W-:Y:S01]  /*b860*/  LDSM.16.MT88.4 R36, [R212+0x100] ;  /* 0x00010000d424783b */ /* 0x000fe20000004200 */
        /* <DEDUP_REMOVED lines=31> */
[----:B------:R-:W-:Y:S01]  /*ba60*/  SHFL.BFLY PT, R0, R21, 0x2, 0x1f ;  /* 0x0c401f0015007f89 */ /* 0x000fe200000e0000 */
[----:B------:R-:W-:Y:S02]  /*ba70*/  FMNMX.FTZ R5, R167, R2, !PT ;  /* 0x00000002a7057209 */ /* 0x000fe40007810000 */
[----:B------:R-:W-:Y:S02]  /*ba80*/  FMNMX.FTZ R19, R172, R9, !PT ;  /* 0x00000009ac137209 */ /* 0x000fe40007810000 */
[----:B------:R-:W-:Y:S02]  /*ba90*/  FMNMX.FTZ R5, R166, R5, !PT ;  /* 0x00000005a6057209 */ /* 0x000fe40007810000 */
[----:B------:R-:W-:Y:S01]  /*baa0*/  ISETP.GT.AND P0, PT, R238, UR4, PT ;  /* 0x00000004ee007c0c */ /* 0x000fe2000bf04270 */
[----:B------:R-:W-:Y:S01]  /*bab0*/  SHFL.BFLY PT, R2, R19, 0x2, 0x1f ;  /* 0x0c401f0013027f89 */ /* 0x000fe200000e0000 */
[----:B------:R-:W-:Y:S02]  /*bac0*/  FMNMX.FTZ R8, R162, R5, !PT ;  /* 0x00000005a2087209 */ /* 0x000fe40007810000 */
[----:B------:R-:W-:Y:S02]  /*bad0*/  IADD3 R238, R238, -0x1, RZ ;  /* 0xffffffffeeee7810 */ /* 0x000fe40007ffe0ff */
[----:B------:R-:W-:Y:S05]  /*bae0*/  FMNMX.FTZ R4, R165, R8, !PT ;  /* 0x00000008a5047209 */ /* 0x000fea0007810000 */
[----:B------:R-:W1:Y:S02]  /*baf0*/  SHFL.BFLY PT, R9, R4, 0x2, 0x1f ;  /* 0x0c401f0004097f89 */ /* 0x000e6400000e0000 */
[----:B-1----:R-:W-:Y:S02]  /*bb00*/  FMNMX.FTZ R9, R4, R9, !PT ;  /* 0x0000000904097209 */ /* 0x002fe40007810000 */
[----:B------:R-:W-:Y:S02]  /*bb10*/  FMNMX.FTZ R6, R21, R0, !PT ;  /* 0x0000000015067209 */ /* 0x000fe40007810000 */
[----:B------:R-:W-:Y:S02]  /*bb20*/  FMNMX.FTZ R0, R7, R152, !PT ;  /* 0x0000009807007209 */ /* 0x000fe40007810000 */
[----:B------:R-:W-:Y:S01]  /*bb30*/  SHFL.BFLY PT, R4, R9, 0x1, 0x1f ;  /* 0x0c201f0009047f89 */ /* 0x000fe200000e0000 */
[----:B------:R-:W-:Y:S02]  /*bb40*/  FMNMX.FTZ R11, R19, R2, !PT ;  /* 0x00000002130b7209 */ /* 0x000fe40007810000 */
[----:B------:R-:W-:Y:S04]  /*bb50*/  FMNMX.FTZ R21, R197, R0, !PT ;  /* 0x00000000c5157209 */ /* 0x000fe80007810000 */
[----:B------:R-:W-:Y:S01]  /*bb60*/  FMNMX.FTZ R0, R12, R21, !PT ;  /* 0x000000150c007209 */ /* 0x000fe20007810000 */
[----:B------:R-:W1:Y:S03]  /*bb70*/  SHFL.BFLY PT, R5, R6, 0x1, 0x1f ;  /* 0x0c201f0006057f89 */ /* 0x000e6600000e0000 */
[----:B------:R-:W-:Y:S04]  /*bb80*/  FMNMX.FTZ R19, R13, R0, !PT ;  /* 0x000000000d137209 */ /* 0x000fe80007810000 */
[----:B------:R-:W-:Y:S01]  /*bb90*/  FMNMX.FTZ R0, R248, R19, !PT ;  /* 0x00000013f8007209 */ /* 0x000fe20007810000 */
[----:B------:R-:W2:Y:S03]  /*bba0*/  SHFL.BFLY PT, R2, R11, 0x1, 0x1f ;  /* 0x0c201f000b027f89 */ /* 0x000ea600000e0000 */
[----:B------:R-:W-:Y:S04]  /*bbb0*/  FMNMX.FTZ R0, R251, R0, !PT ;  /* 0x00000000fb007209 */ /* 0x000fe80007810000 */
[----:B------:R-:W-:Y:S01]  /*bbc0*/  FMNMX.FTZ R0, R179, R0, !PT ;  /* 0x00000000b3007209 */ /* 0x000fe20007810000 */
[----:B------:R-:W-:Y:S01]  /*bbd0*/  LDSM.16.MT88.4 R20, [R214+0x100] ;  /* 0x00010000d614783b */ /* 0x000fe20000004200 */
        /* <DEDUP_REMOVED lines=8> */
[----:B------:R-:W-:Y:S02]  /*bc60*/  FFMA.FTZ R181, R182, c[0x0][0x2d0], -R159 ;  /* 0x0000b400b6b57a23 */ /* 0x000fe4000001089f */
[C---:B------:R-:W-:Y:S01]  /*bc70*/  FADD.FTZ R6, -R2.reuse, R153 ;  /* 0x0000009902067221 */ /* 0x040fe20000010100 */
[----:B------:R-:W-:Y:S01]  /*bc80*/  FMNMX.FTZ R5, R155, R0, !PT ;  /* 0x000000009b057209 */ /* 0x000fe20007810000 */
[----:B------:R-:W-:Y:S01]  /*bc90*/  FMUL.FTZ R158, R2, c[0x0][0x2d0] ;  /* 0x0000b400029e7a20 */ /* 0x000fe20000410000 */
[----:B------:R-:W-:Y:S01]  /*bca0*/  FMNMX.FTZ R0, R9, R4, !PT ;  /* 0x0000000409007209 */ /* 0x000fe20007810000 */
[----:B------:R-:W-:Y:S01]  /*bcb0*/  FMUL.FTZ R150, R6, c[0x0][0x2d0] ;  /* 0x0000b40006967a20 */ /* 0x000fe20000410000 */
[----:B------:R-:W-:Y:S01]  /*bcc0*/  FMNMX.FTZ R4, R154, R5, !PT ;  /* 0x000000059a047209 */ /* 0x000fe20007810000 */
[----:B------:R-:W-:Y:S01]  /*bcd0*/  FFMA.FTZ R180, R180, c[0x0][0x2d0], -R159 ;  /* 0x0000b400b4b47a23 */ /* 0x000fe2000001089f */
[----:B------:R-:W1:Y:S01]  /*bce0*/  MUFU.EX2 R151, R151 ;  /* 0x0000009700977308 */ /* 0x000e620000000800 */
[----:B------:R-:W-:Y:S02]  /*bcf0*/  FADD.FTZ R6, -R0, R149 ;  /* 0x0000009500067221 */ /* 0x000fe40000010100 */
[----:B------:R-:W2:Y:S01]  /*bd00*/  SHFL.BFLY PT, R5, R4, 0x2, 0x1f ;  /* 0x0c401f0004057f89 */ /* 0x000ea200000e0000 */
[--C-:B------:R-:W-:Y:S02]  /*bd10*/  FFMA.FTZ R184, R185, c[0x0][0x2d0], -R158.reuse ;  /* 0x0000b400b9b87a23 */ /* 0x100fe4000001089e */
[----:B------:R-:W-:Y:S02]  /*bd20*/  FMUL.FTZ R149, R6, c[0x0][0x2d0] ;  /* 0x0000b40006957a20 */ /* 0x000fe40000410000 */
[--C-:B------:R-:W-:Y:S02]  /*bd30*/  FFMA.FTZ R183, R183, c[0x0][0x2d0], -R158.reuse ;  /* 0x0000b400b7b77a23 */ /* 0x100fe4000001089e */
[--C-:B------:R-:W-:Y:S01]  /*bd40*/  FFMA.FTZ R186, R14, c[0x0][0x2d0], -R159.reuse ;  /* 0x0000b4000eba7a23 */ /* 0x100fe2000001089f */
[----:B------:R-:W3:Y:S01]  /*bd50*/  MUFU.EX2 R150, R150 ;  /* 0x0000009600967308 */ /* 0x000ee20000000800 */
[--C-:B------:R-:W-:Y:S02]  /*bd60*/  FFMA.FTZ R185, R16, c[0x0][0x2d0], -R159.reuse ;  /* 0x0000b40010b97a23 */ /* 0x100fe4000001089f */
[--C-:B------:R-:W-:Y:S02]  /*bd70*/  FFMA.FTZ R182, R17, c[0x0][0x2d0], -R158.reuse ;  /* 0x0000b40011b67a23 */ /* 0x100fe4000001089e */
[----:B------:R-:W-:Y:S02]  /*bd80*/  FFMA.FTZ R187, R15, c[0x0][0x2d0], -R158 ;  /* 0x0000b4000fbb7a23 */ /* 0x000fe4000001089e */
[----:B------:R-:W-:Y:S02]  /*bd90*/  FMUL.FTZ R157, R0, c[0x0][0x2d0] ;  /* 0x0000b400009d7a20 */ /* 0x000fe40000410000 */
[----:B------:R-:W-:Y:S01]  /*bda0*/  FFMA.FTZ R171, R171, c[0x0][0x2d0], -R159 ;  /* 0x0000b400abab7a23 */ /* 0x000fe2000001089f */
[----:B------:R-:W-:Y:S01]  /*bdb0*/  MUFU.EX2 R181, R181 ;  /* 0x000000b500b57308 */ /* 0x000fe20000000800 */
[--C-:B------:R-:W-:Y:S02]  /*bdc0*/  FFMA.FTZ R195, R192, c[0x0][0x2d0], -R157.reuse ;  /* 0x0000b400c0c37a23 */ /* 0x100fe4000001089d */
[--C-:B------:R-:W-:Y:S02]  /*bdd0*/  FFMA.FTZ R192, R252, c[0x0][0x2d0], -R157.reuse ;  /* 0x0000b400fcc07a23 */ /* 0x100fe4000001089d */
[--C-:B------:R-:W-:Y:S01]  /*bde0*/  FFMA.FTZ R193, R193, c[0x0][0x2d0], -R157.reuse ;  /* 0x0000b400c1c17a23 */ /* 0x100fe2000001089d */
[----:B--2---:R-:W-:Y:S01]  /*bdf0*/  FMNMX.FTZ R6, R4, R5, !PT ;  /* 0x0000000504067209 */ /* 0x004fe20007810000 */
[--C-:B------:R-:W-:Y:S02]  /*be00*/  FFMA.FTZ R190, R161, c[0x0][0x2d0], -R157.reuse ;  /* 0x0000b400a1be7a23 */ /* 0x100fe4000001089d */
[C---:B-1----:R-:W-:Y:S01]  /*be10*/  FMUL.FTZ R5, R151.reuse, R145 ;  /* 0x0000009197057220 */ /* 0x042fe20000410000 */
[----:B------:R-:W-:Y:S01]  /*be20*/  MUFU.EX2 R180, R180 ;  /* 0x000000b400b47308 */ /* 0x000fe20000000800 */
[----:B------:R-:W1:Y:S01]  /*be30*/  SHFL.BFLY PT, R153, R6, 0x1, 0x1f ;  /* 0x0c201f0006997f89 */ /* 0x000e6200000e0000 */
[C---:B------:R-:W-:Y:S02]  /*be40*/  FMUL.FTZ R16, R151.reuse, R132 ;  /* 0x0000008497107220 */ /* 0x040fe40000410000 */
[C---:B------:R-:W-:Y:S02]  /*be50*/  FMUL.FTZ R17, R151.reuse, R133 ;  /* 0x0000008597117220 */ /* 0x040fe40000410000 */
[C---:B---3--:R-:W-:Y:S02]  /*be60*/  FMUL.FTZ R18, R150.reuse, R134 ;  /* 0x0000008696127220 */ /* 0x048fe40000410000 */
[C---:B------:R-:W-:Y:S02]  /*be70*/  FMUL.FTZ R19, R150.reuse, R135 ;  /* 0x0000008796137220 */ /* 0x040fe40000410000 */
[----:B------:R-:W-:Y:S01]  /*be80*/  MUFU.EX2 R184, R184 ;  /* 0x000000b800b87308 */ /* 0x000fe20000000800 */
[----:B------:R-:W-:Y:S01]  /*be90*/  LDSM.16.MT88.4 R132, [R214+0x900] ;  /* 0x00090000d684783b */ /* 0x000fe20000004200 */
[C---:B------:R-:W-:Y:S02]  /*bea0*/  FMUL.FTZ R32, R151.reuse, R116 ;  /* 0x0000007497207220 */ /* 0x040fe40000410000 */
[C---:B------:R-:W-:Y:S02]  /*beb0*/  FMUL.FTZ R33, R151.reuse, R117 ;  /* 0x0000007597217220 */ /* 0x040fe40000410000 */
[C---:B------:R-:W-:Y:S02]  /*bec0*/  FMUL.FTZ R34, R150.reuse, R118 ;  /* 0x0000007696227220 */ /* 0x040fe40000410000 */
[----:B------:R-:W-:Y:S02]  /*bed0*/  FMUL.FTZ R35, R150, R119 ;  /* 0x0000007796237220 */ /* 0x000fe40000410000 */
[----:B------:R-:W2:Y:S01]  /*bee0*/  MUFU.EX2 R183, R183 ;  /* 0x000000b700b77308 */ /* 0x000ea20000000800 */
[----:B------:R-:W-:Y:S01]  /*bef0*/  LDSM.16.MT88.4 R116, [R214+0x1100] ;  /* 0x00110000d674783b */ /* 0x000fe20000004200 */
[C---:B------:R-:W-:Y:S02]  /*bf00*/  FMUL.FTZ R48, R151.reuse, R100 ;  /* 0x0000006497307220 */ /* 0x040fe40000410000 */
[----:B------:R-:W-:Y:S01]  /*bf10*/  FMUL.FTZ R49, R151, R101 ;  /* 0x0000006597317220 */ /* 0x000fe20000410000 */
[----:B-1----:R-:W-:Y:S01]  /*bf20*/  FMNMX.FTZ R153, R6, R153, !PT ;  /* 0x0000009906997209 */ /* 0x002fe20007810000 */
[C---:B------:R-:W-:Y:S02]  /*bf30*/  FMUL.FTZ R6, R150.reuse, R146 ;  /* 0x0000009296067220 */ /* 0x040fe40000410000 */
[----:B------:R-:W-:Y:S02]  /*bf40*/  FMUL.FTZ R50, R150, R102 ;  /* 0x0000006696327220 */ /* 0x000fe40000410000 */
[C---:B------:R-:W-:Y:S01]  /*bf50*/  FMUL.FTZ R156, R153.reuse, c[0x0][0x2d0] ;  /* 0x0000b400999c7a20 */ /* 0x040fe20000410000 */
[----:B------:R-:W-:Y:S01]  /*bf60*/  MUFU.EX2 R186, R186 ;  /* 0x000000ba00ba7308 */ /* 0x000fe20000000800 */
[----:B------:R-:W-:Y:S02]  /*bf70*/  FADD.FTZ R4, -R153, R152 ;  /* 0x0000009899047221 */ /* 0x000fe40000010100 */
[--C-:B------:R-:W-:Y:S02]  /*bf80*/  FFMA.FTZ R188, R197, c[0x0][0x2d0], -R156.reuse ;  /* 0x0000b400c5bc7a23 */ /* 0x100fe4000001089c */
[----:B------:R-:W-:Y:S02]  /*bf90*/  FMUL.FTZ R148, R4, c[0x0][0x2d0] ;  /* 0x0000b40004947a20 */ /* 0x000fe40000410000 */
[--C-:B------:R-:W-:Y:S02]  /*bfa0*/  FFMA.FTZ R189, R12, c[0x0][0x2d0], -R156.reuse ;  /* 0x0000b4000cbd7a23 */ /* 0x100fe4000001089c */
[--C-:B------:R-:W-:Y:S01]  /*bfb0*/  FFMA.FTZ R191, R7, c[0x0][0x2d0], -R156.reuse ;  /* 0x0000b40007bf7a23 */ /* 0x100fe2000001089c */
[----:B------:R-:W1:Y:S01]  /*bfc0*/  MUFU.EX2 R185, R185 ;  /* 0x000000b900b97308 */ /* 0x000e620000000800 */
[--C-:B------:R-:W-:Y:S01]  /*bfd0*/  FFMA.FTZ R152, R13, c[0x0][0x2d0], -R156.reuse ;  /* 0x0000b4000d987a23 */ /* 0x100fe2000001089c */
[----:B--2---:R-:W-:Y:S01]  /*bfe0*/  F2FP.PACK_AB R145, R183, R184 ;  /* 0x000000b8b791723e */ /* 0x004fe200000000ff */
[----:B------:R-:W-:Y:S01]  /*bff0*/  FMUL.FTZ R4, R151, R144 ;  /* 0x0000009097047220 */ /* 0x000fe20000410000 */
[----:B------:R-:W-:Y:S01]  /*c000*/  F2FP.PACK_AB R144, R180, R181 ;  /* 0x000000b5b490723e */ /* 0x000fe200000000ff */
[C---:B------:R-:W-:Y:S02]  /*c010*/  FMUL.FTZ R7, R150.reuse, R147 ;  /* 0x0000009396077220 */ /* 0x040fe40000410000 */
[----:B------:R-:W-:Y:S03]  /*c020*/  FMUL.FTZ R51, R150, R103 ;  /* 0x0000006796337220 */ /* 0x000fe60000410000 */
[----:B------:R-:W-:Y:S01]  /*c030*/  MUFU.EX2 R182, R182 ;  /* 0x000000b600b67308 */ /* 0x000fe20000000800 */
[----:B------:R-:W-:Y:S01]  /*c040*/  LDSM.16.MT88.4 R100, [R214+0x1900] ;  /* 0x00190000d664783b */ /* 0x000fe20000004200 */
[----:B------:R-:W-:Y:S02]  /*c050*/  FFMA.FTZ R252, R178, c[0x0][0x2d0], -R157 ;  /* 0x0000b400b2fc7a23 */ /* 0x000fe4000001089d */
[--C-:B------:R-:W-:Y:S02]  /*c060*/  FFMA.FTZ R179, R179, c[0x0][0x2d0], -R156.reuse ;  /* 0x0000b400b3b37a23 */ /* 0x100fe4000001089c */
[----:B------:R-:W-:Y:S02]  /*c070*/  FFMA.FTZ R177, R177, c[0x0][0x2d0], -R156 ;  /* 0x0000b400b1b17a23 */ /* 0x000fe4000001089c */
[--C-:B------:R-:W-:Y:S02]  /*c080*/  FFMA.FTZ R170, R170, c[0x0][0x2d0], -R159.reuse ;  /* 0x0000b400aaaa7a23 */ /* 0x100fe4000001089f */
[----:B------:R-:W2:Y:S01]  /*c090*/  MUFU.EX2 R187, R187 ;  /* 0x000000bb00bb7308 */ /* 0x000ea20000000800 */
[--C-:B------:R-:W-:Y:S02]  /*c0a0*/  FFMA.FTZ R169, R169, c[0x0][0x2d0], -R158.reuse ;  /* 0x0000b400a9a97a23 */ /* 0x100fe4000001089e */
[--C-:B------:R-:W-:Y:S01]  /*c0b0*/  FFMA.FTZ R168, R168, c[0x0][0x2d0], -R158.reuse ;  /* 0x0000b400a8a87a23 */ /* 0x100fe2000001089e */
[----:B-1----:R-:W-:Y:S01]  /*c0c0*/  F2FP.PACK_AB R146, R185, R186 ;  /* 0x000000bab992723e */ /* 0x002fe200000000ff */
[----:B------:R-:W-:Y:S02]  /*c0d0*/  FFMA.FTZ R175, R175, c[0x0][0x2d0], -R159 ;  /* 0x0000b400afaf7a23 */ /* 0x000fe4000001089f */
[----:B------:R-:W-:Y:S02]  /*c0e0*/  FFMA.FTZ R173, R173, c[0x0][0x2d0], -R158 ;  /* 0x0000b400adad7a23 */ /* 0x000fe4000001089e */
[--C-:B------:R-:W-:Y:S01]  /*c0f0*/  FFMA.FTZ R167, R167, c[0x0][0x2d0], -R157.reuse ;  /* 0x0000b400a7a77a23 */ /* 0x100fe2000001089d */
[----:B------:R-:W1:Y:S01]  /*c100*/  MUFU.EX2 R149, R149 ;  /* 0x0000009500957308 */ /* 0x000e620000000800 */
[----:B------:R-:W-:Y:S02]  /*c110*/  FFMA.FTZ R166, R166, c[0x0][0x2d0], -R157 ;  /* 0x0000b400a6a67a23 */ /* 0x000fe4000001089d */
[----:B------:R-:W-:Y:S02]  /*c120*/  FFMA.FTZ R164, R164, c[0x0][0x2d0], -R156 ;  /* 0x0000b400a4a47a23 */ /* 0x000fe4000001089c */
[C---:B------:R-:W-:Y:S02]  /*c130*/  FMUL.FTZ R52, R151.reuse, R52 ;  /* 0x0000003497347220 */ /* 0x040fe40000410000 */
[C---:B------:R-:W-:Y:S02]  /*c140*/  FMUL.FTZ R53, R151.reuse, R53 ;  /* 0x0000003597357220 */ /* 0x040fe40000410000 */
[C---:B------:R-:W-:Y:S01]  /*c150*/  FMUL.FTZ R54, R150.reuse, R54 ;  /* 0x0000003696367220 */ /* 0x040fe20000410000 */
[----:B------:R-:W3:Y:S01]  /*c160*/  MUFU.EX2 R148, R148 ;  /* 0x0000009400947308 */ /* 0x000ee20000000800 */
[C---:B------:R-:W-:Y:S02]  /*c170*/  FMUL.FTZ R55, R150.reuse, R55 ;  /* 0x0000003796377220 */ /* 0x040fe40000410000 */
[----:B------:R-:W-:Y:S01]  /*c180*/  FMUL.FTZ R64, R151, R64 ;  /* 0x0000004097407220 */ /* 0x000fe20000410000 */
[----:B--2---:R-:W-:Y:S01]  /*c190*/  F2FP.PACK_AB R147, R187, R182 ;  /* 0x000000b6bb93723e */ /* 0x004fe200000000ff */
[----:B------:R-:W-:Y:S02]  /*c1a0*/  FMUL.FTZ R65, R151, R65 ;  /* 0x0000004197417220 */ /* 0x000fe40000410000 */
[C---:B------:R-:W-:Y:S02]  /*c1b0*/  FMUL.FTZ R66, R150.reuse, R66 ;  /* 0x0000004296427220 */ /* 0x040fe40000410000 */
[----:B------:R-:W-:Y:S01]  /*c1c0*/  FMUL.FTZ R67, R150, R67 ;  /* 0x0000004396437220 */ /* 0x000fe20000410000 */
[----:B------:R-:W-:Y:S01]  /*c1d0*/  MUFU.EX2 R195, R195 ;  /* 0x000000c300c37308 */ /* 0x000fe20000000800 */
[-C--:B------:R-:W-:Y:S05]  /*c1e0*/  HMMA.16816.F32 R4, R144, R20.reuse, R4 ;  /* 0x000000149004723c */ /* 0x080fea0000001804 */
[C---:B-1----:R-:W-:Y:S02]  /*c1f0*/  FMUL.FTZ R8, R149.reuse, R140 ;  /* 0x0000008c95087220 */ /* 0x042fe40000410000 */
[C---:B------:R-:W-:Y:S02]  /*c200*/  FMUL.FTZ R9, R149.reuse, R141 ;  /* 0x0000008d95097220 */ /* 0x040fe40000410000 */
[----:B------:R-:W1:Y:S03]  /*c210*/  MUFU.EX2 R192, R192 ;  /* 0x000000c000c07308 */ /* 0x000e660000000800 */
[C---:B------:R-:W-:Y:S02]  /*c220*/  FMUL.FTZ R12, R149.reuse, R136 ;  /* 0x00000088950c7220 */ /* 0x040fe40000410000 */
[C---:B---3--:R-:W-:Y:S02]  /*c230*/  FMUL.FTZ R10, R148.reuse, R142 ;  /* 0x0000008e940a7220 */ /* 0x048fe40000410000 */
[C---:B------:R-:W-:Y:S02]  /*c240*/  FMUL.FTZ R11, R148.reuse, R143 ;  /* 0x0000008f940b7220 */ /* 0x040fe40000410000 */
[C---:B------:R-:W-:Y:S01]  /*c250*/  FMUL.FTZ R14, R148.reuse, R138 ;  /* 0x0000008a940e7220 */ /* 0x040fe20000410000 */
[----:B------:R-:W-:Y:S01]  /*c260*/  MUFU.EX2 R193, R193 ;  /* 0x000000c100c17308 */ /* 0x000fe20000000800 */
[C---:B------:R-:W-:Y:S02]  /*c270*/  FMUL.FTZ R15, R148.reuse, R139 ;  /* 0x0000008b940f7220 */ /* 0x040fe40000410000 */
[C---:B------:R-:W-:Y:S02]  /*c280*/  FMUL.FTZ R13, R149.reuse, R137 ;  /* 0x00000089950d7220 */ /* 0x040fe40000410000 */
[C---:B------:R-:W-:Y:S02]  /*c290*/  FMUL.FTZ R40, R149.reuse, R108 ;  /* 0x0000006c95287220 */ /* 0x040fe40000410000 */
[C---:B------:R-:W-:Y:S02]  /*c2a0*/  FMUL.FTZ R41, R149.reuse, R109 ;  /* 0x0000006d95297220 */ /* 0x040fe40000410000 */
[C---:B------:R-:W-:Y:S01]  /*c2b0*/  FMUL.FTZ R42, R148.reuse, R110 ;  /* 0x0000006e942a7220 */ /* 0x040fe20000410000 */
[----:B------:R-:W2:Y:S01]  /*c2c0*/  MUFU.EX2 R190, R190 ;  /* 0x000000be00be7308 */ /* 0x000ea20000000800 */
[----:B------:R-:W-:Y:S02]  /*c2d0*/  FMUL.FTZ R43, R148, R111 ;  /* 0x0000006f942b7220 */ /* 0x000fe40000410000 */
[----:B------:R-:W-:Y:S01]  /*c2e0*/  LDSM.16.MT88.4 R108, [R214+0x500] ;  /* 0x00050000d66c783b */ /* 0x000fe20000004200 */
[----:B-1----:R-:W-:Y:S01]  /*c2f0*/  F2FP.PACK_AB R140, R192, R195 ;  /* 0x000000c3c08c723e */ /* 0x002fe200000000ff */
[C---:B------:R-:W-:Y:S02]  /*c300*/  FMUL.FTZ R44, R149.reuse, R104 ;  /* 0x00000068952c7220 */ /* 0x040fe40000410000 */
[C---:B------:R-:W-:Y:S02]  /*c310*/  FMUL.FTZ R45, R149.reuse, R105 ;  /* 0x00000069952d7220 */ /* 0x040fe40000410000 */
[C---:B------:R-:W-:Y:S01]  /*c320*/  FMUL.FTZ R46, R148.reuse, R106 ;  /* 0x0000006a942e7220 */ /* 0x040fe20000410000 */
[----:B------:R-:W-:Y:S01]  /*c330*/  MUFU.EX2 R191, R191 ;  /* 0x000000bf00bf7308 */ /* 0x000fe20000000800 */
[C---:B------:R-:W-:Y:S02]  /*c340*/  FMUL.FTZ R47, R148.reuse, R107 ;  /* 0x0000006b942f7220 */ /* 0x040fe40000410000 */
[----:B------:R-:W-:Y:S01]  /*c350*/  LDSM.16.MT88.4 R104, [R212+0x1900] ;  /* 0x00190000d468783b */ /* 0x000fe20000004200 */
[C---:B------:R-:W-:Y:S02]  /*c360*/  FMUL.FTZ R24, R149.reuse, R124 ;  /* 0x0000007c95187220 */ /* 0x040fe40000410000 */
[C---:B------:R-:W-:Y:S02]  /*c370*/  FMUL.FTZ R25, R149.reuse, R125 ;  /* 0x0000007d95197220 */ /* 0x040fe40000410000 */
[C---:B------:R-:W-:Y:S02]  /*c380*/  FMUL.FTZ R26, R148.reuse, R126 ;  /* 0x0000007e941a7220 */ /* 0x040fe40000410000 */
[----:B------:R-:W1:Y:S01]  /*c390*/  MUFU.EX2 R188, R188 ;  /* 0x000000bc00bc7308 */ /* 0x000e620000000800 */
[----:B------:R-:W-:Y:S02]  /*c3a0*/  FMUL.FTZ R27, R148, R127 ;  /* 0x0000007f941b7220 */ /* 0x000fe40000410000 */
[C---:B------:R-:W-:Y:S01]  /*c3b0*/  FMUL.FTZ R28, R149.reuse, R120 ;  /* 0x00000078951c7220 */ /* 0x040fe20000410000 */
[----:B--2---:R-:W-:Y:S01]  /*c3c0*/  F2FP.PACK_AB R142, R190, R193 ;  /* 0x000000c1be8e723e */ /* 0x004fe200000000ff */
[C---:B------:R-:W-:Y:S02]  /*c3d0*/  FMUL.FTZ R29, R149.reuse, R121 ;  /* 0x00000079951d7220 */ /* 0x040fe40000410000 */
        /* <DEDUP_REMOVED lines=10> */
[----:B------:R-:W-:Y:S01]  /*c480*/  FMUL.FTZ R62, R148, R62 ;  /* 0x0000003e943e7220 */ /* 0x000fe20000410000 */
[----:B-1----:R-:W-:Y:S01]  /*c490*/  F2FP.PACK_AB R141, R188, R191 ;  /* 0x000000bfbc8d723e */ /* 0x002fe200000000ff */
[----:B------:R-:W-:Y:S02]  /*c4a0*/  FMUL.FTZ R63, R148, R63 ;  /* 0x0000003f943f7220 */ /* 0x000fe40000410000 */
[--C-:B------:R-:W-:Y:S02]  /*c4b0*/  FFMA.FTZ R194, R194, c[0x0][0x2d0], -R159.reuse ;  /* 0x0000b400c2c27a23 */ /* 0x100fe4000001089f */
[--C-:B------:R-:W-:Y:S01]  /*c4c0*/  FFMA.FTZ R197, R196, c[0x0][0x2d0], -R159.reuse ;  /* 0x0000b400c4c57a23 */ /* 0x100fe2000001089f */
[----:B------:R-:W-:Y:S01]  /*c4d0*/  MUFU.EX2 R124, R179 ;  /* 0x000000b3007c7308 */ /* 0x000fe20000000800 */
[--C-:B------:R-:W-:Y:S02]  /*c4e0*/  FFMA.FTZ R196, R201, c[0x0][0x2d0], -R158.reuse ;  /* 0x0000b400c9c47a23 */ /* 0x100fe4000001089e */
[--C-:B------:R-:W-:Y:S02]  /*c4f0*/  FFMA.FTZ R199, R199, c[0x0][0x2d0], -R158.reuse ;  /* 0x0000b400c7c77a23 */ /* 0x100fe4000001089e */
[--C-:B------:R-:W-:Y:S02]  /*c500*/  FFMA.FTZ R198, R198, c[0x0][0x2d0], -R159.reuse ;  /* 0x0000b400c6c67a23 */ /* 0x100fe4000001089f */
[--C-:B------:R-:W-:Y:S02]  /*c510*/  FFMA.FTZ R201, R200, c[0x0][0x2d0], -R159.reuse ;  /* 0x0000b400c8c97a23 */ /* 0x100fe4000001089f */
[----:B------:R-:W-:Y:S01]  /*c520*/  FFMA.FTZ R159, R174, c[0x0][0x2d0], -R159 ;  /* 0x0000b400ae9f7a23 */ /* 0x000fe2000001089f */
[----:B------:R1:W-:Y:S01]  /*c530*/  MUFU.EX2 R125, R177 ;  /* 0x000000b1007d7308 */ /* 0x0003e20000000800 */
[--C-:B------:R-:W-:Y:S02]  /*c540*/  FFMA.FTZ R200, R249, c[0x0][0x2d0], -R158.reuse ;  /* 0x0000b400f9c87a23 */ /* 0x100fe4000001089e */
[--C-:B------:R-:W-:Y:S01]  /*c550*/  FFMA.FTZ R203, R203, c[0x0][0x2d0], -R158.reuse ;  /* 0x0000b400cbcb7a23 */ /* 0x100fe2000001089e */
[----:B--2---:R-:W-:Y:S01]  /*c560*/  F2FP.PACK_AB R143, R152, R189 ;  /* 0x000000bd988f723e */ /* 0x004fe200000000ff */
[----:B------:R-:W-:Y:S02]  /*c570*/  FFMA.FTZ R158, R172, c[0x0][0x2d0], -R158 ;  /* 0x0000b400ac9e7a23 */ /* 0x000fe4000001089e */
[--C-:B------:R-:W-:Y:S02]  /*c580*/  FFMA.FTZ R202, R202, c[0x0][0x2d0], -R157.reuse ;  /* 0x0000b400caca7a23 */ /* 0x100fe4000001089d */
[--C-:B------:R-:W-:Y:S01]  /*c590*/  FFMA.FTZ R249, R250, c[0x0][0x2d0], -R157.reuse ;  /* 0x0000b400faf97a23 */ /* 0x100fe2000001089d */
[----:B------:R-:W-:Y:S01]  /*c5a0*/  MUFU.EX2 R126, R171 ;  /* 0x000000ab007e7308 */ /* 0x000fe20000000800 */
[C---:B------:R-:W-:Y:S04]  /*c5b0*/  HMMA.16816.F32 R8, R140.reuse, R20, R8 ;  /* 0x000000148c08723c */ /* 0x040fe80000001808 */
[--C-:B------:R-:W-:Y:S02]  /*c5c0*/  FFMA.FTZ R250, R176, c[0x0][0x2d0], -R157.reuse ;  /* 0x0000b400b0fa7a23 */ /* 0x100fe4000001089d */
[--C-:B------:R-:W-:Y:S02]  /*c5d0*/  FFMA.FTZ R162, R162, c[0x0][0x2d0], -R157.reuse ;  /* 0x0000b400a2a27a23 */ /* 0x100fe4000001089d */
[-C--:B------:R-:W-:Y:S01]  /*c5e0*/  HMMA.16816.F32 R12, R140, R22.reuse, R12 ;  /* 0x000000168c0c723c */ /* 0x080fe2000000180c */
[----:B------:R-:W-:Y:S03]  /*c5f0*/  MUFU.EX2 R122, R170 ;  /* 0x000000aa007a7308 */ /* 0x000fe60000000800 */
[C---:B------:R-:W-:Y:S01]  /*c600*/  FMUL.FTZ R20, R151.reuse, R128 ;  /* 0x0000008097147220 */ /* 0x040fe20000410000 */
[----:B-1----:R-:W-:Y:S01]  /*c610*/  LDSM.16.MT88.4 R176, [R212+0x2100] ;  /* 0x00210000d4b0783b */ /* 0x002fe20000004200 */
[----:B------:R-:W-:Y:S02]  /*c620*/  FMUL.FTZ R21, R151, R129 ;  /* 0x0000008197157220 */ /* 0x000fe40000410000 */
[C---:B------:R-:W-:Y:S03]  /*c630*/  HMMA.16816.F32 R16, R144.reuse, R22, R16 ;  /* 0x000000169010723c */ /* 0x040fe60000001810 */
[----:B------:R-:W-:Y:S01]  /*c640*/  MUFU.EX2 R127, R169 ;  /* 0x000000a9007f7308 */ /* 0x000fe20000000800 */
[----:B------:R-:W-:Y:S02]  /*c650*/  FFMA.FTZ R157, R165, c[0x0][0x2d0], -R157 ;  /* 0x0000b400a59d7a23 */ /* 0x000fe4000001089d */
[C---:B------:R-:W-:Y:S02]  /*c660*/  FMUL.FTZ R96, R151.reuse, R96 ;  /* 0x0000006097607220 */ /* 0x040fe40000410000 */
[C---:B------:R-:W-:Y:S04]  /*c670*/  FMUL.FTZ R22, R150.reuse, R130 ;  /* 0x0000008296167220 */ /* 0x040fe80000410000 */
[C---:B------:R-:W-:Y:S01]  /*c680*/  FMUL.FTZ R23, R150.reuse, R131 ;  /* 0x0000008396177220 */ /* 0x040fe20000410000 */
[----:B------:R1:W-:Y:S01]  /*c690*/  MUFU.EX2 R123, R168 ;  /* 0x000000a8007b7308 */ /* 0x0003e20000000800 */
[----:B------:R-:W2:Y:S01]  /*c6a0*/  LDSM.16.MT88.4 R128, [R214+0xd00] ;  /* 0x000d0000d680783b */ /* 0x000ea20000004200 */
[C---:B------:R-:W-:Y:S02]  /*c6b0*/  FMUL.FTZ R97, R151.reuse, R97 ;  /* 0x0000006197617220 */ /* 0x040fe40000410000 */
[C---:B------:R-:W-:Y:S02]  /*c6c0*/  FMUL.FTZ R98, R150.reuse, R98 ;  /* 0x0000006296627220 */ /* 0x040fe40000410000 */
[-C--:B------:R-:W-:Y:S03]  /*c6d0*/  HMMA.16816.F32 R20, R144, R36.reuse, R20 ;  /* 0x000000249014723c */ /* 0x080fe60000001814 */
[C---:B------:R-:W-:Y:S01]  /*c6e0*/  FMUL.FTZ R99, R150.reuse, R99 ;  /* 0x0000006396637220 */ /* 0x040fe20000410000 */
[----:B------:R-:W-:Y:S01]  /*c6f0*/  MUFU.EX2 R138, R175 ;  /* 0x000000af008a7308 */ /* 0x000fe20000000800 */
[C---:B------:R-:W-:Y:S02]  /*c700*/  FMUL.FTZ R68, R151.reuse, R68 ;  /* 0x0000004497447220 */ /* 0x040fe40000410000 */
[C---:B------:R-:W-:Y:S01]  /*c710*/  FMUL.FTZ R69, R151.reuse, R69 ;  /* 0x0000004597457220 */ /* 0x040fe20000410000 */
[C---:B------:R-:W-:Y:S04]  /*c720*/  HMMA.16816.F32 R24, R140.reuse, R36, R24 ;  /* 0x000000248c18723c */ /* 0x040fe80000001818 */
[C---:B------:R-:W-:Y:S02]  /*c730*/  FMUL.FTZ R70, R150.reuse, R70 ;  /* 0x0000004696467220 */ /* 0x040fe40000410000 */
[----:B------:R3:W-:Y:S01]  /*c740*/  MUFU.EX2 R139, R173 ;  /* 0x000000ad008b7308 */ /* 0x0007e20000000800 */
[C---:B------:R-:W-:Y:S01]  /*c750*/  FMUL.FTZ R36, R151.reuse, R112 ;  /* 0x0000007097247220 */ /* 0x040fe20000410000 */
[-C--:B------:R-:W-:Y:S01]  /*c760*/  HMMA.16816.F32 R28, R140, R38.reuse, R28 ;  /* 0x000000268c1c723c */ /* 0x080fe2000000181c */
[----:B-1----:R-:W-:Y:S03]  /*c770*/  LDSM.16.MT88.4 R168, [R212+0x1500] ;  /* 0x00150000d4a8783b */ /* 0x002fe60000004200 */
[----:B------:R-:W-:Y:S02]  /*c780*/  FMUL.FTZ R37, R151, R113 ;  /* 0x0000007197257220 */ /* 0x000fe40000410000 */
[C---:B------:R-:W-:Y:S02]  /*c790*/  FMUL.FTZ R71, R150.reuse, R71 ;  /* 0x0000004796477220 */ /* 0x040fe40000410000 */
[C---:B------:R-:W-:Y:S01]  /*c7a0*/  HMMA.16816.F32 R32, R144.reuse, R38, R32 ;  /* 0x000000269020723c */ /* 0x040fe20000001820 */
[----:B------:R-:W-:Y:S03]  /*c7b0*/  MUFU.EX2 R120, R167 ;  /* 0x000000a700787308 */ /* 0x000fe60000000800 */
[C---:B------:R-:W-:Y:S02]  /*c7c0*/  FMUL.FTZ R72, R149.reuse, R72 ;  /* 0x0000004895487220 */ /* 0x040fe40000410000 */
[C---:B------:R-:W-:Y:S02]  /*c7d0*/  FMUL.FTZ R73, R149.reuse, R73 ;  /* 0x0000004995497220 */ /* 0x040fe40000410000 */
[C---:B------:R-:W-:Y:S03]  /*c7e0*/  FMUL.FTZ R38, R150.reuse, R114 ;  /* 0x0000007296267220 */ /* 0x040fe60000410000 */
[----:B------:R-:W1:Y:S01]  /*c7f0*/  MUFU.EX2 R136, R166 ;  /* 0x000000a600887308 */ /* 0x000e620000000800 */
[----:B------:R-:W-:Y:S02]  /*c800*/  FMUL.FTZ R39, R150, R115 ;  /* 0x0000007396277220 */ /* 0x000fe40000410000 */
[----:B------:R-:W4:Y:S01]  /*c810*/  LDSM.16.MT88.4 R112, [R212+0xd00] ;  /* 0x000d0000d470783b */ /* 0x000f220000004200 */
[C---:B------:R-:W-:Y:S02]  /*c820*/  FMUL.FTZ R74, R148.reuse, R74 ;  /* 0x0000004a944a7220 */ /* 0x040fe40000410000 */
[C---:B------:R-:W-:Y:S02]  /*c830*/  FMUL.FTZ R75, R148.reuse, R75 ;  /* 0x0000004b944b7220 */ /* 0x040fe40000410000 */
[-C--:B--2---:R-:W-:Y:S02]  /*c840*/  HMMA.16816.F32 R36, R144, R128.reuse, R36 ;  /* 0x000000809024723c */ /* 0x084fe40000001824 */
[----:B------:R2:W-:Y:S01]  /*c850*/  MUFU.EX2 R121, R164 ;  /* 0x000000a400797308 */ /* 0x0005e20000000800 */
[----:B---3--:R-:W-:Y:S01]  /*c860*/  LDSM.16.MT88.4 R172, [R214+0x2100] ;  /* 0x00210000d6ac783b */ /* 0x008fe20000004200 */
[C---:B------:R-:W-:Y:S02]  /*c870*/  FMUL.FTZ R76, R149.reuse, R76 ;  /* 0x0000004c954c7220 */ /* 0x040fe40000410000 */
[----:B------:R-:W-:Y:S02]  /*c880*/  FMUL.FTZ R77, R149, R77 ;  /* 0x0000004d954d7220 */ /* 0x000fe40000410000 */
[C---:B------:R-:W-:Y:S04]  /*c890*/  HMMA.16816.F32 R40, R140.reuse, R128, R40 ;  /* 0x000000808c28723c */ /* 0x040fe80000001828 */
[----:B------:R-:W-:Y:S01]  /*c8a0*/  MUFU.EX2 R194, R194 ;  /* 0x000000c200c27308 */ /* 0x000fe20000000800 */
[C---:B------:R-:W-:Y:S02]  /*c8b0*/  FMUL.FTZ R78, R148.reuse, R78 ;  /* 0x0000004e944e7220 */ /* 0x040fe40000410000 */
[----:B------:R-:W-:Y:S01]  /*c8c0*/  FMUL.FTZ R79, R148, R79 ;  /* 0x0000004f944f7220 */ /* 0x000fe20000410000 */
[-C--:B------:R-:W-:Y:S04]  /*c8d0*/  HMMA.16816.F32 R44, R140, R130.reuse, R44 ;  /* 0x000000828c2c723c */ /* 0x080fe8000000182c */
[C---:B------:R-:W-:Y:S01]  /*c8e0*/  FMUL.FTZ R80, R151.reuse, R80 ;  /* 0x0000005097507220 */ /* 0x040fe20000410000 */
[----:B-1----:R-:W-:Y:S01]  /*c8f0*/  F2FP.PACK_AB R160, R136, R120 ;  /* 0x0000007888a0723e */ /* 0x002fe200000000ff */
[----:B------:R-:W1:Y:S01]  /*c900*/  MUFU.EX2 R197, R197 ;  /* 0x000000c500c57308 */ /* 0x000e620000000800 */
[C---:B------:R-:W-:Y:S01]  /*c910*/  FMUL.FTZ R81, R151.reuse, R81 ;  /* 0x0000005197517220 */ /* 0x040fe20000410000 */
[C---:B------:R-:W-:Y:S01]  /*c920*/  HMMA.16816.F32 R48, R144.reuse, R130, R48 ;  /* 0x000000829030723c */ /* 0x040fe20000001830 */
[----:B--2---:R-:W-:Y:S03]  /*c930*/  LDSM.16.MT88.4 R164, [R214+0x1500] ;  /* 0x00150000d6a4783b */ /* 0x004fe60000004200 */
[C---:B------:R-:W-:Y:S02]  /*c940*/  FMUL.FTZ R82, R150.reuse, R82 ;  /* 0x0000005296527220 */ /* 0x040fe40000410000 */
[C---:B------:R-:W-:Y:S02]  /*c950*/  FMUL.FTZ R83, R150.reuse, R83 ;  /* 0x0000005396537220 */ /* 0x040fe40000410000 */
[----:B------:R-:W-:Y:S01]  /*c960*/  MUFU.EX2 R196, R196 ;  /* 0x000000c400c47308 */ /* 0x000fe20000000800 */
[C---:B------:R-:W-:Y:S01]  /*c970*/  FMUL.FTZ R84, R151.reuse, R84 ;  /* 0x0000005497547220 */ /* 0x040fe20000410000 */
[-C--:B----4-:R-:W-:Y:S03]  /*c980*/  HMMA.16816.F32 R52, R144, R112.reuse, R52 ;  /* 0x000000709034723c */ /* 0x090fe60000001834 */
[----:B------:R-:W-:Y:S02]  /*c990*/  FMUL.FTZ R85, R151, R85 ;  /* 0x0000005597557220 */ /* 0x000fe40000410000 */
[C---:B------:R-:W-:Y:S03]  /*c9a0*/  FMUL.FTZ R86, R150.reuse, R86 ;  /* 0x0000005696567220 */ /* 0x040fe60000410000 */
[----:B------:R-:W2:Y:S01]  /*c9b0*/  MUFU.EX2 R199, R199 ;  /* 0x000000c700c77308 */ /* 0x000ea20000000800 */
[C---:B------:R-:W-:Y:S04]  /*c9c0*/  HMMA.16816.F32 R56, R140.reuse, R112, R56 ;  /* 0x000000708c38723c */ /* 0x040fe80000001838 */
[----:B------:R-:W-:Y:S02]  /*c9d0*/  FMUL.FTZ R87, R150, R87 ;  /* 0x0000005796577220 */ /* 0x000fe40000410000 */
[C---:B------:R-:W-:Y:S02]  /*c9e0*/  FMUL.FTZ R88, R149.reuse, R88 ;  /* 0x0000005895587220 */ /* 0x040fe40000410000 */
[-C--:B------:R-:W-:Y:S01]  /*c9f0*/  HMMA.16816.F32 R60, R140, R114.reuse, R60 ;  /* 0x000000728c3c723c */ /* 0x080fe2000000183c */
[----:B------:R-:W-:Y:S03]  /*ca00*/  MUFU.EX2 R198, R198 ;  /* 0x000000c600c67308 */ /* 0x000fe60000000800 */
[----:B------:R-:W-:Y:S02]  /*ca10*/  FMUL.FTZ R89, R149, R89 ;  /* 0x0000005995597220 */ /* 0x000fe40000410000 */
[C---:B------:R-:W-:Y:S02]  /*ca20*/  FMUL.FTZ R90, R148.reuse, R90 ;  /* 0x0000005a945a7220 */ /* 0x040fe40000410000 */
[C---:B------:R-:W-:Y:S01]  /*ca30*/  HMMA.16816.F32 R64, R144.reuse, R114, R64 ;  /* 0x000000729040723c */ /* 0x040fe20000001840 */
[----:B------:R-:W3:Y:S02]  /*ca40*/  LDSM.16.MT88.4 R112, [R212+0x500] ;  /* 0x00050000d470783b */ /* 0x000ee40000004200 */
[----:B------:R-:W4:Y:S01]  /*ca50*/  MUFU.EX2 R201, R201 ;  /* 0x000000c900c97308 */ /* 0x000f220000000800 */
[----:B------:R-:W-:Y:S02]  /*ca60*/  FMUL.FTZ R91, R148, R91 ;  /* 0x0000005b945b7220 */ /* 0x000fe40000410000 */
[--C-:B------:R-:W-:Y:S02]  /*ca70*/  FFMA.FTZ R248, R248, c[0x0][0x2d0], -R156.reuse ;  /* 0x0000b400f8f87a23 */ /* 0x100fe4000001089c */
[-C--:B------:R-:W-:Y:S04]  /*ca80*/  HMMA.16816.F32 R68, R144, R100.reuse, R68 ;  /* 0x000000649044723c */ /* 0x080fe80000001844 */
[--C-:B------:R-:W-:Y:S01]  /*ca90*/  FFMA.FTZ R251, R251, c[0x0][0x2d0], -R156.reuse ;  /* 0x0000b400fbfb7a23 */ /* 0x100fe2000001089c */
[----:B------:R-:W-:Y:S01]  /*caa0*/  MUFU.EX2 R200, R200 ;  /* 0x000000c800c87308 */ /* 0x000fe20000000800 */
[C---:B------:R-:W-:Y:S02]  /*cab0*/  FMUL.FTZ R92, R149.reuse, R92 ;  /* 0x0000005c955c7220 */ /* 0x040fe40000410000 */
[C---:B------:R-:W-:Y:S04]  /*cac0*/  HMMA.16816.F32 R72, R140.reuse, R100, R72 ;  /* 0x000000648c48723c */ /* 0x040fe80000001848 */
[----:B------:R-:W-:Y:S02]  /*cad0*/  FMUL.FTZ R93, R149, R93 ;  /* 0x0000005d955d7220 */ /* 0x000fe40000410000 */
[C---:B------:R-:W-:Y:S01]  /*cae0*/  FMUL.FTZ R94, R148.reuse, R94 ;  /* 0x0000005e945e7220 */ /* 0x040fe20000410000 */
[----:B-1----:R-:W-:Y:S01]  /*caf0*/  F2FP.PACK_AB R100, R197, R194 ;  /* 0x000000c2c564723e */ /* 0x002fe200000000ff */
[-C--:B------:R-:W-:Y:S01]  /*cb00*/  HMMA.16816.F32 R76, R140, R102.reuse, R76 ;  /* 0x000000668c4c723c */ /* 0x080fe2000000184c */
[----:B------:R-:W1:Y:S03]  /*cb10*/  MUFU.EX2 R203, R203 ;  /* 0x000000cb00cb7308 */ /* 0x000e660000000800 */
[----:B--2---:R-:W-:Y:S01]  /*cb20*/  F2FP.PACK_AB R101, R199, R196 ;  /* 0x000000c4c765723e */ /* 0x004fe200000000ff */
[----:B------:R-:W-:Y:S02]  /*cb30*/  FMUL.FTZ R95, R148, R95 ;  /* 0x0000005f945f7220 */ /* 0x000fe40000410000 */
[--C-:B------:R-:W-:Y:S01]  /*cb40*/  FFMA.FTZ R163, R163, c[0x0][0x2d0], -R156.reuse ;  /* 0x0000b400a3a37a23 */ /* 0x100fe2000001089c */
[C---:B------:R-:W-:Y:S03]  /*cb50*/  HMMA.16816.F32 R80, R144.reuse, R102, R80 ;  /* 0x000000669050723c */ /* 0x040fe60000001850 */
[----:B------:R-:W-:Y:S01]  /*cb60*/  MUFU.EX2 R202, R202 ;  /* 0x000000ca00ca7308 */ /* 0x000fe20000000800 */
[--C-:B------:R-:W-:Y:S02]  /*cb70*/  FFMA.FTZ R155, R155, c[0x0][0x2d0], -R156.reuse ;  /* 0x0000b4009b9b7a23 */ /* 0x100fe4000001089c */
[----:B------:R-:W-:Y:S01]  /*cb80*/  FFMA.FTZ R156, R154, c[0x0][0x2d0], -R156 ;  /* 0x0000b4009a9c7a23 */ /* 0x000fe2000001089c */
[----:B----4-:R-:W-:Y:S01]  /*cb90*/  F2FP.PACK_AB R102, R201, R198 ;  /* 0x000000c6c966723e */ /* 0x010fe200000000ff */
[-C--:B------:R-:W-:Y:S04]  /*cba0*/  HMMA.16816.F32 R84, R144, R104.reuse, R84 ;  /* 0x000000689054723c */ /* 0x080fe80000001854 */
[----:B------:R-:W-:Y:S01]  /*cbb0*/  FFMA.FTZ R181, R151, R234, R181 ;  /* 0x000000ea97b57223 */ /* 0x000fe200000100b5 */
[----:B------:R-:W2:Y:S01]  /*cbc0*/  MUFU.EX2 R249, R249 ;  /* 0x000000f900f97308 */ /* 0x000ea20000000800 */
[----:B------:R-:W-:Y:S02]  /*cbd0*/  FFMA.FTZ R184, R150, R235, R184 ;  /* 0x000000eb96b87223 */ /* 0x000fe400000100b8 */
[C---:B------:R-:W-:Y:S04]  /*cbe0*/  HMMA.16816.F32 R88, R140.reuse, R104, R88 ;  /* 0x000000688c58723c */ /* 0x040fe80000001858 */
[----:B-1----:R-:W-:Y:S01]  /*cbf0*/  F2FP.PACK_AB R103, R203, R200 ;  /* 0x000000c8cb67723e */ /* 0x002fe200000000ff */
[----:B------:R-:W-:Y:S02]  /*cc00*/  FFMA.FTZ R195, R149, R232, R195 ;  /* 0x000000e895c37223 */ /* 0x000fe400000100c3 */
[----:B------:R-:W-:Y:S01]  /*cc10*/  MUFU.EX2 R248, R248 ;  /* 0x000000f800f87308 */ /* 0x000fe20000000800 */
[-C--:B------:R-:W-:Y:S04]  /*cc20*/  HMMA.16816.F32 R92, R140, R106.reuse, R92 ;  /* 0x0000006a8c5c723c */ /* 0x080fe8000000185c */
[----:B------:R-:W-:Y:S02]  /*cc30*/  FFMA.FTZ R191, R148, R233, R191 ;  /* 0x000000e994bf7223 */ /* 0x000fe400000100bf */
[----:B------:R-:W-:Y:S02]  /*cc40*/  FADD.FTZ R181, R180, R181 ;  /* 0x000000b5b4b57221 */ /* 0x000fe40000010000 */
[----:B------:R-:W-:Y:S01]  /*cc50*/  HMMA.16816.F32 R96, R144, R106, R96 ;  /* 0x0000006a9060723c */ /* 0x000fe20000001860 */
[----:B------:R-:W1:Y:S03]  /*cc60*/  MUFU.EX2 R251, R251 ;  /* 0x000000fb00fb7308 */ /* 0x000e660000000800 */
[----:B------:R-:W-:Y:S01]  /*cc70*/  FADD.FTZ R183, R183, R184 ;  /* 0x000000b8b7b77221 */ /* 0x000fe20000010000 */
[----:B--2---:R-:W-:Y:S01]  /*cc80*/  F2FP.PACK_AB R104, R249, R202 ;  /* 0x000000caf968723e */ /* 0x004fe200000000ff */
[----:B------:R-:W-:Y:S01]  /*cc90*/  FADD.FTZ R192, R192, R195 ;  /* 0x000000c3c0c07221 */ /* 0x000fe20000010000 */
[----:B------:R-:W-:Y:S01]  /*cca0*/  F2FP.PACK_AB R107, R125, R124 ;  /* 0x0000007c7d6b723e */ /* 0x000fe200000000ff */
[-C--:B------:R-:W-:Y:S03]  /*ccb0*/  HMMA.16816.F32 R4, R100, R108.reuse, R4 ;  /* 0x0000006c6404723c */ /* 0x080fe60000001804 */
[----:B------:R-:W-:Y:S02]  /*ccc0*/  MUFU.EX2 R250, R250 ;  /* 0x000000fa00fa7308 */ /* 0x000fe40000000800 */
[----:B------:R-:W-:Y:S02]  /*ccd0*/  FADD.FTZ R188, R188, R191 ;  /* 0x000000bfbcbc7221 */ /* 0x000fe40000010000 */
[----:B------:R-:W-:Y:S02]  /*cce0*/  FADD.FTZ R186, R186, R181 ;  /* 0x000000b5baba7221 */ /* 0x000fe40000010000 */
[----:B------:R-:W-:Y:S03]  /*ccf0*/  FADD.FTZ R182, R182, R183 ;  /* 0x000000b7b6b67221 */ /* 0x000fe60000010000 */
[----:B------:R-:W-:Y:S01]  /*cd00*/  FADD.FTZ R193, R193, R192 ;  /* 0x000000c0c1c17221 */ /* 0x000fe20000010000 */
[----:B------:R-:W2:Y:S01]  /*cd10*/  MUFU.EX2 R252, R252 ;  /* 0x000000fc00fc7308 */ /* 0x000ea20000000800 */
[----:B------:R-:W-:Y:S02]  /*cd20*/  FADD.FTZ R189, R189, R188 ;  /* 0x000000bcbdbd7221 */ /* 0x000fe40000010000 */
[----:B------:R-:W-:Y:S01]  /*cd30*/  FADD.FTZ R185, R185, R186 ;  /* 0x000000bab9b97221 */ /* 0x000fe20000010000 */
[----:B-1----:R-:W-:Y:S01]  /*cd40*/  F2FP.PACK_AB R105, R251, R248 ;  /* 0x000000f8fb69723e */ /* 0x002fe200000000ff */
[----:B------:R-:W-:Y:S02]  /*cd50*/  FADD.FTZ R187, R187, R182 ;  /* 0x000000b6bbbb7221 */ /* 0x000fe40000010000 */
[----:B------:R-:W-:Y:S02]  /*cd60*/  FADD.FTZ R193, R190, R193 ;  /* 0x000000c1bec17221 */ /* 0x000fe40000010000 */
[----:B------:R-:W-:Y:S01]  /*cd70*/  FADD.FTZ R189, R152, R189 ;  /* 0x000000bd98bd7221 */ /* 0x000fe20000010000 */
[----:B------:R-:W1:Y:S01]  /*cd80*/  MUFU.EX2 R128, R159 ;  /* 0x0000009f00807308 */ /* 0x000e620000000800 */
[----:B------:R-:W-:Y:S01]  /*cd90*/  MOV R152, R153 ;  /* 0x0000009900987202 */ /* 0x000fe20000000f00 */
[----:B------:R-:W-:Y:S02]  /*cda0*/  FADD.FTZ R194, R194, R185 ;  /* 0x000000b9c2c27221 */ /* 0x000fe40000010000 */
[----:B------:R-:W-:Y:S02]  /*cdb0*/  FADD.FTZ R196, R196, R187 ;  /* 0x000000bbc4c47221 */ /* 0x000fe40000010000 */
[----:B------:R-:W-:Y:S02]  /*cdc0*/  FADD.FTZ R202, R202, R193 ;  /* 0x000000c1caca7221 */ /* 0x000fe40000010000 */
[----:B------:R-:W-:Y:S02]  /*cdd0*/  FADD.FTZ R248, R248, R189 ;  /* 0x000000bdf8f87221 */ /* 0x000fe40000010000 */
[----:B------:R1:W4:Y:S01]  /*cde0*/  MUFU.EX2 R131, R158 ;  /* 0x0000009e00837308 */ /* 0x0003220000000800 */
[----:B------:R-:W-:Y:S02]  /*cdf0*/  FADD.FTZ R197, R197, R194 ;  /* 0x000000c2c5c57221 */ /* 0x000fe40000010000 */
[----:B------:R-:W-:Y:S01]  /*ce00*/  FADD.FTZ R199, R199, R196 ;  /* 0x000000c4c7c77221 */ /* 0x000fe20000010000 */
[----:B--2---:R-:W-:Y:S01]  /*ce10*/  F2FP.PACK_AB R106, R252, R250 ;  /* 0x000000fafc6a723e */ /* 0x004fe200000000ff */
[----:B------:R-:W-:Y:S02]  /*ce20*/  FADD.FTZ R249, R249, R202 ;  /* 0x000000caf9f97221 */ /* 0x000fe40000010000 */
[----:B------:R-:W-:Y:S02]  /*ce30*/  FADD.FTZ R248, R251, R248 ;  /* 0x000000f8fbf87221 */ /* 0x000fe40000010000 */
[----:B------:R-:W-:Y:S01]  /*ce40*/  FADD.FTZ R198, R198, R197 ;  /* 0x000000c5c6c67221 */ /* 0x000fe20000010000 */
[----:B------:R2:W-:Y:S01]  /*ce50*/  MUFU.EX2 R130, R157 ;  /* 0x0000009d00827308 */ /* 0x0005e20000000800 */
[C---:B------:R-:W-:Y:S04]  /*ce60*/  HMMA.16816.F32 R8, R104.reuse, R108, R8 ;  /* 0x0000006c6808723c */ /* 0x040fe80000001808 */
[----:B------:R-:W-:Y:S02]  /*ce70*/  FADD.FTZ R200, R200, R199 ;  /* 0x000000c7c8c87221 */ /* 0x000fe40000010000 */
[----:B------:R-:W-:Y:S02]  /*ce80*/  FADD.FTZ R249, R250, R249 ;  /* 0x000000f9faf97221 */ /* 0x000fe40000010000 */
[-C--:B------:R-:W-:Y:S01]  /*ce90*/  HMMA.16816.F32 R12, R104, R110.reuse, R12 ;  /* 0x0000006e680c723c */ /* 0x080fe2000000180c */
[----:B------:R5:W-:Y:S03]  /*cea0*/  MUFU.EX2 R154, R156 ;  /* 0x0000009c009a7308 */ /* 0x000be60000000800 */
[----:B------:R-:W-:Y:S01]  /*ceb0*/  FADD.FTZ R198, R201, R198 ;  /* 0x000000c6c9c67221 */ /* 0x000fe20000010000 */
[----:B-1----:R-:W-:Y:S01]  /*cec0*/  F2FP.PACK_AB R158, R128, R138 ;  /* 0x0000008a809e723e */ /* 0x002fe200000000ff */
[----:B------:R-:W-:Y:S01]  /*ced0*/  FADD.FTZ R200, R203, R200 ;  /* 0x000000c8cbc87221 */ /* 0x000fe20000010000 */
[----:B----4-:R-:W-:Y:S01]  /*cee0*/  F2FP.PACK_AB R159, R131, R139 ;  /* 0x0000008b839f723e */ /* 0x010fe200000000ff */
[C---:B------:R-:W-:Y:S01]  /*cef0*/  HMMA.16816.F32 R16, R100.reuse, R110, R16 ;  /* 0x0000006e6410723c */ /* 0x040fe20000001810 */
[----:B------:R-:W1:Y:S02]  /*cf00*/  LDSM.16.MT88.4 R108, [R212+0x1100] ;  /* 0x00110000d46c783b */ /* 0x000e640000004200 */
[----:B------:R-:W4:Y:S01]  /*cf10*/  MUFU.EX2 R137, R163 ;  /* 0x000000a300897308 */ /* 0x000f220000000800 */
[----:B------:R-:W-:Y:S01]  /*cf20*/  FADD.FTZ R249, R252, R249 ;  /* 0x000000f9fcf97221 */ /* 0x000fe20000010000 */
[----:B--2---:R-:W-:Y:S03]  /*cf30*/  F2FP.PACK_AB R157, R123, R127 ;  /* 0x0000007f7b9d723e */ /* 0x004fe600000000ff */
[-C--:B---3--:R-:W-:Y:S05]  /*cf40*/  HMMA.16816.F32 R20, R100, R112.reuse, R20 ;  /* 0x000000706414723c */ /* 0x088fea0000001814 */
[----:B------:R-:W2:Y:S03]  /*cf50*/  MUFU.EX2 R129, R162 ;  /* 0x000000a200817308 */ /* 0x000ea60000000800 */
[C---:B------:R-:W-:Y:S04]  /*cf60*/  HMMA.16816.F32 R24, R104.reuse, R112, R24 ;  /* 0x000000706818723c */ /* 0x040fe80000001818 */
[----:B-----5:R-:W-:Y:S03]  /*cf70*/  F2FP.PACK_AB R156, R122, R126 ;  /* 0x0000007e7a9c723e */ /* 0x020fe600000000ff */
[----:B------:R-:W3:Y:S01]  /*cf80*/  MUFU.EX2 R155, R155 ;  /* 0x0000009b009b7308 */ /* 0x000ee20000000800 */
[-C--:B------:R-:W-:Y:S04]  /*cf90*/  HMMA.16816.F32 R28, R104, R114.reuse, R28 ;  /* 0x00000072681c723c */ /* 0x080fe8000000181c */
[----:B----4-:R-:W-:Y:S04]  /*cfa0*/  F2FP.PACK_AB R161, R137, R121 ;  /* 0x0000007989a1723e */ /* 0x010fe800000000ff */
[C---:B------:R-:W-:Y:S01]  /*cfb0*/  HMMA.16816.F32 R32, R100.reuse, R114, R32 ;  /* 0x000000726420723c */ /* 0x040fe20000001820 */
[----:B------:R-:W4:Y:S03]  /*cfc0*/  LDSM.16.MT88.4 R112, [R214+0x1d00] ;  /* 0x001d0000d670783b */ /* 0x000f260000004200 */
[----:B--2---:R-:W-:Y:S04]  /*cfd0*/  F2FP.PACK_AB R162, R130, R129 ;  /* 0x0000008182a2723e */ /* 0x004fe800000000ff */
[-C--:B------:R-:W-:Y:S04]  /*cfe0*/  HMMA.16816.F32 R36, R100, R116.reuse, R36 ;  /* 0x000000746424723c */ /* 0x080fe80000001824 */
[----:B---3--:R-:W-:Y:S04]  /*cff0*/  F2FP.PACK_AB R163, R154, R155 ;  /* 0x0000009b9aa3723e */ /* 0x008fe800000000ff */
        /* <DEDUP_REMOVED lines=9> */
[-C--:B----4-:R-:W-:Y:S08]  /*d090*/  HMMA.16816.F32 R68, R100, R112.reuse, R68 ;  /* 0x000000706444723c */ /* 0x090ff00000001844 */
[C---:B------:R-:W-:Y:S08]  /*d0a0*/  HMMA.16816.F32 R72, R104.reuse, R112, R72 ;  /* 0x000000706848723c */ /* 0x040ff00000001848 */
[-C--:B------:R-:W-:Y:S08]  /*d0b0*/  HMMA.16816.F32 R76, R104, R114.reuse, R76 ;  /* 0x00000072684c723c */ /* 0x080ff0000000184c */
[C---:B------:R-:W-:Y:S08]  /*d0c0*/  HMMA.16816.F32 R80, R100.reuse, R114, R80 ;  /* 0x000000726450723c */ /* 0x040ff00000001850 */
[-C--:B--2---:R-:W-:Y:S08]  /*d0d0*/  HMMA.16816.F32 R84, R100, R116.reuse, R84 ;  /* 0x000000746454723c */ /* 0x084ff00000001854 */
[C---:B------:R-:W-:Y:S08]  /*d0e0*/  HMMA.16816.F32 R88, R104.reuse, R116, R88 ;  /* 0x000000746858723c */ /* 0x040ff00000001858 */
[-C--:B------:R-:W-:Y:S08]  /*d0f0*/  HMMA.16816.F32 R92, R104, R118.reuse, R92 ;  /* 0x00000076685c723c */ /* 0x080ff0000000185c */
[----:B------:R-:W-:Y:S08]  /*d100*/  HMMA.16816.F32 R96, R100, R118, R96 ;  /* 0x000000766460723c */ /* 0x000ff00000001860 */
[-C--:B------:R-:W-:Y:S07]  /*d110*/  HMMA.16816.F32 R144, R156, R132.reuse, R4 ;  /* 0x000000849c90723c */ /* 0x080fee0000001804 */
[----:B------:R-:W-:Y:S01]  /*d120*/  MOV R7, R130 ;  /* 0x0000008200077202 */ /* 0x000fe20000000f00 */
[C---:B------:R-:W-:Y:S04]  /*d130*/  HMMA.16816.F32 R140, R160.reuse, R132, R8 ;  /* 0x00000084a08c723c */ /* 0x040fe80000001808 */
[----:B------:R-:W-:Y:S02]  /*d140*/  MOV R6, R131 ;  /* 0x0000008300067202 */ /* 0x000fe40000000f00 */
[----:B------:R-:W-:Y:S02]  /*d150*/  MOV R5, R128 ;  /* 0x0000008000057202 */ /* 0x000fe40000000f00 */
[----:B------:R-:W-:Y:S04]  /*d160*/  MOV R11, R139 ;  /* 0x0000008b000b7202 */ /* 0x000fe80000000f00 */
[----:B------:R-:W-:Y:S02]  /*d170*/  MOV R10, R138 ;  /* 0x0000008a000a7202 */ /* 0x000fe40000000f00 */
[----:B------:R-:W-:Y:S02]  /*d180*/  MOV R9, R137 ;  /* 0x0000008900097202 */ /* 0x000fe40000000f00 */
[----:B------:R-:W-:Y:S02]  /*d190*/  MOV R8, R136 ;  /* 0x0000008800087202 */ /* 0x000fe40000000f00 */
[-C--:B------:R-:W-:Y:S03]  /*d1a0*/  HMMA.16816.F32 R136, R160, R134.reuse, R12 ;  /* 0x00000086a088723c */ /* 0x080fe6000000180c */
[----:B------:R-:W-:Y:S04]  /*d1b0*/  MOV R4, R129 ;  /* 0x0000008100047202 */ /* 0x000fe80000000f00 */
[----:B------:R-:W-:Y:S01]  /*d1c0*/  MOV R15, R123 ;  /* 0x0000007b000f7202 */ /* 0x000fe20000000f00 */
[C---:B------:R-:W-:Y:S04]  /*d1d0*/  HMMA.16816.F32 R132, R156.reuse, R134, R16 ;  /* 0x000000869c84723c */ /* 0x040fe80000001810 */
[----:B------:R-:W-:Y:S02]  /*d1e0*/  MOV R14, R122 ;  /* 0x0000007a000e7202 */ /* 0x000fe40000000f00 */
[----:B------:R-:W-:Y:S02]  /*d1f0*/  MOV R13, R121 ;  /* 0x00000079000d7202 */ /* 0x000fe40000000f00 */
[-C--:B-1----:R-:W-:Y:S04]  /*d200*/  HMMA.16816.F32 R128, R156, R108.reuse, R20 ;  /* 0x0000006c9c80723c */ /* 0x082fe80000001814 */
[----:B------:R-:W-:Y:S02]  /*d210*/  MOV R19, R127 ;  /* 0x0000007f00137202 */ /* 0x000fe40000000f00 */
[----:B------:R-:W-:Y:S02]  /*d220*/  MOV R18, R126 ;  /* 0x0000007e00127202 */ /* 0x000fe40000000f00 */
[----:B------:R-:W-:Y:S01]  /*d230*/  MOV R17, R125 ;  /* 0x0000007d00117202 */ /* 0x000fe20000000f00 */
[----:B------:R-:W-:Y:S03]  /*d240*/  FADD.FTZ R200, R19, R200 ;  /* 0x000000c813c87221 */ /* 0x000fe60000010000 */
[----:B------:R-:W-:Y:S01]  /*d250*/  MOV R16, R124 ;  /* 0x0000007c00107202 */ /* 0x000fe20000000f00 */
[----:B------:R-:W-:Y:S01]  /*d260*/  FADD.FTZ R198, R18, R198 ;  /* 0x000000c612c67221 */ /* 0x000fe20000010000 */
[C---:B------:R-:W-:Y:S04]  /*d270*/  HMMA.16816.F32 R124, R160.reuse, R108, R24 ;  /* 0x0000006ca07c723c */ /* 0x040fe80000001818 */
[----:B------:R-:W-:Y:S01]  /*d280*/  MOV R12, R120 ;  /* 0x00000078000c7202 */ /* 0x000fe20000000f00 */
[----:B------:R-:W-:Y:S02]  /*d290*/  FADD.FTZ R248, R16, R248 ;  /* 0x000000f810f87221 */ /* 0x000fe40000010000 */
[----:B------:R-:W-:Y:S01]  /*d2a0*/  FADD.FTZ R198, R14, R198 ;  /* 0x000000c60ec67221 */ /* 0x000fe20000010000 */
[-C--:B------:R-:W-:Y:S04]  /*d2b0*/  HMMA.16816.F32 R120, R160, R110.reuse, R28 ;  /* 0x0000006ea078723c */ /* 0x080fe8000000181c */
[----:B------:R-:W-:Y:S02]  /*d2c0*/  FADD.FTZ R248, R17, R248 ;  /* 0x000000f811f87221 */ /* 0x000fe40000010000 */
[----:B------:R-:W-:Y:S02]  /*d2d0*/  FADD.FTZ R249, R12, R249 ;  /* 0x000000f90cf97221 */ /* 0x000fe40000010000 */
[C---:B------:R-:W-:Y:S04]  /*d2e0*/  HMMA.16816.F32 R116, R156.reuse, R110, R32 ;  /* 0x0000006e9c74723c */ /* 0x040fe80000001820 */
[----:B------:R-:W-:Y:S02]  /*d2f0*/  FADD.FTZ R248, R13, R248 ;  /* 0x000000f80df87221 */ /* 0x000fe40000010000 */
[----:B------:R-:W-:Y:S02]  /*d300*/  FADD.FTZ R200, R15, R200 ;  /* 0x000000c80fc87221 */ /* 0x000fe40000010000 */
        /* <DEDUP_REMOVED lines=26> */
[----:B------:R-:W-:-:S07]  /*d4b0*/  @P0 BRA `(.L_x_432) ;  /* 0xffffd04000000947 */ /* 0x000fce000383ffff */
.L_x_429:
[----:B------:R-:W-:-:S13]  /*d4c0*/  ISETP.GE.AND P0, PT, R238, R219, PT ;  /* 0x000000dbee00720c */ /* 0x000fda0003f06270 */
[----:B------:R-:W-:Y:S05]  /*d4d0*/  @!P0 BRA `(.L_x_433) ;  /* 0x000044c000008947 */ /* 0x000fea0003800000 */
[----:B------:R-:W-:Y:S01]  /*d4e0*/  IADD3 R243, P0, R220, 0x20, RZ ;  /* 0x00000020dcf37810 */ /* 0x000fe20007f1e0ff */
[----:B------:R-:W-:Y:S01]  /*d4f0*/  ULDC.64 UR4, c[0x0][0x208] ;  /* 0x0000820000047ab9 */ /* 0x000fe20000000a00 */
[----:B------:R-:W-:Y:S01]  /*d500*/  IADD3 R203, P1, R224, 0x20, RZ ;  /* 0x00000020e0cb7810 */ /* 0x000fe20007f3e0ff */
[----:B------:R-:W-:Y:S01]  /*d510*/  UIMAD.WIDE.U32 UR8, UR4, 0x30, URZ ;  /* 0x00000030040878a5 */ /* 0x000fe2000f8e003f */
[-C--:B------:R-:W-:Y:S01]  /*d520*/  IADD3.X R242, RZ, R231.reuse, RZ, P0, !PT ;  /* 0x000000e7fff27210 */ /* 0x080fe200007fe4ff */
[----:B------:R-:W-:Y:S01]  /*d530*/  UIMAD UR5, UR5, 0x30, URZ ;  /* 0x00000030050578a4 */ /* 0x000fe2000f8e023f */
[----:B------:R-:W-:Y:S01]  /*d540*/  IADD3 R241, P2, R220, 0x40, RZ ;  /* 0x00000040dcf17810 */ /* 0x000fe20007f5e0ff */
[----:B------:R-:W-:Y:S01]  /*d550*/  IMAD.MOV.U32 R150, RZ, RZ, R2 ;  /* 0x000000ffff967224 */ /* 0x000fe200078e0002 */
[----:B------:R-:W-:Y:S01]  /*d560*/  IADD3 R201, P0, R224, 0x40, RZ ;  /* 0x00000040e0c97810 */ /* 0x000fe20007f1e0ff */
[----:B------:R-:W-:Y:S01]  /*d570*/  IMAD.MOV.U32 R151, RZ, RZ, R3 ;  /* 0x000000ffff977224 */ /* 0x000fe200078e0003 */
[----:B------:R-:W-:Y:S01]  /*d580*/  IADD3 R239, -R239, 0x30, RZ ;  /* 0x00000030efef7810 */ /* 0x000fe20007ffe1ff */
[----:B------:R-:W-:Y:S01]  /*d590*/  IMAD.MOV.U32 R148, RZ, RZ, R152 ;  /* 0x000000ffff947224 */ /* 0x000fe200078e0098 */
[----:B------:R-:W-:Y:S01]  /*d5a0*/  IADD3.X R240, RZ, R231, RZ, P2, !PT ;  /* 0x000000e7fff07210 */ /* 0x000fe200017fe4ff */
[----:B------:R-:W-:Y:S01]  /*d5b0*/  IMAD.MOV.U32 R149, RZ, RZ, R0 ;  /* 0x000000ffff957224 */ /* 0x000fe200078e0000 */
[----:B------:R-:W-:Y:S01]  /*d5c0*/  IADD3.X R200, RZ, R237, RZ, P0, !PT ;  /* 0x000000edffc87210 */ /* 0x000fe200007fe4ff */
[----:B------:R-:W-:Y:S01]  /*d5d0*/  IMAD.X R202, RZ, RZ, R237, P1 ;  /* 0x000000ffffca7224 */ /* 0x000fe200008e06ed */
[----:B------:R-:W-:-:S02]  /*d5e0*/  UIADD3 UR5, UR9, UR5, URZ ;  /* 0x0000000509057290 */ /* 0x000fc4000fffe03f */
.L_x_451:
[----:B------:R-:W-:Y:S04]  /*d5f0*/  DEPBAR.LE SB0, 0x0 ;  /* 0x000080000000791a */ /* 0x000fe80000000000 */
[----:B------:R-:W-:Y:S01]  /*d600*/  BAR.SYNC.DEFER_BLOCKING 0x0 ;  /* 0x0000000000007b1d */ /* 0x000fe20000010000 */
[----:B------:R-:W-:Y:S01]  /*d610*/  SHF.R.S32.HI R0, RZ, 0x1f, R238 ;  /* 0x0000001fff007819 */ /* 0x000fe200000114ee */
[C---:B------:R-:W-:Y:S02]  /*d620*/  IMAD R25, R238.reuse, UR5, RZ ;  /* 0x00000005ee197c24 */ /* 0x040fe4000f8e02ff */
[----:B------:R-:W-:Y:S04]  /*d630*/  IMAD.WIDE.U32 R20, R238, UR8, RZ ;  /* 0x00000008ee147c25 */ /* 0x000fe8000f8e00ff */
[----:B------:R-:W-:Y:S01]  /*d640*/  IMAD R25, R0, UR8, R25 ;  /* 0x0000000800197c24 */ /* 0x000fe2000f8e0219 */
[-C--:B------:R-:W-:Y:S02]  /*d650*/  IADD3 R0, P0, R220, R20.reuse, RZ ;  /* 0x00000014dc007210 */ /* 0x080fe40007f1e0ff */
[----:B------:R-:W-:Y:S02]  /*d660*/  IADD3 R3, P2, R243, R20, RZ ;  /* 0x00000014f3037210 */ /* 0x000fe40007f5e0ff */
[----:B------:R-:W-:Y:S04]  /*d670*/  IADD3 R25, R21, R25, RZ ;  /* 0x0000001915197210 */ /* 0x000fe80007ffe0ff */
[C---:B------:R-:W-:Y:S02]  /*d680*/  IADD3.X R21, R25.reuse, R231, RZ, P0, !PT ;  /* 0x000000e719157210 */ /* 0x040fe400007fe4ff */
[C---:B------:R-:W-:Y:S02]  /*d690*/  LEA R36, P0, R0.reuse, c[0x0][0x1f8], 0x1 ;  /* 0x00007e0000247a11 */ /* 0x040fe400078008ff */
[----:B------:R-:W-:Y:S02]  /*d6a0*/  IADD3.X R2, R25, R242, RZ, P2, !PT ;  /* 0x000000f219027210 */ /* 0x000fe400017fe4ff */
[C---:B------:R-:W-:Y:S01]  /*d6b0*/  LEA R40, P2, R3.reuse, c[0x0][0x1f8], 0x1 ;  /* 0x00007e0003287a11 */ /* 0x040fe200078408ff */
[----:B------:R-:W-:Y:S01]  /*d6c0*/  LDSM.16.M88.4 R48, [R217+0x4900] ;  /* 0x00490000d930783b */ /* 0x000fe20000000200 */
[----:B------:R-:W-:Y:S02]  /*d6d0*/  LEA.HI.X R37, R0, c[0x0][0x1fc], R21, 0x1, P0 ;  /* 0x00007f0000257a11 */ /* 0x000fe400000f0c15 */
[----:B------:R-:W-:Y:S02]  /*d6e0*/  @!P3 IADD3 R0, P0, R226, R20, RZ ;  /* 0x00000014e200b210 */ /* 0x000fe40007f1e0ff */
[----:B------:R-:W-:Y:S02]  /*d6f0*/  LEA.HI.X R41, R3, c[0x0][0x1fc], R2, 0x1, P2 ;  /* 0x00007f0003297a11 */ /* 0x000fe400010f0c02 */
[C---:B------:R-:W-:Y:S01]  /*d700*/  @!P3 IADD3 R3, P2, R0.reuse, R220, RZ ;  /* 0x000000dc0003b210 */ /* 0x040fe20007f5e0ff */
[----:B------:R-:W1:Y:S08]  /*d710*/  LDSM.16.M88.4 R16, [R216+0x2500] ;  /* 0x00250000d810783b */ /* 0x000e700000000200 */
[----:B------:R-:W2:Y:S08]  /*d720*/  LDSM.16.M88.4 R44, [R217+0x5900] ;  /* 0x00590000d92c783b */ /* 0x000eb00000000200 */
[----:B------:R-:W3:Y:S08]  /*d730*/  LDSM.16.M88.4 R32, [R216+0x2900] ;  /* 0x00290000d820783b */ /* 0x000ef00000000200 */
[----:B------:R-:W4:Y:S08]  /*d740*/  LDSM.16.M88.4 R152, [R216+0x2d00] ;  /* 0x002d0000d898783b */ /* 0x000f300000000200 */
[----:B------:R-:W-:Y:S01]  /*d750*/  LDSM.16.M88.4 R156, [R213+0x4900] ;  /* 0x00490000d59c783b */ /* 0x000fe20000000200 */
[-C--:B-1----:R-:W-:Y:S07]  /*d760*/  HMMA.16816.F32 R4, R48, R16.reuse, RZ ;  /* 0x000000103004723c */ /* 0x082fee00000018ff */
[----:B------:R-:W1:Y:S01]  /*d770*/  LDSM.16.M88.4 R160, [R215] ;  /* 0x00000000d7a0783b */ /* 0x000e620000000200 */
[C---:B--2---:R-:W-:Y:S07]  /*d780*/  HMMA.16816.F32 R8, R44.reuse, R16, RZ ;  /* 0x000000102c08723c */ /* 0x044fee00000018ff */
[----:B------:R-:W2:Y:S01]  /*d790*/  LDSM.16.M88.4 R164, [R213+0x5900] ;  /* 0x00590000d5a4783b */ /* 0x000ea20000000200 */
[----:B------:R-:W-:Y:S01]  /*d7a0*/  IADD3 R17, P1, R241, R20, RZ ;  /* 0x00000014f1117210 */ /* 0x000fe20007f3e0ff */
[-C--:B------:R-:W-:Y:S06]  /*d7b0*/  HMMA.16816.F32 R12, R44, R18.reuse, RZ ;  /* 0x000000122c0c723c */ /* 0x080fec00000018ff */
[----:B------:R-:W5:Y:S01]  /*d7c0*/  LDSM.16.M88.4 R168, [R211] ;  /* 0x00000000d3a8783b */ /* 0x000f620000000200 */
[----:B------:R-:W-:Y:S02]  /*d7d0*/  IADD3.X R16, R25, R240, RZ, P1, !PT ;  /* 0x000000f019107210 */ /* 0x000fe40000ffe4ff */
[----:B------:R-:W-:Y:S03]  /*d7e0*/  LEA R194, P1, R17, c[0x0][0x1f8], 0x1 ;  /* 0x00007e0011c27a11 */ /* 0x000fe600078208ff */
[----:B------:R-:W-:Y:S02]  /*d7f0*/  @!P3 IADD3.X R25, R25, R223, RZ, P0, !PT ;  /* 0x000000df1919b210 */ /* 0x000fe400007fe4ff */
[----:B------:R-:W1:Y:S01]  /*d800*/  LDSM.16.M88.4 R172, [R210] ;  /* 0x00000000d2ac783b */ /* 0x000e620000000200 */
[----:B------:R-:W-:Y:S02]  /*d810*/  LEA.HI.X R195, R17, c[0x0][0x1fc], R16, 0x1, P1 ;  /* 0x00007f0011c37a11 */ /* 0x000fe400008f0c10 */
[C---:B------:R-:W-:Y:S02]  /*d820*/  HMMA.16816.F32 R16, R48.reuse, R18, RZ ;  /* 0x000000123010723c */ /* 0x040fe400000018ff */
[C---:B------:R-:W-:Y:S03]  /*d830*/  @!P3 IADD3 R29, P1, R0.reuse, R243, RZ ;  /* 0x000000f3001db210 */ /* 0x040fe60007f3e0ff */
[----:B------:R-:W-:Y:S01]  /*d840*/  @!PT LDS RZ, [RZ] ;  /* 0x00000000fffff984 */ /* 0x000fe20000000800 */
[----:B------:R-:W-:Y:S01]  /*d850*/  @!PT LDS RZ, [RZ] ;  /* 0x00000000fffff984 */ /* 0x000fe20000000800 */
[----:B------:R-:W-:Y:S01]  /*d860*/  @!PT LDS RZ, [RZ] ;  /* 0x00000000fffff984 */ /* 0x000fe20000000800 */
[----:B------:R4:W-:Y:S01]  /*d870*/  LDGSTS.E.BYPASS.LTC128B.128 [R218+0x100], [R36.64], !P6 ;  /* 0x0010000024da7fae */ /* 0x0009e2000f101d4c */
[----:B------:R-:W-:Y:S02]  /*d880*/  @!P3 IADD3 R31, P0, R0, R241, RZ ;  /* 0x000000f1001fb210 */ /* 0x000fe40007f1e0ff */
[C---:B------:R-:W-:Y:S01]  /*d890*/  @!P3 IADD3.X R0, R25.reuse, R231, RZ, P2, !PT ;  /* 0x000000e71900b210 */ /* 0x040fe200017fe4ff */
[-C--:B---3--:R-:W-:Y:S03]  /*d8a0*/  HMMA.16816.F32 R20, R48, R32.reuse, RZ ;  /* 0x000000203014723c */ /* 0x088fe600000018ff */
[C---:B------:R-:W-:Y:S01]  /*d8b0*/  @!P3 IADD3.X R28, R25.reuse, R242, RZ, P1, !PT ;  /* 0x000000f2191cb210 */ /* 0x040fe20000ffe4ff */
[----:B------:R3:W-:Y:S01]  /*d8c0*/  LDGSTS.E.BYPASS.LTC128B.128 [R218+0xd00], [R40.64], !P5 ;  /* 0x00d0000028da7fae */ /* 0x0007e2000e901d4c */
[----:B------:R-:W-:Y:S02]  /*d8d0*/  @!P3 IADD3.X R30, R25, R240, RZ, P0, !PT ;  /* 0x000000f0191eb210 */ /* 0x000fe400007fe4ff */
[----:B------:R-:W-:Y:S01]  /*d8e0*/  @!P3 LEA R196, P2, R3, c[0x0][0x1f8], 0x1 ;  /* 0x00007e0003c4ba11 */ /* 0x000fe200078408ff */
[C---:B------:R-:W-:Y:S04]  /*d8f0*/  HMMA.16816.F32 R24, R44.reuse, R32, RZ ;  /* 0x000000202c18723c */ /* 0x040fe800000018ff */
[----:B------:R1:W-:Y:S01]  /*d900*/  LDGSTS.E.BYPASS.LTC128B.128 [R218+0x1900], [R194.64], !P4 ;  /* 0x01900000c2da7fae */ /* 0x0003e2000e101d4c */
[----:B------:R-:W-:Y:S02]  /*d910*/  @!P3 LEA R192, P1, R29, c[0x0][0x1f8], 0x1 ;  /* 0x00007e001dc0ba11 */ /* 0x000fe400078208ff */
[----:B------:R-:W-:Y:S02]  /*d920*/  @!P3 LEA R2, P0, R31, c[0x0][0x1f8], 0x1 ;  /* 0x00007e001f02ba11 */ /* 0x000fe400078008ff */
[----:B------:R-:W-:Y:S03]  /*d930*/  @!P3 LEA.HI.X R197, R3, c[0x0][0x1fc], R0, 0x1, P2 ;  /* 0x00007f0003c5ba11 */ /* 0x000fe600010f0c00 */
[----:B------:R-:W-:Y:S02]  /*d940*/  @!P3 LEA.HI.X R193, R29, c[0x0][0x1fc], R28, 0x1, P1 ;  /* 0x00007f001dc1ba11 */ /* 0x000fe400008f0c1c */
[----:B------:R1:W-:Y:S01]  /*d950*/  @!P3 LDGSTS.E.BYPASS.LTC128B.128 [R218+0x900], [R196.64], !P6 ;  /* 0x00900000c4dabfae */ /* 0x0003e2000f101d4c */
[----:B------:R-:W-:Y:S02]  /*d960*/  @!P3 LEA.HI.X R3, R31, c[0x0][0x1fc], R30, 0x1, P0 ;  /* 0x00007f001f03ba11 */ /* 0x000fe400000f0c1e */
[-C--:B------:R-:W-:Y:S01]  /*d970*/  HMMA.16816.F32 R28, R44, R34.reuse, RZ ;  /* 0x000000222c1c723c */ /* 0x080fe200000018ff */
[----:B------:R-:W-:Y:S04]  /*d980*/  ISETP.GT.AND P0, PT, R238, R219, PT ;  /* 0x000000dbee00720c */ /* 0x000fe80003f04270 */
[----:B------:R1:W-:Y:S03]  /*d990*/  @!P3 LDGSTS.E.BYPASS.LTC128B.128 [R218+0x1500], [R192.64], !P5 ;  /* 0x01500000c0dabfae */ /* 0x0003e6000e901d4c */
[C---:B------:R-:W-:Y:S05]  /*d9a0*/  HMMA.16816.F32 R32, R48.reuse, R34, RZ ;  /* 0x000000223020723c */ /* 0x040fea00000018ff */
[----:B------:R1:W-:Y:S03]  /*d9b0*/  @!P3 LDGSTS.E.BYPASS.LTC128B.128 [R218+0x2100], [R2.64], !P4 ;  /* 0x0210000002dabfae */ /* 0x0003e6000e101d4c */
[-C--:B----4-:R-:W-:Y:S05]  /*d9c0*/  HMMA.16816.F32 R36, R48, R152.reuse, RZ ;  /* 0x000000983024723c */ /* 0x090fea00000018ff */
[----:B------:R-:W-:Y:S03]  /*d9d0*/  LDSM.16.M88.4 R176, [R217+0x6900] ;  /* 0x00690000d9b0783b */ /* 0x000fe60000000200 */
[C---:B---3--:R-:W-:Y:S05]  /*d9e0*/  HMMA.16816.F32 R40, R44.reuse, R152, RZ ;  /* 0x000000982c28723c */ /* 0x048fea00000018ff */
[----:B------:R-:W0:Y:S03]  /*d9f0*/  LDGDEPBAR ;  /* 0x00000000000079af */ /* 0x000e260000000000 */
[-C--:B------:R-:W-:Y:S05]  /*da00*/  HMMA.16816.F32 R44, R44, R154.reuse, RZ ;  /* 0x0000009a2c2c723c */ /* 0x080fea00000018ff */
[----:B------:R-:W3:Y:S03]  /*da10*/  LDSM.16.M88.4 R180, [R216+0x3100] ;  /* 0x00310000d8b4783b */ /* 0x000ee60000000200 */
[----:B------:R-:W-:Y:S05]  /*da20*/  HMMA.16816.F32 R48, R48, R154, RZ ;  /* 0x0000009a3030723c */ /* 0x000fea00000018ff */
[----:B------:R-:W4:Y:S03]  /*da30*/  LDSM.16.M88.4 R184, [R217+0x7900] ;  /* 0x00790000d9b8783b */ /* 0x000f260000000200 */
[-C--:B-1----:R-:W-:Y:S05]  /*da40*/  HMMA.16816.F32 R4, R156, R160.reuse, R4 ;  /* 0x000000a09c04723c */ /* 0x082fea0000001804 */
[----:B------:R-:W1:Y:S03]  /*da50*/  LDSM.16.M88.4 R188, [R216+0x3500] ;  /* 0x00350000d8bc783b */ /* 0x000e660000000200 */
[C---:B--2---:R-:W-:Y:S05]  /*da60*/  HMMA.16816.F32 R8, R164.reuse, R160, R8 ;  /* 0x000000a0a408723c */ /* 0x044fea0000001808 */
[----:B------:R-:W2:Y:S03]  /*da70*/  LDSM.16.M88.4 R152, [R216+0x3900] ;  /* 0x00390000d898783b */ /* 0x000ea60000000200 */
[-C--:B------:R-:W-:Y:S05]  /*da80*/  HMMA.16816.F32 R12, R164, R162.reuse, R12 ;  /* 0x000000a2a40c723c */ /* 0x080fea000000180c */
[----:B------:R-:W-:Y:S03]  /*da90*/  LDSM.16.M88.4 R192, [R209] ;  /* 0x00000000d1c0783b */ /* 0x000fe60000000200 */
[C---:B------:R-:W-:Y:S05]  /*daa0*/  HMMA.16816.F32 R16, R156.reuse, R162, R16 ;  /* 0x000000a29c10723c */ /* 0x040fea0000001810 */
[----:B------:R-:W1:Y:S03]  /*dab0*/  LDSM.16.M88.4 R160, [R213+0x6900] ;  /* 0x00690000d5a0783b */ /* 0x000e660000000200 */
[-C--:B-----5:R-:W-:Y:S05]  /*dac0*/  HMMA.16816.F32 R20, R156, R168.reuse, R20 ;  /* 0x000000a89c14723c */ /* 0x0a0fea0000001814 */
[----:B------:R-:W5:Y:S03]  /*dad0*/  LDSM.16.M88.4 R196, [R213+0x7900] ;  /* 0x00790000d5c4783b */ /* 0x000f660000000200 */
        /* <DEDUP_REMOVED lines=9> */
[----:B------:R-:W2:Y:S07]  /*db70*/  LDSM.16.M88.4 R156, [R208] ;  /* 0x00000000d09c783b */ /* 0x000eae0000000200 */
[-C--:B---3--:R-:W-:Y:S01]  /*db80*/  HMMA.16816.F32 R4, R176, R180.reuse, R4 ;  /* 0x000000b4b004723c */ /* 0x088fe20000001804 */
[----:B------:R-:W3:Y:S07]  /*db90*/  LDSM.16.M88.4 R172, [R216+0x3d00] ;  /* 0x003d0000d8ac783b */ /* 0x000eee0000000200 */
[C---:B----4-:R-:W-:Y:S08]  /*dba0*/  HMMA.16816.F32 R8, R184.reuse, R180, R8 ;  /* 0x000000b4b808723c */ /* 0x050ff00000001808 */
        /* <DEDUP_REMOVED lines=8> */
[-C--:B--2---:R-:W-:Y:S08]  /*dc30*/  HMMA.16816.F32 R36, R176, R152.reuse, R36 ;  /* 0x00000098b024723c */ /* 0x084ff00000001824 */
[C---:B------:R-:W-:Y:S08]  /*dc40*/  HMMA.16816.F32 R40, R184.reuse, R152, R40 ;  /* 0x00000098b828723c */ /* 0x040ff00000001828 */
[-C--:B------:R-:W-:Y:S01]  /*dc50*/  HMMA.16816.F32 R44, R184, R154.reuse, R44 ;  /* 0x0000009ab82c723c */ /* 0x080fe2000000182c */
[----:B------:R-:W-:Y:S07]  /*dc60*/  LDSM.16.M88.4 R184, [R213+0x8900] ;  /* 0x00890000d5b8783b */ /* 0x000fee0000000200 */
[----:B------:R-:W-:Y:S01]  /*dc70*/  HMMA.16816.F32 R48, R176, R154, R48 ;  /* 0x0000009ab030723c */ /* 0x000fe20000001830 */
[----:B------:R-:W1:Y:S07]  /*dc80*/  LDSM.16.M88.4 R152, [R217+0x9900] ;  /* 0x00990000d998783b */ /* 0x000e6e0000000200 */
[-C--:B------:R-:W-:Y:S01]  /*dc90*/  HMMA.16816.F32 R4, R160, R192.reuse, R4 ;  /* 0x000000c0a004723c */ /* 0x080fe20000001804 */
[----:B------:R-:W2:Y:S07]  /*dca0*/  LDSM.16.M88.4 R176, [R216+0x4100] ;  /* 0x00410000d8b0783b */ /* 0x000eae0000000200 */
[C---:B-----5:R-:W-:Y:S08]  /*dcb0*/  HMMA.16816.F32 R8, R196.reuse, R192, R8 ;  /* 0x000000c0c408723c */ /* 0x060ff00000001808 */
[-C--:B------:R-:W-:Y:S08]  /*dcc0*/  HMMA.16816.F32 R12, R196, R194.reuse, R12 ;  /* 0x000000c2c40c723c */ /* 0x080ff0000000180c */
[C---:B------:R-:W-:Y:S08]  /*dcd0*/  HMMA.16816.F32 R16, R160.reuse, R194, R16 ;  /* 0x000000c2a010723c */ /* 0x040ff00000001810 */
        /* <DEDUP_REMOVED lines=8> */
[----:B------:R-:W-:Y:S08]  /*dd60*/  HMMA.16816.F32 R48, R160, R166, R48 ;  /* 0x000000a6a030723c */ /* 0x000ff00000001830 */
[-C--:B---3--:R-:W-:Y:S08]  /*dd70*/  HMMA.16816.F32 R4, R168, R172.reuse, R4 ;  /* 0x000000aca804723c */ /* 0x088ff00000001804 */
        /* <DEDUP_REMOVED lines=12> */
[C---:B----4-:R-:W-:Y:S08]  /*de40*/  HMMA.16816.F32 R8, R156.reuse, R188, R8 ;  /* 0x000000bc9c08723c */ /* 0x050ff00000001808 */
[-C--:B------:R-:W-:Y:S08]  /*de50*/  HMMA.16816.F32 R12, R156, R190.reuse, R12 ;  /* 0x000000be9c0c723c */ /* 0x080ff0000000180c */
[----:B------:R-:W-:Y:S01]  /*de60*/  FMUL.FTZ R154, R4, c[0x0][0x320] ;  /* 0x0000c800049a7a20 */ /* 0x000fe20000410000 */
[C---:B------:R-:W-:Y:S04]  /*de70*/  HMMA.16816.F32 R16, R184.reuse, R190, R16 ;  /* 0x000000beb810723c */ /* 0x040fe80000001810 */
[----:B------:R-:W-:Y:S01]  /*de80*/  FMUL.FTZ R160, R5, c[0x0][0x320] ;  /* 0x0000c80005a07a20 */ /* 0x000fe20000410000 */
[----:B------:R-:W1:Y:S01]  /*de90*/  MUFU.TANH R154, R154 ;  /* 0x0000009a009a7308 */ /* 0x000e620000002400 */
[----:B------:R-:W-:Y:S02]  /*dea0*/  FMUL.FTZ R152, R6, c[0x0][0x320] ;  /* 0x0000c80006987a20 */ /* 0x000fe40000410000 */
[----:B------:R-:W-:Y:S02]  /*deb0*/  FMUL.FTZ R155, R7, c[0x0][0x320] ;  /* 0x0000c800079b7a20 */ /* 0x000fe40000410000 */
[----:B------:R-:W2:Y:S02]  /*dec0*/  LDSM.16.M88.4 R4, [R205] ;  /* 0x00000000cd04783b */ /* 0x000ea40000000200 */
[----:B------:R-:W-:Y:S02]  /*ded0*/  FMUL.FTZ R9, R9, c[0x0][0x320] ;  /* 0x0000c80009097a20 */ /* 0x000fe40000410000 */
[----:B------:R-:W-:Y:S01]  /*dee0*/  FMUL.FTZ R2, R10, c[0x0][0x320] ;  /* 0x0000c8000a027a20 */ /* 0x000fe20000410000 */
[----:B------:R-:W3:Y:S01]  /*def0*/  MUFU.TANH R160, R160 ;  /* 0x000000a000a07308 */ /* 0x000ee20000002400 */
[----:B------:R-:W-:Y:S02]  /*df00*/  FMUL.FTZ R3, R11, c[0x0][0x320] ;  /* 0x0000c8000b037a20 */ /* 0x000fe40000410000 */
        /* <DEDUP_REMOVED lines=8> */
[----:B------:R-:W-:Y:S02]  /*df90*/  FMUL.FTZ R14, R18, c[0x0][0x320] ;  /* 0x0000c800120e7a20 */ /* 0x000fe40000410000 */
[----:B------:R-:W-:Y:S01]  /*dfa0*/  FMUL.FTZ R15, R19, c[0x0][0x320] ;  /* 0x0000c800130f7a20 */ /* 0x000fe20000410000 */
[----:B------:R5:W1:Y:S10]  /*dfb0*/  MUFU.TANH R16, R8 ;  /* 0x0000000800107308 */ /* 0x000a740000002400 */
[----:B------:R-:W1:Y:S01]  /*dfc0*/  MUFU.TANH R152, R152 ;  /* 0x0000009800987308 */ /* 0x000e620000002400 */
[-C--:B--2---:R-:W-:Y:S09]  /*dfd0*/  HMMA.16816.F32 R20, R184, R4.reuse, R20 ;  /* 0x00000004b814723c */ /* 0x084ff20000001814 */
[----:B------:R-:W2:Y:S01]  /*dfe0*/  MUFU.TANH R155, R155 ;  /* 0x0000009b009b7308 */ /* 0x000ea20000002400 */
[C---:B------:R-:W-:Y:S01]  /*dff0*/  HMMA.16816.F32 R24, R156.reuse, R4, R24 ;  /* 0x000000049c18723c */ /* 0x040fe20000001818 */
[----:B-----5:R-:W5:Y:S01]  /*e000*/  LDSM.16.M88.4 R8, [R204] ;  /* 0x00000000cc08783b */ /* 0x020f620000000200 */
[----:B------:R-:W-:Y:S07]  /*e010*/  DEPBAR.LE SB0, 0x0 ;  /* 0x000080000000791a */ /* 0x000fee0000000000 */
[----:B------:R-:W1:Y:S01]  /*e020*/  MUFU.TANH R0, R0 ;  /* 0x0000000000007308 */ /* 0x000e620000002400 */
[-C--:B------:R-:W-:Y:S01]  /*e030*/  HMMA.16816.F32 R28, R156, R6.reuse, R28 ;  /* 0x000000069c1c723c */ /* 0x080fe2000000181c */
[----:B------:R-:W-:Y:S07]  /*e040*/  BAR.SYNC.DEFER_BLOCKING 0x0 ;  /* 0x0000000000007b1d */ /* 0x000fee0000010000 */
[C---:B------:R-:W-:Y:S01]  /*e050*/  HMMA.16816.F32 R32, R184.reuse, R6, R32 ;  /* 0x00000006b820723c */ /* 0x040fe20000001820 */
        /* <DEDUP_REMOVED lines=13> */
[-C--:B-----5:R-:W-:Y:S03]  /*e130*/  HMMA.16816.F32 R36, R184, R8.reuse, R36 ;  /* 0x00000008b824723c */ /* 0x0a0fe60000001824 */
[----:B------:R-:W-:Y:S02]  /*e140*/  FMUL.FTZ R29, R29, c[0x0][0x320] ;  /* 0x0000c8001d1d7a20 */ /* 0x000fe40000410000 */
[----:B------:R-:W-:Y:S01]  /*e150*/  FMUL.FTZ R30, R30, c[0x0][0x320] ;  /* 0x0000c8001e1e7a20 */ /* 0x000fe20000410000 */
[----:B------:R-:W1:Y:S01]  /*e160*/  MUFU.TANH R162, R162 ;  /* 0x000000a200a27308 */ /* 0x000e620000002400 */
[----:B------:R-:W-:Y:S01]  /*e170*/  FMUL.FTZ R31, R31, c[0x0][0x320] ;  /* 0x0000c8001f1f7a20 */ /* 0x000fe20000410000 */
[C---:B------:R-:W-:Y:S04]  /*e180*/  HMMA.16816.F32 R40, R156.reuse, R8, R40 ;  /* 0x000000089c28723c */ /* 0x040fe80000001828 */
[----:B------:R-:W-:Y:S02]  /*e190*/  FMUL.FTZ R33, R33, c[0x0][0x320] ;  /* 0x0000c80021217a20 */ /* 0x000fe40000410000 */
[----:B------:R-:W-:Y:S02]  /*e1a0*/  FMUL.FTZ R34, R34, c[0x0][0x320] ;  /* 0x0000c80022227a20 */ /* 0x000fe40000410000 */
[----:B------:R-:W1:Y:S01]  /*e1b0*/  MUFU.TANH R12, R12 ;  /* 0x0000000c000c7308 */ /* 0x000e620000002400 */
[-C--:B------:R-:W-:Y:S03]  /*e1c0*/  HMMA.16816.F32 R44, R156, R10.reuse, R44 ;  /* 0x0000000a9c2c723c */ /* 0x080fe6000000182c */
[----:B------:R-:W-:Y:S04]  /*e1d0*/  FMUL.FTZ R35, R35, c[0x0][0x320] ;  /* 0x0000c80023237a20 */ /* 0x000fe80000410000 */
[----:B------:R-:W-:Y:S01]  /*e1e0*/  FMUL.FTZ R175, R36, c[0x0][0x320] ;  /* 0x0000c80024af7a20 */ /* 0x000fe20000410000 */
        /* <DEDUP_REMOVED lines=20> */
[----:B------:R-:W1:Y:S10]  /*e330*/  MUFU.TANH R19, R19 ;  /* 0x0000001300137308 */ /* 0x000e740000002400 */
[----:B------:R-:W1:Y:S10]  /*e340*/  MUFU.TANH R18, R18 ;  /* 0x0000001200127308 */ /* 0x000e740000002400 */
[----:B------:R-:W1:Y:S10]  /*e350*/  MUFU.TANH R5, R5 ;  /* 0x0000000500057308 */ /* 0x000e740000002400 */
[----:B------:R-:W1:Y:S10]  /*e360*/  MUFU.TANH R4, R4 ;  /* 0x0000000400047308 */ /* 0x000e740000002400 */
        /* <DEDUP_REMOVED lines=19> */
[----:B------:R-:W1:Y:S10]  /*e4a0*/  MUFU.TANH R6, R6 ;  /* 0x0000000600067308 */ /* 0x000e740000002400 */
[----:B------:R-:W1:Y:S10]  /*e4b0*/  MUFU.TANH R165, R165 ;  /* 0x000000a500a57308 */ /* 0x000e740000002400 */
[----:B------:R1:W1:Y:S10]  /*e4c0*/  MUFU.TANH R163, R45 ;  /* 0x0000002d00a37308 */ /* 0x0002740000002400 */
[----:B------:R-:W1:Y:S10]  /*e4d0*/  MUFU.TANH R11, R11 ;  /* 0x0000000b000b7308 */ /* 0x000e740000002400 */
[----:B------:R-:W1:Y:S10]  /*e4e0*/  MUFU.TANH R7, R7 ;  /* 0x0000000700077308 */ /* 0x000e740000002400 */
[----:B------:R-:W1:Y:S10]  /*e4f0*/  MUFU.TANH R174, R174 ;  /* 0x000000ae00ae7308 */ /* 0x000e740000002400 */
[----:B------:R1:W1:Y:S10]  /*e500*/  MUFU.TANH R172, R49 ;  /* 0x0000003100ac7308 */ /* 0x0002740000002400 */
[----:B------:R1:W1:Y:S10]  /*e510*/  MUFU.TANH R170, R50 ;  /* 0x0000003200aa7308 */ /* 0x0002740000002400 */
[----:B------:R1:W1:Y:S01]  /*e520*/  MUFU.TANH R168, R51 ;  /* 0x0000003300a87308 */ /* 0x0002620000002400 */
[----:B------:R-:W-:-:S05]  /*e530*/  @!P0 BRA `(.L_x_434) ;  /* 0x000002e000008947 */ /* 0x000fca0003800000 */
[----:B--234-:R-:W-:Y:S02]  /*e540*/  IADD3 R9, R238, -0x1, RZ ;  /* 0xffffffffee097810 */ /* 0x01cfe40007ffe0ff */
[----:B------:R-:W-:Y:S02]  /*e550*/  ISETP.GE.AND P1, PT, R239, 0x1, PT ;  /* 0x00000001ef00780c */ /* 0x000fe40003f26270 */
[----:B------:R-:W-:Y:S01]  /*e560*/  SHF.R.S32.HI R8, RZ, 0x1f, R9 ;  /* 0x0000001fff087819 */ /* 0x000fe20000011409 */
[C---:B-1----:R-:W-:Y:S04]  /*e570*/  IMAD.WIDE.U32 R28, R9.reuse, c[0x0][0x1e0], RZ ;  /* 0x00007800091c7a25 */ /* 0x042fe800078e00ff */
        /* <DEDUP_REMOVED lines=42> */
.L_x_434:
[----:B--234-:R-:W-:Y:S01]  /*e820*/  PLOP3.LUT P1, PT, PT, PT, UP2, 0x80, 0x0 ;  /* 0x000000000000781c */ /* 0x01cfe20003f2f028 */
[----:B------:R-:W0:Y:S01]  /*e830*/  LDGDEPBAR ;  /* 0x00000000000079af */ /* 0x000e220000000000 */
[----:B------:R-:W-:Y:S01]  /*e840*/  PLOP3.LUT P0, PT, PT, PT, UP2, 0x80, 0x0 ;  /* 0x000000000000781c */ /* 0x000fe20003f0f028 */
[----:B-1----:R-:W-:Y:S02]  /*e850*/  IMAD.MOV.U32 R30, RZ, RZ, R222 ;  /* 0x000000ffff1e7224 */ /* 0x002fe400078e00de */
[----:B------:R-:W-:Y:S04]  /*e860*/  IMAD R22, R238, -0x30, RZ ;  /* 0xffffffd0ee167824 */ /* 0x000fe800078e02ff */
[----:B------:R-:W-:Y:S01]  /*e870*/  IMAD.IADD R9, R22, 0x1, -R227 ;  /* 0x0000000116097824 */ /* 0x000fe200078e0ae3 */
        /* <DEDUP_REMOVED lines=9> */
[--C-:B-1----:R-:W-:Y:S02]  /*e910*/  IMAD.IADD R33, R29, 0x1, R8.reuse ;  /* 0x000000011d217824 */ /* 0x102fe400078e0208 */
        /* <DEDUP_REMOVED lines=16> */
.L_x_437:
[----:B------:R-:W-:Y:S04]  /*ea20*/  MOV R8, c[0x0][0x32c] ;  /* 0x0000cb0000087a02 */ /* 0x000fe80000000f00 */
[----:B------:R-:W-:Y:S11]  /*ea30*/  ISETP.NE.AND P0, PT, R8, 0x1, PT ;  /* 0x000000010800780c */ /* 0x000ff60003f05270 */
[----:B------:R-:W-:Y:S02]  /*ea40*/  @!UPT UIADD3 URZ, URZ, URZ, URZ ;  /* 0x0000003f3f3ff290 */ /* 0x000fe4000fffe03f */
[----:B------:R-:W-:Y:S05]  /*ea50*/  @P0 IMAD.HI.U32 R8, R10, c[0x0][0x330], RZ ;  /* 0x0000cc000a080a27 */ /* 0x000fea00078e00ff */
[----:B------:R-:W-:Y:S02]  /*ea60*/  @P0 SHF.R.U32.HI R10, RZ, c[0x0][0x334], R8 ;  /* 0x0000cd00ff0a0a19 */ /* 0x000fe40000011608 */
.L_x_438:
[----:B------:R-:W-:Y:S05]  /*ea70*/  BSYNC B0 ;  /* 0x0000000000007941 */ /* 0x000fea0003800000 */
.L_x_436:
[----:B------:R-:W-:Y:S05]  /*ea80*/  IMAD R10, R10, c[0x0][0x32c], R9 ;  /* 0x0000cb000a0a7a24 */ /* 0x000fea00078e0209 */
[----:B------:R-:W-:Y:S02]  /*ea90*/  IADD3 R8, R10, c[0x0][0x32c], RZ ;  /* 0x0000cb000a087a10 */ /* 0x000fe40007ffe0ff */
[----:B------:R-:W-:Y:S02]  /*eaa0*/  IMNMX R31, R31, R10, !PT ;  /* 0x0000000a1f1f7217 */ /* 0x000fe40007800200 */
[----:B------:R-:W-:Y:S02]  /*eab0*/  IMNMX R33, R33, R8, PT ;  /* 0x0000000821217217 */ /* 0x000fe40003800200 */
.L_x_435:
[C---:B------:R-:W-:Y:S02]  /*eac0*/  ISETP.GE.AND P0, PT, R22.reuse, 0x2, PT ;  /* 0x000000021600780c */ /* 0x040fe40003f06270 */
[C---:B------:R-:W-:Y:S02]  /*ead0*/  ISETP.GE.AND P1, PT, R22.reuse, 0x9, PT ;  /* 0x000000091600780c */ /* 0x040fe40003f26270 */
[----:B------:R-:W-:Y:S02]  /*eae0*/  P2R R10, PR, RZ, 0x1 ;  /* 0x00000001ff0a7803 */ /* 0x000fe40000000000 */
[----:B------:R-:W-:Y:S02]  /*eaf0*/  ISETP.GT.AND P0, PT, R31, 0x1, !P0 ;  /* 0x000000011f00780c */ /* 0x000fe40004704270 */
[----:B------:R-:W-:Y:S02]  /*eb00*/  P2R R27, PR, RZ, 0x2 ;  /* 0x00000002ff1b7803 */ /* 0x000fe40000000000 */
[----:B------:R-:W-:Y:S02]  /*eb10*/  ISETP.LT.OR P0, PT, R33, 0x2, P0 ;  /* 0x000000022100780c */ /* 0x000fe40000701670 */
[----:B------:R-:W-:Y:S02]  /*eb20*/  ISETP.GE.AND P2, PT, R22, 0x1, PT ;  /* 0x000000011600780c */ /* 0x000fe40003f46270 */
[----:B------:R-:W-:Y:S02]  /*eb30*/  FSEL R160, R160, -INF , !P0 ;  /* 0xff800000a0a07808 */ /* 0x000fe40004000000 */
[----:B------:R-:W-:Y:S02]  /*eb40*/  ISETP.GT.AND P0, PT, R31, 0x8, !P1 ;  /* 0x000000081f00780c */ /* 0x000fe40004f04270 */
[----:B------:R-:W-:Y:S02]  /*eb50*/  ISETP.GE.AND P1, PT, R22, 0xa, PT ;  /* 0x0000000a1600780c */ /* 0x000fe40003f26270 */
[----:B------:R-:W-:Y:S02]  /*eb60*/  ISETP.LT.OR P0, PT, R33, 0x9, P0 ;  /* 0x000000092100780c */ /* 0x000fe40000701670 */
[----:B------:R-:W-:Y:S02]  /*eb70*/  P2R R8, PR, RZ, 0x2 ;  /* 0x00000002ff087803 */ /* 0x000fe40000000000 */
[----:B------:R-:W-:Y:S02]  /*eb80*/  FSEL R20, R16, -INF , !P0 ;  /* 0xff80000010147808 */ /* 0x000fe40004000000 */
[----:B------:R-:W-:Y:S02]  /*eb90*/  ISETP.GT.AND P0, PT, R31, 0x9, !P1 ;  /* 0x000000091f00780c */ /* 0x000fe40004f04270 */
[C---:B------:R-:W-:Y:S02]  /*eba0*/  ISETP.GE.AND P1, PT, R22.reuse, 0x11, PT ;  /* 0x000000111600780c */ /* 0x040fe40003f26270 */
        /* <DEDUP_REMOVED lines=9> */
[----:B------:R-:W-:Y:S02]  /*ec40*/  ISETP.GE.AND P1, PT, R22, 0x19, PT ;  /* 0x000000191600780c */ /* 0x000fe40003f26270 */
[----:B------:R-:W-:Y:S02]  /*ec50*/  ISETP.LT.OR P0, PT, R33, 0x12, P0 ;  /* 0x000000122100780c */ /* 0x000fe40000701670 */
[----:B------:R-:W-:Y:S02]  /*ec60*/  P2R R24, PR, RZ, 0x2 ;  /* 0x00000002ff187803 */ /* 0x000fe40000000000 */
[----:B------:R-:W-:Y:S02]  /*ec70*/  FSEL R40, R18, -INF , !P0 ;  /* 0xff80000012287808 */ /* 0x000fe40004000000 */
[----:B------:R-:W-:Y:S01]  /*ec80*/  ISETP.GT.AND P0, PT, R31, 0x18, !P1 ;  /* 0x000000181f00780c */ /* 0x000fe20004f04270 */
[----:B------:R-:W1:Y:S01]  /*ec90*/  SHFL.IDX PT, R18, R30, 0x1, 0x1c1f ;  /* 0x003c1f001e127f89 */ /* 0x000e6200000e0000 */
        /* <DEDUP_REMOVED lines=11> */
[----:B------:R-:W-:Y:S01]  /*ed50*/  ISETP.LT.OR P0, PT, R33, 0x21, P0 ;  /* 0x000000212100780c */ /* 0x000fe20000701670 */
[--C-:B-1----:R-:W-:Y:S01]  /*ed60*/  IMAD.IADD R17, R28, 0x1, R18.reuse ;  /* 0x000000011c117824 */ /* 0x102fe200078e0212 */
[----:B------:R-:W-:Y:S02]  /*ed70*/  P2R R19, PR, RZ, 0x2 ;  /* 0x00000002ff137803 */ /* 0x000fe40000000000 */
[----:B------:R-:W-:Y:S02]  /*ed80*/  FSEL R175, R175, -INF , !P0 ;  /* 0xff800000afaf7808 */ /* 0x000fe40004000000 */
[----:B------:R-:W-:Y:S02]  /*ed90*/  ISETP.GT.AND P0, PT, R31, 0x21, !P1 ;  /* 0x000000211f00780c */ /* 0x000fe40004f04270 */
[----:B------:R-:W-:Y:S02]  /*eda0*/  ISETP.GE.AND P1, PT, R22, 0x29, PT ;  /* 0x000000291600780c */ /* 0x000fe40003f26270 */
[----:B------:R-:W-:Y:S02]  /*edb0*/  ISETP.LT.OR P0, PT, R33, 0x22, P0 ;  /* 0x000000222100780c */ /* 0x000fe40000701670 */
[----:B------:R-:W-:Y:S02]  /*edc0*/  P2R R32, PR, RZ, 0x4 ;  /* 0x00000004ff207803 */ /* 0x000fe40000000000 */
[----:B------:R-:W-:Y:S02]  /*edd0*/  FSEL R250, R250, -INF , !P0 ;  /* 0xff800000fafa7808 */ /* 0x000fe40004000000 */
[----:B------:R-:W-:Y:S04]  /*ede0*/  ISETP.GT.AND P0, PT, R31, 0x28, !P1 ;  /* 0x000000281f00780c */ /* 0x000fe80004f04270 */
[----:B------:R-:W-:Y:S04]  /*edf0*/  ISETP.LT.OR P0, PT, R33, 0x29, P0 ;  /* 0x000000292100780c */ /* 0x000fe80000701670 */
[----:B------:R-:W-:Y:S02]  /*ee00*/  FSEL R174, R174, -INF , !P0 ;  /* 0xff800000aeae7808 */ /* 0x000fe40004000000 */
[----:B------:R-:W-:Y:S04]  /*ee10*/  ISETP.GT.AND P0, PT, R31, RZ, !P2 ;  /* 0x000000ff1f00720c */ /* 0x000fe80005704270 */
[----:B------:R-:W-:Y:S04]  /*ee20*/  ISETP.LT.OR P0, PT, R33, 0x1, P0 ;  /* 0x000000012100780c */ /* 0x000fe80000701670 */
[----:B------:R-:W-:Y:S02]  /*ee30*/  FSEL R154, R154, -INF , !P0 ;  /* 0xff8000009a9a7808 */ /* 0x000fe40004000000 */
[----:B------:R-:W-:Y:S04]  /*ee40*/  ISETP.GE.AND P0, PT, R22, 0x2a, PT ;  /* 0x0000002a1600780c */ /* 0x000fe80003f06270 */
[----:B------:R-:W-:Y:S01]  /*ee50*/  ISETP.GT.AND P2, PT, R31, 0x29, !P0 ;  /* 0x000000291f00780c */ /* 0x000fe20004744270 */
[----:B------:R-:W-:Y:S03]  /*ee60*/  IMAD.IADD R31, R29, 0x1, R18 ;  /* 0x000000011d1f7824 */ /* 0x000fe600078e0212 */
        /* <DEDUP_REMOVED lines=19> */
.L_x_441:
[----:B------:R-:W-:Y:S04]  /*efa0*/  MOV R18, c[0x0][0x32c] ;  /* 0x0000cb0000127a02 */ /* 0x000fe80000000f00 */
[----:B------:R-:W-:Y:S11]  /*efb0*/  ISETP.NE.AND P2, PT, R18, 0x1, PT ;  /* 0x000000011200780c */ /* 0x000ff60003f45270 */
[----:B------:R-:W-:Y:S02]  /*efc0*/  @!UPT UIADD3 URZ, URZ, URZ, URZ ;  /* 0x0000003f3f3ff290 */ /* 0x000fe4000fffe03f */
[----:B------:R-:W-:Y:S05]  /*efd0*/  @P2 IMAD.HI.U32 R18, R22, c[0x0][0x330], RZ ;  /* 0x0000cc0016122a27 */ /* 0x000fea00078e00ff */
[----:B------:R-:W-:Y:S02]  /*efe0*/  @P2 SHF.R.U32.HI R22, RZ, c[0x0][0x334], R18 ;  /* 0x0000cd00ff162a19 */ /* 0x000fe40000011612 */
.L_x_442:
[----:B------:R-:W-:Y:S05]  /*eff0*/  BSYNC B0 ;  /* 0x0000000000007941 */ /* 0x000fea0003800000 */
.L_x_440:
[----:B------:R-:W-:Y:S05]  /*f000*/  IMAD R22, R22, c[0x0][0x32c], R9 ;  /* 0x0000cb0016167a24 */ /* 0x000fea00078e0209 */
[----:B------:R-:W-:Y:S02]  /*f010*/  IADD3 R18, R22, c[0x0][0x32c], RZ ;  /* 0x0000cb0016127a10 */ /* 0x000fe40007ffe0ff */
[----:B------:R-:W-:Y:S02]  /*f020*/  IMNMX R17, R17, R22, !PT ;  /* 0x0000001611117217 */ /* 0x000fe40007800200 */
[----:B------:R-:W-:Y:S02]  /*f030*/  IMNMX R31, R31, R18, PT ;  /* 0x000000121f1f7217 */ /* 0x000fe40003800200 */
.L_x_439:
        /* <DEDUP_REMOVED lines=21> */
[----:B------:R-:W-:Y:S01]  /*f190*/  FSEL R44, R4, -INF , !P2 ;  /* 0xff800000042c7808 */ /* 0x000fe20005000000 */
[----:B------:R-:W-:Y:S01]  /*f1a0*/  IMAD.IADD R4, R28, 0x1, R15 ;  /* 0x000000011c047824 */ /* 0x000fe200078e020f */
        /* <DEDUP_REMOVED lines=43> */
.L_x_445:
[----:B------:R-:W-:Y:S04]  /*f460*/  MOV R15, c[0x0][0x32c] ;  /* 0x0000cb00000f7a02 */ /* 0x000fe80000000f00 */
[----:B------:R-:W-:Y:S11]  /*f470*/  ISETP.NE.AND P2, PT, R15, 0x1, PT ;  /* 0x000000010f00780c */ /* 0x000ff60003f45270 */
[----:B------:R-:W-:Y:S02]  /*f480*/  @!UPT UIADD3 URZ, URZ, URZ, URZ ;  /* 0x0000003f3f3ff290 */ /* 0x000fe4000fffe03f */
[----:B------:R-:W-:Y:S05]  /*f490*/  @P2 IMAD.HI.U32 R15, R34, c[0x0][0x330], RZ ;  /* 0x0000cc00220f2a27 */ /* 0x000fea00078e00ff */
[----:B------:R-:W-:Y:S02]  /*f4a0*/  @P2 SHF.R.U32.HI R34, RZ, c[0x0][0x334], R15 ;  /* 0x0000cd00ff222a19 */ /* 0x000fe4000001160f */
.L_x_446:
[----:B------:R-:W-:Y:S05]  /*f4b0*/  BSYNC B0 ;  /* 0x0000000000007941 */ /* 0x000fea0003800000 */
.L_x_444:
[----:B------:R-:W-:Y:S05]  /*f4c0*/  IMAD R15, R34, c[0x0][0x32c], R9 ;  /* 0x0000cb00220f7a24 */ /* 0x000fea00078e0209 */
[----:B------:R-:W-:Y:S02]  /*f4d0*/  IADD3 R34, R15, c[0x0][0x32c], RZ ;  /* 0x0000cb000f227a10 */ /* 0x000fe40007ffe0ff */
[----:B------:R-:W-:Y:S02]  /*f4e0*/  IMNMX R4, R4, R15, !PT ;  /* 0x0000000f04047217 */ /* 0x000fe40007800200 */
[----:B------:R-:W-:Y:S02]  /*f4f0*/  IMNMX R5, R5, R34, PT ;  /* 0x0000002205057217 */ /* 0x000fe40003800200 */
.L_x_443:
[----:B------:R-:W-:Y:S04]  /*f500*/  ISETP.NE.AND P2, PT, R10, RZ, PT ;  /* 0x000000ff0a00720c */ /* 0x000fe80003f45270 */
[C---:B------:R-:W-:Y:S04]  /*f510*/  ISETP.GT.AND P2, PT, R4.reuse, 0x1, !P2 ;  /* 0x000000010400780c */ /* 0x040fe80005744270 */
        /* <DEDUP_REMOVED lines=8> */
[C---:B------:R-:W-:Y:S04]  /*f5a0*/  ISETP.LT.OR P2, PT, R5.reuse, 0xa, P2 ;  /* 0x0000000a0500780c */ /* 0x040fe80001741670 */
        /* <DEDUP_REMOVED lines=14> */
[C---:B------:R-:W-:Y:S04]  /*f690*/  ISETP.GT.AND P2, PT, R4.reuse, 0x19, !P2 ;  /* 0x000000190400780c */ /* 0x040fe80005744270 */
        /* <DEDUP_REMOVED lines=10> */
[----:B------:R-:W-:Y:S04]  /*f740*/  ISETP.GT.AND P2, PT, R4, 0x28, !P1 ;  /* 0x000000280400780c */ /* 0x000fe80004f44270 */
[----:B------:R-:W-:Y:S04]  /*f750*/  ISETP.LT.OR P2, PT, R5, 0x29, P2 ;  /* 0x000000290500780c */ /* 0x000fe80001741670 */
[----:B------:R-:W-:Y:S02]  /*f760*/  FSEL R165, R165, -INF , !P2 ;  /* 0xff800000a5a57808 */ /* 0x000fe40005000000 */
[----:B------:R-:W-:Y:S04]  /*f770*/  ISETP.NE.AND P2, PT, R32, RZ, PT ;  /* 0x000000ff2000720c */ /* 0x000fe80003f45270 */
[----:B------:R-:W-:Y:S04]  /*f780*/  ISETP.GT.AND P2, PT, R4, RZ, !P2 ;  /* 0x000000ff0400720c */ /* 0x000fe80005744270 */
[C---:B------:R-:W-:Y:S04]  /*f790*/  ISETP.LT.OR P2, PT, R5.reuse, 0x1, P2 ;  /* 0x000000010500780c */ /* 0x040fe80001741670 */
[----:B------:R-:W-:Y:S02]  /*f7a0*/  FSEL R31, R0, -INF , !P2 ;  /* 0xff800000001f7808 */ /* 0x000fe40005000000 */
[----:B------:R-:W1:Y:S01]  /*f7b0*/  SHFL.IDX PT, R0, R30, 0x3, 0x1c1f ;  /* 0x007c1f001e007f89 */ /* 0x000e6200000e0000 */
[----:B------:R-:W-:Y:S04]  /*f7c0*/  ISETP.GT.AND P2, PT, R4, 0x29, !P0 ;  /* 0x000000290400780c */ /* 0x000fe80004744270 */
        /* <DEDUP_REMOVED lines=20> */
.L_x_449:
[----:B------:R-:W-:Y:S04]  /*f910*/  MOV R0, c[0x0][0x32c] ;  /* 0x0000cb0000007a02 */ /* 0x000fe80000000f00 */
[----:B------:R-:W-:Y:S11]  /*f920*/  ISETP.NE.AND P2, PT, R0, 0x1, PT ;  /* 0x000000010000780c */ /* 0x000ff60003f45270 */
[----:B------:R-:W-:Y:S02]  /*f930*/  @!UPT UIADD3 URZ, URZ, URZ, URZ ;  /* 0x0000003f3f3ff290 */ /* 0x000fe4000fffe03f */
[----:B------:R-:W-:Y:S05]  /*f940*/  @P2 IMAD.HI.U32 R0, R4, c[0x0][0x330], RZ ;  /* 0x0000cc0004002a27 */ /* 0x000fea00078e00ff */
[----:B------:R-:W-:Y:S02]  /*f950*/  @P2 SHF.R.U32.HI R4, RZ, c[0x0][0x334], R0 ;  /* 0x0000cd00ff042a19 */ /* 0x000fe40000011600 */
.L_x_450:
[----:B------:R-:W-:Y:S05]  /*f960*/  BSYNC B0 ;  /* 0x0000000000007941 */ /* 0x000fea0003800000 */
.L_x_448:
[----:B------:R-:W-:Y:S05]  /*f970*/  IMAD R9, R4, c[0x0][0x32c], R9 ;  /* 0x0000cb0004097a24 */ /* 0x000fea00078e0209 */
[----:B------:R-:W-:Y:S02]  /*f980*/  IADD3 R0, R9, c[0x0][0x32c], RZ ;  /* 0x0000cb0009007a10 */ /* 0x000fe40007ffe0ff */
[----:B------:R-:W-:Y:S02]  /*f990*/  IMNMX R28, R28, R9, !PT ;  /* 0x000000091c1c7217 */ /* 0x000fe40007800200 */
[----:B------:R-:W-:Y:S02]  /*f9a0*/  IMNMX R29, R29, R0, PT ;  /* 0x000000001d1d7217 */ /* 0x000fe40003800200 */
.L_x_447:
[----:B------:R-:W-:Y:S01]  /*f9b0*/  ISETP.NE.AND P2, PT, R32, RZ, PT ;  /* 0x000000ff2000720c */ /* 0x000fe20003f45270 */
[----:B------:R-:W-:Y:S01]  /*f9c0*/  LDSM.16.MT88.4 R36, [R212+0x100] ;  /* 0x00010000d424783b */ /* 0x000fe20000004200 */
[----:B------:R-:W-:Y:S02]  /*f9d0*/  FMNMX.FTZ R5, R152, R150, !PT ;  /* 0x0000009698057209 */ /* 0x000fe40007810000 */
[----:B------:R-:W-:Y:S02]  /*f9e0*/  ISETP.GT.AND P2, PT, R28, RZ, !P2 ;  /* 0x000000ff1c00720c */ /* 0x000fe40005744270 */
[----:B------:R-:W-:Y:S02]  /*f9f0*/  FMNMX.FTZ R5, R22, R5, !PT ;  /* 0x0000000516057209 */ /* 0x000fe40007810000 */
[C---:B------:R-:W-:Y:S02]  /*fa00*/  ISETP.LT.OR P2, PT, R29.reuse, 0x1, P2 ;  /* 0x000000011d00780c */ /* 0x040fe40001741670 */
        /* <DEDUP_REMOVED lines=37> */
[----:B------:R-:W-:Y:S02]  /*fc60*/  FMNMX.FTZ R13, R197, R0, !PT ;  /* 0x00000000c50d7209 */ /* 0x000fe40007810000 */
[----:B------:R-:W-:Y:S01]  /*fc70*/  FSEL R252, R252, -INF , !P2 ;  /* 0xff800000fcfc7808 */ /* 0x000fe20005000000 */
[----:B------:R-:W1:Y:S01]  /*fc80*/  SHFL.BFLY PT, R4, R3, 0x2, 0x1f ;  /* 0x0c401f0003047f89 */ /* 0x000e6200000e0000 */
[----:B------:R-:W-:Y:S02]  /*fc90*/  ISETP.NE.AND P2, PT, R24, RZ, PT ;  /* 0x000000ff1800720c */ /* 0x000fe40003f45270 */
[----:B------:R-:W-:Y:S02]  /*fca0*/  FMNMX.FTZ R13, R248, R13, !PT ;  /* 0x0000000df80d7209 */ /* 0x000fe40007810000 */
[----:B------:R-:W-:Y:S02]  /*fcb0*/  ISETP.GT.AND P2, PT, R28, 0x18, !P2 ;  /* 0x000000181c00780c */ /* 0x000fe40005744270 */
[----:B------:R-:W-:Y:S02]  /*fcc0*/  FMNMX.FTZ R0, R31, R149, !PT ;  /* 0x000000951f007209 */ /* 0x000fe40007810000 */
[----:B------:R-:W-:Y:S02]  /*fcd0*/  ISETP.LT.OR P2, PT, R29, 0x19, P2 ;  /* 0x000000191d00780c */ /* 0x000fe40001741670 */
[----:B------:R-:W-:Y:S02]  /*fce0*/  FMNMX.FTZ R0, R17, R0, !PT ;  /* 0x0000000011007209 */ /* 0x000fe40007810000 */
[----:B------:R-:W-:Y:S02]  /*fcf0*/  FMNMX.FTZ R13, R246, R13, !PT ;  /* 0x0000000df60d7209 */ /* 0x000fe40007810000 */
[----:B------:R-:W-:Y:S02]  /*fd00*/  FSEL R251, R251, -INF , !P2 ;  /* 0xff800000fbfb7808 */ /* 0x000fe40005000000 */
[----:B------:R-:W-:Y:S02]  /*fd10*/  ISETP.NE.AND P2, PT, R23, RZ, PT ;  /* 0x000000ff1700720c */ /* 0x000fe40003f45270 */
[----:B------:R-:W-:Y:S02]  /*fd20*/  FMNMX.FTZ R13, R170, R13, !PT ;  /* 0x0000000daa0d7209 */ /* 0x000fe40007810000 */
[----:B------:R-:W-:Y:S02]  /*fd30*/  FMNMX.FTZ R0, R161, R0, !PT ;  /* 0x00000000a1007209 */ /* 0x000fe40007810000 */
[----:B------:R-:W-:Y:S02]  /*fd40*/  FMNMX.FTZ R5, R168, R13, !PT ;  /* 0x0000000da8057209 */ /* 0x000fe40007810000 */
[----:B------:R-:W-:Y:S02]  /*fd50*/  ISETP.GT.AND P2, PT, R28, 0x19, !P2 ;  /* 0x000000191c00780c */ /* 0x000fe40005744270 */
[----:B------:R-:W-:Y:S01]  /*fd60*/  FMNMX.FTZ R13, R15, R0, !PT ;  /* 0x000000000f0d7209 */ /* 0x000fe20007810000 */
[----:B------:R-:W2:Y:S01]  /*fd70*/  SHFL.BFLY PT, R2, R5, 0x2, 0x1f ;  /* 0x0c401f0005027f89 */ /* 0x000ea200000e0000 */
        /* <DEDUP_REMOVED lines=10> */
[----:B------:R-:W-:Y:S02]  /*fe20*/  FMNMX.FTZ R0, R169, R0, !PT ;  /* 0x00000000a9007209 */ /* 0x000fe40007810000 */
[----:B------:R-:W-:Y:S02]  /*fe30*/  ISETP.NE.AND P2, PT, R19, RZ, PT ;  /* 0x000000ff1300720c */ /* 0x000fe40003f45270 */
[----:B-1----:R-:W-:Y:S02]  /*fe40*/  FMNMX.FTZ R4, R3, R4, !PT ;  /* 0x0000000403047209 */ /* 0x002fe40007810000 */
[----:B------:R-:W-:Y:S02]  /*fe50*/  FMNMX.FTZ R0, R167, R0, !PT ;  /* 0x00000000a7007209 */ /* 0x000fe40007810000 */
[----:B------:R-:W-:Y:S01]  /*fe60*/  ISETP.GT.AND P2, PT, R28, 0x21, !P2 ;  /* 0x000000211c00780c */ /* 0x000fe20005744270 */
[----:B------:R-:W1:Y:S01]  /*fe70*/  SHFL.BFLY PT, R3, R4, 0x1, 0x1f ;  /* 0x0c201f0004037f89 */ /* 0x000e6200000e0000 */
[----:B------:R-:W-:Y:S02]  /*fe80*/  FMNMX.FTZ R0, R165, R0, !PT ;  /* 0x00000000a5007209 */ /* 0x000fe40007810000 */
[----:B------:R-:W-:Y:S02]  /*fe90*/  ISETP.LT.OR P2, PT, R29, 0x22, P2 ;  /* 0x000000221d00780c */ /* 0x000fe40001741670 */
[----:B--2---:R-:W-:Y:S02]  /*fea0*/  FMNMX.FTZ R2, R5, R2, !PT ;  /* 0x0000000205027209 */ /* 0x004fe40007810000 */
[----:B------:R-:W-:Y:S02]  /*feb0*/  FSEL R162, R6, -INF , !P2 ;  /* 0xff80000006a27808 */ /* 0x000fe40005000000 */
[----:B------:R-:W-:Y:S01]  /*fec0*/  FMNMX.FTZ R6, R163, R0, !PT ;  /* 0x00000000a3067209 */ /* 0x000fe20007810000 */
[----:B------:R-:W2:Y:S01]  /*fed0*/  SHFL.BFLY PT, R13, R2, 0x1, 0x1f ;  /* 0x0c201f00020d7f89 */ /* 0x000ea200000e0000 */
[----:B------:R-:W-:Y:S02]  /*fee0*/  FMNMX.FTZ R19, R9, R148, !PT ;  /* 0x0000009409137209 */ /* 0x000fe40007810000 */
[----:B------:R-:W-:Y:S02]  /*fef0*/  ISETP.GT.AND P1, PT, R28, 0x28, !P1 ;  /* 0x000000281c00780c */ /* 0x000fe40004f24270 */
[----:B------:R-:W-:Y:S02]  /*ff00*/  FMNMX.FTZ R19, R10, R19, !PT ;  /* 0x000000130a137209 */ /* 0x000fe40007810000 */
[C---:B------:R-:W-:Y:S01]  /*ff10*/  ISETP.LT.OR P1, PT, R29.reuse, 0x29, P1 ;  /* 0x000000291d00780c */ /* 0x040fe20000f21670 */
[----:B------:R-:W3:Y:S01]  /*ff20*/  SHFL.BFLY PT, R5, R6, 0x2, 0x1f ;  /* 0x0c401f0006057f89 */ /* 0x000ee200000e0000 */
[----:B------:R-:W-:Y:S02]  /*ff30*/  FMNMX.FTZ R19, R12, R19, !PT ;  /* 0x000000130c137209 */ /* 0x000fe40007810000 */
[----:B------:R-:W-:Y:S02]  /*ff40*/  ISETP.GT.AND P0, PT, R28, 0x29, !P0 ;  /* 0x000000291c00780c */ /* 0x000fe40004704270 */
[----:B------:R-:W-:Y:S02]  /*ff50*/  FMNMX.FTZ R0, R8, R19, !PT ;  /* 0x0000001308007209 */ /* 0x000fe40007810000 */
[----:B-1----:R-:W-:Y:S02]  /*ff60*/  FMNMX.FTZ R3, R4, R3, !PT ;  /* 0x0000000304037209 */ /* 0x002fe40007810000 */
[----:B------:R-:W-:Y:S02]  /*ff70*/  ISETP.LT.OR P0, PT, R29, 0x2a, P0 ;  /* 0x0000002a1d00780c */ /* 0x000fe40000701670 */
[C---:B------:R-:W-:Y:S01]  /*ff80*/  FSETP.NEU.FTZ.AND P2, PT, R3.reuse, -INF , PT ;  /* 0xff8000000300780b */ /* 0x040fe20003f5d000 */
[----:B------:R-:W-:Y:S01]  /*ff90*/  FMUL.FTZ R173, R3, c[0x0][0x2d0] ;  /* 0x0000b40003ad7a20 */ /* 0x000fe20000410000 */
[----:B------:R-:W-:Y:S02]  /*ffa0*/  FSEL R153, R7, -INF , !P0 ;  /* 0xff80000007997808 */ /* 0x000fe40004000000 */
[----:B--2---:R-:W-:Y:S02]  /*ffb0*/  FMNMX.FTZ R2, R2, R13, !PT ;  /* 0x0000000d02027209 */ /* 0x004fe40007810000 */
[----:B------:R-:W-:Y:S03]  /*ffc0*/  FSEL R173, R173, RZ, P2 ;  /* 0x000000ffadad7208 */ /* 0x000fe60001000000 */
[----:B------:R-:W-:Y:S02]  /*ffd0*/  FMUL.FTZ R171, R2, c[0x0][0x2d0] ;  /* 0x0000b40002ab7a20 */ /* 0x000fe40000410000 */
[--C-:B------:R-:W-:Y:S01]  /*ffe0*/  FFMA.FTZ R178, R160, c[0x0][0x2d0], -R173.reuse ;  /* 0x0000b400a0b27a23 */ /* 0x100fe200000108ad */
[----:B------:R-:W-:Y:S01]  /*fff0*/  FSEL R160, R11, -INF , !P1 ;  /* 0xff8000000ba07808 */ /* 0x000fe20004800000 */
[--C-:B------:R-:W-:Y:S01]  /*10000*/  FFMA.FTZ R177, R20, c[0x0][0x2d0], -R173.reuse ;  /* 0x0000b40014b17a23 */ /* 0x100fe200000108ad */
[----:B------:R-:W-:Y:S01]  /*10010*/  FMNMX.FTZ R11, R247, R0, !PT ;  /* 0x00000000f70b7209 */ /* 0x000fe20007810000 */
[--C-:B------:R-:W-:Y:S01]  /*10020*/  FFMA.FTZ R179, R154, c[0x0][0x2d0], -R173.reuse ;  /* 0x0000b4009ab37a23 */ /* 0x100fe200000108ad */
[----:B---3--:R-:W-:Y:S01]  /*10030*/  FMNMX.FTZ R6, R6, R5, !PT ;  /* 0x0000000506067209 */ /* 0x008fe20007810000 */
[--C-:B------:R-:W-:Y:S01]  /*10040*/  FFMA.FTZ R176, R16, c[0x0][0x2d0], -R173.reuse ;  /* 0x0000b40010b07a23 */ /* 0x100fe200000108ad */
[----:B------:R-:W-:Y:S01]  /*10050*/  FMNMX.FTZ R0, R252, R11, !PT ;  /* 0x0000000bfc007209 */ /* 0x000fe20007810000 */
[----:B------:R-:W-:Y:S01]  /*10060*/  MUFU.EX2 R178, R178 ;  /* 0x000000b200b27308 */ /* 0x000fe20000000800 */
[----:B------:R-:W-:Y:S01]  /*10070*/  FSETP.NEU.FTZ.AND P1, PT, R2, -INF , PT ;  /* 0xff8000000200780b */ /* 0x000fe20003f3d000 */
[----:B------:R-:W1:Y:S01]  /*10080*/  SHFL.BFLY PT, R5, R6, 0x1, 0x1f ;  /* 0x0c201f0006057f89 */ /* 0x000e6200000e0000 */
[----:B------:R-:W-:Y:S01]  /*10090*/  FMNMX.FTZ R0, R251, R0, !PT ;  /* 0x00000000fb007209 */ /* 0x000fe20007810000 */
[--C-:B------:R-:W-:Y:S01]  /*100a0*/  FFMA.FTZ R175, R175, c[0x0][0x2d0], -R173.reuse ;  /* 0x0000b400afaf7a23 */ /* 0x100fe200000108ad */
[----:B------:R-:W-:Y:S01]  /*100b0*/  FSEL R171, R171, RZ, P1 ;  /* 0x000000ffabab7208 */ /* 0x000fe20000800000 */
[--C-:B------:R-:W-:Y:S01]  /*100c0*/  FFMA.FTZ R174, R174, c[0x0][0x2d0], -R173.reuse ;  /* 0x0000b400aeae7a23 */ /* 0x100fe200000108ad */
[----:B------:R-:W-:Y:S01]  /*100d0*/  FMNMX.FTZ R11, R249, R0, !PT ;  /* 0x00000000f90b7209 */ /* 0x000fe20007810000 */
[----:B------:R-:W-:Y:S01]  /*100e0*/  FFMA.FTZ R190, R42, c[0x0][0x2d0], -R173 ;  /* 0x0000b4002abe7a23 */ /* 0x000fe200000108ad */
[----:B------:R-:W-:Y:S01]  /*100f0*/  FSEL R7, R2, RZ, P1 ;  /* 0x000000ff02077208 */ /* 0x000fe20000800000 */
[--C-:B------:R-:W-:Y:S01]  /*10100*/  FFMA.FTZ R155, R152, c[0x0][0x2d0], -R171.reuse ;  /* 0x0000b400989b7a23 */ /* 0x100fe200000108ab */
[----:B------:R-:W-:Y:S01]  /*10110*/  FMNMX.FTZ R11, R164, R11, !PT ;  /* 0x0000000ba40b7209 */ /* 0x000fe20007810000 */
[--C-:B------:R-:W-:Y:S01]  /*10120*/  FFMA.FTZ R154, R22, c[0x0][0x2d0], -R171.reuse ;  /* 0x0000b400169a7a23 */ /* 0x100fe200000108ab */
[----:B------:R-:W2:Y:S01]  /*10130*/  MUFU.EX2 R179, R179 ;  /* 0x000000b300b37308 */ /* 0x000ea20000000800 */
[----:B------:R-:W-:Y:S01]  /*10140*/  LDSM.16.MT88.4 R20, [R214+0x100] ;  /* 0x00010000d614783b */ /* 0x000fe20000004200 */
[----:B------:R-:W-:Y:S01]  /*10150*/  FMNMX.FTZ R11, R162, R11, !PT ;  /* 0x0000000ba20b7209 */ /* 0x000fe20007810000 */
[--C-:B------:R-:W-:Y:S02]  /*10160*/  FFMA.FTZ R183, R18, c[0x0][0x2d0], -R171.reuse ;  /* 0x0000b40012b77a23 */ /* 0x100fe400000108ab */
[--C-:B------:R-:W-:Y:S01]  /*10170*/  FFMA.FTZ R182, R14, c[0x0][0x2d0], -R171.reuse ;  /* 0x0000b4000eb67a23 */ /* 0x100fe200000108ab */
[----:B------:R-:W-:Y:S01]  /*10180*/  FMNMX.FTZ R0, R160, R11, !PT ;  /* 0x0000000ba0007209 */ /* 0x000fe20007810000 */
[----:B------:R-:W-:Y:S02]  /*10190*/  FFMA.FTZ R170, R170, c[0x0][0x2d0], -R171 ;  /* 0x0000b400aaaa7a23 */ /* 0x000fe400000108ab */
[----:B------:R-:W-:Y:S01]  /*101a0*/  FFMA.FTZ R191, R40, c[0x0][0x2d0], -R173 ;  /* 0x0000b40028bf7a23 */ /* 0x000fe200000108ad */
[----:B------:R-:W-:Y:S01]  /*101b0*/  FMNMX.FTZ R4, R153, R0, !PT ;  /* 0x0000000099047209 */ /* 0x000fe20007810000 */
[----:B------:R-:W-:Y:S01]  /*101c0*/  MUFU.EX2 R177, R177 ;  /* 0x000000b100b17308 */ /* 0x000fe20000000800 */
[--C-:B------:R-:W-:Y:S01]  /*101d0*/  FFMA.FTZ R192, R46, c[0x0][0x2d0], -R171.reuse ;  /* 0x0000b4002ec07a23 */ /* 0x100fe200000108ab */
[----:B-1----:R-:W-:Y:S01]  /*101e0*/  FMNMX.FTZ R0, R6, R5, !PT ;  /* 0x0000000506007209 */ /* 0x002fe20007810000 */
[----:B------:R-:W-:Y:S01]  /*101f0*/  FADD.FTZ R6, -R7, R150 ;  /* 0x0000009607067221 */ /* 0x000fe20000010100 */
[----:B------:R-:W1:Y:S01]  /*10200*/  SHFL.BFLY PT, R5, R4, 0x2, 0x1f ;  /* 0x0c401f0004057f89 */ /* 0x000e6200000e0000 */
[----:B------:R-:W-:Y:S01]  /*10210*/  FFMA.FTZ R193, R44, c[0x0][0x2d0], -R171 ;  /* 0x0000b4002cc17a23 */ /* 0x000fe200000108ab */
[C---:B------:R-:W-:Y:S01]  /*10220*/  FSETP.NEU.FTZ.AND P0, PT, R0.reuse, -INF , PT ;  /* 0xff8000000000780b */ /* 0x040fe20003f1d000 */
[----:B------:R-:W-:Y:S02]  /*10230*/  FMUL.FTZ R166, R0, c[0x0][0x2d0] ;  /* 0x0000b40000a67a20 */ /* 0x000fe40000410000 */
[----:B------:R-:W-:Y:S01]  /*10240*/  FMUL.FTZ R150, R6, c[0x0][0x2d0] ;  /* 0x0000b40006967a20 */ /* 0x000fe20000410000 */
[----:B------:R-:W3:Y:S01]  /*10250*/  MUFU.EX2 R176, R176 ;  /* 0x000000b000b07308 */ /* 0x000ee20000000800 */
[--C-:B------:R-:W-:Y:S01]  /*10260*/  FFMA.FTZ R194, R194, c[0x0][0x2d0], -R173.reuse ;  /* 0x0000b400c2c27a23 */ /* 0x100fe200000108ad */
[----:B------:R-:W-:Y:S01]  /*10270*/  FSEL R166, R166, RZ, P0 ;  /* 0x000000ffa6a67208 */ /* 0x000fe20000000000 */
[----:B------:R-:W-:Y:S01]  /*10280*/  FFMA.FTZ R195, R195, c[0x0][0x2d0], -R173 ;  /* 0x0000b400c3c37a23 */ /* 0x000fe200000108ad */
[----:B--2---:R-:W-:Y:S01]  /*10290*/  F2FP.PACK_AB R156, R178, R179 ;  /* 0x000000b3b29c723e */ /* 0x004fe200000000ff */
[--C-:B------:R-:W-:Y:S02]  /*102a0*/  FFMA.FTZ R196, R196, c[0x0][0x2d0], -R171.reuse ;  /* 0x0000b400c4c47a23 */ /* 0x100fe400000108ab */
[--C-:B------:R-:W-:Y:S02]  /*102b0*/  FFMA.FTZ R185, R161, c[0x0][0x2d0], -R166.reuse ;  /* 0x0000b400a1b97a23 */ /* 0x100fe400000108a6 */
[--C-:B------:R-:W-:Y:S01]  /*102c0*/  FFMA.FTZ R181, R31, c[0x0][0x2d0], -R166.reuse ;  /* 0x0000b4001fb57a23 */ /* 0x100fe200000108a6 */
[----:B------:R-:W2:Y:S01]  /*102d0*/  MUFU.EX2 R150, R150 ;  /* 0x0000009600967308 */ /* 0x000ea20000000800 */
[--C-:B------:R-:W-:Y:S02]  /*102e0*/  FFMA.FTZ R180, R17, c[0x0][0x2d0], -R166.reuse ;  /* 0x0000b40011b47a23 */ /* 0x100fe400000108a6 */
[--C-:B------:R-:W-:Y:S02]  /*102f0*/  FFMA.FTZ R184, R15, c[0x0][0x2d0], -R166.reuse ;  /* 0x0000b4000fb87a23 */ /* 0x100fe400000108a6 */
[--C-:B------:R-:W-:Y:S02]  /*10300*/  FFMA.FTZ R169, R169, c[0x0][0x2d0], -R166.reuse ;  /* 0x0000b400a9a97a23 */ /* 0x100fe400000108a6 */
[--C-:B------:R-:W-:Y:S01]  /*10310*/  FFMA.FTZ R167, R167, c[0x0][0x2d0], -R166.reuse ;  /* 0x0000b400a7a77a23 */ /* 0x100fe200000108a6 */
[----:B-1----:R-:W-:Y:S01]  /*10320*/  FMNMX.FTZ R5, R4, R5, !PT ;  /* 0x0000000504057209 */ /* 0x002fe20007810000 */
[--C-:B------:R-:W-:Y:S01]  /*10330*/  FFMA.FTZ R165, R165, c[0x0][0x2d0], -R166.reuse ;  /* 0x0000b400a5a57a23 */ /* 0x100fe200000108a6 */
[----:B------:R-:W-:Y:S01]  /*10340*/  FSEL R4, R3, RZ, P2 ;  /* 0x000000ff03047208 */ /* 0x000fe20001000000 */
[----:B------:R-:W-:Y:S01]  /*10350*/  MUFU.EX2 R155, R155 ;  /* 0x0000009b009b7308 */ /* 0x000fe20000000800 */
[----:B------:R-:W-:Y:S01]  /*10360*/  FFMA.FTZ R197, R197, c[0x0][0x2d0], -R171 ;  /* 0x0000b400c5c57a23 */ /* 0x000fe200000108ab */
[----:B------:R-:W1:Y:S01]  /*10370*/  SHFL.BFLY PT, R152, R5, 0x1, 0x1f ;  /* 0x0c201f0005987f89 */ /* 0x000e6200000e0000 */
[----:B---3--:R-:W-:Y:S01]  /*10380*/  F2FP.PACK_AB R158, R176, R177 ;  /* 0x000000b1b09e723e */ /* 0x008fe200000000ff */
[----:B------:R-:W-:Y:S02]  /*10390*/  FADD.FTZ R4, -R4, R151 ;  /* 0x0000009704047221 */ /* 0x000fe40000010100 */
[--C-:B------:R-:W-:Y:S02]  /*103a0*/  FFMA.FTZ R198, R198, c[0x0][0x2d0], -R166.reuse ;  /* 0x0000b400c6c67a23 */ /* 0x100fe400000108a6 */
[----:B------:R-:W-:Y:S01]  /*103b0*/  FMUL.FTZ R151, R4, c[0x0][0x2d0] ;  /* 0x0000b40004977a20 */ /* 0x000fe20000410000 */
[----:B------:R-:W-:Y:S01]  /*103c0*/  FSEL R4, R0, RZ, P0 ;  /* 0x000000ff00047208 */ /* 0x000fe20000000000 */
[----:B------:R-:W3:Y:S01]  /*103d0*/  MUFU.EX2 R154, R154 ;  /* 0x0000009a009a7308 */ /* 0x000ee20000000800 */
[----:B------:R-:W-:Y:S02]  /*103e0*/  FFMA.FTZ R199, R199, c[0x0][0x2d0], -R166 ;  /* 0x0000b400c7c77a23 */ /* 0x000fe400000108a6 */
[----:B--2---:R-:W-:Y:S02]  /*103f0*/  FMUL.FTZ R6, R150, R146 ;  /* 0x0000009296067220 */ /* 0x004fe40000410000 */
[----:B------:R-:W-:Y:S02]  /*10400*/  FADD.FTZ R4, -R4, R149 ;  /* 0x0000009504047221 */ /* 0x000fe40000010100 */
[----:B------:R-:W-:Y:S02]  /*10410*/  FMUL.FTZ R7, R150, R147 ;  /* 0x0000009396077220 */ /* 0x000fe40000410000 */
[----:B------:R-:W-:Y:S01]  /*10420*/  FMUL.FTZ R149, R4, c[0x0][0x2d0] ;  /* 0x0000b40004957a20 */ /* 0x000fe20000410000 */
[----:B------:R-:W2:Y:S01]  /*10430*/  MUFU.EX2 R151, R151 ;  /* 0x0000009700977308 */ /* 0x000ea20000000800 */
[C---:B------:R-:W-:Y:S02]  /*10440*/  FMUL.FTZ R18, R150.reuse, R134 ;  /* 0x0000008696127220 */ /* 0x040fe40000410000 */
[C---:B------:R-:W-:Y:S02]  /*10450*/  FMUL.FTZ R19, R150.reuse, R135 ;  /* 0x0000008796137220 */ /* 0x040fe40000410000 */
[C---:B------:R-:W-:Y:S01]  /*10460*/  FMUL.FTZ R34, R150.reuse, R118 ;  /* 0x0000007696227220 */ /* 0x040fe20000410000 */
[----:B-1----:R-:W-:Y:S01]  /*10470*/  FMNMX.FTZ R152, R5, R152, !PT ;  /* 0x0000009805987209 */ /* 0x002fe20007810000 */
[C---:B------:R-:W-:Y:S02]  /*10480*/  FMUL.FTZ R35, R150.reuse, R119 ;  /* 0x0000007796237220 */ /* 0x040fe40000410000 */
[----:B------:R-:W-:Y:S01]  /*10490*/  FMUL.FTZ R50, R150, R102 ;  /* 0x0000006696327220 */ /* 0x000fe20000410000 */
[C---:B------:R-:W-:Y:S01]  /*104a0*/  FSETP.NEU.FTZ.AND P0, PT, R152.reuse, -INF , PT ;  /* 0xff8000009800780b */ /* 0x040fe20003f1d000 */
[----:B------:R-:W-:Y:S01]  /*104b0*/  FMUL.FTZ R161, R152, c[0x0][0x2d0] ;  /* 0x0000b40098a17a20 */ /* 0x000fe20000410000 */
[----:B------:R-:W-:Y:S01]  /*104c0*/  MUFU.EX2 R183, R183 ;  /* 0x000000b700b77308 */ /* 0x000fe20000000800 */
[----:B------:R-:W-:Y:S01]  /*104d0*/  FMUL.FTZ R51, R150, R103 ;  /* 0x0000006796337220 */ /* 0x000fe20000410000 */
[----:B------:R-:W-:Y:S01]  /*104e0*/  FSEL R5, R152, RZ, P0 ;  /* 0x000000ff98057208 */ /* 0x000fe20000000000 */
[C---:B------:R-:W-:Y:S01]  /*104f0*/  FMUL.FTZ R54, R150.reuse, R54 ;  /* 0x0000003696367220 */ /* 0x040fe20000410000 */
[----:B------:R-:W-:Y:S01]  /*10500*/  FSEL R161, R161, RZ, P0 ;  /* 0x000000ffa1a17208 */ /* 0x000fe20000000000 */
[----:B------:R-:W-:Y:S01]  /*10510*/  FMUL.FTZ R55, R150, R55 ;  /* 0x0000003796377220 */ /* 0x000fe20000410000 */
[----:B---3--:R-:W-:Y:S01]  /*10520*/  F2FP.PACK_AB R157, R154, R155 ;  /* 0x0000009b9a9d723e */ /* 0x008fe200000000ff */
[----:B------:R-:W-:Y:S01]  /*10530*/  FADD.FTZ R5, -R5, R148 ;  /* 0x0000009405057221 */ /* 0x000fe20000010100 */
[----:B------:R-:W-:Y:S01]  /*10540*/  ISETP.GT.AND P0, PT, R238, R219, PT ;  /* 0x000000dbee00720c */ /* 0x000fe20003f04270 */
[--C-:B------:R-:W-:Y:S01]  /*10550*/  FFMA.FTZ R187, R12, c[0x0][0x2d0], -R161.reuse ;  /* 0x0000b4000cbb7a23 */ /* 0x100fe200000108a1 */
[----:B------:R-:W1:Y:S01]  /*10560*/  MUFU.EX2 R182, R182 ;  /* 0x000000b600b67308 */ /* 0x000e620000000800 */
[--C-:B------:R-:W-:Y:S01]  /*10570*/  FFMA.FTZ R189, R9, c[0x0][0x2d0], -R161.reuse ;  /* 0x0000b40009bd7a23 */ /* 0x100fe200000108a1 */
[----:B------:R-:W-:Y:S01]  /*10580*/  IADD3 R238, R238, -0x1, RZ ;  /* 0xffffffffeeee7810 */ /* 0x000fe20007ffe0ff */
[--C-:B------:R-:W-:Y:S02]  /*10590*/  FFMA.FTZ R188, R10, c[0x0][0x2d0], -R161.reuse ;  /* 0x0000b4000abc7a23 */ /* 0x100fe400000108a1 */
[--C-:B------:R-:W-:Y:S02]  /*105a0*/  FFMA.FTZ R186, R8, c[0x0][0x2d0], -R161.reuse ;  /* 0x0000b40008ba7a23 */ /* 0x100fe400000108a1 */
[----:B------:R-:W-:Y:S02]  /*105b0*/  FMUL.FTZ R8, R5, c[0x0][0x2d0] ;  /* 0x0000b40005087a20 */ /* 0x000fe40000410000 */
[C---:B--2---:R-:W-:Y:S01]  /*105c0*/  FMUL.FTZ R4, R151.reuse, R144 ;  /* 0x0000009097047220 */ /* 0x044fe20000410000 */
[----:B------:R-:W2:Y:S01]  /*105d0*/  MUFU.EX2 R149, R149 ;  /* 0x0000009500957308 */ /* 0x000ea20000000800 */
[C---:B------:R-:W-:Y:S02]  /*105e0*/  FMUL.FTZ R5, R151.reuse, R145 ;  /* 0x0000009197057220 */ /* 0x040fe40000410000 */
[C---:B------:R-:W-:Y:S02]  /*105f0*/  FMUL.FTZ R16, R151.reuse, R132 ;  /* 0x0000008497107220 */ /* 0x040fe40000410000 */
[C---:B------:R-:W-:Y:S02]  /*10600*/  FMUL.FTZ R17, R151.reuse, R133 ;  /* 0x0000008597117220 */ /* 0x040fe40000410000 */
[----:B------:R-:W-:Y:S01]  /*10610*/  LDSM.16.MT88.4 R132, [R214+0x900] ;  /* 0x00090000d684783b */ /* 0x000fe20000004200 */
[C---:B------:R-:W-:Y:S02]  /*10620*/  FMUL.FTZ R32, R151.reuse, R116 ;  /* 0x0000007497207220 */ /* 0x040fe40000410000 */
[----:B------:R3:W4:Y:S01]  /*10630*/  MUFU.EX2 R148, R8 ;  /* 0x0000000800947308 */ /* 0x0007220000000800 */
[C---:B------:R-:W-:Y:S02]  /*10640*/  FMUL.FTZ R33, R151.reuse, R117 ;  /* 0x0000007597217220 */ /* 0x040fe40000410000 */
[C---:B------:R-:W-:Y:S01]  /*10650*/  FMUL.FTZ R48, R151.reuse, R100 ;  /* 0x0000006497307220 */ /* 0x040fe20000410000 */
[----:B-1----:R-:W-:Y:S01]  /*10660*/  F2FP.PACK_AB R159, R182, R183 ;  /* 0x000000b7b69f723e */ /* 0x002fe200000000ff */
[----:B------:R-:W-:Y:S01]  /*10670*/  LDSM.16.MT88.4 R116, [R214+0x1100] ;  /* 0x00110000d674783b */ /* 0x000fe20000004200 */
[C---:B------:R-:W-:Y:S02]  /*10680*/  FMUL.FTZ R49, R151.reuse, R101 ;  /* 0x0000006597317220 */ /* 0x040fe40000410000 */
[----:B------:R-:W-:Y:S02]  /*10690*/  FFMA.FTZ R164, R164, c[0x0][0x2d0], -R161 ;  /* 0x0000b400a4a47a23 */ /* 0x000fe400000108a1 */
[----:B------:R-:W-:Y:S01]  /*106a0*/  MUFU.EX2 R181, R181 ;  /* 0x000000b500b57308 */ /* 0x000fe20000000800 */
[-C--:B------:R-:W-:Y:S01]  /*106b0*/  HMMA.16816.F32 R4, R156, R20.reuse, R4 ;  /* 0x000000149c04723c */ /* 0x080fe20000001804 */
[----:B------:R-:W-:Y:S01]  /*106c0*/  FMUL.FTZ R52, R151, R52 ;  /* 0x0000003497347220 */ /* 0x000fe20000410000 */
[----:B------:R-:W-:Y:S01]  /*106d0*/  LDSM.16.MT88.4 R100, [R214+0x1900] ;  /* 0x00190000d664783b */ /* 0x000fe20000004200 */
[C---:B--2---:R-:W-:Y:S02]  /*106e0*/  FMUL.FTZ R9, R149.reuse, R141 ;  /* 0x0000008d95097220 */ /* 0x044fe40000410000 */
[C---:B------:R-:W-:Y:S02]  /*106f0*/  FMUL.FTZ R12, R149.reuse, R136 ;  /* 0x00000088950c7220 */ /* 0x040fe40000410000 */
[C---:B------:R-:W-:Y:S02]  /*10700*/  FMUL.FTZ R13, R149.reuse, R137 ;  /* 0x00000089950d7220 */ /* 0x040fe40000410000 */
[----:B------:R-:W1:Y:S03]  /*10710*/  MUFU.EX2 R180, R180 ;  /* 0x000000b400b47308 */ /* 0x000e660000000800 */
[C---:B------:R-:W-:Y:S02]  /*10720*/  FMUL.FTZ R40, R149.reuse, R108 ;  /* 0x0000006c95287220 */ /* 0x040fe40000410000 */
[C---:B---3--:R-:W-:Y:S02]  /*10730*/  FMUL.FTZ R8, R149.reuse, R140 ;  /* 0x0000008c95087220 */ /* 0x048fe40000410000 */
[C---:B----4-:R-:W-:Y:S02]  /*10740*/  FMUL.FTZ R10, R148.reuse, R142 ;  /* 0x0000008e940a7220 */ /* 0x050fe40000410000 */
[C---:B------:R-:W-:Y:S01]  /*10750*/  FMUL.FTZ R11, R148.reuse, R143 ;  /* 0x0000008f940b7220 */ /* 0x040fe20000410000 */
[----:B------:R-:W-:Y:S01]  /*10760*/  MUFU.EX2 R185, R185 ;  /* 0x000000b900b97308 */ /* 0x000fe20000000800 */
[C---:B------:R-:W-:Y:S02]  /*10770*/  FMUL.FTZ R14, R148.reuse, R138 ;  /* 0x0000008a940e7220 */ /* 0x040fe40000410000 */
[C---:B------:R-:W-:Y:S02]  /*10780*/  FMUL.FTZ R15, R148.reuse, R139 ;  /* 0x0000008b940f7220 */ /* 0x040fe40000410000 */
[C---:B------:R-:W-:Y:S02]  /*10790*/  FMUL.FTZ R41, R149.reuse, R109 ;  /* 0x0000006d95297220 */ /* 0x040fe40000410000 */
[C---:B------:R-:W-:Y:S02]  /*107a0*/  FMUL.FTZ R42, R148.reuse, R110 ;  /* 0x0000006e942a7220 */ /* 0x040fe40000410000 */
[----:B------:R-:W-:Y:S01]  /*107b0*/  FMUL.FTZ R43, R148, R111 ;  /* 0x0000006f942b7220 */ /* 0x000fe20000410000 */
[----:B------:R-:W2:Y:S01]  /*107c0*/  MUFU.EX2 R184, R184 ;  /* 0x000000b800b87308 */ /* 0x000ea20000000800 */
[----:B------:R-:W-:Y:S01]  /*107d0*/  LDSM.16.MT88.4 R108, [R214+0x500] ;  /* 0x00050000d66c783b */ /* 0x000fe20000004200 */
[C---:B------:R-:W-:Y:S01]  /*107e0*/  FMUL.FTZ R44, R149.reuse, R104 ;  /* 0x00000068952c7220 */ /* 0x040fe20000410000 */
[----:B-1----:R-:W-:Y:S01]  /*107f0*/  F2FP.PACK_AB R144, R180, R181 ;  /* 0x000000b5b490723e */ /* 0x002fe200000000ff */
[C---:B------:R-:W-:Y:S02]  /*10800*/  FMUL.FTZ R45, R149.reuse, R105 ;  /* 0x00000069952d7220 */ /* 0x040fe40000410000 */
[C---:B------:R-:W-:Y:S02]  /*10810*/  FMUL.FTZ R46, R148.reuse, R106 ;  /* 0x0000006a942e7220 */ /* 0x040fe40000410000 */
[C---:B------:R-:W-:Y:S02]  /*10820*/  FMUL.FTZ R47, R148.reuse, R107 ;  /* 0x0000006b942f7220 */ /* 0x040fe40000410000 */
[----:B------:R-:W-:Y:S01]  /*10830*/  MUFU.EX2 R189, R189 ;  /* 0x000000bd00bd7308 */ /* 0x000fe20000000800 */
[----:B------:R-:W-:Y:S01]  /*10840*/  LDSM.16.MT88.4 R104, [R212+0x1900] ;  /* 0x00190000d468783b */ /* 0x000fe20000004200 */
[C---:B------:R-:W-:Y:S02]  /*10850*/  FMUL.FTZ R24, R149.reuse, R124 ;  /* 0x0000007c95187220 */ /* 0x040fe40000410000 */
[C---:B------:R-:W-:Y:S02]  /*10860*/  FMUL.FTZ R25, R149.reuse, R125 ;  /* 0x0000007d95197220 */ /* 0x040fe40000410000 */
[C---:B------:R-:W-:Y:S02]  /*10870*/  FMUL.FTZ R26, R148.reuse, R126 ;  /* 0x0000007e941a7220 */ /* 0x040fe40000410000 */
[C---:B------:R-:W-:Y:S02]  /*10880*/  FMUL.FTZ R27, R148.reuse, R127 ;  /* 0x0000007f941b7220 */ /* 0x040fe40000410000 */
[----:B------:R-:W1:Y:S01]  /*10890*/  MUFU.EX2 R188, R188 ;  /* 0x000000bc00bc7308 */ /* 0x000e620000000800 */
[----:B------:R-:W-:Y:S02]  /*108a0*/  FMUL.FTZ R28, R149, R120 ;  /* 0x00000078951c7220 */ /* 0x000fe40000410000 */
[----:B------:R-:W-:Y:S01]  /*108b0*/  FMUL.FTZ R30, R148, R122 ;  /* 0x0000007a941e7220 */ /* 0x000fe20000410000 */
[----:B--2---:R-:W-:Y:S01]  /*108c0*/  F2FP.PACK_AB R146, R184, R185 ;  /* 0x000000b9b892723e */ /* 0x004fe200000000ff */
[C---:B------:R-:W-:Y:S02]  /*108d0*/  FMUL.FTZ R31, R148.reuse, R123 ;  /* 0x0000007b941f7220 */ /* 0x040fe40000410000 */
[----:B------:R-:W-:Y:S02]  /*108e0*/  FMUL.FTZ R53, R151, R53 ;  /* 0x0000003597357220 */ /* 0x000fe40000410000 */
        /* <DEDUP_REMOVED lines=8> */
[C---:B------:R-:W-:Y:S02]  /*10970*/  FMUL.FTZ R62, R148.reuse, R62 ;  /* 0x0000003e943e7220 */ /* 0x040fe40000410000 */
[----:B------:R-:W-:Y:S01]  /*10980*/  FMUL.FTZ R63, R148, R63 ;  /* 0x0000003f943f7220 */ /* 0x000fe20000410000 */
[----:B-1----:R-:W-:Y:S01]  /*10990*/  F2FP.PACK_AB R145, R188, R189 ;  /* 0x000000bdbc91723e */ /* 0x002fe200000000ff */
[C---:B------:R-:W-:Y:S02]  /*109a0*/  FMUL.FTZ R64, R151.reuse, R64 ;  /* 0x0000004097407220 */ /* 0x040fe40000410000 */
[----:B------:R-:W-:Y:S02]  /*109b0*/  FMUL.FTZ R65, R151, R65 ;  /* 0x0000004197417220 */ /* 0x000fe40000410000 */
[C---:B------:R-:W-:Y:S01]  /*109c0*/  FMUL.FTZ R66, R150.reuse, R66 ;  /* 0x0000004296427220 */ /* 0x040fe20000410000 */
[----:B------:R-:W-:Y:S01]  /*109d0*/  MUFU.EX2 R124, R175 ;  /* 0x000000af007c7308 */ /* 0x000fe20000000800 */
[----:B------:R-:W-:Y:S02]  /*109e0*/  FMUL.FTZ R67, R150, R67 ;  /* 0x0000004396437220 */ /* 0x000fe40000410000 */
[--C-:B------:R-:W-:Y:S02]  /*109f0*/  FFMA.FTZ R244, R244, c[0x0][0x2d0], -R166.reuse ;  /* 0x0000b400f4f47a23 */ /* 0x100fe400000108a6 */
[--C-:B------:R-:W-:Y:S02]  /*10a00*/  FFMA.FTZ R245, R245, c[0x0][0x2d0], -R166.reuse ;  /* 0x0000b400f5f57a23 */ /* 0x100fe400000108a6 */
[----:B------:R-:W-:Y:S02]  /*10a10*/  FFMA.FTZ R166, R163, c[0x0][0x2d0], -R166 ;  /* 0x0000b400a3a67a23 */ /* 0x000fe400000108a6 */
[--C-:B------:R-:W-:Y:S01]  /*10a20*/  FFMA.FTZ R250, R250, c[0x0][0x2d0], -R173.reuse ;  /* 0x0000b400fafa7a23 */ /* 0x100fe200000108ad */
[----:B------:R-:W-:Y:S01]  /*10a30*/  MUFU.EX2 R120, R174 ;  /* 0x000000ae00787308 */ /* 0x000fe20000000800 */
[----:B------:R-:W-:Y:S02]  /*10a40*/  FFMA.FTZ R173, R172, c[0x0][0x2d0], -R173 ;  /* 0x0000b400acad7a23 */ /* 0x000fe400000108ad */
[--C-:B------:R-:W-:Y:S01]  /*10a50*/  FFMA.FTZ R248, R248, c[0x0][0x2d0], -R171.reuse ;  /* 0x0000b400f8f87a23 */ /* 0x100fe200000108ab */
[----:B--2---:R-:W-:Y:S01]  /*10a60*/  F2FP.PACK_AB R147, R186, R187 ;  /* 0x000000bbba93723e */ /* 0x004fe200000000ff */
[--C-:B------:R-:W-:Y:S02]  /*10a70*/  FFMA.FTZ R246, R246, c[0x0][0x2d0], -R171.reuse ;  /* 0x0000b400f6f67a23 */ /* 0x100fe400000108ab */
[----:B------:R-:W-:Y:S02]  /*10a80*/  FFMA.FTZ R171, R168, c[0x0][0x2d0], -R171 ;  /* 0x0000b400a8ab7a23 */ /* 0x000fe400000108ab */
[C---:B------:R-:W-:Y:S01]  /*10a90*/  FMUL.FTZ R29, R149.reuse, R121 ;  /* 0x00000079951d7220 */ /* 0x040fe20000410000 */
[----:B------:R1:W-:Y:S01]  /*10aa0*/  MUFU.EX2 R136, R173 ;  /* 0x000000ad00887308 */ /* 0x0003e20000000800 */
[C---:B------:R-:W-:Y:S01]  /*10ab0*/  HMMA.16816.F32 R8, R144.reuse, R20, R8 ;  /* 0x000000149008723c */ /* 0x040fe20000001808 */
[C---:B------:R-:W-:Y:S02]  /*10ac0*/  FMUL.FTZ R72, R149.reuse, R72 ;  /* 0x0000004895487220 */ /* 0x040fe40000410000 */
[----:B------:R-:W-:Y:S02]  /*10ad0*/  FMUL.FTZ R73, R149, R73 ;  /* 0x0000004995497220 */ /* 0x000fe40000410000 */
[C---:B------:R-:W-:Y:S02]  /*10ae0*/  FMUL.FTZ R74, R148.reuse, R74 ;  /* 0x0000004a944a7220 */ /* 0x040fe40000410000 */
        /* <DEDUP_REMOVED lines=28> */
[C---:B------:R-:W-:Y:S01]  /*10cb0*/  FMUL.FTZ R37, R151.reuse, R113 ;  /* 0x0000007197257220 */ /* 0x040fe20000410000 */
[----:B-1----:R-:W-:Y:S01]  /*10cc0*/  LDSM.16.MT88.4 R168, [R212+0x1500] ;  /* 0x00150000d4a8783b */ /* 0x002fe20000004200 */
[C---:B------:R-:W-:Y:S02]  /*10cd0*/  FMUL.FTZ R94, R148.reuse, R94 ;  /* 0x0000005e945e7220 */ /* 0x040fe40000410000 */
[C---:B------:R-:W-:Y:S01]  /*10ce0*/  HMMA.16816.F32 R32, R156.reuse, R38, R32 ;  /* 0x000000269c20723c */ /* 0x040fe20000001820 */
[----:B------:R-:W-:Y:S03]  /*10cf0*/  FMUL.FTZ R95, R148, R95 ;  /* 0x0000005f945f7220 */ /* 0x000fe60000410000 */
[C---:B------:R-:W-:Y:S01]  /*10d00*/  FMUL.FTZ R96, R151.reuse, R96 ;  /* 0x0000006097607220 */ /* 0x040fe20000410000 */
[----:B------:R-:W-:Y:S01]  /*10d10*/  MUFU.EX2 R139, R166 ;  /* 0x000000a6008b7308 */ /* 0x000fe20000000800 */
[C---:B------:R-:W-:Y:S02]  /*10d20*/  FMUL.FTZ R97, R151.reuse, R97 ;  /* 0x0000006197617220 */ /* 0x040fe40000410000 */
[C---:B------:R-:W-:Y:S04]  /*10d30*/  FMUL.FTZ R38, R150.reuse, R114 ;  /* 0x0000007296267220 */ /* 0x040fe80000410000 */
[C---:B------:R-:W-:Y:S02]  /*10d40*/  FMUL.FTZ R39, R150.reuse, R115 ;  /* 0x0000007396277220 */ /* 0x040fe40000410000 */
[----:B------:R-:W1:Y:S01]  /*10d50*/  LDSM.16.MT88.4 R112, [R212+0xd00] ;  /* 0x000d0000d470783b */ /* 0x000e620000004200 */
[----:B------:R3:W-:Y:S01]  /*10d60*/  MUFU.EX2 R126, R164 ;  /* 0x000000a4007e7308 */ /* 0x0007e20000000800 */
[C---:B------:R-:W-:Y:S02]  /*10d70*/  FMUL.FTZ R98, R150.reuse, R98 ;  /* 0x0000006296627220 */ /* 0x040fe40000410000 */
[C---:B------:R-:W-:Y:S01]  /*10d80*/  FMUL.FTZ R99, R150.reuse, R99 ;  /* 0x0000006396637220 */ /* 0x040fe20000410000 */
        /* <DEDUP_REMOVED lines=16> */
[----:B------:R-:W-:Y:S02]  /*10e90*/  FMUL.FTZ R85, R151, R85 ;  /* 0x0000005597557220 */ /* 0x000fe40000410000 */
[----:B------:R-:W-:Y:S01]  /*10ea0*/  MUFU.EX2 R192, R192 ;  /* 0x000000c000c07308 */ /* 0x000fe20000000800 */
[C---:B------:R-:W-:Y:S02]  /*10eb0*/  FMUL.FTZ R86, R150.reuse, R86 ;  /* 0x0000005696567220 */ /* 0x040fe40000410000 */
[----:B------:R-:W-:Y:S02]  /*10ec0*/  FMUL.FTZ R87, R150, R87 ;  /* 0x0000005796577220 */ /* 0x000fe40000410000 */
[--C-:B------:R-:W-:Y:S01]  /*10ed0*/  FFMA.FTZ R247, R247, c[0x0][0x2d0], -R161.reuse ;  /* 0x0000b400f7f77a23 */ /* 0x100fe200000108a1 */
[-C--:B-1----:R-:W-:Y:S03]  /*10ee0*/  HMMA.16816.F32 R52, R156, R112.reuse, R52 ;  /* 0x000000709c34723c */ /* 0x082fe60000001834 */
[--C-:B------:R-:W-:Y:S01]  /*10ef0*/  FFMA.FTZ R252, R252, c[0x0][0x2d0], -R161.reuse ;  /* 0x0000b400fcfc7a23 */ /* 0x100fe200000108a1 */
[----:B------:R-:W1:Y:S01]  /*10f00*/  MUFU.EX2 R193, R193 ;  /* 0x000000c100c17308 */ /* 0x000e620000000800 */
[--C-:B------:R-:W-:Y:S02]  /*10f10*/  FFMA.FTZ R251, R251, c[0x0][0x2d0], -R161.reuse ;  /* 0x0000b400fbfb7a23 */ /* 0x100fe400000108a1 */
[--C-:B------:R-:W-:Y:S02]  /*10f20*/  FFMA.FTZ R249, R249, c[0x0][0x2d0], -R161.reuse ;  /* 0x0000b400f9f97a23 */ /* 0x100fe400000108a1 */
[--C-:B------:R-:W-:Y:S01]  /*10f30*/  FFMA.FTZ R162, R162, c[0x0][0x2d0], -R161.reuse ;  /* 0x0000b400a2a27a23 */ /* 0x100fe200000108a1 */
[C---:B------:R-:W-:Y:S02]  /*10f40*/  HMMA.16816.F32 R56, R144.reuse, R112, R56 ;  /* 0x000000709038723c */ /* 0x040fe40000001838 */
[--C-:B------:R-:W-:Y:S02]  /*10f50*/  FFMA.FTZ R160, R160, c[0x0][0x2d0], -R161.reuse ;  /* 0x0000b400a0a07a23 */ /* 0x100fe400000108a1 */
[----:B------:R-:W-:Y:S01]  /*10f60*/  MUFU.EX2 R194, R194 ;  /* 0x000000c200c27308 */ /* 0x000fe20000000800 */
[----:B------:R-:W-:Y:S02]  /*10f70*/  FFMA.FTZ R161, R153, c[0x0][0x2d0], -R161 ;  /* 0x0000b40099a17a23 */ /* 0x000fe400000108a1 */
[----:B------:R-:W-:Y:S01]  /*10f80*/  FFMA.FTZ R179, R151, R234, R179 ;  /* 0x000000ea97b37223 */ /* 0x000fe200000100b3 */
[-C--:B------:R-:W-:Y:S01]  /*10f90*/  HMMA.16816.F32 R60, R144, R114.reuse, R60 ;  /* 0x00000072903c723c */ /* 0x080fe2000000183c */
[----:B------:R-:W-:Y:S03]  /*10fa0*/  MOV R151, R3 ;  /* 0x0000000300977202 */ /* 0x000fe60000000f00 */
[----:B------:R-:W-:Y:S01]  /*10fb0*/  FFMA.FTZ R155, R150, R235, R155 ;  /* 0x000000eb969b7223 */ /* 0x000fe2000001009b */
[----:B------:R-:W-:Y:S01]  /*10fc0*/  MOV R150, R2 ;  /* 0x0000000200967202 */ /* 0x000fe20000000f00 */
[----:B------:R-:W3:Y:S01]  /*10fd0*/  MUFU.EX2 R195, R195 ;  /* 0x000000c300c37308 */ /* 0x000ee20000000800 */
[----:B------:R-:W-:Y:S01]  /*10fe0*/  FFMA.FTZ R181, R149, R232, R181 ;  /* 0x000000e895b57223 */ /* 0x000fe200000100b5 */
[C---:B------:R-:W-:Y:S01]  /*10ff0*/  HMMA.16816.F32 R64, R156.reuse, R114, R64 ;  /* 0x000000729c40723c */ /* 0x040fe20000001840 */
[----:B------:R-:W4:Y:S03]  /*11000*/  LDSM.16.MT88.4 R112, [R212+0x500] ;  /* 0x00050000d470783b */ /* 0x000f260000004200 */
[----:B------:R-:W-:Y:S01]  /*11010*/  FFMA.FTZ R189, R148, R233, R189 ;  /* 0x000000e994bd7223 */ /* 0x000fe200000100bd */
[----:B------:R-:W-:Y:S01]  /*11020*/  MOV R149, R0 ;  /* 0x0000000000957202 */ /* 0x000fe20000000f00 */
[----:B------:R-:W-:Y:S01]  /*11030*/  FADD.FTZ R178, R178, R179 ;  /* 0x000000b3b2b27221 */ /* 0x000fe20000010000 */
[----:B------:R-:W-:Y:S01]  /*11040*/  MOV R148, R152 ;  /* 0x0000009800947202 */ /* 0x000fe20000000f00 */
[-C--:B------:R-:W-:Y:S01]  /*11050*/  HMMA.16816.F32 R68, R156, R100.reuse, R68 ;  /* 0x000000649c44723c */ /* 0x080fe20000001844 */
[----:B------:R-:W-:Y:S03]  /*11060*/  MUFU.EX2 R196, R196 ;  /* 0x000000c400c47308 */ /* 0x000fe60000000800 */
[----:B------:R-:W-:Y:S02]  /*11070*/  FADD.FTZ R154, R154, R155 ;  /* 0x0000009b9a9a7221 */ /* 0x000fe40000010000 */
[----:B------:R-:W-:Y:S02]  /*11080*/  FADD.FTZ R180, R180, R181 ;  /* 0x000000b5b4b47221 */ /* 0x000fe40000010000 */
        /* <DEDUP_REMOVED lines=32> */
[----:B-1----:R-:W-:Y:S03]  /*11290*/  F2FP.PACK_AB R104, R199, R198 ;  /* 0x000000c6c768723e */ /* 0x002fe600000000ff */
[----:B------:R-:W-:Y:S02]  /*112a0*/  FADD.FTZ R198, R198, R185 ;  /* 0x000000b9c6c67221 */ /* 0x000fe40000010000 */
[----:B------:R-:W-:Y:S01]  /*112b0*/  FADD.FTZ R197, R197, R196 ;  /* 0x000000c4c5c57221 */ /* 0x000fe20000010000 */
[----:B------:R-:W-:Y:S01]  /*112c0*/  MUFU.EX2 R247, R247 ;  /* 0x000000f700f77308 */ /* 0x000fe20000000800 */
[-C--:B------:R-:W-:Y:S01]  /*112d0*/  HMMA.16816.F32 R4, R100, R108.reuse, R4 ;  /* 0x0000006c6404723c */ /* 0x080fe20000001804 */
[----:B------:R-:W-:Y:S03]  /*112e0*/  F2FP.PACK_AB R158, R136, R120 ;  /* 0x00000078889e723e */ /* 0x000fe600000000ff */
[----:B------:R-:W-:Y:S01]  /*112f0*/  F2FP.PACK_AB R159, R138, R122 ;  /* 0x0000007a8a9f723e */ /* 0x000fe200000000ff */
[----:B------:R-:W-:Y:S04]  /*11300*/  FADD.FTZ R199, R199, R198 ;  /* 0x000000c6c7c77221 */ /* 0x000fe80000010000 */
[----:B------:R-:W1:Y:S03]  /*11310*/  MUFU.EX2 R252, R252 ;  /* 0x000000fc00fc7308 */ /* 0x000e660000000800 */
[C---:B--2---:R-:W-:Y:S01]  /*11320*/  F2FP.PACK_AB R106, R245.reuse, R244 ;  /* 0x000000f4f56a723e */ /* 0x044fe200000000ff */
[----:B------:R-:W-:Y:S04]  /*11330*/  FADD.FTZ R244, R244, R199 ;  /* 0x000000c7f4f47221 */ /* 0x000fe80000010000 */
[----:B------:R-:W-:Y:S02]  /*11340*/  FADD.FTZ R244, R245, R244 ;  /* 0x000000f4f5f47221 */ /* 0x000fe40000010000 */
        /* <DEDUP_REMOVED lines=101> */
.L_x_433:
[----:B------:R-:W1:Y:S01]  /*119a0*/  SHFL.BFLY PT, R5, R234, 0x2, 0x1f ;  /* 0x0c401f00ea057f89 */ /* 0x000e6200000e0000 */
[----:B------:R-:W-:-:S03]  /*119b0*/  PLOP3.LUT P4, PT, PT, PT, PT, 0x8, 0x0 ;  /* 0x000000000000781c */ /* 0x000fc60003f8e170 */
[----:B------:R-:W2:Y:S04]  /*119c0*/  SHFL.BFLY PT, R6, R235, 0x2, 0x1f ;  /* 0x0c401f00eb067f89 */ /* 0x000ea800000e0000 */
[----:B------:R-:W3:Y:S01]  /*119d0*/  SHFL.BFLY PT, R4, R233, 0x2, 0x1f ;  /* 0x0c401f00e9047f89 */ /* 0x000ee200000e0000 */
[----:B-1----:R-:W-:-:S03]  /*119e0*/  FADD.FTZ R12, R5, R234 ;  /* 0x000000ea050c7221 */ /* 0x002fc60000010000 */
[----:B------:R-:W1:Y:S01]  /*119f0*/  SHFL.BFLY PT, R5, R232, 0x2, 0x1f ;  /* 0x0c401f00e8057f89 */ /* 0x000e6200000e0000 */
[----:B--2---:R-:W-:-:S03]  /*11a00*/  FADD.FTZ R13, R6, R235 ;  /* 0x000000eb060d7221 */ /* 0x004fc60000010000 */
[----:B------:R-:W2:Y:S01]  /*11a10*/  SHFL.BFLY PT, R9, R12, 0x1, 0x1f ;  /* 0x0c201f000c097f89 */ /* 0x000ea200000e0000 */
[----:B---3--:R-:W-:-:S03]  /*11a20*/  FADD.FTZ R11, R4, R233 ;  /* 0x000000e9040b7221 */ /* 0x008fc60000010000 */
[----:B------:R-:W3:Y:S04]  /*11a30*/  SHFL.BFLY PT, R8, R13, 0x1, 0x1f ;  /* 0x0c201f000d087f89 */ /* 0x000ee800000e0000 */
[----:B------:R-:W4:Y:S01]  /*11a40*/  SHFL.BFLY PT, R6, R11, 0x1, 0x1f ;  /* 0x0c201f000b067f89 */ /* 0x000f2200000e0000 */
[----:B-1----:R-:W-:Y:S02]  /*11a50*/  FADD.FTZ R10, R5, R232 ;  /* 0x000000e8050a7221 */ /* 0x002fe40000010000 */
[----:B------:R-:W-:Y:S01]  /*11a60*/  CS2R R4, SRZ ;  /* 0x0000000000047805 */ /* 0x000fe2000001ff00 */
[----:B--2---:R-:W-:Y:S02]  /*11a70*/  FADD.FTZ R9, R12, R9 ;  /* 0x000000090c097221 */ /* 0x004fe40000010000 */
[----:B------:R-:W1:Y:S01]  /*11a80*/  SHFL.BFLY PT, R7, R10, 0x1, 0x1f ;  /* 0x0c201f000a077f89 */ /* 0x000e6200000e0000 */
[----:B------:R-:W-:Y:S01]  /*11a90*/  MOV R12, 0xff800000 ;  /* 0xff800000000c7802 */ /* 0x000fe20000000f00 */
[----:B---3--:R-:W-:Y:S01]  /*11aa0*/  FADD.FTZ R8, R13, R8 ;  /* 0x000000080d087221 */ /* 0x008fe20000010000 */
[----:B------:R-:W-:Y:S01]  /*11ab0*/  FSETP.NE.FTZ.AND P3, PT, R9, RZ, PT ;  /* 0x000000ff0900720b */ /* 0x000fe20003f75000 */
[----:B----4-:R-:W-:-:S03]  /*11ac0*/  FADD.FTZ R6, R6, R11 ;  /* 0x0000000b06067221 */ /* 0x010fc60000010000 */
[----:B------:R-:W-:Y:S02]  /*11ad0*/  FSETP.NE.FTZ.AND P2, PT, R8, RZ, PT ;  /* 0x000000ff0800720b */ /* 0x000fe40003f55000 */
[----:B------:R-:W-:Y:S02]  /*11ae0*/  MOV R11, 0xff800000 ;  /* 0xff800000000b7802 */ /* 0x000fe40000000f00 */
[----:B------:R-:W-:-:S05]  /*11af0*/  FSETP.NE.FTZ.AND P0, PT, R6, RZ, PT ;  /* 0x000000ff0600720b */ /* 0x000fca0003f15000 */
[----:B------:R-:W2:Y:S01]  /*11b00*/  @P3 MUFU.RCP R5, R9 ;  /* 0x0000000900053308 */ /* 0x000ea20000001000 */
[----:B------:R-:W-:-:S03]  /*11b10*/  @P3 MOV R17, 0x3f317218 ;  /* 0x3f31721800113802 */ /* 0x000fc60000000f00 */
[----:B------:R-:W-:Y:S02]  /*11b20*/  @P2 MOV R16, 0x3f317218 ;  /* 0x3f31721800102802 */ /* 0x000fe40000000f00 */
[----:B------:R-:W-:Y:S02]  /*11b30*/  @P3 FMUL.FTZ R17, R17, c[0x0][0x2d0] ;  /* 0x0000b40011113a20 */ /* 0x000fe40000410000 */
[----:B-1----:R-:W-:Y:S01]  /*11b40*/  FADD.FTZ R7, R10, R7 ;  /* 0x000000070a077221 */ /* 0x002fe20000010000 */
[----:B------:R-:W-:Y:S01]  /*11b50*/  MOV R10, RZ ;  /* 0x000000ff000a7202 */ /* 0x000fe20000000f00 */
[----:B------:R-:W-:Y:S01]  /*11b60*/  @P2 MUFU.RCP R4, R8 ;  /* 0x0000000800042308 */ /* 0x000fe20000001000 */
[----:B------:R-:W-:Y:S01]  /*11b70*/  @P0 MOV R14, 0x3f317218 ;  /* 0x3f317218000e0802 */ /* 0x000fe20000000f00 */
[----:B------:R-:W-:Y:S01]  /*11b80*/  @P2 FMUL.FTZ R16, R16, c[0x0][0x2d0] ;  /* 0x0000b40010102a20 */ /* 0x000fe20000410000 */
[----:B------:R-:W-:Y:S01]  /*11b90*/  FSETP.NE.FTZ.AND P1, PT, R7, RZ, PT ;  /* 0x000000ff0700720b */ /* 0x000fe20003f35000 */
[----:B--2---:R-:W-:-:S02]  /*11ba0*/  FMUL.FTZ R144, R5, R144 ;  /* 0x0000009005907220 */ /* 0x004fc40000410000 */
[C---:B------:R-:W-:Y:S02]  /*11bb0*/  FMUL.FTZ R145, R5.reuse, R145 ;  /* 0x0000009105917220 */ /* 0x040fe40000410000 */
[----:B------:R-:W-:Y:S01]  /*11bc0*/  @P0 MUFU.RCP R10, R6 ;  /* 0x00000006000a0308 */ /* 0x000fe20000001000 */
[C---:B------:R-:W-:Y:S02]  /*11bd0*/  FMUL.FTZ R132, R5.reuse, R132 ;  /* 0x0000008405847220 */ /* 0x040fe40000410000 */
[C---:B------:R-:W-:Y:S02]  /*11be0*/  FMUL.FTZ R133, R5.reuse, R133 ;  /* 0x0000008505857220 */ /* 0x040fe40000410000 */
[C---:B------:R-:W-:Y:S02]  /*11bf0*/  FMUL.FTZ R128, R5.reuse, R128 ;  /* 0x0000008005807220 */ /* 0x040fe40000410000 */
[C---:B------:R-:W-:Y:S01]  /*11c00*/  FMUL.FTZ R129, R5.reuse, R129 ;  /* 0x0000008105817220 */ /* 0x040fe20000410000 */
[----:B------:R-:W1:Y:S01]  /*11c10*/  @P3 MUFU.LG2 R9, R9 ;  /* 0x0000000900093308 */ /* 0x000e620000000c00 */
[C---:B------:R-:W-:Y:S01]  /*11c20*/  FMUL.FTZ R116, R5.reuse, R116 ;  /* 0x0000007405747220 */ /* 0x040fe20000410000 */
[----:B------:R-:W-:Y:S01]  /*11c30*/  @P1 MOV R15, 0x3f317218 ;  /* 0x3f317218000f1802 */ /* 0x000fe20000000f00 */
[----:B------:R-:W-:-:S02]  /*11c40*/  FMUL.FTZ R117, R5, R117 ;  /* 0x0000007505757220 */ /* 0x000fc40000410000 */
[C---:B------:R-:W-:Y:S02]  /*11c50*/  FMUL.FTZ R112, R5.reuse, R112 ;  /* 0x0000007005707220 */ /* 0x040fe40000410000 */
[C---:B------:R-:W-:Y:S01]  /*11c60*/  FMUL.FTZ R113, R5.reuse, R113 ;  /* 0x0000007105717220 */ /* 0x040fe20000410000 */
[----:B------:R-:W2:Y:S01]  /*11c70*/  @P2 MUFU.LG2 R8, R8 ;  /* 0x0000000800082308 */ /* 0x000ea20000000c00 */
        /* <DEDUP_REMOVED lines=8> */
[C---:B------:R-:W-:Y:S01]  /*11d00*/  FMUL.FTZ R69, R5.reuse, R69 ;  /* 0x0000004505457220 */ /* 0x040fe20000410000 */
[----:B------:R-:W4:Y:S01]  /*11d10*/  @P0 MUFU.LG2 R6, R6 ;  /* 0x0000000600060308 */ /* 0x000f220000000c00 */
[C---:B------:R-:W-:Y:S02]  /*11d20*/  FMUL.FTZ R80, R5.reuse, R80 ;  /* 0x0000005005507220 */ /* 0x040fe40000410000 */
[C---:B------:R-:W-:Y:S02]  /*11d30*/  FMUL.FTZ R81, R5.reuse, R81 ;  /* 0x0000005105517220 */ /* 0x040fe40000410000 */
[----:B------:R-:W-:-:S02]  /*11d40*/  FMUL.FTZ R84, R5, R84 ;  /* 0x0000005405547220 */ /* 0x000fc40000410000 */
[C---:B------:R-:W-:Y:S02]  /*11d50*/  FMUL.FTZ R85, R5.reuse, R85 ;  /* 0x0000005505557220 */ /* 0x040fe40000410000 */
[C---:B------:R-:W-:Y:S02]  /*11d60*/  FMUL.FTZ R96, R5.reuse, R96 ;  /* 0x0000006005607220 */ /* 0x040fe40000410000 */
[----:B------:R-:W-:Y:S01]  /*11d70*/  FMUL.FTZ R97, R5, R97 ;  /* 0x0000006105617220 */ /* 0x000fe20000410000 */
[----:B------:R-:W-:Y:S01]  /*11d80*/  MOV R5, RZ ;  /* 0x000000ff00057202 */ /* 0x000fe20000000f00 */
[----:B-1----:R-:W-:Y:S02]  /*11d90*/  @P3 FMUL.FTZ R18, R9, 0.69314718246459960938 ;  /* 0x3f31721809123820 */ /* 0x002fe40000410000 */
[----:B--2---:R-:W-:Y:S02]  /*11da0*/  @P2 FMUL.FTZ R9, R8, 0.69314718246459960938 ;  /* 0x3f31721808092820 */ /* 0x004fe40000410000 */
[----:B---3--:R-:W-:Y:S01]  /*11db0*/  @P1 FMUL.FTZ R13, R13, 0.69314718246459960938 ;  /* 0x3f3172180d0d1820 */ /* 0x008fe20000410000 */
[----:B------:R1:W2:Y:S01]  /*11dc0*/  @P1 MUFU.RCP R5, R7 ;  /* 0x0000000700051308 */ /* 0x0002a20000001000 */
[----:B------:R-:W-:-:S02]  /*11dd0*/  @P1 FMUL.FTZ R15, R15, c[0x0][0x2d0] ;  /* 0x0000b4000f0f1a20 */ /* 0x000fc40000410000 */
[----:B----4-:R-:W-:Y:S02]  /*11de0*/  @P0 FMUL.FTZ R19, R6, 0.69314718246459960938 ;  /* 0x3f31721806130820 */ /* 0x010fe40000410000 */
[----:B------:R-:W-:Y:S02]  /*11df0*/  @P0 FMUL.FTZ R14, R14, c[0x0][0x2d0] ;  /* 0x0000b4000e0e0a20 */ /* 0x000fe40000410000 */
[C---:B------:R-:W-:Y:S02]  /*11e00*/  FMUL.FTZ R146, R4.reuse, R146 ;  /* 0x0000009204927220 */ /* 0x040fe40000410000 */
[C---:B------:R-:W-:Y:S02]  /*11e10*/  FMUL.FTZ R147, R4.reuse, R147 ;  /* 0x0000009304937220 */ /* 0x040fe40000410000 */
[C---:B------:R-:W-:Y:S02]  /*11e20*/  FMUL.FTZ R134, R4.reuse, R134 ;  /* 0x0000008604867220 */ /* 0x040fe40000410000 */
[----:B------:R-:W-:-:S02]  /*11e30*/  FMUL.FTZ R135, R4, R135 ;  /* 0x0000008704877220 */ /* 0x000fc40000410000 */
[C---:B------:R-:W-:Y:S01]  /*11e40*/  FMUL.FTZ R130, R4.reuse, R130 ;  /* 0x0000008204827220 */ /* 0x040fe20000410000 */
[----:B-1----:R-:W-:Y:S01]  /*11e50*/  MOV R7, 0xff800000 ;  /* 0xff80000000077802 */ /* 0x002fe20000000f00 */
        /* <DEDUP_REMOVED lines=43> */
[----:B------:R-:W-:Y:S01]  /*12110*/  MOV R10, 0xff800000 ;  /* 0xff800000000a7802 */ /* 0x000fe20000000f00 */
[C---:B--2---:R-:W-:Y:S02]  /*12120*/  FMUL.FTZ R140, R5.reuse, R140 ;  /* 0x0000008c058c7220 */ /* 0x044fe40000410000 */
        /* <DEDUP_REMOVED lines=23> */
[----:B------:R-:W-:Y:S02]  /*122a0*/  @P3 FFMA.FTZ R7, R17, R3, R18 ;  /* 0x0000000311073223 */ /* 0x000fe40000010012 */
[----:B------:R-:W-:Y:S02]  /*122b0*/  @P2 FFMA.FTZ R10, R16, R2, R9 ;  /* 0x00000002100a2223 */ /* 0x000fe40000010009 */
[----:B------:R-:W-:Y:S02]  /*122c0*/  @P1 FFMA.FTZ R11, R15, R0, R13 ;  /* 0x000000000f0b1223 */ /* 0x000fe4000001000d */
[----:B------:R-:W-:-:S02]  /*122d0*/  @P0 FFMA.FTZ R12, R14, R152, R19 ;  /* 0x000000980e0c0223 */ /* 0x000fc40000010013 */
.L_x_379:
[----:B------:R-:W-:Y:S05]  /*122e0*/  @P4 BRA `(.L_x_452) ;  /* 0x00001a9000004947 */ /* 0x000fea0003800000 */
[----:B------:R-:W1:Y:S01]  /*122f0*/  S2R R9, SR_TID.X ;  /* 0x0000000000097919 */ /* 0x000e620000002100 */
[----:B------:R-:W-:Y:S01]  /*12300*/  IMAD R18, RZ, RZ, -UR10 ;  /* 0x8000000aff127e24 */ /* 0x000fe2000f8e02ff */
[----:B------:R-:W-:Y:S01]  /*12310*/  USHF.R.S32.HI UR6, URZ, 0x1f, UR10 ;  /* 0x0000001f3f067899 */ /* 0x000fe2000801140a */
[----:B------:R-:W-:Y:S01]  /*12320*/  IMAD.MOV.U32 R14, RZ, RZ, c[0x0][0x4e8] ;  /* 0x00013a00ff0e7624 */ /* 0x000fe200078e00ff */
[----:B------:R-:W2:Y:S01]  /*12330*/  S2R R3, SR_CTAID.Y ;  /* 0x0000000000037919 */ /* 0x000ea20000002600 */
[----:B------:R-:W-:Y:S01]  /*12340*/  ULDC.64 UR4, c[0x0][0x4d0] ;  /* 0x0001340000047ab9 */ /* 0x000fe20000000a00 */
[----:B------:R-:W-:Y:S01]  /*12350*/  BSSY B0, `(.L_x_453) ;  /* 0x00000c4000007945 */ /* 0x000fe20003800000 */
[----:B------:R-:W-:Y:S01]  /*12360*/  UIMAD UR7, UR6, UR4, URZ ;  /* 0x00000004060772a4 */ /* 0x000fe2000f8e023f */
[----:B------:R-:W3:Y:S01]  /*12370*/  S2R R22, SR_CTAID.Z ;  /* 0x0000000000167919 */ /* 0x000ee20000002700 */
[----:B------:R-:W-:-:S03]  /*12380*/  UIMAD.WIDE.U32 UR8, UR10, UR4, URZ ;  /* 0x000000040a0872a5 */ /* 0x000fc6000f8e003f */
[----:B------:R-:W-:Y:S01]  /*12390*/  BAR.SYNC.DEFER_BLOCKING 0x1, 0x80 ;  /* 0x0042000000007b1d */ /* 0x000fe20000010000 */
[----:B------:R-:W-:Y:S01]  /*123a0*/  UIMAD UR5, UR10, UR5, UR7 ;  /* 0x000000050a0572a4 */ /* 0x000fe2000f8e0207 */
[C---:B------:R-:W-:Y:S01]  /*123b0*/  ISETP.NE.AND P0, PT, R14.reuse, 0x1, PT ;  /* 0x000000010e00780c */ /* 0x040fe20003f05270 */
[----:B------:R-:W-:Y:S02]  /*123c0*/  IMAD.U32 R25, RZ, RZ, UR9 ;  /* 0x00000009ff197e24 */ /* 0x000fe4000f8e00ff */
[----:B------:R-:W-:Y:S01]  /*123d0*/  UIADD3 UR5, UR9, UR5, URZ ;  /* 0x0000000509057290 */ /* 0x000fe2000fffe03f */
[----:B------:R-:W4:Y:S01]  /*123e0*/  S2R R15, SR_CTAID.X ;  /* 0x00000000000f7919 */ /* 0x000f220000002500 */
[----:B------:R-:W-:Y:S02]  /*123f0*/  IMAD.U32 R24, RZ, RZ, UR8 ;  /* 0x00000008ff187e24 */ /* 0x000fe4000f8e00ff */
[----:B------:R-:W-:Y:S02]  /*12400*/  IMAD R14, R14, c[0x0][0x388], RZ ;  /* 0x0000e2000e0e7a24 */ /* 0x000fe400078e02ff */
[----:B------:R-:W-:Y:S01]  /*12410*/  IMAD.U32 R25, RZ, RZ, UR5 ;  /* 0x00000005ff197e24 */ /* 0x000fe2000f8e00ff */
[----:B-1----:R-:W-:Y:S01]  /*12420*/  SHF.R.S32.HI R6, RZ, 0x1f, R9 ;  /* 0x0000001fff067819 */ /* 0x002fe20000011409 */
[----:B------:R-:W-:-:S02]  /*12430*/  ULDC.64 UR4, c[0x0][0x438] ;  /* 0x00010e0000047ab9 */ /* 0x000fc40000000a00 */
[----:B------:R-:W-:Y:S01]  /*12440*/  UIMAD UR6, UR6, UR4, URZ ;  /* 0x00000004060672a4 */ /* 0x000fe2000f8e023f */
[-C--:B------:R-:W-:Y:S01]  /*12450*/  LEA.HI R0, R6, R9.reuse, RZ, 0x2 ;  /* 0x0000000906007211 */ /* 0x080fe200078f10ff */
[----:B--2---:R-:W-:Y:S01]  /*12460*/  IMAD R18, R18, c[0x0][0x550], R3 ;  /* 0x0001540012127a24 */ /* 0x004fe200078e0203 */
[-C--:B------:R-:W-:Y:S01]  /*12470*/  LEA.HI R6, R6, R9.reuse, RZ, 0x5 ;  /* 0x0000000906067211 */ /* 0x080fe200078f28ff */
[----:B------:R-:W-:Y:S01]  /*12480*/  UIMAD.WIDE.U32 UR8, UR10, UR4, URZ ;  /* 0x000000040a0872a5 */ /* 0x000fe2000f8e003f */
[----:B------:R-:W-:Y:S01]  /*12490*/  LOP3.LUT R0, R0, 0xfffffffc, RZ, 0xc0, !PT ;  /* 0xfffffffc00007812 */ /* 0x000fe200078ec0ff */
[----:B------:R-:W-:Y:S01]  /*124a0*/  UIMAD UR4, UR10, UR5, UR6 ;  /* 0x000000050a0472a4 */ /* 0x000fe2000f8e0206 */
[----:B------:R-:W-:Y:S01]  /*124b0*/  LOP3.LUT R2, R6, 0xffffffe0, RZ, 0xc0, !PT ;  /* 0xffffffe006027812 */ /* 0x000fe200078ec0ff */
[----:B---3--:R-:W-:Y:S01]  /*124c0*/  IMAD.WIDE.U32 R24, R22, c[0x0][0x4d8], R24 ;  /* 0x0001360016187a25 */ /* 0x008fe200078e0018 */
[----:B------:R-:W-:Y:S01]  /*124d0*/  IADD3 R0, -R0, R9, RZ ;  /* 0x0000000900007210 */ /* 0x000fe20007ffe1ff */
[----:B------:R-:W-:Y:S01]  /*124e0*/  UIADD3 UR4, UR9, UR4, URZ ;  /* 0x0000000409047290 */ /* 0x000fe2000fffe03f */
[----:B------:R-:W-:Y:S01]  /*124f0*/  SHF.R.S32.HI R19, RZ, 0x5, R6 ;  /* 0x00000005ff137819 */ /* 0x000fe20000011406 */
[----:B------:R-:W-:Y:S01]  /*12500*/  IMAD.IADD R2, R9, 0x1, -R2 ;  /* 0x0000000109027824 */ /* 0x000fe200078e0a02 */
[----:B------:R-:W-:Y:S01]  /*12510*/  LEA.HI R3, R0, R0, RZ, 0x1 ;  /* 0x0000000000037211 */ /* 0x000fe200078f08ff */
[----:B------:R-:W-:Y:S01]  /*12520*/  IMAD.U32 R17, RZ, RZ, UR9 ;  /* 0x00000009ff117e24 */ /* 0x000fe2000f8e00ff */
[----:B------:R-:W-:Y:S01]  /*12530*/  SHF.R.S32.HI R6, RZ, 0x1f, R6 ;  /* 0x0000001fff067819 */ /* 0x000fe20000011406 */
[----:B------:R-:W-:Y:S01]  /*12540*/  IMAD.U32 R17, RZ, RZ, UR4 ;  /* 0x00000004ff117e24 */ /* 0x000fe2000f8e00ff */
[----:B------:R-:W-:-:S02]  /*12550*/  LOP3.LUT R9, R3, 0x1ffffffe, RZ, 0xc0, !PT ;  /* 0x1ffffffe03097812 */ /* 0x000fc400078ec0ff */
[----:B------:R-:W-:Y:S02]  /*12560*/  LEA.HI R6, R6, R19, RZ, 0x2 ;  /* 0x0000001306067211 */ /* 0x000fe400078f10ff */
[----:B------:R-:W-:Y:S01]  /*12570*/  SHF.R.S32.HI R13, RZ, 0x1f, R2 ;  /* 0x0000001fff0d7819 */ /* 0x000fe20000011402 */
[----:B------:R-:W-:Y:S01]  /*12580*/  IMAD.IADD R0, R0, 0x1, -R9 ;  /* 0x0000000100007824 */ /* 0x000fe200078e0a09 */
[----:B------:R-:W-:Y:S02]  /*12590*/  SHF.L.U32 R9, R3, 0x5, RZ ;  /* 0x0000000503097819 */ /* 0x000fe400000006ff */
[----:B------:R-:W-:Y:S02]  /*125a0*/  LOP3.LUT R6, R6, 0xffffffc, RZ, 0xc0, !PT ;  /* 0x0ffffffc06067812 */ /* 0x000fe400078ec0ff */
[----:B------:R-:W-:Y:S02]  /*125b0*/  LOP3.LUT R9, R9, 0xffffffc0, RZ, 0xc0, !PT ;  /* 0xffffffc009097812 */ /* 0x000fe400078ec0ff */
[----:B------:R-:W-:Y:S01]  /*125c0*/  SHF.R.S32.HI R3, RZ, 0x1f, R22 ;  /* 0x0000001fff037819 */ /* 0x000fe20000011416 */
[----:B------:R-:W-:Y:S01]  /*125d0*/  IMAD.IADD R19, R19, 0x1, -R6 ;  /* 0x0000000113137824 */ /* 0x000fe200078e0a06 */
[----:B------:R-:W-:Y:S01]  /*125e0*/  MOV R16, UR8 ;  /* 0x0000000800107c02 */ /* 0x000fe20008000f00 */
[----:B------:R-:W-:Y:S01]  /*125f0*/  IMAD R9, R0, 0x8, R9 ;  /* 0x0000000800097824 */ /* 0x000fe200078e0209 */
[----:B------:R-:W-:Y:S01]  /*12600*/  LEA.HI R0, R13, R2, RZ, 0x2 ;  /* 0x000000020d007211 */ /* 0x000fe200078f10ff */
[C---:B------:R-:W-:Y:S01]  /*12610*/  IMAD R13, R3.reuse, c[0x0][0x4d8], RZ ;  /* 0x00013600030d7a24 */ /* 0x040fe200078e02ff */
[----:B------:R-:W-:Y:S01]  /*12620*/  LOP3.LUT P1, RZ, R2, 0x3, RZ, 0xc0, !PT ;  /* 0x0000000302ff7812 */ /* 0x000fe2000782c0ff */
[----:B------:R-:W-:Y:S01]  /*12630*/  IMAD R3, R3, c[0x0][0x440], RZ ;  /* 0x0001100003037a24 */ /* 0x000fe200078e02ff */
[----:B------:R-:W-:Y:S01]  /*12640*/  SHF.R.S32.HI R8, RZ, 0x2, R0 ;  /* 0x00000002ff087819 */ /* 0x000fe20000011400 */
[----:B------:R-:W-:-:S02]  /*12650*/  IMAD R13, R22, c[0x0][0x4dc], R13 ;  /* 0x00013700160d7a24 */ /* 0x000fc400078e020d */
[C---:B------:R-:W-:Y:S01]  /*12660*/  IMAD R3, R22.reuse, c[0x0][0x444], R3 ;  /* 0x0001110016037a24 */ /* 0x040fe200078e0203 */
[----:B------:R-:W-:Y:S01]  /*12670*/  LEA R8, R19, R8, 0x4 ;  /* 0x0000000813087211 */ /* 0x000fe200078e20ff */
[----:B------:R-:W-:Y:S02]  /*12680*/  IMAD.IADD R25, R25, 0x1, R13 ;  /* 0x0000000119197824 */ /* 0x000fe400078e020d */
[----:B------:R-:W-:Y:S01]  /*12690*/  IMAD.WIDE.U32 R22, R22, c[0x0][0x440], R16 ;  /* 0x0001100016167a25 */ /* 0x000fe200078e0010 */
[----:B------:R-:W-:-:S03]  /*126a0*/  SHF.R.S32.HI R16, RZ, 0x1f, R18 ;  /* 0x0000001fff107819 */ /* 0x000fc60000011412 */
[----:B------:R-:W-:Y:S02]  /*126b0*/  IMAD.IADD R6, R8, 0x1, R9 ;  /* 0x0000000108067824 */ /* 0x000fe400078e0209 */
[----:B------:R-:W-:Y:S02]  /*126c0*/  IMAD.IADD R23, R23, 0x1, R3 ;  /* 0x0000000117177824 */ /* 0x000fe400078e0203 */
[----:B------:R-:W-:Y:S01]  /*126d0*/  IMAD R17, R16, c[0x0][0x448], RZ ;  /* 0x0001120010117a24 */ /* 0x000fe200078e02ff */
[C---:B----4-:R-:W-:Y:S01]  /*126e0*/  LEA R13, R15.reuse, R6, 0x7 ;  /* 0x000000060f0d7211 */ /* 0x050fe200078e38ff */
[----:B------:R-:W-:Y:S01]  /*126f0*/  IMAD.WIDE.U32 R22, R18, c[0x0][0x448], R22 ;  /* 0x0001120012167a25 */ /* 0x000fe200078e0016 */
[----:B------:R-:W-:Y:S02]  /*12700*/  LEA R15, R15, R8, 0x7 ;  /* 0x000000080f0f7211 */ /* 0x000fe400078e38ff */
[----:B------:R-:W-:Y:S01]  /*12710*/  MOV R6, R13 ;  /* 0x0000000d00067202 */ /* 0x000fe20000000f00 */
[----:B------:R-:W-:Y:S01]  /*12720*/  @P0 IMAD.HI.U32 R19, R13, c[0x0][0x4ec], RZ ;  /* 0x00013b000d130a27 */ /* 0x000fe200078e00ff */
[----:B------:R-:W-:-:S03]  /*12730*/  ISETP.GE.OR P4, PT, R15, R14, P1 ;  /* 0x0000000e0f00720c */ /* 0x000fc60000f86670 */
[----:B------:R-:W-:-:S04]  /*12740*/  @P0 IMAD.HI.U32 R9, R13, c[0x0][0x4ec], RZ ;  /* 0x00013b000d090a27 */ /* 0x000fc800078e00ff */
[----:B------:R-:W-:Y:S01]  /*12750*/  IMAD.MOV.U32 R3, RZ, RZ, R13 ;  /* 0x000000ffff037224 */ /* 0x000fe200078e000d */
[----:B------:R-:W-:Y:S01]  /*12760*/  @P0 SHF.R.U32.HI R3, RZ, c[0x0][0x4f0], R19 ;  /* 0x00013c00ff030a19 */ /* 0x000fe20000011613 */
[----:B------:R-:W-:Y:S01]  /*12770*/  IMAD R17, R18, c[0x0][0x44c], R17 ;  /* 0x0001130012117a24 */ /* 0x000fe200078e0211 */
[----:B------:R-:W-:Y:S01]  /*12780*/  @P0 SHF.R.U32.HI R6, RZ, c[0x0][0x4f0], R9 ;  /* 0x00013c00ff060a19 */ /* 0x000fe20000011609 */
[----:B------:R-:W-:Y:S02]  /*12790*/  IMAD R9, R16, c[0x0][0x4e0], RZ ;  /* 0x0001380010097a24 */ /* 0x000fe400078e02ff */
[----:B------:R-:W-:Y:S02]  /*127a0*/  IMAD.MOV R20, RZ, RZ, -R3 ;  /* 0x000000ffff147224 */ /* 0x000fe400078e0a03 */
[C---:B------:R-:W-:Y:S01]  /*127b0*/  IMAD R16, R18.reuse, c[0x0][0x4e4], R9 ;  /* 0x0001390012107a24 */ /* 0x040fe200078e0209 */
[----:B------:R-:W-:Y:S01]  /*127c0*/  SHF.R.S32.HI R9, RZ, 0x1f, R6 ;  /* 0x0000001fff097819 */ /* 0x000fe20000011406 */
[----:B------:R-:W-:-:S04]  /*127d0*/  IMAD.WIDE.U32 R18, R18, c[0x0][0x4e0], R24 ;  /* 0x0001380012127a25 */ /* 0x000fc800078e0018 */
[----:B------:R-:W-:Y:S01]  /*127e0*/  IMAD R20, R20, c[0x0][0x4e8], R13 ;  /* 0x00013a0014147a24 */ /* 0x000fe200078e020d */
[----:B------:R-:W-:Y:S01]  /*127f0*/  IADD3 R18, P0, R3, R18, RZ ;  /* 0x0000001203127210 */ /* 0x000fe20007f1e0ff */
[----:B------:R-:W-:Y:S01]  /*12800*/  IMAD.IADD R23, R23, 0x1, R17 ;  /* 0x0000000117177824 */ /* 0x000fe200078e0211 */
[----:B------:R-:W-:Y:S01]  /*12810*/  SHF.R.S32.HI R17, RZ, 0x1f, R3 ;  /* 0x0000001fff117819 */ /* 0x000fe20000011403 */
[----:B------:R-:W-:Y:S01]  /*12820*/  IMAD R9, R9, c[0x0][0x430], RZ ;  /* 0x00010c0009097a24 */ /* 0x000fe200078e02ff */
[----:B------:R-:W-:Y:S02]  /*12830*/  SHF.R.S32.HI R3, RZ, 0x1f, R20 ;  /* 0x0000001fff037819 */ /* 0x000fe40000011414 */
[----:B------:R-:W-:Y:S01]  /*12840*/  IADD3.X R19, R17, R19, R16, P0, !PT ;  /* 0x0000001311137210 */ /* 0x000fe200007fe410 */
[----:B------:R-:W-:-:S04]  /*12850*/  IMAD.WIDE.U32 R16, R6, c[0x0][0x430], R22 ;  /* 0x00010c0006107a25 */ /* 0x000fc800078e0016 */
[----:B------:R-:W-:Y:S02]  /*12860*/  IMAD R3, R3, c[0x0][0x4c8], RZ ;  /* 0x0001320003037a24 */ /* 0x000fe400078e02ff */
[C---:B------:R-:W-:Y:S01]  /*12870*/  IMAD R9, R6.reuse, c[0x0][0x434], R9 ;  /* 0x00010d0006097a24 */ /* 0x040fe200078e0209 */
[----:B------:R-:W-:Y:S01]  /*12880*/  IADD3 R6, -R6, RZ, RZ ;  /* 0x000000ff06067210 */ /* 0x000fe20007ffe1ff */
[----:B------:R-:W-:-:S04]  /*12890*/  IMAD.WIDE.U32 R18, R20, c[0x0][0x4c8], R18 ;  /* 0x0001320014127a25 */ /* 0x000fc800078e0012 */
[----:B------:R-:W-:Y:S01]  /*128a0*/  IMAD R3, R20, c[0x0][0x4cc], R3 ;  /* 0x0001330014037a24 */ /* 0x000fe200078e0203 */
[----:B------:R-:W-:Y:S01]  /*128b0*/  LEA R25, P0, R18, c[0x0][0x4a8], 0x2 ;  /* 0x00012a0012197a11 */ /* 0x000fe200078010ff */
[----:B------:R-:W-:Y:S02]  /*128c0*/  IMAD R6, R6, c[0x0][0x4e8], R13 ;  /* 0x00013a0006067a24 */ /* 0x000fe400078e020d */
[----:B------:R-:W-:Y:S02]  /*128d0*/  IMAD.IADD R13, R19, 0x1, R3 ;  /* 0x00000001130d7824 */ /* 0x000fe400078e0203 */
[----:B------:R-:W-:Y:S01]  /*128e0*/  SHFL.IDX PT, R22, R25, RZ, 0x1c1f ;  /* 0x001c1fff19167589 */ /* 0x000fe200000e0000 */
[----:B------:R-:W-:Y:S01]  /*128f0*/  IMAD.IADD R9, R17, 0x1, R9 ;  /* 0x0000000111097824 */ /* 0x000fe200078e0209 */
[----:B------:R-:W-:Y:S01]  /*12900*/  SHF.R.S32.HI R3, RZ, 0x1f, R6 ;  /* 0x0000001fff037819 */ /* 0x000fe20000011406 */
[----:B------:R-:W-:Y:S01]  /*12910*/  IMAD.MOV.U32 R8, RZ, RZ, R16 ;  /* 0x000000ffff087224 */ /* 0x000fe200078e0010 */
[----:B------:R-:W-:Y:S01]  /*12920*/  LEA.HI.X R24, R18, c[0x0][0x4ac], R13, 0x2, P0 ;  /* 0x00012b0012187a11 */ /* 0x000fe200000f140d */
[----:B------:R-:W-:Y:S01]  /*12930*/  SHFL.IDX PT, R20, R25, 0x1, 0x1c1f ;  /* 0x003c1f0019147f89 */ /* 0x000fe200000e0000 */
[C---:B------:R-:W-:Y:S01]  /*12940*/  IADD3 R13, R15.reuse, 0x8, RZ ;  /* 0x000000080f0d7810 */ /* 0x040fe20007ffe0ff */
[C---:B------:R-:W-:Y:S01]  /*12950*/  IMAD.WIDE.U32 R26, R6.reuse, c[0x0][0x428], R8 ;  /* 0x00010a00061a7a25 */ /* 0x040fe200078e0008 */
[C---:B------:R-:W-:Y:S01]  /*12960*/  IADD3 R9, R15.reuse, 0x40, RZ ;  /* 0x000000400f097810 */ /* 0x040fe20007ffe0ff */
[----:B------:R-:W1:Y:S01]  /*12970*/  SHFL.IDX PT, R23, R24, RZ, 0x1c1f ;  /* 0x001c1fff18177589 */ /* 0x000e6200000e0000 */
[----:B------:R-:W-:Y:S01]  /*12980*/  IADD3 R8, R15, 0x48, RZ ;  /* 0x000000480f087810 */ /* 0x000fe20007ffe0ff */
[----:B------:R-:W-:Y:S01]  /*12990*/  IMAD R3, R3, c[0x0][0x428], RZ ;  /* 0x00010a0003037a24 */ /* 0x000fe200078e02ff */
[-C--:B------:R-:W-:Y:S01]  /*129a0*/  ISETP.GE.OR P3, PT, R13, R14.reuse, P1 ;  /* 0x0000000e0d00720c */ /* 0x080fe20000f66670 */
[----:B------:R-:W2:Y:S01]  /*129b0*/  SHFL.IDX PT, R21, R24, 0x1, 0x1c1f ;  /* 0x003c1f0018157f89 */ /* 0x000ea200000e0000 */
[-C--:B------:R-:W-:Y:S01]  /*129c0*/  ISETP.GE.OR P2, PT, R9, R14.reuse, P1 ;  /* 0x0000000e0900720c */ /* 0x080fe20000f46670 */
[----:B------:R-:W-:Y:S01]  /*129d0*/  IMAD R3, R6, c[0x0][0x42c], R3 ;  /* 0x00010b0006037a24 */ /* 0x000fe200078e0203 */
[-C--:B------:R-:W-:Y:S01]  /*129e0*/  ISETP.GE.OR P1, PT, R8, R14.reuse, P1 ;  /* 0x0000000e0800720c */ /* 0x080fe20000f26670 */
[----:B------:R-:W-:Y:S01]  /*129f0*/  SHFL.IDX PT, R18, R25, 0x2, 0x1c1f ;  /* 0x005c1f0019127f89 */ /* 0x000fe200000e0000 */
[----:B------:R-:W-:Y:S01]  /*12a00*/  LEA R6, P0, R26, c[0x0][0x400], 0x2 ;  /* 0x000100001a067a11 */ /* 0x000fe200078010ff */
[----:B------:R-:W-:Y:S01]  /*12a10*/  IMAD.IADD R3, R27, 0x1, R3 ;  /* 0x000000011b037824 */ /* 0x000fe200078e0203 */
[-C--:B------:R-:W-:Y:S01]  /*12a20*/  ISETP.GE.AND P5, PT, R9, R14.reuse, PT ;  /* 0x0000000e0900720c */ /* 0x080fe20003fa6270 */
[----:B------:R-:W3:Y:S01]  /*12a30*/  SHFL.IDX PT, R19, R24, 0x2, 0x1c1f ;  /* 0x005c1f0018137f89 */ /* 0x000ee200000e0000 */
[----:B------:R-:W-:-:S02]  /*12a40*/  ISETP.GE.AND P6, PT, R8, R14, PT ;  /* 0x0000000e0800720c */ /* 0x000fc40003fc6270 */
[----:B------:R-:W-:Y:S01]  /*12a50*/  LEA.HI.X R3, R26, c[0x0][0x404], R3, 0x2, P0 ;  /* 0x000101001a037a11 */ /* 0x000fe200000f1403 */
[----:B------:R-:W-:Y:S01]  /*12a60*/  SHFL.IDX PT, R16, R25, 0x3, 0x1c1f ;  /* 0x007c1f0019107f89 */ /* 0x000fe200000e0000 */
[-C--:B------:R-:W-:Y:S02]  /*12a70*/  ISETP.GE.AND P0, PT, R13, R14.reuse, PT ;  /* 0x0000000e0d00720c */ /* 0x080fe40003f06270 */
[----:B------:R-:W-:Y:S01]  /*12a80*/  LOP3.LUT R13, R0, 0x7ffffffc, RZ, 0xc0, !PT ;  /* 0x7ffffffc000d7812 */ /* 0x000fe200078ec0ff */
[----:B------:R-:W4:Y:S04]  /*12a90*/  SHFL.IDX PT, R17, R24, 0x3, 0x1c1f ;  /* 0x007c1f0018117f89 */ /* 0x000f2800000e0000 */
[----:B-1----:R1:W-:Y:S04]  /*12aa0*/  @!P4 ST.E [R22.64], R7 ;  /* 0x000000071600c985 */ /* 0x0023e8000c10190c */
[----:B--2---:R2:W-:Y:S04]  /*12ab0*/  @!P3 ST.E [R20.64], R10 ;  /* 0x0000000a1400b985 */ /* 0x0045e8000c10190c */
[----:B------:R2:W2:Y:S04]  /*12ac0*/  SHFL.IDX PT, R24, R6, RZ, 0x1c1f ;  /* 0x001c1fff06187589 */ /* 0x0004a800000e0000 */
[----:B---3--:R3:W-:Y:S04]  /*12ad0*/  @!P2 ST.E [R18.64], R11 ;  /* 0x0000000b1200a985 */ /* 0x0087e8000c10190c */
[----:B------:R3:W2:Y:S04]  /*12ae0*/  SHFL.IDX PT, R25, R3, RZ, 0x1c1f ;  /* 0x001c1fff03197589 */ /* 0x0006a800000e0000 */
[----:B----4-:R3:W-:Y:S01]  /*12af0*/  @!P1 ST.E [R16.64], R12 ;  /* 0x0000000c10009985 */ /* 0x0107e2000c10190c */
[----:B------:R-:W-:-:S02]  /*12b00*/  ISETP.GE.AND P1, PT, R15, R14, PT ;  /* 0x0000000e0f00720c */ /* 0x000fc40003f26270 */
[----:B-1----:R-:W-:-:S05]  /*12b10*/  IADD3 R7, R2, -R13, RZ ;  /* 0x8000000d02077210 */ /* 0x002fca0007ffe0ff */
[----:B------:R-:W-:-:S06]  /*12b20*/  IMAD.SHL.U32 R7, R7, 0x2, RZ ;  /* 0x0000000207077824 */ /* 0x000fcc00078e00ff */
[----:B------:R-:W-:Y:S05]  /*12b30*/  @P1 BRA `(.L_x_454) ;  /* 0x0000045000001947 */ /* 0x000fea0003800000 */
[C---:B---3--:R-:W-:Y:S02]  /*12b40*/  IADD3 R11, R7.reuse, 0x8, RZ ;  /* 0x00000008070b7810 */ /* 0x048fe40007ffe0ff */
[C---:B------:R-:W-:Y:S02]  /*12b50*/  IADD3 R9, R7.reuse, 0x10, RZ ;  /* 0x0000001007097810 */ /* 0x040fe40007ffe0ff */
[----:B------:R-:W-:Y:S02]  /*12b60*/  IADD3 R0, R7, 0x18, RZ ;  /* 0x0000001807007810 */ /* 0x000fe40007ffe0ff */
[----:B------:R-:W-:Y:S02]  /*12b70*/  ISETP.GE.AND P3, PT, R11, c[0x0][0x3c8], PT ;  /* 0x0000f2000b007a0c */ /* 0x000fe40003f66270 */
[----:B------:R-:W-:Y:S02]  /*12b80*/  ISETP.GE.AND P2, PT, R9, c[0x0][0x3c8], PT ;  /* 0x0000f20009007a0c */ /* 0x000fe40003f46270 */
[----:B------:R-:W-:-:S02]  /*12b90*/  ISETP.GE.AND P1, PT, R0, c[0x0][0x3c8], PT ;  /* 0x0000f20000007a0c */ /* 0x000fc40003f26270 */
[C---:B------:R-:W-:Y:S02]  /*12ba0*/  ISETP.GE.AND P4, PT, R7.reuse, c[0x0][0x3c8], PT ;  /* 0x0000f20007007a0c */ /* 0x040fe40003f86270 */
[C---:B------:R-:W-:Y:S02]  /*12bb0*/  IADD3 R14, R7.reuse, 0x28, RZ ;  /* 0x00000028070e7810 */ /* 0x040fe40007ffe0ff */
[----:B------:R-:W-:-:S03]  /*12bc0*/  IADD3 R2, R7, 0x30, RZ ;  /* 0x0000003007027810 */ /* 0x000fc60007ffe0ff */
[----:B------:R-:W-:Y:S02]  /*12bd0*/  @!P3 LEA.HI R11, R11, R11, RZ, 0x1 ;  /* 0x0000000b0b0bb211 */ /* 0x000fe400078f08ff */
[----:B------:R-:W-:Y:S02]  /*12be0*/  @!P2 LEA.HI R9, R9, R9, RZ, 0x1 ;  /* 0x000000090909a211 */ /* 0x000fe400078f08ff */
[----:B------:R-:W-:Y:S02]  /*12bf0*/  @!P1 LEA.HI R0, R0, R0, RZ, 0x1 ;  /* 0x0000000000009211 */ /* 0x000fe400078f08ff */
[----:B------:R-:W-:Y:S01]  /*12c00*/  @!P3 LOP3.LUT R11, R11, 0xfffffffe, RZ, 0xc0, !PT ;  /* 0xfffffffe0b0bb812 */ /* 0x000fe200078ec0ff */
[--C-:B--2---:R-:W-:Y:S01]  /*12c10*/  @!P4 IMAD.WIDE R12, R7, 0x4, R24.reuse ;  /* 0x00000004070cc825 */ /* 0x104fe200078e0218 */
[----:B------:R-:W-:Y:S02]  /*12c20*/  @!P2 LOP3.LUT R9, R9, 0xfffffffe, RZ, 0xc0, !PT ;  /* 0xfffffffe0909a812 */ /* 0x000fe400078ec0ff */
[----:B------:R-:W-:Y:S01]  /*12c30*/  @!P1 LOP3.LUT R15, R0, 0xfffffffe, RZ, 0xc0, !PT ;  /* 0xfffffffe000f9812 */ /* 0x000fe200078ec0ff */
[--C-:B------:R-:W-:Y:S01]  /*12c40*/  @!P3 IMAD.WIDE R10, R11, 0x4, R24.reuse ;  /* 0x000000040b0ab825 */ /* 0x100fe200078e0218 */
[----:B------:R-:W-:Y:S01]  /*12c50*/  IADD3 R0, R7, 0x20, RZ ;  /* 0x0000002007007810 */ /* 0x000fe20007ffe0ff */
[----:B------:R1:W-:Y:S02]  /*12c60*/  @!P4 ST.E.64 [R12.64], R144 ;  /* 0x000000900c00c985 */ /* 0x0003e4000c101b0c */
[--C-:B------:R-:W-:Y:S01]  /*12c70*/  @!P2 IMAD.WIDE R8, R9, 0x4, R24.reuse ;  /* 0x000000040908a825 */ /* 0x100fe200078e0218 */
[----:B------:R-:W-:Y:S01]  /*12c80*/  ISETP.GE.AND P4, PT, R0, c[0x0][0x3c8], PT ;  /* 0x0000f20000007a0c */ /* 0x000fe20003f86270 */
[----:B------:R2:W-:Y:S01]  /*12c90*/  @!P3 ST.E.64 [R10.64], R132 ;  /* 0x000000840a00b985 */ /* 0x0005e2000c101b0c */
[----:B------:R-:W-:Y:S01]  /*12ca0*/  ISETP.GE.AND P3, PT, R14, c[0x0][0x3c8], PT ;  /* 0x0000f2000e007a0c */ /* 0x000fe20003f66270 */
[----:B------:R-:W-:Y:S01]  /*12cb0*/  @!P1 IMAD.WIDE R16, R15, 0x4, R24 ;  /* 0x000000040f109825 */ /* 0x000fe200078e0218 */
[----:B------:R-:W-:Y:S01]  /*12cc0*/  IADD3 R15, R7, 0x38, RZ ;  /* 0x00000038070f7810 */ /* 0x000fe20007ffe0ff */
[----:B------:R3:W-:Y:S01]  /*12cd0*/  @!P2 ST.E.64 [R8.64], R128 ;  /* 0x000000800800a985 */ /* 0x0007e2000c101b0c */
[----:B------:R-:W-:-:S03]  /*12ce0*/  ISETP.GE.AND P2, PT, R2, c[0x0][0x3c8], PT ;  /* 0x0000f20002007a0c */ /* 0x000fc60003f46270 */
[----:B------:R4:W-:Y:S01]  /*12cf0*/  @!P1 ST.E.64 [R16.64], R116 ;  /* 0x0000007410009985 */ /* 0x0009e2000c101b0c */
[----:B------:R-:W-:-:S03]  /*12d00*/  ISETP.GE.AND P1, PT, R15, c[0x0][0x3c8], PT ;  /* 0x0000f2000f007a0c */ /* 0x000fc60003f26270 */
[----:B------:R-:W-:Y:S02]  /*12d10*/  @!P4 LEA.HI R0, R0, R0, RZ, 0x1 ;  /* 0x000000000000c211 */ /* 0x000fe400078f08ff */
[----:B------:R-:W-:-:S04]  /*12d20*/  @!P3 LEA.HI R14, R14, R14, RZ, 0x1 ;  /* 0x0000000e0e0eb211 */ /* 0x000fc800078f08ff */
[----:B------:R-:W-:-:S04]  /*12d30*/  @!P2 LEA.HI R2, R2, R2, RZ, 0x1 ;  /* 0x000000020202a211 */ /* 0x000fc800078f08ff */
[----:B------:R-:W-:Y:S02]  /*12d40*/  @!P1 LEA.HI R15, R15, R15, RZ, 0x1 ;  /* 0x0000000f0f0f9211 */ /* 0x000fe400078f08ff */
[----:B-1----:R-:W-:Y:S02]  /*12d50*/  @!P2 LOP3.LUT R13, R2, 0xfffffffe, RZ, 0xc0, !PT ;  /* 0xfffffffe020da812 */ /* 0x002fe400078ec0ff */
[----:B------:R-:W-:Y:S02]  /*12d60*/  @!P1 LOP3.LUT R15, R15, 0xfffffffe, RZ, 0xc0, !PT ;  /* 0xfffffffe0f0f9812 */ /* 0x000fe400078ec0ff */
[----:B--2---:R-:W-:Y:S01]  /*12d70*/  @!P3 LOP3.LUT R11, R14, 0xfffffffe, RZ, 0xc0, !PT ;  /* 0xfffffffe0e0bb812 */ /* 0x004fe200078ec0ff */
[--C-:B------:R-:W-:Y:S01]  /*12d80*/  @!P2 IMAD.WIDE R12, R13, 0x4, R24.reuse ;  /* 0x000000040d0ca825 */ /* 0x100fe200078e0218 */
[----:B------:R-:W-:Y:S02]  /*12d90*/  IADD3 R2, R7, 0x48, RZ ;  /* 0x0000004807027810 */ /* 0x000fe40007ffe0ff */
[----:B---3--:R-:W-:Y:S01]  /*12da0*/  @!P4 LOP3.LUT R9, R0, 0xfffffffe, RZ, 0xc0, !PT ;  /* 0xfffffffe0009c812 */ /* 0x008fe200078ec0ff */
[----:B------:R-:W-:Y:S01]  /*12db0*/  @!P3 IMAD.WIDE R10, R11, 0x4, R24 ;  /* 0x000000040b0ab825 */ /* 0x000fe200078e0218 */
[----:B------:R-:W-:-:S02]  /*12dc0*/  IADD3 R0, R7, 0x40, RZ ;  /* 0x0000004007007810 */ /* 0x000fc40007ffe0ff */
[----:B----4-:R-:W-:Y:S01]  /*12dd0*/  IADD3 R17, R7, 0x50, RZ ;  /* 0x0000005007117810 */ /* 0x010fe20007ffe0ff */
[----:B------:R-:W-:Y:S01]  /*12de0*/  @!P4 IMAD.WIDE R8, R9, 0x4, R24 ;  /* 0x000000040908c825 */ /* 0x000fe200078e0218 */
[----:B------:R-:W-:-:S03]  /*12df0*/  IADD3 R16, R7, 0x58, RZ ;  /* 0x0000005807107810 */ /* 0x000fc60007ffe0ff */
[----:B------:R-:W-:Y:S01]  /*12e00*/  @!P1 IMAD.WIDE R14, R15, 0x4, R24 ;  /* 0x000000040f0e9825 */ /* 0x000fe200078e0218 */
[----:B------:R1:W-:Y:S01]  /*12e10*/  @!P4 ST.E.64 [R8.64], R112 ;  /* 0x000000700800c985 */ /* 0x0003e2000c101b0c */
[----:B------:R-:W-:-:S03]  /*12e20*/  ISETP.GE.AND P4, PT, R0, c[0x0][0x3c8], PT ;  /* 0x0000f20000007a0c */ /* 0x000fc60003f86270 */
[----:B------:R2:W-:Y:S01]  /*12e30*/  @!P3 ST.E.64 [R10.64], R100 ;  /* 0x000000640a00b985 */ /* 0x0005e2000c101b0c */
[----:B------:R-:W-:-:S03]  /*12e40*/  ISETP.GE.AND P3, PT, R2, c[0x0][0x3c8], PT ;  /* 0x0000f20002007a0c */ /* 0x000fc60003f66270 */
[----:B------:R3:W-:Y:S01]  /*12e50*/  @!P2 ST.E.64 [R12.64], R52 ;  /* 0x000000340c00a985 */ /* 0x0007e2000c101b0c */
[----:B------:R-:W-:-:S03]  /*12e60*/  ISETP.GE.AND P2, PT, R17, c[0x0][0x3c8], PT ;  /* 0x0000f20011007a0c */ /* 0x000fc60003f46270 */
[----:B------:R4:W-:Y:S01]  /*12e70*/  @!P1 ST.E.64 [R14.64], R64 ;  /* 0x000000400e009985 */ /* 0x0009e2000c101b0c */
[----:B------:R-:W-:Y:S02]  /*12e80*/  ISETP.GE.AND P1, PT, R16, c[0x0][0x3c8], PT ;  /* 0x0000f20010007a0c */ /* 0x000fe40003f26270 */
[----:B------:R-:W-:-:S03]  /*12e90*/  @!P4 LEA.HI R0, R0, R0, RZ, 0x1 ;  /* 0x000000000000c211 */ /* 0x000fc600078f08ff */
[----:B------:R-:W-:-:S04]  /*12ea0*/  @!P3 LEA.HI R2, R2, R2, RZ, 0x1 ;  /* 0x000000020202b211 */ /* 0x000fc800078f08ff */
[----:B------:R-:W-:-:S04]  /*12eb0*/  @!P2 LEA.HI R17, R17, R17, RZ, 0x1 ;  /* 0x000000111111a211 */ /* 0x000fc800078f08ff */
[----:B------:R-:W-:Y:S02]  /*12ec0*/  @!P1 LEA.HI R16, R16, R16, RZ, 0x1 ;  /* 0x0000001010109211 */ /* 0x000fe400078f08ff */
[----:B------:R-:W-:Y:S02]  /*12ed0*/  @!P2 LOP3.LUT R17, R17, 0xfffffffe, RZ, 0xc0, !PT ;  /* 0xfffffffe1111a812 */ /* 0x000fe400078ec0ff */
[----:B-1----:R-:W-:Y:S02]  /*12ee0*/  @!P4 LOP3.LUT R9, R0, 0xfffffffe, RZ, 0xc0, !PT ;  /* 0xfffffffe0009c812 */ /* 0x002fe400078ec0ff */
[----:B--2---:R-:W-:-:S03]  /*12ef0*/  @!P3 LOP3.LUT R11, R2, 0xfffffffe, RZ, 0xc0, !PT ;  /* 0xfffffffe020bb812 */ /* 0x004fc600078ec0ff */
[----:B------:R-:W-:Y:S01]  /*12f00*/  @!P4 IMAD.WIDE R8, R9, 0x4, R24 ;  /* 0x000000040908c825 */ /* 0x000fe200078e0218 */
[----:B---3--:R-:W-:-:S03]  /*12f10*/  @!P1 LOP3.LUT R13, R16, 0xfffffffe, RZ, 0xc0, !PT ;  /* 0xfffffffe100d9812 */ /* 0x008fc600078ec0ff */
[--C-:B------:R-:W-:Y:S01]  /*12f20*/  @!P3 IMAD.WIDE R10, R11, 0x4, R24.reuse ;  /* 0x000000040b0ab825 */ /* 0x100fe200078e0218 */
[----:B------:R1:W-:Y:S03]  /*12f30*/  @!P4 ST.E.64 [R8.64], R68 ;  /* 0x000000440800c985 */ /* 0x0003e6000c101b0c */
[--C-:B----4-:R-:W-:Y:S01]  /*12f40*/  @!P2 IMAD.WIDE R14, R17, 0x4, R24.reuse ;  /* 0x00000004110ea825 */ /* 0x110fe200078e0218 */
[----:B------:R1:W-:Y:S03]  /*12f50*/  @!P3 ST.E.64 [R10.64], R80 ;  /* 0x000000500a00b985 */ /* 0x0003e6000c101b0c */
[----:B------:R-:W-:Y:S01]  /*12f60*/  @!P1 IMAD.WIDE R24, R13, 0x4, R24 ;  /* 0x000000040d189825 */ /* 0x000fe200078e0218 */
[----:B------:R1:W-:Y:S04]  /*12f70*/  @!P2 ST.E.64 [R14.64], R84 ;  /* 0x000000540e00a985 */ /* 0x0003e8000c101b0c */
[----:B------:R1:W-:Y:S02]  /*12f80*/  @!P1 ST.E.64 [R24.64], R96 ;  /* 0x0000006018009985 */ /* 0x0003e4000c101b0c */
.L_x_454:
[----:B------:R-:W-:Y:S05]  /*12f90*/  BSYNC B0 ;  /* 0x0000000000007941 */ /* 0x000fea0003800000 */
.L_x_453:
[----:B------:R4:W1:Y:S01]  /*12fa0*/  SHFL.IDX PT, R13, R3, 0x1, 0x1c1f ;  /* 0x003c1f00030d7f89 */ /* 0x00086200000e0000 */
[----:B------:R-:W-:Y:S03]  /*12fb0*/  BSSY B0, `(.L_x_455) ;  /* 0x0000048000007945 */ /* 0x000fe60003800000 */
[----:B---3--:R4:W3:Y:S01]  /*12fc0*/  SHFL.IDX PT, R12, R6, 0x1, 0x1c1f ;  /* 0x003c1f00060c7f89 */ /* 0x0088e200000e0000 */
[----:B------:R-:W-:Y:S05]  /*12fd0*/  @P0 BRA `(.L_x_456) ;  /* 0x0000045000000947 */ /* 0x000fea0003800000 */
[C---:B-1----:R-:W-:Y:S02]  /*12fe0*/  IADD3 R11, R7.reuse, 0x8, RZ ;  /* 0x00000008070b7810 */ /* 0x042fe40007ffe0ff */
[----:B------:R-:W-:-:S02]  /*12ff0*/  ISETP.GE.AND P1, PT, R7, c[0x0][0x3c8], PT ;  /* 0x0000f20007007a0c */ /* 0x000fc40003f26270 */
[----:B------:R-:W-:Y:S02]  /*13000*/  ISETP.GE.AND P0, PT, R11, c[0x0][0x3c8], PT ;  /* 0x0000f2000b007a0c */ /* 0x000fe40003f06270 */
[C---:B--2---:R-:W-:Y:S02]  /*13010*/  IADD3 R10, R7.reuse, 0x10, RZ ;  /* 0x00000010070a7810 */ /* 0x044fe40007ffe0ff */
[C---:B------:R-:W-:Y:S02]  /*13020*/  IADD3 R9, R7.reuse, 0x18, RZ ;  /* 0x0000001807097810 */ /* 0x040fe40007ffe0ff */
[----:B------:R-:W-:Y:S02]  /*13030*/  ISETP.GE.AND P4, PT, R10, c[0x0][0x3c8], PT ;  /* 0x0000f2000a007a0c */ /* 0x000fe40003f86270 */
[----:B------:R-:W-:Y:S02]  /*13040*/  IADD3 R8, R7, 0x20, RZ ;  /* 0x0000002007087810 */ /* 0x000fe40007ffe0ff */
[----:B------:R-:W-:Y:S01]  /*13050*/  ISETP.GE.AND P3, PT, R9, c[0x0][0x3c8], PT ;  /* 0x0000f20009007a0c */ /* 0x000fe20003f66270 */
[C---:B---3--:R-:W-:Y:S01]  /*13060*/  @!P1 IMAD.WIDE R14, R7.reuse, 0x4, R12 ;  /* 0x00000004070e9825 */ /* 0x048fe200078e020c */
[----:B------:R-:W-:-:S02]  /*13070*/  IADD3 R2, R7, 0x28, RZ ;  /* 0x0000002807027810 */ /* 0x000fc40007ffe0ff */
[----:B------:R-:W-:Y:S02]  /*13080*/  @!P0 LEA.HI R11, R11, R11, RZ, 0x1 ;  /* 0x0000000b0b0b8211 */ /* 0x000fe400078f08ff */
[----:B------:R-:W-:Y:S01]  /*13090*/  IADD3 R0, R7, 0x30, RZ ;  /* 0x0000003007007810 */ /* 0x000fe20007ffe0ff */
[----:B------:R1:W-:Y:S01]  /*130a0*/  @!P1 ST.E.64 [R14.64], R146 ;  /* 0x000000920e009985 */ /* 0x0003e2000c101b0c */
[----:B------:R-:W-:Y:S02]  /*130b0*/  @!P0 LOP3.LUT R11, R11, 0xfffffffe, RZ, 0xc0, !PT ;  /* 0xfffffffe0b0b8812 */ /* 0x000fe400078ec0ff */
[----:B------:R-:W-:Y:S02]  /*130c0*/  ISETP.GE.AND P2, PT, R8, c[0x0][0x3c8], PT ;  /* 0x0000f20008007a0c */ /* 0x000fe40003f46270 */
[----:B------:R-:W-:Y:S01]  /*130d0*/  ISETP.GE.AND P1, PT, R2, c[0x0][0x3c8], PT ;  /* 0x0000f20002007a0c */ /* 0x000fe20003f26270 */
[----:B------:R-:W-:Y:S01]  /*130e0*/  @!P0 IMAD.WIDE R16, R11, 0x4, R12 ;  /* 0x000000040b108825 */ /* 0x000fe200078e020c */
[----:B------:R-:W-:-:S02]  /*130f0*/  @!P4 LEA.HI R10, R10, R10, RZ, 0x1 ;  /* 0x0000000a0a0ac211 */ /* 0x000fc400078f08ff */
[----:B------:R-:W-:Y:S02]  /*13100*/  @!P3 LEA.HI R9, R9, R9, RZ, 0x1 ;  /* 0x000000090909b211 */ /* 0x000fe400078f08ff */
[----:B------:R2:W-:Y:S01]  /*13110*/  @!P0 ST.E.64 [R16.64], R134 ;  /* 0x0000008610008985 */ /* 0x0005e2000c101b0c */
[----:B------:R-:W-:Y:S02]  /*13120*/  ISETP.GE.AND P0, PT, R0, c[0x0][0x3c8], PT ;  /* 0x0000f20000007a0c */ /* 0x000fe40003f06270 */
[----:B------:R-:W-:Y:S02]  /*13130*/  @!P4 LOP3.LUT R11, R10, 0xfffffffe, RZ, 0xc0, !PT ;  /* 0xfffffffe0a0bc812 */ /* 0x000fe400078ec0ff */
[----:B------:R-:W-:Y:S02]  /*13140*/  @!P2 LEA.HI R8, R8, R8, RZ, 0x1 ;  /* 0x000000080808a211 */ /* 0x000fe400078f08ff */
[----:B------:R-:W-:Y:S01]  /*13150*/  @!P3 LOP3.LUT R9, R9, 0xfffffffe, RZ, 0xc0, !PT ;  /* 0xfffffffe0909b812 */ /* 0x000fe200078ec0ff */
[----:B------:R-:W-:Y:S01]  /*13160*/  @!P4 IMAD.WIDE R18, R11, 0x4, R12 ;  /* 0x000000040b12c825 */ /* 0x000fe200078e020c */
[----:B------:R-:W-:-:S02]  /*13170*/  @!P1 LEA.HI R2, R2, R2, RZ, 0x1 ;  /* 0x0000000202029211 */ /* 0x000fc400078f08ff */
[C---:B------:R-:W-:Y:S02]  /*13180*/  IADD3 R21, R7.reuse, 0x48, RZ ;  /* 0x0000004807157810 */ /* 0x040fe40007ffe0ff */
[----:B------:R-:W-:Y:S01]  /*13190*/  @!P1 LOP3.LUT R11, R2, 0xfffffffe, RZ, 0xc0, !PT ;  /* 0xfffffffe020b9812 */ /* 0x000fe200078ec0ff */
[----:B------:R3:W-:Y:S01]  /*131a0*/  @!P4 ST.E.64 [R18.64], R130 ;  /* 0x000000821200c985 */ /* 0x0007e2000c101b0c */
[----:B------:R-:W-:Y:S02]  /*131b0*/  @!P0 LEA.HI R0, R0, R0, RZ, 0x1 ;  /* 0x0000000000008211 */ /* 0x000fe400078f08ff */
[----:B------:R-:W-:Y:S01]  /*131c0*/  IADD3 R2, R7, 0x40, RZ ;  /* 0x0000004007027810 */ /* 0x000fe20007ffe0ff */
[----:B------:R-:W-:Y:S01]  /*131d0*/  @!P1 IMAD.WIDE R10, R11, 0x4, R12 ;  /* 0x000000040b0a9825 */ /* 0x000fe200078e020c */
[----:B-1----:R-:W-:Y:S02]  /*131e0*/  @!P2 LOP3.LUT R15, R8, 0xfffffffe, RZ, 0xc0, !PT ;  /* 0xfffffffe080fa812 */ /* 0x002fe400078ec0ff */
[----:B------:R-:W-:-:S03]  /*131f0*/  IADD3 R20, R7, 0x50, RZ ;  /* 0x0000005007147810 */ /* 0x000fc60007ffe0ff */
[----:B------:R-:W-:-:S04]  /*13200*/  @!P2 IMAD.WIDE R14, R15, 0x4, R12 ;  /* 0x000000040f0ea825 */ /* 0x000fc800078e020c */
[--C-:B--2---:R-:W-:Y:S01]  /*13210*/  @!P3 IMAD.WIDE R16, R9, 0x4, R12.reuse ;  /* 0x000000040910b825 */ /* 0x104fe200078e020c */
[----:B------:R-:W-:Y:S02]  /*13220*/  @!P0 LOP3.LUT R9, R0, 0xfffffffe, RZ, 0xc0, !PT ;  /* 0xfffffffe00098812 */ /* 0x000fe400078ec0ff */
[----:B------:R-:W-:Y:S02]  /*13230*/  IADD3 R0, R7, 0x38, RZ ;  /* 0x0000003807007810 */ /* 0x000fe40007ffe0ff */
[----:B------:R1:W-:Y:S01]  /*13240*/  @!P3 ST.E.64 [R16.64], R118 ;  /* 0x000000761000b985 */ /* 0x0003e2000c101b0c */
[----:B------:R-:W-:Y:S01]  /*13250*/  @!P0 IMAD.WIDE R8, R9, 0x4, R12 ;  /* 0x0000000409088825 */ /* 0x000fe200078e020c */
[----:B------:R-:W-:Y:S02]  /*13260*/  ISETP.GE.AND P4, PT, R0, c[0x0][0x3c8], PT ;  /* 0x0000f20000007a0c */ /* 0x000fe40003f86270 */
[----:B------:R2:W-:Y:S01]  /*13270*/  @!P2 ST.E.64 [R14.64], R114 ;  /* 0x000000720e00a985 */ /* 0x0005e2000c101b0c */
[----:B------:R-:W-:-:S02]  /*13280*/  ISETP.GE.AND P3, PT, R2, c[0x0][0x3c8], PT ;  /* 0x0000f20002007a0c */ /* 0x000fc40003f66270 */
[----:B------:R-:W-:Y:S01]  /*13290*/  ISETP.GE.AND P2, PT, R21, c[0x0][0x3c8], PT ;  /* 0x0000f20015007a0c */ /* 0x000fe20003f46270 */
[----:B------:R5:W-:Y:S01]  /*132a0*/  @!P1 ST.E.64 [R10.64], R102 ;  /* 0x000000660a009985 */ /* 0x000be2000c101b0c */
[----:B---3--:R-:W-:Y:S02]  /*132b0*/  IADD3 R18, R7, 0x58, RZ ;  /* 0x0000005807127810 */ /* 0x008fe40007ffe0ff */
[----:B------:R-:W-:Y:S01]  /*132c0*/  ISETP.GE.AND P1, PT, R20, c[0x0][0x3c8], PT ;  /* 0x0000f20014007a0c */ /* 0x000fe20003f26270 */
[----:B------:R3:W-:Y:S01]  /*132d0*/  @!P0 ST.E.64 [R8.64], R54 ;  /* 0x0000003608008985 */ /* 0x0007e2000c101b0c */
[----:B------:R-:W-:Y:S02]  /*132e0*/  ISETP.GE.AND P0, PT, R18, c[0x0][0x3c8], PT ;  /* 0x0000f20012007a0c */ /* 0x000fe40003f06270 */
[----:B------:R-:W-:-:S03]  /*132f0*/  @!P4 LEA.HI R0, R0, R0, RZ, 0x1 ;  /* 0x000000000000c211 */ /* 0x000fc600078f08ff */
[----:B------:R-:W-:Y:S02]  /*13300*/  @!P3 LEA.HI R2, R2, R2, RZ, 0x1 ;  /* 0x000000020202b211 */ /* 0x000fe400078f08ff */
[----:B------:R-:W-:-:S04]  /*13310*/  @!P2 LEA.HI R21, R21, R21, RZ, 0x1 ;  /* 0x000000151515a211 */ /* 0x000fc800078f08ff */
[----:B------:R-:W-:Y:S02]  /*13320*/  @!P1 LEA.HI R20, R20, R20, RZ, 0x1 ;  /* 0x0000001414149211 */ /* 0x000fe400078f08ff */
[----:B------:R-:W-:Y:S02]  /*13330*/  @!P0 LEA.HI R18, R18, R18, RZ, 0x1 ;  /* 0x0000001212128211 */ /* 0x000fe400078f08ff */
[----:B------:R-:W-:Y:S02]  /*13340*/  @!P2 LOP3.LUT R21, R21, 0xfffffffe, RZ, 0xc0, !PT ;  /* 0xfffffffe1515a812 */ /* 0x000fe400078ec0ff */
[----:B-1----:R-:W-:Y:S02]  /*13350*/  @!P0 LOP3.LUT R17, R18, 0xfffffffe, RZ, 0xc0, !PT ;  /* 0xfffffffe12118812 */ /* 0x002fe400078ec0ff */
[----:B--2---:R-:W-:Y:S01]  /*13360*/  @!P1 LOP3.LUT R15, R20, 0xfffffffe, RZ, 0xc0, !PT ;  /* 0xfffffffe140f9812 */ /* 0x004fe200078ec0ff */
[----:B------:R-:W-:Y:S01]  /*13370*/  @!P2 IMAD.WIDE R18, R21, 0x4, R12 ;  /* 0x000000041512a825 */ /* 0x000fe200078e020c */
[----:B-----5:R-:W-:-:S03]  /*13380*/  @!P3 LOP3.LUT R11, R2, 0xfffffffe, RZ, 0xc0, !PT ;  /* 0xfffffffe020bb812 */ /* 0x020fc600078ec0ff */
[----:B------:R-:W-:Y:S01]  /*13390*/  @!P1 IMAD.WIDE R14, R15, 0x4, R12 ;  /* 0x000000040f0e9825 */ /* 0x000fe200078e020c */
[----:B---3--:R-:W-:-:S03]  /*133a0*/  @!P4 LOP3.LUT R9, R0, 0xfffffffe, RZ, 0xc0, !PT ;  /* 0xfffffffe0009c812 */ /* 0x008fc600078ec0ff */
[----:B------:R-:W-:-:S04]  /*133b0*/  @!P3 IMAD.WIDE R10, R11, 0x4, R12 ;  /* 0x000000040b0ab825 */ /* 0x000fc800078e020c */
[----:B------:R-:W-:-:S04]  /*133c0*/  @!P4 IMAD.WIDE R8, R9, 0x4, R12 ;  /* 0x000000040908c825 */ /* 0x000fc800078e020c */
[----:B------:R-:W-:Y:S01]  /*133d0*/  @!P0 IMAD.WIDE R12, R17, 0x4, R12 ;  /* 0x00000004110c8825 */ /* 0x000fe200078e020c */
[----:B------:R1:W-:Y:S04]  /*133e0*/  @!P4 ST.E.64 [R8.64], R66 ;  /* 0x000000420800c985 */ /* 0x0003e8000c101b0c */
[----:B------:R1:W-:Y:S04]  /*133f0*/  @!P3 ST.E.64 [R10.64], R70 ;  /* 0x000000460a00b985 */ /* 0x0003e8000c101b0c */
[----:B------:R1:W-:Y:S04]  /*13400*/  @!P2 ST.E.64 [R18.64], R82 ;  /* 0x000000521200a985 */ /* 0x0003e8000c101b0c */
[----:B------:R1:W-:Y:S04]  /*13410*/  @!P1 ST.E.64 [R14.64], R86 ;  /* 0x000000560e009985 */ /* 0x0003e8000c101b0c */
[----:B------:R1:W-:Y:S02]  /*13420*/  @!P0 ST.E.64 [R12.64], R98 ;  /* 0x000000620c008985 */ /* 0x0003e4000c101b0c */
.L_x_456:
[----:B------:R-:W-:Y:S05]  /*13430*/  BSYNC B0 ;  /* 0x0000000000007941 */ /* 0x000fea0003800000 */
.L_x_455:
[----:B-1----:R1:W4:Y:S01]  /*13440*/  SHFL.IDX PT, R13, R3, 0x2, 0x1c1f ;  /* 0x005c1f00030d7f89 */ /* 0x00232200000e0000 */
[----:B------:R-:W-:Y:S03]  /*13450*/  BSSY B0, `(.L_x_457) ;  /* 0x0000048000007945 */ /* 0x000fe60003800000 */
[----:B---3--:R1:W3:Y:S01]  /*13460*/  SHFL.IDX PT, R12, R6, 0x2, 0x1c1f ;  /* 0x005c1f00060c7f89 */ /* 0x0082e200000e0000 */
[----:B------:R-:W-:Y:S05]  /*13470*/  @P5 BRA `(.L_x_458) ;  /* 0x0000045000005947 */ /* 0x000fea0003800000 */
[C---:B--2---:R-:W-:Y:S02]  /*13480*/  IADD3 R10, R7.reuse, 0x8, RZ ;  /* 0x00000008070a7810 */ /* 0x044fe40007ffe0ff */
[----:B------:R-:W-:-:S02]  /*13490*/  IADD3 R9, R7, 0x10, RZ ;  /* 0x0000001007097810 */ /* 0x000fc40007ffe0ff */
[----:B------:R-:W-:Y:S02]  /*134a0*/  ISETP.GE.AND P4, PT, R10, c[0x0][0x3c8], PT ;  /* 0x0000f2000a007a0c */ /* 0x000fe40003f86270 */
[----:B------:R-:W-:Y:S02]  /*134b0*/  IADD3 R8, R7, 0x18, RZ ;  /* 0x0000001807087810 */ /* 0x000fe40007ffe0ff */
[----:B------:R-:W-:Y:S02]  /*134c0*/  ISETP.GE.AND P3, PT, R9, c[0x0][0x3c8], PT ;  /* 0x0000f20009007a0c */ /* 0x000fe40003f66270 */
[C---:B------:R-:W-:Y:S02]  /*134d0*/  IADD3 R2, R7.reuse, 0x20, RZ ;  /* 0x0000002007027810 */ /* 0x040fe40007ffe0ff */
[----:B------:R-:W-:Y:S02]  /*134e0*/  IADD3 R0, R7, 0x28, RZ ;  /* 0x0000002807007810 */ /* 0x000fe40007ffe0ff */
[----:B------:R-:W-:-:S02]  /*134f0*/  ISETP.GE.AND P2, PT, R8, c[0x0][0x3c8], PT ;  /* 0x0000f20008007a0c */ /* 0x000fc40003f46270 */
[----:B------:R-:W-:Y:S02]  /*13500*/  ISETP.GE.AND P1, PT, R2, c[0x0][0x3c8], PT ;  /* 0x0000f20002007a0c */ /* 0x000fe40003f26270 */
[----:B------:R-:W-:Y:S02]  /*13510*/  ISETP.GE.AND P0, PT, R0, c[0x0][0x3c8], PT ;  /* 0x0000f20000007a0c */ /* 0x000fe40003f06270 */
[----:B------:R-:W-:Y:S02]  /*13520*/  ISETP.GE.AND P5, PT, R7, c[0x0][0x3c8], PT ;  /* 0x0000f20007007a0c */ /* 0x000fe40003fa6270 */
[----:B------:R-:W-:Y:S02]  /*13530*/  @!P4 LEA.HI R10, R10, R10, RZ, 0x1 ;  /* 0x0000000a0a0ac211 */ /* 0x000fe400078f08ff */
[----:B------:R-:W-:Y:S02]  /*13540*/  @!P3 LEA.HI R9, R9, R9, RZ, 0x1 ;  /* 0x000000090909b211 */ /* 0x000fe400078f08ff */
[----:B------:R-:W-:-:S02]  /*13550*/  @!P4 LOP3.LUT R11, R10, 0xfffffffe, RZ, 0xc0, !PT ;  /* 0xfffffffe0a0bc812 */ /* 0x000fc400078ec0ff */
[----:B------:R-:W-:Y:S02]  /*13560*/  @!P2 LEA.HI R8, R8, R8, RZ, 0x1 ;  /* 0x000000080808a211 */ /* 0x000fe400078f08ff */
[----:B------:R-:W-:Y:S01]  /*13570*/  @!P3 LOP3.LUT R9, R9, 0xfffffffe, RZ, 0xc0, !PT ;  /* 0xfffffffe0909b812 */ /* 0x000fe200078ec0ff */
[--C-:B---34-:R-:W-:Y:S01]  /*13580*/  @!P4 IMAD.WIDE R18, R11, 0x4, R12.reuse ;  /* 0x000000040b12c825 */ /* 0x118fe200078e020c */
[----:B------:R-:W-:Y:S02]  /*13590*/  @!P1 LEA.HI R2, R2, R2, RZ, 0x1 ;  /* 0x0000000202029211 */ /* 0x000fe400078f08ff */
[----:B------:R-:W-:Y:S01]  /*135a0*/  @!P0 LEA.HI R0, R0, R0, RZ, 0x1 ;  /* 0x0000000000008211 */ /* 0x000fe200078f08ff */
[--C-:B------:R-:W-:Y:S01]  /*135b0*/  @!P5 IMAD.WIDE R14, R7, 0x4, R12.reuse ;  /* 0x00000004070ed825 */ /* 0x100fe200078e020c */
[----:B------:R-:W-:Y:S02]  /*135c0*/  @!P2 LOP3.LUT R17, R8, 0xfffffffe, RZ, 0xc0, !PT ;  /* 0xfffffffe0811a812 */ /* 0x000fe400078ec0ff */
[----:B------:R-:W-:Y:S01]  /*135d0*/  @!P1 LOP3.LUT R11, R2, 0xfffffffe, RZ, 0xc0, !PT ;  /* 0xfffffffe020b9812 */ /* 0x000fe200078ec0ff */
[--C-:B------:R-:W-:Y:S01]  /*135e0*/  @!P3 IMAD.WIDE R20, R9, 0x4, R12.reuse ;  /* 0x000000040914b825 */ /* 0x100fe200078e020c */
[----:B------:R-:W-:Y:S01]  /*135f0*/  @!P0 LOP3.LUT R9, R0, 0xfffffffe, RZ, 0xc0, !PT ;  /* 0xfffffffe00098812 */ /* 0x000fe200078ec0ff */
[----:B------:R2:W-:Y:S01]  /*13600*/  @!P5 ST.E.64 [R14.64], R140 ;  /* 0x0000008c0e00d985 */ /* 0x0005e2000c101b0c */
[----:B------:R-:W-:Y:S01]  /*13610*/  IADD3 R0, R7, 0x30, RZ ;  /* 0x0000003007007810 */ /* 0x000fe20007ffe0ff */
[--C-:B------:R-:W-:Y:S01]  /*13620*/  @!P1 IMAD.WIDE R10, R11, 0x4, R12.reuse ;  /* 0x000000040b0a9825 */ /* 0x100fe200078e020c */
[C---:B------:R-:W-:Y:S01]  /*13630*/  IADD3 R2, R7.reuse, 0x38, RZ ;  /* 0x0000003807027810 */ /* 0x040fe20007ffe0ff */
[----:B------:R-:W-:Y:S01]  /*13640*/  @!P4 ST.E.64 [R18.64], R136 ;  /* 0x000000881200c985 */ /* 0x000fe2000c101b0c */
[----:B------:R-:W-:Y:S01]  /*13650*/  IADD3 R23, R7, 0x40, RZ ;  /* 0x0000004007177810 */ /* 0x000fe20007ffe0ff */
[----:B------:R-:W-:Y:S01]  /*13660*/  @!P0 IMAD.WIDE R8, R9, 0x4, R12 ;  /* 0x0000000409088825 */ /* 0x000fe200078e020c */
[----:B------:R-:W-:Y:S01]  /*13670*/  IADD3 R22, R7, 0x48, RZ ;  /* 0x0000004807167810 */ /* 0x000fe20007ffe0ff */
[----:B------:R3:W-:Y:S01]  /*13680*/  @!P3 ST.E.64 [R20.64], R124 ;  /* 0x0000007c1400b985 */ /* 0x0007e2000c101b0c */
[----:B------:R-:W-:-:S02]  /*13690*/  ISETP.GE.AND P5, PT, R0, c[0x0][0x3c8], PT ;  /* 0x0000f20000007a0c */ /* 0x000fc40003fa6270 */
[----:B------:R-:W-:Y:S02]  /*136a0*/  IADD3 R16, R7, 0x58, RZ ;  /* 0x0000005807107810 */ /* 0x000fe40007ffe0ff */
[----:B------:R-:W-:Y:S02]  /*136b0*/  ISETP.GE.AND P4, PT, R2, c[0x0][0x3c8], PT ;  /* 0x0000f20002007a0c */ /* 0x000fe40003f86270 */
[----:B------:R-:W-:-:S07]  /*136c0*/  ISETP.GE.AND P3, PT, R23, c[0x0][0x3c8], PT ;  /* 0x0000f20017007a0c */ /* 0x000fce0003f66270 */
[----:B------:R-:W-:-:S04]  /*136d0*/  @!P5 LEA.HI R0, R0, R0, RZ, 0x1 ;  /* 0x000000000000d211 */ /* 0x000fc800078f08ff */
[----:B------:R-:W-:Y:S02]  /*136e0*/  @!P4 LEA.HI R2, R2, R2, RZ, 0x1 ;  /* 0x000000020202c211 */ /* 0x000fe400078f08ff */
[----:B------:R-:W-:Y:S01]  /*136f0*/  @!P3 LEA.HI R23, R23, R23, RZ, 0x1 ;  /* 0x000000171717b211 */ /* 0x000fe200078f08ff */
[--C-:B--2---:R-:W-:Y:S01]  /*13700*/  @!P2 IMAD.WIDE R14, R17, 0x4, R12.reuse ;  /* 0x00000004110ea825 */ /* 0x104fe200078e020c */
[----:B------:R-:W-:Y:S02]  /*13710*/  IADD3 R17, R7, 0x50, RZ ;  /* 0x0000005007117810 */ /* 0x000fe40007ffe0ff */
[----:B------:R-:W-:Y:S02]  /*13720*/  @!P3 LOP3.LUT R23, R23, 0xfffffffe, RZ, 0xc0, !PT ;  /* 0xfffffffe1717b812 */ /* 0x000fe400078ec0ff */
[----:B------:R2:W-:Y:S01]  /*13730*/  @!P2 ST.E.64 [R14.64], R120 ;  /* 0x000000780e00a985 */ /* 0x0005e2000c101b0c */
[----:B------:R-:W-:Y:S02]  /*13740*/  ISETP.GE.AND P2, PT, R22, c[0x0][0x3c8], PT ;  /* 0x0000f20016007a0c */ /* 0x000fe40003f46270 */
[----:B---3--:R-:W-:Y:S01]  /*13750*/  @!P3 IMAD.WIDE R20, R23, 0x4, R12 ;  /* 0x000000041714b825 */ /* 0x008fe200078e020c */
[----:B------:R3:W-:Y:S01]  /*13760*/  @!P1 ST.E.64 [R10.64], R108 ;  /* 0x0000006c0a009985 */ /* 0x0007e2000c101b0c */
[----:B------:R-:W-:-:S03]  /*13770*/  ISETP.GE.AND P1, PT, R17, c[0x0][0x3c8], PT ;  /* 0x0000f20011007a0c */ /* 0x000fc60003f26270 */
[----:B------:R4:W-:Y:S01]  /*13780*/  @!P0 ST.E.64 [R8.64], R104 ;  /* 0x0000006808008985 */ /* 0x0009e2000c101b0c */
[----:B------:R-:W-:-:S05]  /*13790*/  ISETP.GE.AND P0, PT, R16, c[0x0][0x3c8], PT ;  /* 0x0000f20010007a0c */ /* 0x000fca0003f06270 */
[----:B------:R-:W-:-:S04]  /*137a0*/  @!P2 LEA.HI R22, R22, R22, RZ, 0x1 ;  /* 0x000000161616a211 */ /* 0x000fc800078f08ff */
[----:B------:R-:W-:-:S04]  /*137b0*/  @!P1 LEA.HI R17, R17, R17, RZ, 0x1 ;  /* 0x0000001111119211 */ /* 0x000fc800078f08ff */
[----:B------:R-:W-:Y:S02]  /*137c0*/  @!P0 LEA.HI R16, R16, R16, RZ, 0x1 ;  /* 0x0000001010108211 */ /* 0x000fe400078f08ff */
[----:B------:R-:W-:Y:S02]  /*137d0*/  @!P1 LOP3.LUT R17, R17, 0xfffffffe, RZ, 0xc0, !PT ;  /* 0xfffffffe11119812 */ /* 0x000fe400078ec0ff */
[----:B------:R-:W-:Y:S02]  /*137e0*/  @!P0 LOP3.LUT R19, R16, 0xfffffffe, RZ, 0xc0, !PT ;  /* 0xfffffffe10138812 */ /* 0x000fe400078ec0ff */
[----:B--2---:R-:W-:Y:S01]  /*137f0*/  @!P2 LOP3.LUT R15, R22, 0xfffffffe, RZ, 0xc0, !PT ;  /* 0xfffffffe160fa812 */ /* 0x004fe200078ec0ff */
[----:B------:R-:W-:Y:S01]  /*13800*/  @!P1 IMAD.WIDE R16, R17, 0x4, R12 ;  /* 0x0000000411109825 */ /* 0x000fe200078e020c */
[----:B---3--:R-:W-:-:S03]  /*13810*/  @!P4 LOP3.LUT R11, R2, 0xfffffffe, RZ, 0xc0, !PT ;  /* 0xfffffffe020bc812 */ /* 0x008fc600078ec0ff */
[----:B------:R-:W-:Y:S01]  /*13820*/  @!P2 IMAD.WIDE R14, R15, 0x4, R12 ;  /* 0x000000040f0ea825 */ /* 0x000fe200078e020c */
[----:B----4-:R-:W-:-:S03]  /*13830*/  @!P5 LOP3.LUT R9, R0, 0xfffffffe, RZ, 0xc0, !PT ;  /* 0xfffffffe0009d812 */ /* 0x010fc600078ec0ff */
[----:B------:R-:W-:-:S04]  /*13840*/  @!P4 IMAD.WIDE R10, R11, 0x4, R12 ;  /* 0x000000040b0ac825 */ /* 0x000fc800078e020c */
[----:B------:R-:W-:-:S04]  /*13850*/  @!P5 IMAD.WIDE R8, R9, 0x4, R12 ;  /* 0x000000040908d825 */ /* 0x000fc800078e020c */
[----:B------:R-:W-:Y:S01]  /*13860*/  @!P0 IMAD.WIDE R12, R19, 0x4, R12 ;  /* 0x00000004130c8825 */ /* 0x000fe200078e020c */
[----:B------:R2:W-:Y:S04]  /*13870*/  @!P5 ST.E.64 [R8.64], R56 ;  /* 0x000000380800d985 */ /* 0x0005e8000c101b0c */
[----:B------:R2:W-:Y:S04]  /*13880*/  @!P4 ST.E.64 [R10.64], R60 ;  /* 0x0000003c0a00c985 */ /* 0x0005e8000c101b0c */
[----:B------:R2:W-:Y:S04]  /*13890*/  @!P3 ST.E.64 [R20.64], R72 ;  /* 0x000000481400b985 */ /* 0x0005e8000c101b0c */
[----:B------:R2:W-:Y:S04]  /*138a0*/  @!P2 ST.E.64 [R14.64], R76 ;  /* 0x0000004c0e00a985 */ /* 0x0005e8000c101b0c */
[----:B------:R2:W-:Y:S04]  /*138b0*/  @!P1 ST.E.64 [R16.64], R88 ;  /* 0x0000005810009985 */ /* 0x0005e8000c101b0c */
[----:B------:R2:W-:Y:S02]  /*138c0*/  @!P0 ST.E.64 [R12.64], R4 ;  /* 0x000000040c008985 */ /* 0x0005e4000c101b0c */
.L_x_458:
[----:B------:R-:W-:Y:S05]  /*138d0*/  BSYNC B0 ;  /* 0x0000000000007941 */ /* 0x000fea0003800000 */
.L_x_457:
[----:B--2---:R2:W1:Y:S04]  /*138e0*/  SHFL.IDX PT, R9, R3, 0x3, 0x1c1f ;  /* 0x007c1f0003097f89 */ /* 0x00446800000e0000 */
[----:B------:R2:W4:Y:S01]  /*138f0*/  SHFL.IDX PT, R8, R6, 0x3, 0x1c1f ;  /* 0x007c1f0006087f89 */ /* 0x00052200000e0000 */
[----:B------:R-:W-:Y:S05]  /*13900*/  @P6 EXIT ;  /* 0x000000000000694d */ /* 0x000fea0003800000 */
[C---:B------:R-:W-:Y:S02]  /*13910*/  IADD3 R5, R7.reuse, 0x8, RZ ;  /* 0x0000000807057810 */ /* 0x040fe40007ffe0ff */
[----:B------:R-:W-:-:S02]  /*13920*/  IADD3 R4, R7, 0x10, RZ ;  /* 0x0000001007047810 */ /* 0x000fc40007ffe0ff */
[----:B-12-4-:R-:W-:Y:S02]  /*13930*/  IADD3 R3, R7, 0x18, RZ ;  /* 0x0000001807037810 */ /* 0x016fe40007ffe0ff */
        /* <DEDUP_REMOVED lines=10> */
[----:B------:R-:W-:Y:S01]  /*139e0*/  @!P3 IMAD.WIDE R10, R7, 0x4, R8 ;  /* 0x00000004070ab825 */ /* 0x000fe200078e0208 */
[----:B------:R-:W-:-:S02]  /*139f0*/  @!P2 LOP3.LUT R5, R5, 0xfffffffe, RZ, 0xc0, !PT ;  /* 0xfffffffe0505a812 */ /* 0x000fc400078ec0ff */
[----:B------:R-:W-:Y:S02]  /*13a00*/  @!P1 LOP3.LUT R4, R4, 0xfffffffe, RZ, 0xc0, !PT ;  /* 0xfffffffe04049812 */ /* 0x000fe400078ec0ff */
[----:B------:R-:W-:Y:S01]  /*13a10*/  @!P0 LOP3.LUT R3, R3, 0xfffffffe, RZ, 0xc0, !PT ;  /* 0xfffffffe03038812 */ /* 0x000fe200078ec0ff */
[--C-:B---3--:R-:W-:Y:S01]  /*13a20*/  @!P2 IMAD.WIDE R12, R5, 0x4, R8.reuse ;  /* 0x00000004050ca825 */ /* 0x108fe200078e0208 */
[----:B------:R-:W-:Y:S01]  /*13a30*/  ISETP.GE.AND P5, PT, R0, c[0x0][0x3c8], PT ;  /* 0x0000f20000007a0c */ /* 0x000fe20003fa6270 */
[----:B------:R1:W-:Y:S01]  /*13a40*/  @!P3 ST.E.64 [R10.64], R142 ;  /* 0x0000008e0a00b985 */ /* 0x0003e2000c101b0c */
[C---:B------:R-:W-:Y:S01]  /*13a50*/  IADD3 R18, R7.reuse, 0x30, RZ ;  /* 0x0000003007127810 */ /* 0x040fe20007ffe0ff */
[--C-:B------:R-:W-:Y:S01]  /*13a60*/  @!P1 IMAD.WIDE R4, R4, 0x4, R8.reuse ;  /* 0x0000000404049825 */ /* 0x100fe200078e0208 */
[C---:B------:R-:W-:Y:S01]  /*13a70*/  IADD3 R17, R7.reuse, 0x38, RZ ;  /* 0x0000003807117810 */ /* 0x040fe20007ffe0ff */
[----:B------:R-:W-:Y:S01]  /*13a80*/  @!P2 ST.E.64 [R12.64], R138 ;  /* 0x0000008a0c00a985 */ /* 0x000fe2000c101b0c */
[----:B------:R-:W-:Y:S01]  /*13a90*/  IADD3 R16, R7, 0x40, RZ ;  /* 0x0000004007107810 */ /* 0x000fe20007ffe0ff */
[----:B------:R-:W-:Y:S01]  /*13aa0*/  @!P0 IMAD.WIDE R14, R3, 0x4, R8 ;  /* 0x00000004030e8825 */ /* 0x000fe200078e0208 */
[C---:B------:R-:W-:Y:S01]  /*13ab0*/  IADD3 R6, R7.reuse, 0x48, RZ ;  /* 0x0000004807067810 */ /* 0x040fe20007ffe0ff */
[----:B------:R2:W-:Y:S01]  /*13ac0*/  @!P1 ST.E.64 [R4.64], R126 ;  /* 0x0000007e04009985 */ /* 0x0005e2000c101b0c */
[----:B------:R-:W-:-:S02]  /*13ad0*/  IADD3 R3, R7, 0x50, RZ ;  /* 0x0000005007037810 */ /* 0x000fc40007ffe0ff */
[----:B------:R-:W-:Y:S01]  /*13ae0*/  ISETP.GE.AND P4, PT, R18, c[0x0][0x3c8], PT ;  /* 0x0000f20012007a0c */ /* 0x000fe20003f86270 */
[----:B------:R3:W-:Y:S01]  /*13af0*/  @!P0 ST.E.64 [R14.64], R122 ;  /* 0x0000007a0e008985 */ /* 0x0007e2000c101b0c */
[----:B------:R-:W-:Y:S02]  /*13b00*/  ISETP.GE.AND P3, PT, R17, c[0x0][0x3c8], PT ;  /* 0x0000f20011007a0c */ /* 0x000fe40003f66270 */
[----:B------:R-:W-:Y:S02]  /*13b10*/  ISETP.GE.AND P2, PT, R16, c[0x0][0x3c8], PT ;  /* 0x0000f20010007a0c */ /* 0x000fe40003f46270 */
[----:B------:R-:W-:Y:S02]  /*13b20*/  ISETP.GE.AND P1, PT, R6, c[0x0][0x3c8], PT ;  /* 0x0000f20006007a0c */ /* 0x000fe40003f26270 */
[----:B------:R-:W-:Y:S02]  /*13b30*/  ISETP.GE.AND P0, PT, R3, c[0x0][0x3c8], PT ;  /* 0x0000f20003007a0c */ /* 0x000fe40003f06270 */
[----:B------:R-:W-:-:S02]  /*13b40*/  @!P6 LEA.HI R2, R2, R2, RZ, 0x1 ;  /* 0x000000020202e211 */ /* 0x000fc400078f08ff */
[----:B------:R-:W-:Y:S02]  /*13b50*/  @!P5 LEA.HI R0, R0, R0, RZ, 0x1 ;  /* 0x000000000000d211 */ /* 0x000fe400078f08ff */
[----:B------:R-:W-:Y:S02]  /*13b60*/  @!P4 LEA.HI R18, R18, R18, RZ, 0x1 ;  /* 0x000000121212c211 */ /* 0x000fe400078f08ff */
[----:B------:R-:W-:Y:S02]  /*13b70*/  @!P3 LEA.HI R17, R17, R17, RZ, 0x1 ;  /* 0x000000111111b211 */ /* 0x000fe400078f08ff */
[----:B-1----:R-:W-:Y:S02]  /*13b80*/  @!P5 LOP3.LUT R11, R0, 0xfffffffe, RZ, 0xc0, !PT ;  /* 0xfffffffe000bd812 */ /* 0x002fe400078ec0ff */
[----:B------:R-:W-:Y:S02]  /*13b90*/  @!P2 LEA.HI R16, R16, R16, RZ, 0x1 ;  /* 0x000000101010a211 */ /* 0x000fe400078f08ff */
[----:B------:R-:W-:Y:S01]  /*13ba0*/  @!P1 LEA.HI R6, R6, R6, RZ, 0x1 ;  /* 0x0000000606069211 */ /* 0x000fe200078f08ff */
[----:B------:R-:W-:Y:S01]  /*13bb0*/  @!P5 IMAD.WIDE R10, R11, 0x4, R8 ;  /* 0x000000040b0ad825 */ /* 0x000fe200078e0208 */
[----:B------:R-:W-:-:S02]  /*13bc0*/  @!P0 LEA.HI R3, R3, R3, RZ, 0x1 ;  /* 0x0000000303038211 */ /* 0x000fc400078f08ff */
[----:B--2---:R-:W-:Y:S02]  /*13bd0*/  @!P6 LOP3.LUT R5, R2, 0xfffffffe, RZ, 0xc0, !PT ;  /* 0xfffffffe0205e812 */ /* 0x004fe400078ec0ff */
[----:B------:R-:W-:Y:S02]  /*13be0*/  @!P4 LOP3.LUT R13, R18, 0xfffffffe, RZ, 0xc0, !PT ;  /* 0xfffffffe120dc812 */ /* 0x000fe400078ec0ff */
[----:B------:R-:W-:Y:S01]  /*13bf0*/  @!P3 LOP3.LUT R17, R17, 0xfffffffe, RZ, 0xc0, !PT ;  /* 0xfffffffe1111b812 */ /* 0x000fe200078ec0ff */
[----:B------:R-:W-:Y:S01]  /*13c00*/  @!P6 IMAD.WIDE R4, R5, 0x4, R8 ;  /* 0x000000040504e825 */ /* 0x000fe200078e0208 */
[----:B---3--:R-:W-:Y:S02]  /*13c10*/  @!P2 LOP3.LUT R15, R16, 0xfffffffe, RZ, 0xc0, !PT ;  /* 0xfffffffe100fa812 */ /* 0x008fe400078ec0ff */
[----:B------:R-:W-:Y:S02]  /*13c20*/  @!P1 LOP3.LUT R19, R6, 0xfffffffe, RZ, 0xc0, !PT ;  /* 0xfffffffe06139812 */ /* 0x000fe400078ec0ff */
[----:B------:R1:W-:Y:S01]  /*13c30*/  @!P6 ST.E.64 [R4.64], R110 ;  /* 0x0000006e0400e985 */ /* 0x0003e2000c101b0c */
[----:B------:R-:W-:-:S02]  /*13c40*/  @!P0 LOP3.LUT R3, R3, 0xfffffffe, RZ, 0xc0, !PT ;  /* 0xfffffffe03038812 */ /* 0x000fc400078ec0ff */
[----:B------:R-:W-:Y:S01]  /*13c50*/  IADD3 R7, R7, 0x58, RZ ;  /* 0x0000005807077810 */ /* 0x000fe20007ffe0ff */
[----:B------:R2:W-:Y:S02]  /*13c60*/  @!P5 ST.E.64 [R10.64], R106 ;  /* 0x0000006a0a00d985 */ /* 0x0005e4000c101b0c */
[----:B------:R-:W-:-:S04]  /*13c70*/  @!P0 IMAD.WIDE R2, R3, 0x4, R8 ;  /* 0x0000000403028825 */ /* 0x000fc800078e0208 */
[----:B-1----:R-:W-:-:S04]  /*13c80*/  @!P4 IMAD.WIDE R4, R13, 0x4, R8 ;  /* 0x000000040d04c825 */ /* 0x002fc800078e0208 */
[--C-:B--2---:R-:W-:Y:S01]  /*13c90*/  @!P3 IMAD.WIDE R10, R17, 0x4, R8.reuse ;  /* 0x00000004110ab825 */ /* 0x104fe200078e0208 */
[----:B------:R1:W-:Y:S03]  /*13ca0*/  @!P4 ST.E.64 [R4.64], R58 ;  /* 0x0000003a0400c985 */ /* 0x0003e6000c101b0c */
[--C-:B------:R-:W-:Y:S01]  /*13cb0*/  @!P2 IMAD.WIDE R12, R15, 0x4, R8.reuse ;  /* 0x000000040f0ca825 */ /* 0x100fe200078e0208 */
[----:B------:R1:W-:Y:S03]  /*13cc0*/  @!P3 ST.E.64 [R10.64], R62 ;  /* 0x0000003e0a00b985 */ /* 0x0003e6000c101b0c */
[----:B------:R-:W-:Y:S01]  /*13cd0*/  @!P1 IMAD.WIDE R14, R19, 0x4, R8 ;  /* 0x00000004130e9825 */ /* 0x000fe200078e0208 */
[----:B------:R1:W-:Y:S04]  /*13ce0*/  @!P2 ST.E.64 [R12.64], R74 ;  /* 0x0000004a0c00a985 */ /* 0x0003e8000c101b0c */
[----:B------:R1:W-:Y:S04]  /*13cf0*/  @!P1 ST.E.64 [R14.64], R78 ;  /* 0x0000004e0e009985 */ /* 0x0003e8000c101b0c */
[----:B------:R1:W-:Y:S01]  /*13d00*/  @!P0 ST.E.64 [R2.64], R90 ;  /* 0x0000005a02008985 */ /* 0x0003e2000c101b0c */
[----:B------:R-:W-:-:S13]  /*13d10*/  ISETP.GE.AND P0, PT, R7, c[0x0][0x3c8], PT ;  /* 0x0000f20007007a0c */ /* 0x000fda0003f06270 */
[----:B------:R-:W-:Y:S05]  /*13d20*/  @P0 EXIT ;  /* 0x000000000000094d */ /* 0x000fea0003800000 */
[----:B-1----:R-:W-:-:S04]  /*13d30*/  LEA.HI R3, R7, R7, RZ, 0x1 ;  /* 0x0000000707037211 */ /* 0x002fc800078f08ff */
[----:B------:R-:W-:-:S05]  /*13d40*/  LOP3.LUT R3, R3, 0xfffffffe, RZ, 0xc0, !PT ;  /* 0xfffffffe03037812 */ /* 0x000fca00078ec0ff */
[----:B------:R-:W-:-:S05]  /*13d50*/  IMAD.WIDE R8, R3, 0x4, R8 ;  /* 0x0000000403087825 */ /* 0x000fca00078e0208 */
[----:B------:R-:W-:Y:S01]  /*13d60*/  ST.E.64 [R8.64], R94 ;  /* 0x0000005e08007985 */ /* 0x000fe2000c101b0c */
[----:B------:R-:W-:Y:S05]  /*13d70*/  EXIT ;  /* 0x000000000000794d */ /* 0x000fea0003800000 */
.L_x_452:
        /* <DEDUP_REMOVED lines=9> */
[----:B------:R-:W1:Y:S01]  /*13e10*/  S2R R5, SR_CTAID.Z ;  /* 0x0000000000057919 */ /* 0x000e620000002700 */
[----:B------:R-:W-:Y:S01]  /*13e20*/  USHF.R.S32.HI UR6, URZ, 0x1f, UR10 ;  /* 0x0000001f3f067899 */ /* 0x000fe2000801140a */
[----:B------:R-:W-:Y:S01]  /*13e30*/  ISETP.NE.AND P0, PT, R0, 0x1, PT ;  /* 0x000000010000780c */ /* 0x000fe20003f05270 */
[----:B------:R-:W-:Y:S01]  /*13e40*/  ULDC.64 UR4, c[0x0][0x4d0] ;  /* 0x0001340000047ab9 */ /* 0x000fe20000000a00 */
[----:B------:R-:W2:Y:S01]  /*13e50*/  S2R R3, SR_CTAID.Y ;  /* 0x0000000000037919 */ /* 0x000ea20000002600 */
[----:B------:R-:W-:Y:S01]  /*13e60*/  UIMAD UR6, UR6, UR4, URZ ;  /* 0x00000004060672a4 */ /* 0x000fe2000f8e023f */
[----:B------:R-:W-:Y:S01]  /*13e70*/  IADD3 R2, RZ, -UR10, RZ ;  /* 0x8000000aff027c10 */ /* 0x000fe2000fffe0ff */
[----:B------:R-:W-:Y:S01]  /*13e80*/  UIMAD.WIDE.U32 UR8, UR10, UR4, URZ ;  /* 0x000000040a0872a5 */ /* 0x000fe2000f8e003f */
[----:B------:R-:W-:Y:S01]  /*13e90*/  MOV R6, R7 ;  /* 0x0000000700067202 */ /* 0x000fe20000000f00 */
[----:B------:R-:W-:-:S04]  /*13ea0*/  UIMAD UR4, UR10, UR5, UR6 ;  /* 0x000000050a0472a4 */ /* 0x000fc8000f8e0206 */
[----:B------:R-:W-:Y:S01]  /*13eb0*/  UIADD3 UR4, UR9, UR4, URZ ;  /* 0x0000000409047290 */ /* 0x000fe2000fffe03f */
[----:B------:R-:W-:Y:S01]  /*13ec0*/  MOV R9, UR9 ;  /* 0x0000000900097c02 */ /* 0x000fe20008000f00 */
[----:B------:R-:W-:-:S04]  /*13ed0*/  @P0 IMAD.HI.U32 R4, R7, c[0x0][0x4ec], RZ ;  /* 0x00013b0007040a27 */ /* 0x000fc800078e00ff */
[----:B------:R-:W-:Y:S01]  /*13ee0*/  IMAD.U32 R8, RZ, RZ, UR8 ;  /* 0x00000008ff087e24 */ /* 0x000fe2000f8e00ff */
[----:B------:R-:W-:Y:S01]  /*13ef0*/  @P0 SHF.R.U32.HI R6, RZ, c[0x0][0x4f0], R4 ;  /* 0x00013c00ff060a19 */ /* 0x000fe20000011604 */
[----:B------:R-:W-:Y:S01]  /*13f00*/  IMAD.U32 R9, RZ, RZ, UR4 ;  /* 0x00000004ff097e24 */ /* 0x000fe2000f8e00ff */
[----:B-1----:R-:W-:-:S03]  /*13f10*/  SHF.R.S32.HI R0, RZ, 0x1f, R5 ;  /* 0x0000001fff007819 */ /* 0x002fc60000011405 */
[----:B------:R-:W-:Y:S01]  /*13f20*/  IMAD.WIDE.U32 R8, R5, c[0x0][0x4d8], R8 ;  /* 0x0001360005087a25 */ /* 0x000fe200078e0008 */
[----:B------:R-:W-:-:S03]  /*13f30*/  IADD3 R4, -R6, RZ, RZ ;  /* 0x000000ff06047210 */ /* 0x000fc60007ffe1ff */
[----:B------:R-:W-:Y:S02]  /*13f40*/  IMAD R0, R0, c[0x0][0x4d8], RZ ;  /* 0x0001360000007a24 */ /* 0x000fe400078e02ff */
[----:B--2---:R-:W-:Y:S02]  /*13f50*/  IMAD R2, R2, c[0x0][0x550], R3 ;  /* 0x0001540002027a24 */ /* 0x004fe400078e0203 */
[----:B------:R-:W-:Y:S02]  /*13f60*/  IMAD R0, R5, c[0x0][0x4dc], R0 ;  /* 0x0001370005007a24 */ /* 0x000fe400078e0200 */
[----:B------:R-:W-:Y:S01]  /*13f70*/  IMAD R4, R4, c[0x0][0x4e8], R7 ;  /* 0x00013a0004047a24 */ /* 0x000fe200078e0207 */
[----:B------:R-:W-:Y:S01]  /*13f80*/  SHF.R.S32.HI R3, RZ, 0x1f, R2 ;  /* 0x0000001fff037819 */ /* 0x000fe20000011402 */
[----:B------:R-:W-:Y:S01]  /*13f90*/  IMAD.IADD R9, R0, 0x1, R9 ;  /* 0x0000000100097824 */ /* 0x000fe200078e0209 */
[----:B------:R-:W-:-:S03]  /*13fa0*/  SHF.R.S32.HI R0, RZ, 0x1f, R6 ;  /* 0x0000001fff007819 */ /* 0x000fc60000011406 */
[----:B------:R-:W-:Y:S02]  /*13fb0*/  IMAD R3, R3, c[0x0][0x4e0], RZ ;  /* 0x0001380003037a24 */ /* 0x000fe400078e02ff */
[----:B------:R-:W-:-:S04]  /*13fc0*/  IMAD.WIDE.U32 R8, R2, c[0x0][0x4e0], R8 ;  /* 0x0001380002087a25 */ /* 0x000fc800078e0008 */
[----:B------:R-:W-:Y:S01]  /*13fd0*/  IMAD R3, R2, c[0x0][0x4e4], R3 ;  /* 0x0001390002037a24 */ /* 0x000fe200078e0203 */
[----:B------:R-:W-:Y:S02]  /*13fe0*/  SHF.R.S32.HI R2, RZ, 0x1f, R4 ;  /* 0x0000001fff027819 */ /* 0x000fe40000011404 */
[----:B------:R-:W-:-:S03]  /*13ff0*/  IADD3 R6, P0, R6, R8, RZ ;  /* 0x0000000806067210 */ /* 0x000fc60007f1e0ff */
[----:B------:R-:W-:Y:S01]  /*14000*/  IMAD R5, R2, c[0x0][0x4c8], RZ ;  /* 0x0001320002057a24 */ /* 0x000fe200078e02ff */
[----:B------:R-:W-:-:S03]  /*14010*/  IADD3.X R7, R0, R9, R3, P0, !PT ;  /* 0x0000000900077210 */ /* 0x000fc600007fe403 */
[C---:B------:R-:W-:Y:S02]  /*14020*/  IMAD R5, R4.reuse, c[0x0][0x4cc], R5 ;  /* 0x0001330004057a24 */ /* 0x040fe400078e0205 */
[----:B------:R-:W-:-:S05]  /*14030*/  IMAD.WIDE.U32 R6, R4, c[0x0][0x4c8], R6 ;  /* 0x0001320004067a25 */ /* 0x000fca00078e0006 */
[----:B------:R-:W-:Y:S02]  /*14040*/  IADD3 R5, R7, R5, RZ ;  /* 0x0000000507057210 */ /* 0x000fe40007ffe0ff */
[----:B------:R-:W-:-:S04]  /*14050*/  LEA R2, P0, R6, c[0x0][0x4a8], 0x2 ;  /* 0x00012a0006027a11 */ /* 0x000fc800078010ff */
[----:B------:R-:W-:Y:S02]  /*14060*/  LEA.HI.X R3, R6, c[0x0][0x4ac], R5, 0x2, P0 ;  /* 0x00012b0006037a11 */ /* 0x000fe400000f1405 */
[----:B------:R-:W-:-:S05]  /*14070*/  MOV R5, 0xff800000 ;  /* 0xff80000000057802 */ /* 0x000fca0000000f00 */
[----:B------:R-:W-:Y:S01]  /*14080*/  STG.E [R2.64], R5 ;  /* 0x0000000502007986 */ /* 0x000fe2000c10190c */
[----:B------:R-:W-:Y:S05]  /*14090*/  EXIT ;  /* 0x000000000000794d */ /* 0x000fea0003800000 */
.L_x_459:
        /* <DEDUP_REMOVED lines=14> */
.L_x_1435:


//--------------------- .text._ZN7cutlass13device_kernelIN5flash19enable_sm80_to_sm89INS1_16FlashAttnFwdSm80INS1_25CollectiveMainloopFwdSm80ILi4ELi1ELb0EN4cute5tupleIJNS5_1CILi128EEENS7_ILi48EEENS7_ILi96EEEEEELi96ENS_6half_tEfNS_4arch4Sm80ELb0ELb1ELb1ELb1ELb0ELb0ELb1ELb1EEENS1_21CollectiveEpilogueFwdINS6_IJS8_SA_S9_EEENS6_IJNS7_ILi1EEESI_SI_EEESC_SE_Li128ELb1ELb1ELb1ELb0EEENS1_36VarlenDynamicPersistentTileSchedulerILi128ELi48ELi128ELi128ELb1ELb1ELb0ELb1ELb0ELb1EEEEEEEEEvNT_6ParamsE --------------------------
	.section	.text._ZN7cutlass13device_kernelIN5flash19enable_sm80_to_sm89INS1_16FlashAttnFwdSm80INS1_25CollectiveMainloopFwdSm80ILi4ELi1ELb0EN4cute5tupleIJNS5_1CILi128EEENS7_ILi48EEENS7_ILi96EEEEEELi96ENS_6half_tEfNS_4arch4Sm80ELb0ELb1ELb1ELb1ELb0ELb0ELb1ELb1EEENS1_21CollectiveEpilogueFwdINS6_IJS8_SA_S9_EEENS6_IJNS7_ILi1EEESI_SI_EEESC_SE_Li128ELb1ELb1ELb1ELb0EEENS1_36VarlenDynamicPersistentTileSchedulerILi128ELi48ELi128ELi128ELb1ELb1ELb0ELb1ELb0ELb1EEEEEEEEEvNT_6ParamsE,"ax",@progbits
	.sectioninfo	@"SHI_REGISTERS=255"
	.align	128
.text._ZN7cutlass13device_kernelIN5flash19enable_sm80_to_sm89INS1_16FlashAttnFwdSm80INS1_25CollectiveMainloopFwdSm80ILi4ELi1ELb0EN4cute5tupleIJNS5_1CILi128EEENS7_ILi48EEENS7_ILi96EEEEEELi96ENS_6half_tEfNS_4arch4Sm80ELb0ELb1ELb1ELb1ELb0ELb0ELb1ELb1EEENS1_21CollectiveEpilogueFwdINS6_IJS8_SA_S9_EEENS6_IJNS7_ILi1EEESI_SI_EEESC_SE_Li128ELb1ELb1ELb1ELb0EEENS1_36VarlenDynamicPersistentTileSchedulerILi128ELi48ELi128ELi128ELb1ELb1ELb0ELb1ELb0ELb1EEEEEEEEEvNT_6ParamsE:
        .type           _ZN7cutlass13device_kernelIN5flash19enable_sm80_to_sm89INS1_16FlashAttnFwdSm80INS1_25CollectiveMainloopFwdSm80ILi4ELi1ELb0EN4cute5tupleIJNS5_1CILi128EEENS7_ILi48EEENS7_ILi96EEEEEELi96ENS_6half_tEfNS_4arch4Sm80ELb0ELb1ELb1ELb1ELb0ELb0ELb1ELb1EEENS1_21CollectiveEpilogueFwdINS6_IJS8_SA_S9_EEENS6_IJNS7_ILi1EEESI_SI_EEESC_SE_Li128ELb1ELb1ELb1ELb0EEENS1_36VarlenDynamicPersistentTileSchedulerILi128ELi48ELi128ELi128ELb1ELb1ELb0ELb1ELb0ELb1EEEEEEEEEvNT_6ParamsE,@function
        .size           _ZN7cutlass13device_kernelIN5flash19enable_sm80_to_sm89INS1_16FlashAttnFwdSm80INS1_25CollectiveMainloopFwdSm80ILi4ELi1ELb0EN4cute5tupleIJNS5_1CILi128EEENS7_ILi48EEENS7_ILi96EEEEEELi96ENS_6half_tEfNS_4arch4Sm80ELb0ELb1ELb1ELb1ELb0ELb0ELb1ELb1EEENS1_21CollectiveEpilogueFwdINS6_IJS8_SA_S9_EEENS6_IJNS7_ILi1EEESI_SI_EEESC_SE_Li128ELb1ELb1ELb1ELb0EEENS1_36VarlenDynamicPersistentTileSchedulerILi128ELi48ELi128ELi128ELb1ELb1ELb0ELb1ELb0ELb1EEEEEEEEEvNT_6ParamsE,(.L_x_1436 - _ZN7cutlass13device_kernelIN5flash19enable_sm80_to_sm89INS1_16FlashAttnFwdSm80INS1_25CollectiveMainloopFwdSm80ILi4ELi1ELb0EN4cute5tupleIJNS5_1CILi128EEENS7_ILi48EEENS7_ILi96EEEEEELi96ENS_6half_tEfNS_4arch4Sm80ELb0ELb1ELb1ELb1ELb0ELb0ELb1ELb1EEENS1_21CollectiveEpilogueFwdINS6_IJS8_SA_S9_EEENS6_IJNS7_ILi1EEESI_SI_EEESC_SE_Li128ELb1ELb1ELb1ELb0EEENS1_36VarlenDynamicPersistentTileSchedulerILi128ELi48ELi128ELi128ELb1ELb1ELb0ELb1ELb0ELb1EEEEEEEEEvNT_6ParamsE)
        .other          _ZN7cutlass13device_kernelIN5flash19enable_sm80_to_sm89INS1_16FlashAttnFwdSm80INS1_25CollectiveMainloopFwdSm80ILi4ELi1ELb0EN4cute5tupleIJNS5_1CILi128EEENS7_ILi48EEENS7_ILi96EEEEEELi96ENS_6half_tEfNS_4arch4Sm80ELb0ELb1ELb1ELb1ELb0ELb0ELb1ELb1EEENS1_21CollectiveEpilogueFwdINS6_IJS8_SA_S9_EEENS6_IJNS7_ILi1EEESI_SI_EEESC_SE_Li128ELb1ELb1ELb1ELb0EEENS1_36VarlenDynamicPersistentTileSchedulerILi128ELi48ELi128ELi128ELb1ELb1ELb0ELb1ELb0ELb1EEEEEEEEEvNT_6ParamsE,@"STO_CUDA_ENTRY STV_DEFAULT"
_ZN7cutlass13device_kernelIN5flash19enable_sm80_to_sm89INS1_16FlashAttnFwdSm80INS1_25CollectiveMainloopFwdSm80ILi4ELi1ELb0EN4cute5tupleIJNS5_1CILi128EEENS7_ILi48EEENS7_ILi96EEEEEELi96ENS_6half_tEfNS_4arch4Sm80ELb0ELb1ELb1ELb1ELb0ELb0ELb1ELb1EEENS1_21CollectiveEpilogueFwdINS6_IJS8_SA_S9_EEENS6_IJNS7_ILi1EEESI_SI_EEESC_SE_Li128ELb1ELb1ELb1ELb0EEENS1_36VarlenDynamicPersistentTileSchedulerILi128ELi48ELi128ELi128ELb1ELb1ELb0ELb1ELb0ELb1EEEEEEEEEvNT_6ParamsE:
        /* <DEDUP_REMOVED lines=15> */
[----:B------:R-:W-:-:S03]  /*00f0*/  CS2R R8, SRZ ;  /* 0x0000000000087805 */ /* 0x000fc6000001ff00 */
[----:B------:R-:W-:-:S04]  /*0100*/  ISETP.NE.AND P6, PT, R13, 0x1f, PT ;  /* 0x0000001f0d00780c */ /* 0x000fc80003fc5270 */
[----:B------:R-:W-:-:S13]  /*0110*/  ISETP.GE.OR P0, PT, R13, c[0x0][0x53c], !P6 ;  /* 0x00014f000d007a0c */ /* 0x000fda0007706670 */
[----:B-1----:R-:W-:Y:S02]  /*0120*/  @!P0 IMAD.MOV.U32 R4, RZ, RZ, 0x4 ;  /* 0x00000004ff048424 */ /* 0x002fe400078e00ff */
[----:B------:R-:W-:Y:S02]  /*0130*/  @!P0 IMAD.MOV.U32 R2, RZ, RZ, 0x4 ;  /* 0x00000004ff028424 */ /* 0x000fe400078e00ff */
[----:B------:R-:W-:-:S04]  /*0140*/  @!P0 IMAD.WIDE.U32 R4, R13, R4, c[0x0][0x580] ;  /* 0x000160000d048625 */ /* 0x000fc800078e0004 */
[C---:B------:R-:W-:Y:S01]  /*0150*/  @!P0 IMAD.WIDE.U32 R2, R13.reuse, R2, c[0x0][0x578] ;  /* 0x00015e000d028625 */ /* 0x040fe200078e0002 */
[----:B------:R-:W2:Y:S04]  /*0160*/  @!P0 LDG.E R9, [R4.64] ;  /* 0x0000000604098981 */ /* 0x000ea8000c1e1900 */
[----:B------:R-:W2:Y:S01]  /*0170*/  @!P0 LDG.E R8, [R2.64] ;  /* 0x0000000602088981 */ /* 0x000ea2000c1e1900 */
[C---:B------:R-:W-:Y:S01]  /*0180*/  ISETP.NE.AND P5, PT, R13.reuse, RZ, PT ;  /* 0x000000ff0d00720c */ /* 0x040fe20003fa5270 */
[----:B------:R-:W1:Y:S01]  /*0190*/  S2UR UR4, SR_CTAID.X ;  /* 0x00000000000479c3 */ /* 0x000e620000002500 */
[C---:B------:R-:W-:Y:S01]  /*01a0*/  ISETP.GE.U32.AND P4, PT, R13.reuse, 0x2, PT ;  /* 0x000000020d00780c */ /* 0x040fe20003f86070 */
[----:B------:R-:W-:Y:S01]  /*01b0*/  IMAD.MOV.U32 R7, RZ, RZ, RZ ;  /* 0x000000ffff077224 */ /* 0x000fe200078e00ff */
        /* <DEDUP_REMOVED lines=26> */
.L_x_465:
[----:B------:R-:W-:-:S04]  /*0360*/  IADD3 R0, R7, 0x1f, RZ ;  /* 0x0000001f07007810 */ /* 0x000fc80007ffe0ff */
[----:B------:R-:W-:-:S13]  /*0370*/  ISETP.GE.AND P0, PT, R0, c[0x0][0x53c], PT ;  /* 0x00014f0000007a0c */ /* 0x000fda0003f06270 */
[----:B------:R-:W-:Y:S05]  /*0380*/  @P0 BRA `(.L_x_462) ;  /* 0x00000c4000000947 */ /* 0x000fea0003800000 */
[----:B------:R-:W-:Y:S01]  /*0390*/  MOV R7, R0 ;  /* 0x0000000000077202 */ /* 0x000fe20000000f00 */
[----:B------:R-:W-:-:S03]  /*03a0*/  CS2R R8, SRZ ;  /* 0x0000000000087805 */ /* 0x000fc6000001ff00 */
[----:B------:R-:W-:-:S04]  /*03b0*/  IADD3 R0, R13, R7, RZ ;  /* 0x000000070d007210 */ /* 0x000fc80007ffe0ff */
[----:B------:R-:W-:-:S13]  /*03c0*/  ISETP.GE.OR P0, PT, R0, c[0x0][0x53c], !P6 ;  /* 0x00014f0000007a0c */ /* 0x000fda0007706670 */
[----:B------:R-:W-:Y:S02]  /*03d0*/  @!P0 MOV R2, 0x4 ;  /* 0x0000000400028802 */ /* 0x000fe40000000f00 */
        /* <DEDUP_REMOVED lines=8> */
.L_x_645:
        /* <DEDUP_REMOVED lines=16> */
.L_x_646:
[----:B--2---:R-:W-:-:S05]  /*0560*/  IMAD R0, R0, c[0x0][0x538], RZ ;  /* 0x00014e0000007a24 */ /* 0x004fca00078e02ff */
[----:B------:R-:W-:-:S04]  /*0570*/  IADD3 R6, R0, R6, RZ ;  /* 0x0000000600067210 */ /* 0x000fc80007ffe0ff */
[----:B------:R-:W-:-:S13]  /*0580*/  ISETP.GT.AND P0, PT, R6, UR4, PT ;  /* 0x0000000406007c0c */ /* 0x000fda000bf04270 */
[----:B-1----:R-:W-:Y:S05]  /*0590*/  @!P0 BRA `(.L_x_465) ;  /* 0xfffffdc000008947 */ /* 0x002fea000383ffff */
.L_x_461:
[----:B------:R-:W-:-:S05]  /*05a0*/  IADD3 R11, -R0, R6, RZ ;  /* 0x00000006000b7210 */ /* 0x000fca0007ffe1ff */
[----:B------:R-:W-:-:S05]  /*05b0*/  IMAD R0, R4, c[0x0][0x538], R11 ;  /* 0x00014e0004007a24 */ /* 0x000fca00078e020b */
[----:B------:R-:W-:Y:S01]  /*05c0*/  ISETP.GT.AND P0, PT, R0, UR4, PT ;  /* 0x0000000400007c0c */ /* 0x000fe2000bf04270 */
[----:B------:R-:W-:-:S12]  /*05d0*/  BRA.DIV ~URZ, `(.L_x_466) ;  /* 0x000184227f007947 */ /* 0x000fd8000b800000 */
[----:B------:R-:W-:-:S04]  /*05e0*/  VOTE.ANY R10, PT, !P0 ;  /* 0x00000000000a7806 */ /* 0x000fc800040e0100 */
.L_x_647:
[----:B------:R-:W1:Y:S02]  /*05f0*/  POPC R6, R10 ;  /* 0x0000000a00067309 */ /* 0x000e640000000000 */
[----:B-1----:R-:W-:-:S05]  /*0600*/  IADD3 R0, R6, R7, RZ ;  /* 0x0000000706007210 */ /* 0x002fca0007ffe0ff */
[----:B------:R1:W-:Y:S01]  /*0610*/  STL [R1+0x2c], R0 ;  /* 0x00002c0001007387 */ /* 0x0003e20000100800 */
[----:B------:R-:W-:Y:S05]  /*0620*/  BRA.DIV ~URZ, `(.L_x_467) ;  /* 0x000184227f007947 */ /* 0x000fea000b800000 */
[----:B------:R2:W3:Y:S01]  /*0630*/  SHFL.IDX PT, R12, R9, R6, 0x1f ;  /* 0x00001f06090c7589 */ /* 0x0004e200000e0000 */
[----:B------:R-:W-:-:S03]  /*0640*/  MOV R7, RZ ;  /* 0x000000ff00077202 */ /* 0x000fc60000000f00 */
[----:B------:R2:W4:Y:S04]  /*0650*/  SHFL.IDX PT, R9, R8, R6, 0x1f ;  /* 0x00001f0608097589 */ /* 0x00052800000e0000 */
.L_x_648:
[----:B------:R-:W-:Y:S01]  /*0660*/  ISETP.NE.AND P0, PT, R10, RZ, PT ;  /* 0x000000ff0a00720c */ /* 0x000fe20003f05270 */
[----:B------:R-:W-:-:S12]  /*0670*/  BSSY B0, `(.L_x_468) ;  /* 0x0000005000007945 */ /* 0x000fd80003800000 */
[----:B------:R-:W-:Y:S05]  /*0680*/  @!P0 BRA `(.L_x_469) ;  /* 0x0000003000008947 */ /* 0x000fea0003800000 */
[----:B------:R-:W-:Y:S01]  /*0690*/  IADD3 R3, R6, -0x1, RZ ;  /* 0xffffffff06037810 */ /* 0x000fe20007ffe0ff */
[----:B------:R-:W-:Y:S05]  /*06a0*/  BRA.DIV ~URZ, `(.L_x_470) ;  /* 0x000184827f007947 */ /* 0x000fea000b800000 */
[----:B------:R1:W2:Y:S02]  /*06b0*/  SHFL.IDX PT, R7, R4, R3, 0x1f ;  /* 0x00001f0304077589 */ /* 0x0002a400000e0000 */
.L_x_469:
[----:B------:R-:W-:Y:S05]  /*06c0*/  BSYNC B0 ;  /* 0x0000000000007941 */ /* 0x000fea0003800000 */
.L_x_468:
[----:B-12---:R-:W-:Y:S01]  /*06d0*/  IMAD R0, R7, c[0x0][0x538], R11 ;  /* 0x00014e0007007a24 */ /* 0x006fe200078e020b */
[----:B----4-:R-:W-:Y:S01]  /*06e0*/  ISETP.NE.AND P0, PT, R9, 0x1, PT ;  /* 0x000000010900780c */ /* 0x010fe20003f05270 */
[----:B------:R-:W-:Y:S03]  /*06f0*/  BSSY B0, `(.L_x_471) ;  /* 0x0000089000007945 */ /* 0x000fe60003800000 */
[----:B------:R1:W-:Y:S01]  /*0700*/  STL [R1+0x20], R0 ;  /* 0x0000200001007387 */ /* 0x0003e20000100800 */
[----:B------:R-:W-:-:S08]  /*0710*/  IADD3 R11, -R0, UR4, RZ ;  /* 0x00000004000b7c10 */ /* 0x000fd0000fffe1ff */
[----:B------:R-:W-:Y:S05]  /*0720*/  @!P0 BRA `(.L_x_472) ;  /* 0x000003f000008947 */ /* 0x000fea0003800000 */
[-C--:B-1-3--:R-:W-:Y:S02]  /*0730*/  IABS R0, R12.reuse ;  /* 0x0000000c00007213 */ /* 0x08afe40000000000 */
[----:B------:R-:W-:-:S03]  /*0740*/  IABS R6, R12 ;  /* 0x0000000c00067213 */ /* 0x000fc60000000000 */
[----:B------:R-:W-:Y:S01]  /*0750*/  IMAD.MOV.U32 R5, RZ, RZ, R0 ;  /* 0x000000ffff057224 */ /* 0x000fe200078e0000 */
[----:B------:R-:W-:-:S03]  /*0760*/  IABS R0, R9 ;  /* 0x0000000900007213 */ /* 0x000fc60000000000 */
[----:B------:R-:W1:Y:S02]  /*0770*/  I2F.RP R2, R5 ;  /* 0x0000000500027306 */ /* 0x000e640000209400 */
[----:B------:R-:W-:Y:S01]  /*0780*/  IMAD.MOV.U32 R8, RZ, RZ, R0 ;  /* 0x000000ffff087224 */ /* 0x000fe200078e0000 */
[----:B------:R-:W-:-:S05]  /*0790*/  IABS R0, R11 ;  /* 0x0000000b00007213 */ /* 0x000fca0000000000 */
[----:B------:R-:W-:Y:S08]  /*07a0*/  I2F.RP R7, R8 ;  /* 0x0000000800077306 */ /* 0x000ff00000209400 */
[----:B-1----:R-:W1:Y:S02]  /*07b0*/  MUFU.RCP R2, R2 ;  /* 0x0000000200027308 */ /* 0x002e640000001000 */
[----:B-1----:R-:W-:-:S06]  /*07c0*/  IADD3 R2, R2, 0xffffffe, RZ ;  /* 0x0ffffffe02027810 */ /* 0x002fcc0007ffe0ff */
[----:B------:R-:W1:Y:S02]  /*07d0*/  F2I.FTZ.U32.TRUNC.NTZ R3, R2 ;  /* 0x0000000200037305 */ /* 0x000e64000021f000 */
[----:B-1----:R-:W-:-:S04]  /*07e0*/  IMAD.MOV R2, RZ, RZ, -R3 ;  /* 0x000000ffff027224 */ /* 0x002fc800078e0a03 */
[----:B------:R-:W-:Y:S02]  /*07f0*/  IMAD R4, R2, R5, RZ ;  /* 0x0000000502047224 */ /* 0x000fe400078e02ff */
[----:B------:R-:W-:-:S04]  /*0800*/  IMAD.MOV.U32 R2, RZ, RZ, RZ ;  /* 0x000000ffff027224 */ /* 0x000fc800078e00ff */
[----:B------:R-:W-:Y:S01]  /*0810*/  IMAD.HI.U32 R2, R3, R4, R2 ;  /* 0x0000000403027227 */ /* 0x000fe200078e0002 */
[----:B------:R-:W-:-:S03]  /*0820*/  MOV R3, R0 ;  /* 0x0000000000037202 */ /* 0x000fc60000000f00 */
[----:B------:R-:W-:Y:S02]  /*0830*/  IMAD.MOV R0, RZ, RZ, -R6 ;  /* 0x000000ffff007224 */ /* 0x000fe400078e0a06 */
        /* <DEDUP_REMOVED lines=28> */
[----:B------:R-:W-:-:S03]  /*0a00*/  IMAD.MOV R5, RZ, RZ, -R4 ;  /* 0x000000ffff057224 */ /* 0x000fc600078e0a04 */
        /* <DEDUP_REMOVED lines=10> */
[----:B------:R-:W-:-:S04]  /*0ab0*/  IMAD.MOV R2, RZ, RZ, -R0 ;  /* 0x000000ffff027224 */ /* 0x000fc800078e0a00 */
[C---:B------:R-:W-:Y:S01]  /*0ac0*/  IMAD R3, R9.reuse, R2, R4 ;  /* 0x0000000209037224 */ /* 0x040fe200078e0204 */
[----:B------:R-:W-:Y:S01]  /*0ad0*/  LEA R2, R9, R0, 0x18 ;  /* 0x0000000009027211 */ /* 0x000fe200078ec0ff */
[----:B------:R-:W-:-:S04]  /*0ae0*/  IMAD R0, R12, R5, R11 ;  /* 0x000000050c007224 */ /* 0x000fc800078e020b */
[----:B------:R-:W-:-:S05]  /*0af0*/  IMAD R2, R3, 0x10000, R2 ;  /* 0x0001000003027824 */ /* 0x000fca00078e0202 */
[----:B------:R1:W-:Y:S01]  /*0b00*/  STL [R1+0x28], R2 ;  /* 0x0000280201007387 */ /* 0x0003e20000100800 */
[----:B------:R-:W-:Y:S05]  /*0b10*/  BRA `(.L_x_473) ;  /* 0x0000046000007947 */ /* 0x000fea0003800000 */
.L_x_472:
[----:B------:R-:W2:Y:S01]  /*0b20*/  LDL R3, [R1+0x2c] ;  /* 0x00002c0001037983 */ /* 0x000ea20000100800 */
[----:B------:R-:W-:-:S04]  /*0b30*/  IMAD.MOV.U32 R2, RZ, RZ, 0x4 ;  /* 0x00000004ff027424 */ /* 0x000fc800078e00ff */
[----:B--2---:R-:W-:-:S05]  /*0b40*/  IMAD.WIDE R2, R3, R2, c[0x0][0x590] ;  /* 0x0001640003027625 */ /* 0x004fca00078e0202 */
[----:B------:R-:W2:Y:S02]  /*0b50*/  LDG.E R7, [R2.64] ;  /* 0x0000000602077981 */ /* 0x000ea4000c1e1900 */
[----:B--23--:R-:W-:-:S05]  /*0b60*/  IMAD R9, R7, R12, RZ ;  /* 0x0000000c07097224 */ /* 0x00cfca00078e02ff */
[-C--:B-1----:R-:W-:Y:S02]  /*0b70*/  IABS R0, R9.reuse ;  /* 0x0000000900007213 */ /* 0x082fe40000000000 */
[----:B------:R-:W-:-:S03]  /*0b80*/  IABS R8, R9 ;  /* 0x0000000900087213 */ /* 0x000fc60000000000 */
[----:B------:R-:W-:-:S04]  /*0b90*/  IMAD.MOV.U32 R6, RZ, RZ, R0 ;  /* 0x000000ffff067224 */ /* 0x000fc800078e0000 */
[----:B------:R-:W1:Y:S08]  /*0ba0*/  I2F.RP R2, R6 ;  /* 0x0000000600027306 */ /* 0x000e700000209400 */
[----:B-1----:R-:W1:Y:S02]  /*0bb0*/  MUFU.RCP R2, R2 ;  /* 0x0000000200027308 */ /* 0x002e640000001000 */
[----:B-1----:R-:W-:-:S06]  /*0bc0*/  IADD3 R2, R2, 0xffffffe, RZ ;  /* 0x0ffffffe02027810 */ /* 0x002fcc0007ffe0ff */
[----:B------:R-:W1:Y:S02]  /*0bd0*/  F2I.FTZ.U32.TRUNC.NTZ R3, R2 ;  /* 0x0000000200037305 */ /* 0x000e64000021f000 */
[----:B-1----:R-:W-:-:S04]  /*0be0*/  IMAD.MOV R0, RZ, RZ, -R3 ;  /* 0x000000ffff007224 */ /* 0x002fc800078e0a03 */
[----:B------:R-:W-:Y:S01]  /*0bf0*/  IMAD.MOV.U32 R2, RZ, RZ, R0 ;  /* 0x000000ffff027224 */ /* 0x000fe200078e0000 */
[----:B------:R-:W-:-:S03]  /*0c00*/  IABS R0, R11 ;  /* 0x0000000b00007213 */ /* 0x000fc60000000000 */
[----:B------:R-:W-:Y:S01]  /*0c10*/  IMAD R4, R2, R6, RZ ;  /* 0x0000000602047224 */ /* 0x000fe200078e02ff */
[----:B------:R-:W-:Y:S01]  /*0c20*/  MOV R5, R0 ;  /* 0x0000000000057202 */ /* 0x000fe20000000f00 */
[----:B------:R-:W-:-:S04]  /*0c30*/  IMAD.MOV.U32 R2, RZ, RZ, RZ ;  /* 0x000000ffff027224 */ /* 0x000fc800078e00ff */
[----:B------:R-:W-:-:S04]  /*0c40*/  IMAD.HI.U32 R0, R3, R4, R2 ;  /* 0x0000000403007227 */ /* 0x000fc800078e0002 */
[----:B------:R-:W-:Y:S02]  /*0c50*/  IMAD.MOV R2, RZ, RZ, -R8 ;  /* 0x000000ffff027224 */ /* 0x000fe400078e0a08 */
        /* <DEDUP_REMOVED lines=9> */
[----:B------:R-:W-:-:S04]  /*0cf0*/  @P2 IADD3 R0, R0, 0x1, RZ ;  /* 0x0000000100002810 */ /* 0x000fc80007ffe0ff */
[----:B------:R-:W-:-:S05]  /*0d00*/  MOV R4, R0 ;  /* 0x0000000000047202 */ /* 0x000fca0000000f00 */
[----:B------:R-:W-:Y:S01]  /*0d10*/  @!P1 IMAD.MOV R4, RZ, RZ, -R4 ;  /* 0x000000ffff049224 */ /* 0x000fe200078e0a04 */
[----:B------:R-:W-:-:S05]  /*0d20*/  @!P0 LOP3.LUT R4, RZ, R9, RZ, 0x33, !PT ;  /* 0x00000009ff048212 */ /* 0x000fca00078e33ff */
[----:B------:R-:W-:-:S05]  /*0d30*/  IMAD R10, R7, R4, RZ ;  /* 0x00000004070a7224 */ /* 0x000fca00078e02ff */
[----:B------:R-:W-:-:S04]  /*0d40*/  IADD3 R0, -R10, c[0x0][0x538], RZ ;  /* 0x00014e000a007a10 */ /* 0x000fc80007ffe1ff */
[----:B------:R-:W-:-:S04]  /*0d50*/  IMNMX R6, R7, R0, PT ;  /* 0x0000000007067217 */ /* 0x000fc80003800200 */
[----:B------:R-:W-:-:S05]  /*0d60*/  IABS R0, R6 ;  /* 0x0000000600007213 */ /* 0x000fca0000000000 */
[----:B------:R-:W-:-:S04]  /*0d70*/  IMAD.MOV.U32 R5, RZ, RZ, R0 ;  /* 0x000000ffff057224 */ /* 0x000fc800078e0000 */
[----:B------:R-:W1:Y:S08]  /*0d80*/  I2F.RP R2, R5 ;  /* 0x0000000500027306 */ /* 0x000e700000209400 */
[----:B-1----:R-:W1:Y:S02]  /*0d90*/  MUFU.RCP R2, R2 ;  /* 0x0000000200027308 */ /* 0x002e640000001000 */
[----:B-1----:R-:W-:-:S06]  /*0da0*/  IADD3 R2, R2, 0xffffffe, RZ ;  /* 0x0ffffffe02027810 */ /* 0x002fcc0007ffe0ff */
[----:B------:R1:W2:Y:S02]  /*0db0*/  F2I.FTZ.U32.TRUNC.NTZ R3, R2 ;  /* 0x0000000200037305 */ /* 0x0002a4000021f000 */
[----:B-1----:R-:W-:Y:S01]  /*0dc0*/  IMAD.MOV R2, RZ, RZ, -R4 ;  /* 0x000000ffff027224 */ /* 0x002fe200078e0a04 */
[----:B--2---:R-:W-:-:S03]  /*0dd0*/  IADD3 R0, RZ, -R3, RZ ;  /* 0x80000003ff007210 */ /* 0x004fc60007ffe0ff */
[----:B------:R-:W-:Y:S01]  /*0de0*/  IMAD R8, R9, R2, R11 ;  /* 0x0000000209087224 */ /* 0x000fe200078e020b */
[----:B------:R-:W-:Y:S01]  /*0df0*/  IABS R9, R6 ;  /* 0x0000000600097213 */ /* 0x000fe20000000000 */
[----:B------:R-:W-:Y:S02]  /*0e00*/  IMAD.MOV.U32 R7, RZ, RZ, R0 ;  /* 0x000000ffff077224 */ /* 0x000fe400078e0000 */
[----:B------:R-:W-:Y:S01]  /*0e10*/  IMAD.MOV.U32 R2, RZ, RZ, RZ ;  /* 0x000000ffff027224 */ /* 0x000fe200078e00ff */
[----:B------:R-:W-:Y:S01]  /*0e20*/  IABS R0, R8 ;  /* 0x0000000800007213 */ /* 0x000fe20000000000 */
[----:B------:R-:W-:-:S04]  /*0e30*/  IMAD R7, R7, R5, RZ ;  /* 0x0000000507077224 */ /* 0x000fc800078e02ff */
[----:B------:R-:W-:Y:S01]  /*0e40*/  IMAD.MOV.U32 R4, RZ, RZ, R0 ;  /* 0x000000ffff047224 */ /* 0x000fe200078e0000 */
[----:B------:R-:W-:Y:S01]  /*0e50*/  IADD3 R0, RZ, -R9, RZ ;  /* 0x80000009ff007210 */ /* 0x000fe20007ffe0ff */
[----:B------:R-:W-:-:S04]  /*0e60*/  IMAD.HI.U32 R3, R3, R7, R2 ;  /* 0x0000000703037227 */ /* 0x000fc800078e0002 */
[----:B------:R-:W-:Y:S02]  /*0e70*/  IMAD.MOV.U32 R2, RZ, RZ, R0 ;  /* 0x000000ffff027224 */ /* 0x000fe400078e0000 */
[----:B------:R-:W-:Y:S01]  /*0e80*/  IMAD.HI.U32 R0, R3, R4, RZ ;  /* 0x0000000403007227 */ /* 0x000fe200078e00ff */
[----:B------:R-:W-:-:S03]  /*0e90*/  IADD3 R3, R10, 0x1000000, R8 ;  /* 0x010000000a037810 */ /* 0x000fc60007ffe008 */
[----:B------:R-:W-:-:S05]  /*0ea0*/  IMAD R2, R0, R2, R4 ;  /* 0x0000000200027224 */ /* 0x000fca00078e0204 */
[----:B------:R-:W-:-:S13]  /*0eb0*/  ISETP.GT.U32.AND P0, PT, R5, R2, PT ;  /* 0x000000020500720c */ /* 0x000fda0003f04070 */
[----:B------:R-:W-:Y:S01]  /*0ec0*/  @!P0 IMAD.IADD R2, R2, 0x1, -R5 ;  /* 0x0000000102028824 */ /* 0x000fe200078e0a05 */
[----:B------:R-:W-:Y:S02]  /*0ed0*/  @!P0 IADD3 R0, R0, 0x1, RZ ;  /* 0x0000000100008810 */ /* 0x000fe40007ffe0ff */
[----:B------:R-:W-:Y:S02]  /*0ee0*/  ISETP.NE.AND P0, PT, R6, RZ, PT ;  /* 0x000000ff0600720c */ /* 0x000fe40003f05270 */
[----:B------:R-:W-:Y:S02]  /*0ef0*/  ISETP.GE.U32.AND P2, PT, R2, R5, PT ;  /* 0x000000050200720c */ /* 0x000fe40003f46070 */
[----:B------:R-:W-:-:S04]  /*0f00*/  LOP3.LUT R2, R8, R6, RZ, 0x3c, !PT ;  /* 0x0000000608027212 */ /* 0x000fc800078e3cff */
[----:B------:R-:W-:Y:S01]  /*0f10*/  ISETP.GE.AND P1, PT, R2, RZ, PT ;  /* 0x000000ff0200720c */ /* 0x000fe20003f26270 */
[----:B------:R-:W-:-:S06]  /*0f20*/  IMAD.MOV R2, RZ, RZ, -R6 ;  /* 0x000000ffff027224 */ /* 0x000fcc00078e0a06 */
[----:B------:R-:W-:-:S06]  /*0f30*/  @P2 IADD3 R0, R0, 0x1, RZ ;  /* 0x0000000100002810 */ /* 0x000fcc0007ffe0ff */
[----:B------:R-:W-:Y:S02]  /*0f40*/  @!P1 IADD3 R0, -R0, RZ, RZ ;  /* 0x000000ff00009210 */ /* 0x000fe40007ffe1ff */
[----:B------:R-:W-:-:S05]  /*0f50*/  @!P0 LOP3.LUT R0, RZ, R6, RZ, 0x33, !PT ;  /* 0x00000006ff008212 */ /* 0x000fca00078e33ff */
[----:B------:R-:W-:-:S05]  /*0f60*/  IMAD R2, R0, R2, R3 ;  /* 0x0000000200027224 */ /* 0x000fca00078e0203 */
[----:B------:R1:W-:Y:S02]  /*0f70*/  STL [R1+0x28], R2 ;  /* 0x0000280201007387 */ /* 0x0003e40000100800 */
.L_x_473:
[----:B------:R-:W-:Y:S05]  /*0f80*/  BSYNC B0 ;  /* 0x0000000000007941 */ /* 0x000fea0003800000 */
.L_x_471:
[----:B------:R-:W-:-:S04]  /*0f90*/  LOP3.LUT R0, RZ, R0, RZ, 0x33, !PT ;  /* 0x00000000ff007212 */ /* 0x000fc800078e33ff */
[----:B------:R-:W-:-:S05]  /*0fa0*/  IADD3 R0, R0, R12, RZ ;  /* 0x0000000c00007210 */ /* 0x000fca0007ffe0ff */
[----:B------:R2:W-:Y:S01]  /*0fb0*/  STL [R1+0x24], R0 ;  /* 0x0000240001007387 */ /* 0x0005e20000100800 */
[----:B------:R-:W-:Y:S05]  /*0fc0*/  BRA `(.L_x_474) ;  /* 0x0000006000007947 */ /* 0x000fea0003800000 */
.L_x_462:
[----:B------:R-:W-:Y:S01]  /*0fd0*/  MOV R0, UR4 ;  /* 0x0000000400007c02 */ /* 0x000fe20008000f00 */
[----:B------:R-:W-:Y:S04]  /*0fe0*/  STL [R1+0x24], RZ ;  /* 0x000024ff01007387 */ /* 0x000fe80000100800 */
[----:B------:R-:W-:Y:S04]  /*0ff0*/  STL [R1+0x28], RZ ;  /* 0x000028ff01007387 */ /* 0x000fe80000100800 */
[----:B------:R1:W-:Y:S02]  /*1000*/  STL [R1+0x20], R0 ;  /* 0x0000200001007387 */ /* 0x0003e40000100800 */
[----:B-1----:R-:W-:-:S05]  /*1010*/  MOV R0, c[0x0][0x53c] ;  /* 0x00014f0000007a02 */ /* 0x002fca0000000f00 */
[----:B------:R1:W-:Y:S02]  /*1020*/  STL [R1+0x2c], R0 ;  /* 0x00002c0001007387 */ /* 0x0003e40000100800 */
.L_x_474:
[----:B------:R-:W3:Y:S04]  /*1030*/  LDL R4, [R1+0x20] ;  /* 0x0000200001047983 */ /* 0x000ee80000100800 */
[----:B------:R-:W3:Y:S04]  /*1040*/  LDL R5, [R1+0x24] ;  /* 0x0000240001057983 */ /* 0x000ee80000100800 */
[----:B------:R-:W3:Y:S04]  /*1050*/  LDL R6, [R1+0x28] ;  /* 0x0000280001067983 */ /* 0x000ee80000100800 */
[----:B------:R-:W3:Y:S01]  /*1060*/  LDL R7, [R1+0x2c] ;  /* 0x00002c0001077983 */ /* 0x000ee20000100800 */
[----:B------:R-:W-:Y:S01]  /*1070*/  ISETP.NE.AND P0, PT, R13, RZ, PT ;  /* 0x000000ff0d00720c */ /* 0x000fe20003f05270 */
[----:B------:R-:W-:-:S12]  /*1080*/  WARPSYNC 0xffffffff ;  /* 0xffffffff00007948 */ /* 0x000fd80003800000 */
[----:B---3--:R3:W-:Y:S04]  /*1090*/  @!P0 STS.128 [0xc080], R4 ;  /* 0x00c08004ff008388 */ /* 0x0087e80000000c00 */
[----:B------:R-:W-:Y:S06]  /*10a0*/  BAR.ARV 0x5, 0x80 ;  /* 0x0142000000007b1d */ /* 0x000fec0000002000 */
.L_x_460:
[----:B-12---:R-:W2:Y:S02]  /*10b0*/  LDL R0, [R1+0x2c] ;  /* 0x00002c0001007983 */ /* 0x006ea40000100800 */
[----:B--2---:R-:W-:-:S13]  /*10c0*/  ISETP.GE.AND P0, PT, R0, c[0x0][0x53c], PT ;  /* 0x00014f0000007a0c */ /* 0x004fda0003f06270 */
[----:B------:R-:W-:Y:S05]  /*10d0*/  @P0 EXIT ;  /* 0x000000000000094d */ /* 0x000fea0003800000 */
[----:B------:R-:W1:Y:S02]  /*10e0*/  S2R R11, SR_TID.X ;  /* 0x00000000000b7919 */ /* 0x000e640000002100 */
[----:B-1----:R-:W-:-:S04]  /*10f0*/  SHF.R.S32.HI R8, RZ, 0x1f, R11 ;  /* 0x0000001fff087819 */ /* 0x002fc8000001140b */
[CC--:B------:R-:W-:Y:S02]  /*1100*/  LEA.HI R17, R8.reuse, R11.reuse, RZ, 0x3 ;  /* 0x0000000b08117211 */ /* 0x0c0fe400078f18ff */
[----:B------:R-:W-:Y:S02]  /*1110*/  LEA.HI R3, R8, R11, RZ, 0x4 ;  /* 0x0000000b08037211 */ /* 0x000fe400078f20ff */
[----:B------:R-:W-:Y:S02]  /*1120*/  LOP3.LUT R2, R17, 0xfffffff8, RZ, 0xc0, !PT ;  /* 0xfffffff811027812 */ /* 0x000fe400078ec0ff */
[----:B---3--:R-:W-:Y:S02]  /*1130*/  SHF.R.S32.HI R5, RZ, 0x4, R3 ;  /* 0x00000004ff057819 */ /* 0x008fe40000011403 */
[----:B------:R-:W-:Y:S01]  /*1140*/  LOP3.LUT R0, R3, 0xfffffff0, RZ, 0xc0, !PT ;  /* 0xfffffff003007812 */ /* 0x000fe200078ec0ff */
[----:B------:R-:W-:Y:S01]  /*1150*/  IMAD.IADD R2, R11, 0x1, -R2 ;  /* 0x000000010b027824 */ /* 0x000fe200078e0a02 */
[----:B------:R-:W-:-:S02]  /*1160*/  LEA.HI R3, R3, R5, RZ, 0x1 ;  /* 0x0000000503037211 */ /* 0x000fc400078f08ff */
[----:B------:R-:W-:Y:S01]  /*1170*/  LEA.HI R6, R8, R11, RZ, 0x2 ;  /* 0x0000000b08067211 */ /* 0x000fe200078f10ff */
[----:B------:R-:W-:Y:S01]  /*1180*/  IMAD.IADD R0, R11, 0x1, -R0 ;  /* 0x000000010b007824 */ /* 0x000fe200078e0a00 */
[----:B------:R-:W-:Y:S02]  /*1190*/  LEA.HI R7, R2, R2, RZ, 0x1 ;  /* 0x0000000202077211 */ /* 0x000fe400078f08ff */
[----:B------:R-:W-:Y:S02]  /*11a0*/  LOP3.LUT R4, R3, 0xfffffffe, RZ, 0xc0, !PT ;  /* 0xfffffffe03047812 */ /* 0x000fe400078ec0ff */
[----:B------:R-:W-:Y:S02]  /*11b0*/  LOP3.LUT R3, R7, 0x3fffffe, RZ, 0xc0, !PT ;  /* 0x03fffffe07037812 */ /* 0x000fe400078ec0ff */
[----:B------:R-:W-:Y:S01]  /*11c0*/  LEA.HI R10, R0, R0, RZ, 0x1 ;  /* 0x00000000000a7211 */ /* 0x000fe200078f08ff */
[----:B------:R-:W-:Y:S01]  /*11d0*/  IMAD.IADD R12, R5, 0x1, -R4 ;  /* 0x00000001050c7824 */ /* 0x000fe200078e0a04 */
[----:B------:R-:W-:Y:S01]  /*11e0*/  SHF.R.S32.HI R4, RZ, 0x3, R17 ;  /* 0x00000003ff047819 */ /* 0x000fe20000011411 */
[----:B------:R-:W-:Y:S01]  /*11f0*/  IMAD.IADD R15, R2, 0x1, -R3 ;  /* 0x00000001020f7824 */ /* 0x000fe200078e0a03 */
[----:B------:R-:W-:-:S02]  /*1200*/  LOP3.LUT R2, R10, 0x7fffffe, RZ, 0xc0, !PT ;  /* 0x07fffffe0a027812 */ /* 0x000fc400078ec0ff */
[----:B------:R-:W-:Y:S02]  /*1210*/  SHF.R.S32.HI R3, RZ, 0x1f, R0 ;  /* 0x0000001fff037819 */ /* 0x000fe40000011400 */
[----:B------:R-:W-:Y:S01]  /*1220*/  LOP3.LUT R5, R6, 0xfffffffc, RZ, 0xc0, !PT ;  /* 0xfffffffc06057812 */ /* 0x000fe200078ec0ff */
[----:B------:R-:W-:Y:S01]  /*1230*/  IMAD.IADD R13, R0, 0x1, -R2 ;  /* 0x00000001000d7824 */ /* 0x000fe200078e0a02 */
[----:B------:R-:W-:Y:S01]  /*1240*/  LEA.HI R16, R3, R0, RZ, 0x3 ;  /* 0x0000000003107211 */ /* 0x000fe200078f18ff */
[----:B------:R-:W-:Y:S01]  /*1250*/  IMAD.SHL.U32 R0, R4, 0x40, RZ ;  /* 0x0000004004007824 */ /* 0x000fe200078e00ff */
[----:B------:R-:W-:Y:S01]  /*1260*/  LEA.HI R8, R8, R11, RZ, 0x5 ;  /* 0x0000000b08087211 */ /* 0x000fe200078f28ff */
[----:B------:R-:W-:Y:S01]  /*1270*/  IMAD.IADD R18, R11, 0x1, -R5 ;  /* 0x000000010b127824 */ /* 0x000fe200078e0a05 */
[----:B------:R-:W-:Y:S02]  /*1280*/  SHF.R.S32.HI R14, RZ, 0x2, R6 ;  /* 0x00000002ff0e7819 */ /* 0x000fe40000011406 */
[----:B------:R-:W-:Y:S01]  /*1290*/  LOP3.LUT R2, R8, 0xffffffe0, RZ, 0xc0, !PT ;  /* 0xffffffe008027812 */ /* 0x000fe200078ec0ff */
[----:B------:R-:W-:Y:S01]  /*12a0*/  IMAD.SHL.U32 R22, R18, 0x8, RZ ;  /* 0x0000000812167824 */ /* 0x000fe200078e00ff */
[----:B------:R-:W-:-:S02]  /*12b0*/  LOP3.LUT R0, R0, 0xc0, RZ, 0xc0, !PT ;  /* 0x000000c000007812 */ /* 0x000fc400078ec0ff */
[----:B------:R-:W-:Y:S01]  /*12c0*/  LEA.HI R5, R6, R14, RZ, 0x1 ;  /* 0x0000000e06057211 */ /* 0x000fe200078f08ff */
[----:B------:R-:W-:Y:S01]  /*12d0*/  IMAD.IADD R21, R11, 0x1, -R2 ;  /* 0x000000010b157824 */ /* 0x000fe200078e0a02 */
[----:B------:R-:W-:Y:S02]  /*12e0*/  SHF.R.U32.HI R4, RZ, 0x3, R0 ;  /* 0x00000003ff047819 */ /* 0x000fe40000011600 */
[----:B------:R-:W-:Y:S02]  /*12f0*/  LOP3.LUT R3, R0, 0x18, R22, 0xf8, !PT ;  /* 0x0000001800037812 */ /* 0x000fe400078ef816 */
[--C-:B------:R-:W-:Y:S02]  /*1300*/  SHF.R.S32.HI R9, RZ, 0x5, R8.reuse ;  /* 0x00000005ff097819 */ /* 0x100fe40000011408 */
[----:B------:R-:W-:Y:S02]  /*1310*/  SHF.R.S32.HI R0, RZ, 0x1f, R8 ;  /* 0x0000001fff007819 */ /* 0x000fe40000011408 */
[----:B------:R-:W-:-:S02]  /*1320*/  LOP3.LUT R2, R5, 0x7fffffe, RZ, 0xc0, !PT ;  /* 0x07fffffe05027812 */ /* 0x000fc400078ec0ff */
[----:B------:R-:W-:Y:S02]  /*1330*/  LEA.HI R0, R0, R9, RZ, 0x2 ;  /* 0x0000000900007211 */ /* 0x000fe400078f10ff */
[----:B------:R-:W-:Y:S01]  /*1340*/  LOP3.LUT R5, R3, R4, RZ, 0x3c, !PT ;  /* 0x0000000403057212 */ /* 0x000fe200078e3cff */
[----:B------:R-:W-:Y:S01]  /*1350*/  IMAD.IADD R2, R14, 0x1, -R2 ;  /* 0x000000010e027824 */ /* 0x000fe200078e0a02 */
[----:B------:R-:W-:Y:S02]  /*1360*/  SHF.R.S32.HI R4, RZ, 0x1f, R6 ;  /* 0x0000001fff047819 */ /* 0x000fe40000011406 */
[----:B------:R-:W-:Y:S02]  /*1370*/  SHF.R.S32.HI R8, RZ, 0x1f, R21 ;  /* 0x0000001fff087819 */ /* 0x000fe40000011415 */
[----:B------:R-:W-:Y:S01]  /*1380*/  LOP3.LUT R3, R0, 0xffffffc, RZ, 0xc0, !PT ;  /* 0x0ffffffc00037812 */ /* 0x000fe200078ec0ff */
[----:B------:R-:W-:Y:S01]  /*1390*/  IMAD R0, R9, 0x8, R2 ;  /* 0x0000000809007824 */ /* 0x000fe200078e0202 */
[----:B------:R-:W-:-:S02]  /*13a0*/  LEA.HI R2, R4, R14, RZ, 0x3 ;  /* 0x0000000e04027211 */ /* 0x000fc400078f18ff */
[----:B------:R-:W-:Y:S01]  /*13b0*/  LEA.HI R11, R8, R21, RZ, 0x2 ;  /* 0x00000015080b7211 */ /* 0x000fe200078f10ff */
[C---:B------:R-:W-:Y:S01]  /*13c0*/  IMAD.IADD R4, R9.reuse, 0x1, -R3 ;  /* 0x0000000109047824 */ /* 0x040fe200078e0a03 */
[----:B------:R-:W-:Y:S01]  /*13d0*/  LOP3.LUT R2, R2, 0xfffffff8, RZ, 0xc0, !PT ;  /* 0xfffffff802027812 */ /* 0x000fe200078ec0ff */
[----:B------:R-:W-:Y:S01]  /*13e0*/  IMAD.U32 R5, R0, 0x20, R5 ;  /* 0x0000002000057824 */ /* 0x000fe200078e0005 */
[----:B------:R-:W-:Y:S01]  /*13f0*/  SHF.R.S32.HI R3, RZ, 0x2, R11 ;  /* 0x00000002ff037819 */ /* 0x000fe2000001140b */
[----:B------:R-:W-:Y:S01]  /*1400*/  IMAD.SHL.U32 R9, R9, 0x200, RZ ;  /* 0x0000020009097824 */ /* 0x000fe200078e00ff */
[----:B------:R-:W-:Y:S01]  /*1410*/  LEA.HI R0, R18, R18, RZ, 0x1 ;  /* 0x0000001212007211 */ /* 0x000fe200078f08ff */
[----:B------:R-:W-:Y:S01]  /*1420*/  IMAD.IADD R6, R14, 0x1, -R2 ;  /* 0x000000010e067824 */ /* 0x000fe200078e0a02 */
[----:B------:R-:W-:Y:S01]  /*1430*/  SHF.R.S32.HI R8, RZ, 0x1, R10 ;  /* 0x00000001ff087819 */ /* 0x000fe2000001140a */
[----:B------:R-:W-:Y:S01]  /*1440*/  IMAD R19, R4, 0x10, R3 ;  /* 0x0000001004137824 */ /* 0x000fe200078e0203 */
[C---:B------:R-:W-:Y:S01]  /*1450*/  LOP3.LUT R2, R0.reuse, 0x1ffffffe, RZ, 0xc0, !PT ;  /* 0x1ffffffe00027812 */ /* 0x040fe200078ec0ff */
[----:B------:R-:W-:Y:S01]  /*1460*/  IMAD.SHL.U32 R0, R0, 0x20, RZ ;  /* 0x0000002000007824 */ /* 0x000fe200078e00ff */
[----:B------:R-:W-:Y:S01]  /*1470*/  SHF.R.S32.HI R3, RZ, 0x1, R7 ;  /* 0x00000001ff037819 */ /* 0x000fe20000011407 */
[----:B------:R1:W-:Y:S01]  /*1480*/  STL [R1+0x5c], R5 ;  /* 0x00005c0501007387 */ /* 0x0003e20000100800 */
[----:B------:R-:W-:Y:S01]  /*1490*/  LEA.HI R7, R6, R6, RZ, 0x1 ;  /* 0x0000000606077211 */ /* 0x000fe200078f08ff */
[----:B------:R-:W-:Y:S01]  /*14a0*/  IMAD.IADD R4, R18, 0x1, -R2 ;  /* 0x0000000112047824 */ /* 0x000fe200078e0a02 */
[----:B------:R-:W-:Y:S01]  /*14b0*/  LOP3.LUT R0, R0, 0xffffffc0, RZ, 0xc0, !PT ;  /* 0xffffffc000007812 */ /* 0x000fe200078ec0ff */
[C---:B------:R-:W-:Y:S01]  /*14c0*/  IMAD.SHL.U32 R2, R3.reuse, 0x40, RZ ;  /* 0x0000004003027824 */ /* 0x040fe200078e00ff */
[----:B------:R-:W-:Y:S01]  /*14d0*/  SHF.R.S32.HI R10, RZ, 0x1f, R10 ;  /* 0x0000001fff0a7819 */ /* 0x000fe2000001140a */
[----:B------:R-:W-:Y:S01]  /*14e0*/  STL [R1+0x64], R19 ;  /* 0x0000641301007387 */ /* 0x000fe20000100800 */
[----:B------:R-:W-:Y:S01]  /*14f0*/  LOP3.LUT P2, RZ, R3, 0x2, RZ, 0xc0, !PT ;  /* 0x0000000203ff7812 */ /* 0x000fe2000784c0ff */
[----:B------:R-:W-:Y:S01]  /*1500*/  IMAD R14, R4, 0x8, R0 ;  /* 0x00000008040e7824 */ /* 0x000fe200078e0200 */
[----:B------:R-:W-:-:S02]  /*1510*/  LEA.HI R3, R10, R8, RZ, 0x2 ;  /* 0x000000080a037211 */ /* 0x000fc400078f10ff */
[----:B------:R-:W-:Y:S02]  /*1520*/  LOP3.LUT R0, R2, 0xc0, RZ, 0xc0, !PT ;  /* 0x000000c002007812 */ /* 0x000fe400078ec0ff */
[----:B------:R-:W-:Y:S01]  /*1530*/  LOP3.LUT R2, R3, 0xfffffffc, RZ, 0xc0, !PT ;  /* 0xfffffffc03027812 */ /* 0x000fe200078ec0ff */
[----:B------:R-:W-:Y:S01]  /*1540*/  IMAD R3, R18, 0x2, R9 ;  /* 0x0000000212037824 */ /* 0x000fe200078e0209 */
[----:B------:R-:W-:Y:S02]  /*1550*/  SHF.R.U32.HI R4, RZ, 0x3, R0 ;  /* 0x00000003ff047819 */ /* 0x000fe40000011600 */
[----:B------:R-:W-:Y:S01]  /*1560*/  IADD3 R20, R22, 0x20, RZ ;  /* 0x0000002016147810 */ /* 0x000fe20007ffe0ff */
[----:B------:R-:W-:Y:S01]  /*1570*/  IMAD.IADD R2, R8, 0x1, -R2 ;  /* 0x0000000108027824 */ /* 0x000fe200078e0a02 */
[----:B------:R-:W-:Y:S01]  /*1580*/  SHF.R.S32.HI R23, RZ, 0x1f, R22 ;  /* 0x0000001fff177819 */ /* 0x000fe20000011416 */
[----:B------:R-:W-:-:S03]  /*1590*/  IMAD R8, R12, 0x8, R15 ;  /* 0x000000080c087824 */ /* 0x000fc600078e020f */
[C---:B------:R-:W-:Y:S01]  /*15a0*/  LOP3.LUT P3, RZ, R2.reuse, 0x2, RZ, 0xc0, !PT ;  /* 0x0000000202ff7812 */ /* 0x040fe2000786c0ff */
[----:B------:R-:W-:Y:S01]  /*15b0*/  IMAD.SHL.U32 R2, R2, 0x40, RZ ;  /* 0x0000004002027824 */ /* 0x000fe200078e00ff */
[----:B-1----:R-:W-:-:S04]  /*15c0*/  LOP3.LUT R5, R7, 0x3fffffe, RZ, 0xc0, !PT ;  /* 0x03fffffe07057812 */ /* 0x002fc800078ec0ff */
[----:B------:R-:W-:Y:S01]  /*15d0*/  LOP3.LUT R2, R2, 0xc0, RZ, 0xc0, !PT ;  /* 0x000000c002027812 */ /* 0x000fe200078ec0ff */
[----:B------:R-:W-:Y:S01]  /*15e0*/  IMAD.IADD R6, R6, 0x1, -R5 ;  /* 0x0000000106067824 */ /* 0x000fe200078e0a05 */
[----:B------:R-:W-:Y:S02]  /*15f0*/  LOP3.LUT R5, R0, 0x8, R17, 0xf8, !PT ;  /* 0x0000000800057812 */ /* 0x000fe400078ef811 */
[----:B------:R-:W-:Y:S01]  /*1600*/  SHF.R.S32.HI R0, RZ, 0x1, R7 ;  /* 0x00000001ff007819 */ /* 0x000fe20000011407 */
[----:B------:R-:W-:Y:S01]  /*1610*/  IMAD R6, R6, 0x20, R3 ;  /* 0x0000002006067824 */ /* 0x000fe200078e0203 */
[----:B------:R-:W-:Y:S01]  /*1620*/  LOP3.LUT R10, R5, R4, RZ, 0x3c, !PT ;  /* 0x00000004050a7212 */ /* 0x000fe200078e3cff */
[----:B------:R-:W-:Y:S01]  /*1630*/  IMAD.SHL.U32 R5, R16, 0x20, RZ ;  /* 0x0000002010057824 */ /* 0x000fe200078e00ff */
[C---:B------:R-:W-:Y:S01]  /*1640*/  LOP3.LUT P0, RZ, R0.reuse, 0x2, RZ, 0xc0, !PT ;  /* 0x0000000200ff7812 */ /* 0x040fe2000780c0ff */
[C---:B------:R-:W-:Y:S01]  /*1650*/  IMAD.SHL.U32 R3, R0.reuse, 0x40, RZ ;  /* 0x0000004000037824 */ /* 0x040fe200078e00ff */
[----:B------:R-:W-:Y:S01]  /*1660*/  LOP3.LUT R4, R0, 0x1, RZ, 0xc0, !PT ;  /* 0x0000000100047812 */ /* 0x000fe200078ec0ff */
[----:B------:R-:W-:Y:S01]  /*1670*/  IMAD.SHL.U32 R7, R12, 0x8, RZ ;  /* 0x000000080c077824 */ /* 0x000fe200078e00ff */
[----:B------:R-:W-:-:S02]  /*1680*/  LOP3.LUT R0, R5, 0xffffff00, RZ, 0xc0, !PT ;  /* 0xffffff0005007812 */ /* 0x000fc400078ec0ff */
[----:B------:R-:W-:Y:S02]  /*1690*/  LOP3.LUT R3, R3, 0xc0, RZ, 0xc0, !PT ;  /* 0x000000c003037812 */ /* 0x000fe400078ec0ff */
[----:B------:R-:W-:Y:S01]  /*16a0*/  ISETP.NE.U32.AND P1, PT, R4, 0x1, PT ;  /* 0x000000010400780c */ /* 0x000fe20003f25070 */
[----:B------:R-:W-:Y:S01]  /*16b0*/  IMAD.IADD R4, R0, 0x1, R9 ;  /* 0x0000000100047824 */ /* 0x000fe200078e0209 */
[----:B------:R-:W-:Y:S02]  /*16c0*/  LEA.HI R3, R3, R3, RZ, 0x1d ;  /* 0x0000000303037211 */ /* 0x000fe400078fe8ff */
[----:B------:R-:W-:-:S03]  /*16d0*/  SHF.R.U32.HI R5, RZ, 0x3, R2 ;  /* 0x00000003ff057819 */ /* 0x000fc60000011602 */
[----:B------:R-:W-:Y:S01]  /*16e0*/  IMAD.IADD R3, R3, 0x1, R6 ;  /* 0x0000000103037824 */ /* 0x000fe200078e0206 */
[----:B------:R-:W-:Y:S01]  /*16f0*/  LOP3.LUT R6, R2, 0x8, R7, 0xf8, !PT ;  /* 0x0000000802067812 */ /* 0x000fe200078ef807 */
[----:B------:R-:W-:Y:S01]  /*1700*/  IMAD R2, R13, 0x20, R4 ;  /* 0x000000200d027824 */ /* 0x000fe200078e0204 */
[----:B------:R-:W-:Y:S01]  /*1710*/  LOP3.LUT R4, R11, 0x7ffffffc, RZ, 0xc0, !PT ;  /* 0x7ffffffc0b047812 */ /* 0x000fe200078ec0ff */
[----:B------:R-:W-:Y:S01]  /*1720*/  IMAD.SHL.U32 R18, R3, 0x2, RZ ;  /* 0x0000000203127824 */ /* 0x000fe200078e00ff */
[----:B------:R-:W-:Y:S01]  /*1730*/  LOP3.LUT R3, R6, R5, RZ, 0x3c, !PT ;  /* 0x0000000506037212 */ /* 0x000fe200078e3cff */
[----:B------:R-:W-:Y:S02]  /*1740*/  IMAD R7, R13, 0x20, R0 ;  /* 0x000000200d077824 */ /* 0x000fe400078e0200 */
[----:B------:R-:W-:Y:S01]  /*1750*/  IMAD.IADD R4, R21, 0x1, -R4 ;  /* 0x0000000115047824 */ /* 0x000fe200078e0a04 */
[C---:B------:R-:W-:Y:S01]  /*1760*/  IADD3 R5, R18.reuse, 0x80, RZ ;  /* 0x0000008012057810 */ /* 0x040fe20007ffe0ff */
[----:B------:R-:W-:Y:S01]  /*1770*/  IMAD.MOV.U32 R6, RZ, RZ, 0x20 ;  /* 0x00000020ff067424 */ /* 0x000fe200078e00ff */
[----:B------:R-:W-:Y:S01]  /*1780*/  IADD3 R17, R18, 0x70, RZ ;  /* 0x0000007012117810 */ /* 0x000fe20007ffe0ff */
[----:B------:R-:W-:Y:S01]  /*1790*/  IMAD.SHL.U32 R236, R4, 0x2, RZ ;  /* 0x0000000204ec7824 */ /* 0x000fe200078e00ff */
[----:B------:R-:W-:Y:S01]  /*17a0*/  @P1 IADD3 R17, R5, 0x10, RZ ;  /* 0x0000001005111810 */ /* 0x000fe20007ffe0ff */
[----:B------:R-:W-:Y:S01]  /*17b0*/  STL [R1+0x44], R18 ;  /* 0x0000441201007387 */ /* 0x000fe20000100800 */
[----:B------:R-:W-:Y:S01]  /*17c0*/  IADD3 R5, R22, 0x40, RZ ;  /* 0x0000004016057810 */ /* 0x000fe20007ffe0ff */
[C---:B------:R-:W-:Y:S01]  /*17d0*/  IMAD.IADD R2, R3.reuse, 0x1, R2 ;  /* 0x0000000103027824 */ /* 0x040fe200078e0202 */
[----:B------:R-:W-:Y:S01]  /*17e0*/  IADD3 R16, R236, 0x10, RZ ;  /* 0x00000010ec107810 */ /* 0x000fe20007ffe0ff */
[----:B------:R-:W-:Y:S01]  /*17f0*/  IMAD.U32 R0, R8, 0x20, R10 ;  /* 0x0000002008007824 */ /* 0x000fe200078e000a */
[----:B------:R-:W-:Y:S01]  /*1800*/  STL [R1+0x48], R17 ;  /* 0x0000481101007387 */ /* 0x000fe20000100800 */
[----:B------:R-:W-:Y:S01]  /*1810*/  IMAD.IADD R3, R3, 0x1, R7 ;  /* 0x0000000103037824 */ /* 0x000fe200078e0207 */
[----:B------:R-:W-:-:S02]  /*1820*/  SHF.R.S32.HI R7, RZ, 0x1f, R20 ;  /* 0x0000001fff077819 */ /* 0x000fc40000011414 */
[----:B------:R-:W-:Y:S01]  /*1830*/  STL [R1+0x1c], R20 ;  /* 0x00001c1401007387 */ /* 0x000fe20000100800 */
[----:B------:R-:W-:Y:S02]  /*1840*/  SHF.R.S32.HI R4, RZ, 0x1f, R5 ;  /* 0x0000001fff047819 */ /* 0x000fe40000011405 */
[C---:B------:R-:W-:Y:S01]  /*1850*/  IADD3 R10, R236.reuse, 0x40, RZ ;  /* 0x00000040ec0a7810 */ /* 0x040fe20007ffe0ff */
[----:B------:R1:W-:Y:S01]  /*1860*/  STL [R1+0x38], R5 ;  /* 0x0000380501007387 */ /* 0x0003e20000100800 */
[----:B------:R-:W-:Y:S02]  /*1870*/  IADD3 R8, R236, 0x50, RZ ;  /* 0x00000050ec087810 */ /* 0x000fe40007ffe0ff */
[----:B------:R-:W-:Y:S01]  /*1880*/  LEA R184, R0, 0x3c80, 0x1 ;  /* 0x00003c8000b87811 */ /* 0x000fe200078e08ff */
[----:B------:R-:W-:Y:S01]  /*1890*/  STL.64 [R1+0x30], R22 ;  /* 0x0000301601007387 */ /* 0x000fe20000100a00 */
[----:B------:R-:W-:Y:S02]  /*18a0*/  SHF.R.S32.HI R0, RZ, 0x1f, R10 ;  /* 0x0000001fff007819 */ /* 0x000fe4000001140a */
[----:B------:R-:W-:Y:S01]  /*18b0*/  SHF.R.S32.HI R0, RZ, 0x1f, R8 ;  /* 0x0000001fff007819 */ /* 0x000fe20000011408 */
[----:B------:R2:W-:Y:S01]  /*18c0*/  STL [R1+0x58], R7 ;  /* 0x0000580701007387 */ /* 0x0005e20000100800 */
[----:B------:R-:W-:-:S02]  /*18d0*/  IADD3 R13, R236, 0x28, RZ ;  /* 0x00000028ec0d7810 */ /* 0x000fc40007ffe0ff */
[----:B------:R-:W-:Y:S01]  /*18e0*/  IADD3 R11, R236, 0x38, RZ ;  /* 0x00000038ec0b7810 */ /* 0x000fe20007ffe0ff */
[----:B------:R3:W-:Y:S01]  /*18f0*/  STL [R1+0x54], R4 ;  /* 0x0000540401007387 */ /* 0x0007e20000100800 */
[----:B------:R-:W-:Y:S02]  /*1900*/  IADD3 R189, R184, 0x20, RZ ;  /* 0x00000020b8bd7810 */ /* 0x000fe40007ffe0ff */
[----:B------:R-:W-:Y:S02]  /*1910*/  LEA R187, R2, 0x6080, 0x1 ;  /* 0x0000608002bb7811 */ /* 0x000fe400078e08ff */
[----:B------:R-:W-:Y:S02]  /*1920*/  LEA R185, R3, 0x1880, 0x1 ;  /* 0x0000188003b97811 */ /* 0x000fe400078e08ff */
[C---:B------:R-:W-:Y:S02]  /*1930*/  IADD3 R15, R236.reuse, 0x18, RZ ;  /* 0x00000018ec0f7810 */ /* 0x040fe40007ffe0ff */
[----:B------:R-:W-:-:S02]  /*1940*/  IADD3 R12, R236, 0x30, RZ ;  /* 0x00000030ec0c7810 */ /* 0x000fc40007ffe0ff */
[----:B------:R-:W-:Y:S02]  /*1950*/  IADD3 R9, R236, 0x48, RZ ;  /* 0x00000048ec097810 */ /* 0x000fe40007ffe0ff */
[----:B-1----:R-:W-:Y:S02]  /*1960*/  SEL R5, R6, 0xffffffe0, !P0 ;  /* 0xffffffe006057807 */ /* 0x002fe40004000000 */
[----:B------:R-:W-:Y:S02]  /*1970*/  @P2 IADD3 R189, R184, -0x20, RZ ;  /* 0xffffffe0b8bd2810 */ /* 0x000fe40007ffe0ff */
[----:B------:R-:W-:Y:S01]  /*1980*/  SHF.R.S32.HI R15, RZ, 0x1f, R15 ;  /* 0x0000001fff0f7819 */ /* 0x000fe2000001140f */
[----:B------:R-:W-:Y:S01]  /*1990*/  IMAD.IADD R0, R18, 0x1, R5 ;  /* 0x0000000112007824 */ /* 0x000fe200078e0205 */
[----:B------:R-:W-:Y:S01]  /*19a0*/  SHF.R.S32.HI R12, RZ, 0x1f, R12 ;  /* 0x0000001fff0c7819 */ /* 0x000fe2000001140c */
[----:B--2---:R-:W-:Y:S01]  /*19b0*/  IMAD.IADD R7, R19, 0x1, R14 ;  /* 0x0000000113077824 */ /* 0x004fe200078e020e */
[----:B------:R-:W-:-:S02]  /*19c0*/  IADD3 R19, R236, 0x8, RZ ;  /* 0x00000008ec137810 */ /* 0x000fc40007ffe0ff */
[----:B------:R-:W-:Y:S02]  /*19d0*/  IADD3 R14, R236, 0x20, RZ ;  /* 0x00000020ec0e7810 */ /* 0x000fe40007ffe0ff */
[----:B------:R1:W-:Y:S01]  /*19e0*/  STL [R1+0x3c], R7 ;  /* 0x00003c0701007387 */ /* 0x0003e20000100800 */
[----:B---3--:R-:W-:Y:S02]  /*19f0*/  SHF.R.S32.HI R4, RZ, 0x1f, R236 ;  /* 0x0000001fff047819 */ /* 0x008fe400000114ec */
[----:B------:R-:W-:Y:S01]  /*1a00*/  SEL R4, R6, 0xffffffe0, !P3 ;  /* 0xffffffe006047807 */ /* 0x000fe20005800000 */
[----:B------:R2:W-:Y:S01]  /*1a10*/  STL [R1+0x50], R0 ;  /* 0x0000500001007387 */ /* 0x0005e20000100800 */
[----:B------:R-:W-:Y:S02]  /*1a20*/  SHF.R.S32.HI R6, RZ, 0x1f, R16 ;  /* 0x0000001fff067819 */ /* 0x000fe40000011410 */
[----:B------:R-:W-:Y:S01]  /*1a30*/  SHF.R.S32.HI R6, RZ, 0x1f, R13 ;  /* 0x0000001fff067819 */ /* 0x000fe2000001140d */
[----:B------:R-:W-:Y:S01]  /*1a40*/  IMAD.IADD R188, R187, 0x1, R4 ;  /* 0x00000001bbbc7824 */ /* 0x000fe200078e0204 */
[----:B------:R-:W-:Y:S01]  /*1a50*/  SHF.R.S32.HI R6, RZ, 0x1f, R11 ;  /* 0x0000001fff067819 */ /* 0x000fe2000001140b */
[----:B------:R-:W-:Y:S01]  /*1a60*/  IMAD.IADD R186, R4, 0x1, R185 ;  /* 0x0000000104ba7824 */ /* 0x000fe200078e02b9 */
[----:B------:R-:W-:-:S02]  /*1a70*/  SHF.R.S32.HI R19, RZ, 0x1f, R19 ;  /* 0x0000001fff137819 */ /* 0x000fc40000011413 */
[----:B------:R-:W-:Y:S02]  /*1a80*/  SHF.R.S32.HI R14, RZ, 0x1f, R14 ;  /* 0x0000001fff0e7819 */ /* 0x000fe4000001140e */
[----:B------:R-:W-:Y:S02]  /*1a90*/  SHF.R.S32.HI R9, RZ, 0x1f, R9 ;  /* 0x0000001fff097819 */ /* 0x000fe40000011409 */
[C---:B------:R-:W-:Y:S02]  /*1aa0*/  IADD3 R197, R189.reuse, 0x400, RZ ;  /* 0x00000400bdc57810 */ /* 0x040fe40007ffe0ff */
[C---:B------:R-:W-:Y:S02]  /*1ab0*/  IADD3 R196, R189.reuse, 0x800, RZ ;  /* 0x00000800bdc47810 */ /* 0x040fe40007ffe0ff */
[C---:B------:R-:W-:Y:S02]  /*1ac0*/  IADD3 R195, R189.reuse, 0xc00, RZ ;  /* 0x00000c00bdc37810 */ /* 0x040fe40007ffe0ff */
[----:B------:R-:W-:-:S02]  /*1ad0*/  IADD3 R194, R189, 0x1000, RZ ;  /* 0x00001000bdc27810 */ /* 0x000fc40007ffe0ff */
[----:B-1----:R-:W-:Y:S02]  /*1ae0*/  IADD3 R7, R236, 0x58, RZ ;  /* 0x00000058ec077810 */ /* 0x002fe40007ffe0ff */
[----:B------:R-:W-:Y:S01]  /*1af0*/  IADD3 R193, R189, 0x1400, RZ ;  /* 0x00001400bdc17810 */ /* 0x000fe20007ffe0ff */
[----:B--2---:R-:W-:Y:S01]  /*1b00*/  IMAD.IADD R0, R5, 0x1, R17 ;  /* 0x0000000105007824 */ /* 0x004fe200078e0211 */
[----:B------:R-:W-:Y:S02]  /*1b10*/  SHF.R.S32.HI R6, RZ, 0x1f, R7 ;  /* 0x0000001fff067819 */ /* 0x000fe40000011407 */
[C---:B------:R-:W-:Y:S02]  /*1b20*/  IADD3 R192, R189.reuse, 0x1800, RZ ;  /* 0x00001800bdc07810 */ /* 0x040fe40007ffe0ff */
[----:B------:R1:W-:Y:S01]  /*1b30*/  STL [R1+0x4c], R0 ;  /* 0x00004c0001007387 */ /* 0x0003e20000100800 */
[C---:B------:R-:W-:Y:S02]  /*1b40*/  IADD3 R191, R189.reuse, 0x1c00, RZ ;  /* 0x00001c00bdbf7810 */ /* 0x040fe40007ffe0ff */
[----:B------:R-:W-:-:S02]  /*1b50*/  IADD3 R190, R189, 0x2000, RZ ;  /* 0x00002000bdbe7810 */ /* 0x000fc40007ffe0ff */
.L_x_644:
[----:B------:R-:W2:Y:S04]  /*1b60*/  LDL R77, [R1+0x2c] ;  /* 0x00002c00014d7983 */ /* 0x000ea80000100800 */
[----:B------:R-:W3:Y:S01]  /*1b70*/  LDL R15, [R1+0x28] ;  /* 0x00002800010f7983 */ /* 0x000ee20000100800 */
[----:B------:R-:W-:-:S02]  /*1b80*/  ISETP.NE.U32.AND P0, PT, RZ, c[0x0][0x370], PT ;  /* 0x0000dc00ff007a0c */ /* 0x000fc40003f05070 */
[----:B------:R-:W-:Y:S02]  /*1b90*/  ISETP.NE.U32.AND P2, PT, RZ, c[0x0][0x360], PT ;  /* 0x0000d800ff007a0c */ /* 0x000fe40003f45070 */
[----:B------:R-:W-:Y:S02]  /*1ba0*/  ISETP.NE.AND.EX P1, PT, RZ, c[0x0][0x374], PT, P0 ;  /* 0x0000dd00ff007a0c */ /* 0x000fe40003f25300 */
[----:B------:R-:W-:Y:S02]  /*1bb0*/  ISETP.NE.AND.EX P0, PT, RZ, c[0x0][0x364], PT, P2 ;  /* 0x0000d900ff007a0c */ /* 0x000fe40003f05320 */
[----:B------:R-:W-:Y:S02]  /*1bc0*/  ISETP.NE.U32.AND P3, PT, RZ, c[0x0][0x348], PT ;  /* 0x0000d200ff007a0c */ /* 0x000fe40003f65070 */
[----:B------:R-:W-:Y:S02]  /*1bd0*/  ISETP.NE.U32.AND P4, PT, RZ, c[0x0][0x350], PT ;  /* 0x0000d400ff007a0c */ /* 0x000fe40003f85070 */
[----:B------:R-:W-:-:S02]  /*1be0*/  ISETP.NE.AND.EX P3, PT, RZ, c[0x0][0x34c], PT, P3 ;  /* 0x0000d300ff007a0c */ /* 0x000fc40003f65330 */
[----:B------:R-:W-:Y:S01]  /*1bf0*/  ISETP.NE.AND.EX P4, PT, RZ, c[0x0][0x354], PT, P4 ;  /* 0x0000d500ff007a0c */ /* 0x000fe20003f85340 */
[----:B------:R-:W-:Y:S01]  /*1c00*/  IMAD.MOV.U32 R14, RZ, RZ, 0x4 ;  /* 0x00000004ff0e7424 */ /* 0x000fe200078e00ff */
[----:B------:R-:W-:Y:S01]  /*1c10*/  CS2R R12, SRZ ;  /* 0x00000000000c7805 */ /* 0x000fe2000001ff00 */
[----:B------:R-:W-:Y:S02]  /*1c20*/  IMAD.MOV.U32 R4, RZ, RZ, RZ ;  /* 0x000000ffff047224 */ /* 0x000fe400078e00ff */
[----:B--2---:R-:W-:-:S04]  /*1c30*/  @P1 IMAD.WIDE R10, R77, R14, c[0x0][0x370] ;  /* 0x0000dc004d0a1625 */ /* 0x004fc800078e020e */
[CC--:B------:R-:W-:Y:S01]  /*1c40*/  @P0 IMAD.WIDE R8, R77.reuse, R14.reuse, c[0x0][0x360] ;  /* 0x0000d8004d080625 */ /* 0x0c0fe200078e020e */
[----:B------:R2:W5:Y:S03]  /*1c50*/  @P1 LDG.E R4, [R10.64] ;  /* 0x000000060a041981 */ /* 0x000566000c1e1900 */
[CC--:B------:R-:W-:Y:S01]  /*1c60*/  IMAD.WIDE R6, R77.reuse, R14.reuse, c[0x0][0x348] ;  /* 0x0000d2004d067625 */ /* 0x0c0fe200078e020e */
[----:B------:R2:W5:Y:S03]  /*1c70*/  @P0 LDG.E R226, [R8.64] ;  /* 0x0000000608e20981 */ /* 0x000566000c1e1900 */
[----:B------:R-:W-:Y:S01]  /*1c80*/  IMAD.WIDE R2, R77, R14, c[0x0][0x350] ;  /* 0x0000d4004d027625 */ /* 0x000fe200078e020e */
[----:B------:R2:W5:Y:S04]  /*1c90*/  @P3 LDG.E R13, [R6.64] ;  /* 0x00000006060d3981 */ /* 0x000568000c1e1900 */
[----:B------:R2:W5:Y:S01]  /*1ca0*/  @P4 LDG.E R12, [R2.64] ;  /* 0x00000006020c4981 */ /* 0x000562000c1e1900 */
[----:B---3--:R-:W-:-:S05]  /*1cb0*/  LOP3.LUT R76, R15, 0xffff, RZ, 0xc0, !PT ;  /* 0x0000ffff0f4c7812 */ /* 0x008fca00078ec0ff */
[----:B------:R2:W-:Y:S01]  /*1cc0*/  STL [R1+0x40], R76 ;  /* 0x0000404c01007387 */ /* 0x0005e20000100800 */
[----:B------:R-:W-:Y:S01]  /*1cd0*/  YIELD ;  /* 0x0000000000007946 */ /* 0x000fe20003800000 */
[----:B------:R-:W-:Y:S05]  /*1ce0*/  @P0 BRA `(.L_x_475) ;  /* 0x0000005000000947 */ /* 0x000fea0003800000 */
[----:B-----5:R-:W-:Y:S01]  /*1cf0*/  MOV R226, c[0x0][0x168] ;  /* 0x00005a0000e27a02 */ /* 0x020fe20000000f00 */
[----:B------:R-:W-:Y:S05]  /*1d00*/  @!P3 BRA `(.L_x_475) ;  /* 0x000000300000b947 */ /* 0x000fea0003800000 */
[----:B------:R-:W3:Y:S04]  /*1d10*/  LDG.E R5, [R6.64] ;  /* 0x0000000606057981 */ /* 0x000ee8000c1e1900 */
[----:B-1----:R-:W3:Y:S02]  /*1d20*/  LDG.E R0, [R6.64+0x4] ;  /* 0x0000040606007981 */ /* 0x002ee4000c1e1900 */
[----:B---3--:R-:W-:Y:S02]  /*1d30*/  IADD3 R226, -R5, R0, RZ ;  /* 0x0000000005e27210 */ /* 0x008fe40007ffe1ff */
.L_x_475:
[----:B------:R-:W-:-:S04]  /*1d40*/  ISETP.NE.U32.AND P0, PT, RZ, c[0x0][0x368], PT ;  /* 0x0000da00ff007a0c */ /* 0x000fc80003f05070 */
[----:B------:R-:W-:-:S13]  /*1d50*/  ISETP.NE.AND.EX P0, PT, RZ, c[0x0][0x36c], PT, P0 ;  /* 0x0000db00ff007a0c */ /* 0x000fda0003f05300 */
[----:B------:R-:W-:Y:S05]  /*1d60*/  @!P0 BRA `(.L_x_476) ;  /* 0x0000003000008947 */ /* 0x000fea0003800000 */
[----:B--2---:R-:W-:-:S05]  /*1d70*/  IMAD.WIDE R2, R77, R14, c[0x0][0x368] ;  /* 0x0000da004d027625 */ /* 0x004fca00078e020e */
[----:B-1----:R1:W5:Y:S01]  /*1d80*/  LDG.E R0, [R2.64] ;  /* 0x0000000602007981 */ /* 0x002362000c1e1900 */
[----:B------:R-:W-:Y:S05]  /*1d90*/  BRA `(.L_x_477) ;  /* 0x0000005000007947 */ /* 0x000fea0003800000 */
.L_x_476:
[----:B-1----:R-:W-:Y:S01]  /*1da0*/  MOV R0, c[0x0][0x1d0] ;  /* 0x0000740000007a02 */ /* 0x002fe20000000f00 */
[----:B------:R-:W-:Y:S05]  /*1db0*/  @!P4 BRA `(.L_x_477) ;  /* 0x000000300000c947 */ /* 0x000fea0003800000 */
[----:B------:R-:W3:Y:S04]  /*1dc0*/  LDG.E R5, [R2.64] ;  /* 0x0000000602057981 */ /* 0x000ee8000c1e1900 */
[----:B------:R-:W3:Y:S02]  /*1dd0*/  LDG.E R0, [R2.64+0x4] ;  /* 0x0000040602007981 */ /* 0x000ee4000c1e1900 */
[----:B---3--:R-:W-:Y:S02]  /*1de0*/  IADD3 R0, -R5, R0, RZ ;  /* 0x0000000005007210 */ /* 0x008fe40007ffe1ff */
.L_x_477:
[----:B-12---:R-:W2:Y:S01]  /*1df0*/  LDL.LU R2, [R1+0x24] ;  /* 0x0000240001027983 */ /* 0x006ea20000300800 */
[----:B------:R-:W-:Y:S01]  /*1e00*/  IMAD.MOV.U32 R3, RZ, RZ, c[0x0][0x2c4] ;  /* 0x0000b100ff037624 */ /* 0x000fe200078e00ff */
[----:B------:R-:W-:Y:S01]  /*1e10*/  LOP3.LUT R198, R198, 0xfffff7ff, RZ, 0xc0, !PT ;  /* 0xfffff7ffc6c67812 */ /* 0x000fe200078ec0ff */
[----:B------:R-:W-:-:S02]  /*1e20*/  IMAD.MOV.U32 R6, RZ, RZ, c[0x0][0x32c] ;  /* 0x0000cb00ff067624 */ /* 0x000fc400078e00ff */
[--C-:B-----5:R-:W-:Y:S01]  /*1e30*/  IMAD.IADD R227, R0, 0x1, -R4.reuse ;  /* 0x0000000100e37824 */ /* 0x120fe200078e0a04 */
[----:B------:R-:W-:Y:S01]  /*1e40*/  ISETP.NE.AND P5, PT, R3, 0x1, PT ;  /* 0x000000010300780c */ /* 0x000fe20003fa5270 */
[----:B------:R-:W-:Y:S01]  /*1e50*/  IMAD.IADD R12, R12, 0x1, R4 ;  /* 0x000000010c0c7824 */ /* 0x000fe200078e0204 */
[----:B------:R-:W-:-:S11]  /*1e60*/  ISETP.GE.AND P1, PT, R6, 0x1, PT ;  /* 0x000000010600780c */ /* 0x000fd60003f26270 */
[----:B------:R-:W-:-:S04]  /*1e70*/  @P5 LOP3.LUT R198, R198, 0x800, RZ, 0xfc, !PT ;  /* 0x00000800c6c65812 */ /* 0x000fc800078efcff */
[----:B------:R-:W-:-:S04]  /*1e80*/  LOP3.LUT R198, R198, 0xfffffbff, RZ, 0xc0, !PT ;  /* 0xfffffbffc6c67812 */ /* 0x000fc800078ec0ff */
[----:B------:R-:W-:Y:S01]  /*1e90*/  @P1 LOP3.LUT R198, R198, 0x400, RZ, 0xfc, !PT ;  /* 0x00000400c6c61812 */ /* 0x000fe200078efcff */
[----:B--2---:R-:W-:-:S05]  /*1ea0*/  IMAD.SHL.U32 R20, R2, 0x80, RZ ;  /* 0x0000008002147824 */ /* 0x004fca00078e00ff */
[----:B------:R1:W-:Y:S01]  /*1eb0*/  STL [R1+0x18], R20 ;  /* 0x0000181401007387 */ /* 0x0003e20000100800 */
[----:B------:R-:W-:-:S05]  /*1ec0*/  IADD3 R2, R20, 0x7f, RZ ;  /* 0x0000007f14027810 */ /* 0x000fca0007ffe0ff */
[----:B------:R-:W-:-:S04]  /*1ed0*/  @P5 IMAD.HI.U32 R3, R2, c[0x0][0x2c8], RZ ;  /* 0x0000b20002035a27 */ /* 0x000fc800078e00ff */
[----:B------:R-:W-:Y:S01]  /*1ee0*/  IMAD.MOV.U32 R0, RZ, RZ, R2 ;  /* 0x000000ffff007224 */ /* 0x000fe200078e0002 */
[----:B------:R-:W-:Y:S02]  /*1ef0*/  IADD3 R2, R227, 0x1, -R226 ;  /* 0x00000001e3027810 */ /* 0x000fe40007ffe8e2 */
[----:B------:R-:W-:-:S05]  /*1f00*/  @P5 SHF.R.U32.HI R0, RZ, c[0x0][0x2cc], R3 ;  /* 0x0000b300ff005a19 */ /* 0x000fca0000011603 */
[----:B------:R-:W-:-:S05]  /*1f10*/  IMAD.IADD R0, R2, 0x1, R0 ;  /* 0x0000000102007824 */ /* 0x000fca00078e0200 */
[----:B------:R-:W-:Y:S01]  /*1f20*/  IADD3 R3, R0, c[0x0][0x328], RZ ;  /* 0x0000ca0000037a10 */ /* 0x000fe20007ffe0ff */
[----:B------:R-:W-:Y:S05]  /*1f30*/  @!P1 BRA `(.L_x_478) ;  /* 0x0000010000009947 */ /* 0x000fea0003800000 */
[C---:B------:R-:W-:Y:S01]  /*1f40*/  ISETP.GT.AND P0, PT, R0.reuse, RZ, PT ;  /* 0x000000ff0000720c */ /* 0x040fe20003f04270 */
[----:B------:R-:W-:Y:S01]  /*1f50*/  BSSY B0, `(.L_x_479) ;  /* 0x000000c000007945 */ /* 0x000fe20003800000 */
[----:B------:R-:W-:-:S11]  /*1f60*/  IADD3 R2, R0, -0x1, RZ ;  /* 0xffffffff00027810 */ /* 0x000fd60007ffe0ff */
[----:B------:R-:W-:Y:S05]  /*1f70*/  @P0 BRA `(.L_x_480) ;  /* 0x0000006000000947 */ /* 0x000fea0003800000 */
[----:B------:R-:W-:Y:S01]  /*1f80*/  ISETP.NE.AND P0, PT, R6, 0x1, PT ;  /* 0x000000010600780c */ /* 0x000fe20003f05270 */
[----:B------:R-:W-:-:S12]  /*1f90*/  IMAD.MOV R0, RZ, RZ, -R0 ;  /* 0x000000ffff007224 */ /* 0x000fd800078e0a00 */
[----:B------:R-:W-:-:S05]  /*1fa0*/  @P0 IMAD.HI.U32 R2, R0, c[0x0][0x330], RZ ;  /* 0x0000cc0000020a27 */ /* 0x000fca00078e00ff */
[----:B------:R-:W-:-:S04]  /*1fb0*/  @P0 SHF.R.U32.HI R0, RZ, c[0x0][0x334], R2 ;  /* 0x0000cd00ff000a19 */ /* 0x000fc80000011602 */
[----:B------:R-:W-:Y:S01]  /*1fc0*/  LOP3.LUT R2, RZ, R0, RZ, 0x33, !PT ;  /* 0x00000000ff027212 */ /* 0x000fe200078e33ff */
[----:B------:R-:W-:Y:S05]  /*1fd0*/  BRA `(.L_x_481) ;  /* 0x0000003000007947 */ /* 0x000fea0003800000 */
.L_x_480:
[----:B------:R-:W-:-:S13]  /*1fe0*/  ISETP.NE.AND P0, PT, R6, 0x1, PT ;  /* 0x000000010600780c */ /* 0x000fda0003f05270 */
[----:B------:R-:W-:-:S05]  /*1ff0*/  @P0 IMAD.HI.U32 R0, R2, c[0x0][0x330], RZ ;  /* 0x0000cc0002000a27 */ /* 0x000fca00078e00ff */
[----:B------:R-:W-:Y:S02]  /*2000*/  @P0 SHF.R.U32.HI R2, RZ, c[0x0][0x334], R0 ;  /* 0x0000cd00ff020a19 */ /* 0x000fe40000011600 */
.L_x_481:
[----:B------:R-:W-:Y:S05]  /*2010*/  BSYNC B0 ;  /* 0x0000000000007941 */ /* 0x000fea0003800000 */
.L_x_479:
[----:B------:R-:W-:-:S05]  /*2020*/  IMAD R2, R2, R6, c[0x0][0x32c] ;  /* 0x0000cb0002027624 */ /* 0x000fca00078e0206 */
[----:B------:R-:W-:-:S04]  /*2030*/  IMNMX R3, R3, R2, PT ;  /* 0x0000000203037217 */ /* 0x000fc80003800200 */
.L_x_478:
[----:B------:R-:W-:Y:S01]  /*2040*/  IADD3 R3, R3, 0x2f, RZ ;  /* 0x0000002f03037810 */ /* 0x000fe20007ffe0ff */
[----:B------:R-:W-:Y:S01]  /*2050*/  @P5 IMAD.HI.U32 R4, R20, c[0x0][0x2c8], RZ ;  /* 0x0000b20014045a27 */ /* 0x000fe200078e00ff */
[----:B------:R-:W-:-:S03]  /*2060*/  IADD3 R2, R227, 0x2f, RZ ;  /* 0x0000002fe3027810 */ /* 0x000fc60007ffe0ff */
[----:B------:R-:W-:-:S04]  /*2070*/  IMAD.HI R5, R3, 0x2aaaaaab, RZ ;  /* 0x2aaaaaab03057827 */ /* 0x000fc800078e02ff */
[----:B------:R-:W-:-:S04]  /*2080*/  IMAD.HI R2, R2, 0x2aaaaaab, RZ ;  /* 0x2aaaaaab02027827 */ /* 0x000fc800078e02ff */
[----:B------:R-:W-:Y:S01]  /*2090*/  IMAD.MOV.U32 R0, RZ, RZ, R20 ;  /* 0x000000ffff007224 */ /* 0x000fe200078e0014 */
[----:B------:R-:W-:Y:S01]  /*20a0*/  @P5 SHF.R.U32.HI R0, RZ, c[0x0][0x2cc], R4 ;  /* 0x0000b300ff005a19 */ /* 0x000fe20000011604 */
[----:B------:R-:W-:Y:S01]  /*20b0*/  IMAD.IADD R240, R227, 0x1, -R226 ;  /* 0x00000001e3f07824 */ /* 0x000fe200078e0ae2 */
[----:B------:R-:W-:Y:S02]  /*20c0*/  SHF.R.U32.HI R4, RZ, 0x1f, R5 ;  /* 0x0000001fff047819 */ /* 0x000fe40000011605 */
[----:B------:R-:W-:Y:S01]  /*20d0*/  SHF.R.U32.HI R3, RZ, 0x1f, R2 ;  /* 0x0000001fff037819 */ /* 0x000fe20000011602 */
[----:B------:R-:W-:Y:S01]  /*20e0*/  IMAD.IADD R0, R240, 0x1, R0 ;  /* 0x00000001f0007824 */ /* 0x000fe200078e0200 */
[----:B------:R-:W-:Y:S02]  /*20f0*/  LEA.HI.SX32 R4, R5, R4, 0x1d ;  /* 0x0000000405047211 */ /* 0x000fe400078feaff */
[----:B------:R-:W-:Y:S02]  /*2100*/  LEA.HI.SX32 R3, R2, R3, 0x1d ;  /* 0x0000000302037211 */ /* 0x000fe400078feaff */
[----:B------:R-:W-:-:S02]  /*2110*/  IADD3 R2, R0, -c[0x0][0x324], RZ ;  /* 0x8000c90000027a10 */ /* 0x000fc40007ffe0ff */
[----:B------:R-:W-:Y:S01]  /*2120*/  IMNMX R10, R3, R4, PT ;  /* 0x00000004030a7217 */ /* 0x000fe20003800200 */
[----:B------:R-:W-:Y:S05]  /*2130*/  @!P1 BRA `(.L_x_482) ;  /* 0x000000f000009947 */ /* 0x000fea0003800000 */
[----:B------:R-:W-:Y:S01]  /*2140*/  ISETP.GT.AND P0, PT, R0, -0x1, PT ;  /* 0xffffffff0000780c */ /* 0x000fe20003f04270 */
[----:B------:R-:W-:-:S12]  /*2150*/  BSSY B0, `(.L_x_483) ;  /* 0x000000b000007945 */ /* 0x000fd80003800000 */
[----:B------:R-:W-:Y:S05]  /*2160*/  @P0 BRA `(.L_x_484) ;  /* 0x0000006000000947 */ /* 0x000fea0003800000 */
[----:B------:R-:W-:Y:S02]  /*2170*/  ISETP.NE.AND P0, PT, R6, 0x1, PT ;  /* 0x000000010600780c */ /* 0x000fe40003f05270 */
[----:B------:R-:W-:-:S11]  /*2180*/  LOP3.LUT R0, RZ, R0, RZ, 0x33, !PT ;  /* 0x00000000ff007212 */ /* 0x000fd600078e33ff */
[----:B------:R-:W-:-:S05]  /*2190*/  @P0 IMAD.HI.U32 R3, R0, c[0x0][0x330], RZ ;  /* 0x0000cc0000030a27 */ /* 0x000fca00078e00ff */
[----:B------:R-:W-:-:S04]  /*21a0*/  @P0 SHF.R.U32.HI R0, RZ, c[0x0][0x334], R3 ;  /* 0x0000cd00ff000a19 */ /* 0x000fc80000011603 */
[----:B------:R-:W-:Y:S01]  /*21b0*/  LOP3.LUT R0, RZ, R0, RZ, 0x33, !PT ;  /* 0x00000000ff007212 */ /* 0x000fe200078e33ff */
[----:B------:R-:W-:Y:S05]  /*21c0*/  BRA `(.L_x_485) ;  /* 0x0000003000007947 */ /* 0x000fea0003800000 */
.L_x_484:
[----:B------:R-:W-:-:S13]  /*21d0*/  ISETP.NE.AND P0, PT, R6, 0x1, PT ;  /* 0x000000010600780c */ /* 0x000fda0003f05270 */
[----:B------:R-:W-:-:S05]  /*21e0*/  @P0 IMAD.HI.U32 R3, R0, c[0x0][0x330], RZ ;  /* 0x0000cc0000030a27 */ /* 0x000fca00078e00ff */
[----:B------:R-:W-:Y:S02]  /*21f0*/  @P0 SHF.R.U32.HI R0, RZ, c[0x0][0x334], R3 ;  /* 0x0000cd00ff000a19 */ /* 0x000fe40000011603 */
.L_x_485:
[----:B------:R-:W-:Y:S05]  /*2200*/  BSYNC B0 ;  /* 0x0000000000007941 */ /* 0x000fea0003800000 */
.L_x_483:
[----:B------:R-:W-:-:S05]  /*2210*/  IMAD R0, R0, c[0x0][0x32c], RZ ;  /* 0x0000cb0000007a24 */ /* 0x000fca00078e02ff */
[----:B------:R-:W-:-:S05]  /*2220*/  IMNMX R2, R2, R0, !PT ;  /* 0x0000000002027217 */ /* 0x000fca0007800200 */
.L_x_482:
[----:B------:R-:W-:Y:S01]  /*2230*/  IMAD.HI R2, R2, 0x2aaaaaab, RZ ;  /* 0x2aaaaaab02027827 */ /* 0x000fe200078e02ff */
[C---:B------:R-:W-:Y:S01]  /*2240*/  LOP3.LUT R3, R15.reuse, 0xff000000, RZ, 0xc0, !PT ;  /* 0xff0000000f037812 */ /* 0x040fe200078ec0ff */
[----:B------:R-:W-:Y:S03]  /*2250*/  BSSY B0, `(.L_x_486) ;  /* 0x000002d000007945 */ /* 0x000fe60003800000 */
[----:B------:R-:W-:Y:S02]  /*2260*/  SHF.R.U32.HI R0, RZ, 0x1f, R2 ;  /* 0x0000001fff007819 */ /* 0x000fe40000011602 */
[----:B------:R-:W-:Y:S02]  /*2270*/  SHF.R.U32.HI R3, RZ, 0x8, R3 ;  /* 0x00000008ff037819 */ /* 0x000fe40000011603 */
[----:B------:R-:W-:Y:S02]  /*2280*/  LEA.HI.SX32 R2, R2, R0, 0x1d ;  /* 0x0000000002027211 */ /* 0x000fe400078feaff */
[----:B------:R-:W-:-:S02]  /*2290*/  LOP3.LUT R0, R15, 0xff0000, RZ, 0xc0, !PT ;  /* 0x00ff00000f007812 */ /* 0x000fc400078ec0ff */
[----:B------:R-:W-:Y:S01]  /*22a0*/  IMNMX R6, RZ, R2, !PT ;  /* 0x00000002ff067217 */ /* 0x000fe20007800200 */
[----:B------:R-:W-:Y:S01]  /*22b0*/  IMAD.MOV.U32 R2, RZ, RZ, RZ ;  /* 0x000000ffff027224 */ /* 0x000fe200078e00ff */
[----:B------:R-:W-:Y:S02]  /*22c0*/  LEA.HI R0, R0, R3, RZ, 0x10 ;  /* 0x0000000300007211 */ /* 0x000fe400078f80ff */
[----:B------:R-:W-:Y:S02]  /*22d0*/  ISETP.GT.AND P0, PT, R10, R6, PT ;  /* 0x000000060a00720c */ /* 0x000fe40003f04270 */
[----:B------:R-:W-:Y:S02]  /*22e0*/  LOP3.LUT R15, R0, 0xff, RZ, 0xc0, !PT ;  /* 0x000000ff000f7812 */ /* 0x000fe400078ec0ff */
[----:B------:R-:W-:-:S03]  /*22f0*/  SHF.R.U32.HI R5, RZ, 0x10, R0 ;  /* 0x00000010ff057819 */ /* 0x000fc60000011600 */
[----:B------:R2:W-:Y:S04]  /*2300*/  STL [R1+0x28], R15 ;  /* 0x0000280f01007387 */ /* 0x0005e80000100800 */
[----:B------:R2:W-:Y:S02]  /*2310*/  STL [R1+0x24], R5 ;  /* 0x0000240501007387 */ /* 0x0005e40000100800 */
[----:B------:R-:W-:Y:S05]  /*2320*/  @!P0 BRA `(.L_x_487) ;  /* 0x000001f000008947 */ /* 0x000fea0003800000 */
[----:B------:R-:W-:-:S04]  /*2330*/  ISETP.NE.AND P0, PT, R5, RZ, PT ;  /* 0x000000ff0500720c */ /* 0x000fc80003f05270 */
[----:B------:R-:W-:-:S04]  /*2340*/  SEL R0, R5, c[0x0][0x338], P0 ;  /* 0x0000ce0005007a07 */ /* 0x000fc80000000000 */
[----:B------:R-:W-:Y:S02]  /*2350*/  IABS R3, R0 ;  /* 0x0000000000037213 */ /* 0x000fe40000000000 */
[----:B------:R-:W-:Y:S02]  /*2360*/  IADD3 R7, R0, -0x1, R10 ;  /* 0xffffffff00077810 */ /* 0x000fe40007ffe00a */
[----:B------:R-:W3:Y:S03]  /*2370*/  I2F.RP R2, R3 ;  /* 0x0000000300027306 */ /* 0x000ee60000209400 */
[----:B------:R-:W-:-:S05]  /*2380*/  IMAD.IADD R7, R7, 0x1, -R6 ;  /* 0x0000000107077824 */ /* 0x000fca00078e0a06 */
[----:B------:R-:W-:Y:S01]  /*2390*/  IABS R11, R7 ;  /* 0x00000007000b7213 */ /* 0x000fe20000000000 */
[----:B---3--:R-:W3:Y:S02]  /*23a0*/  MUFU.RCP R2, R2 ;  /* 0x0000000200027308 */ /* 0x008ee40000001000 */
[----:B---3--:R-:W-:-:S06]  /*23b0*/  IADD3 R2, R2, 0xffffffe, RZ ;  /* 0x0ffffffe02027810 */ /* 0x008fcc0007ffe0ff */
[----:B--2---:R-:W2:Y:S02]  /*23c0*/  F2I.FTZ.U32.TRUNC.NTZ R5, R2 ;  /* 0x0000000200057305 */ /* 0x004ea4000021f000 */
[----:B--2---:R-:W-:-:S04]  /*23d0*/  IMAD.MOV R2, RZ, RZ, -R5 ;  /* 0x000000ffff027224 */ /* 0x004fc800078e0a05 */
        /* <DEDUP_REMOVED lines=20> */
.L_x_487:
[----:B------:R-:W-:Y:S05]  /*2520*/  BSYNC B0 ;  /* 0x0000000000007941 */ /* 0x000fea0003800000 */
.L_x_486:
[----:B------:R-:W-:Y:S01]  /*2530*/  IMAD R3, R15, R2, R6 ;  /* 0x000000020f037224 */ /* 0x000fe200078e0206 */
        /* <DEDUP_REMOVED lines=56> */
[----:B---3--:R-:W-:Y:S01]  /*28c0*/  ISETP.NE.U32.AND P0, PT, RZ, c[0x0][0x340], PT ;  /* 0x0000d000ff007a0c */ /* 0x008fe20003f05070 */
[----:B------:R-:W3:Y:S03]  /*28d0*/  LDL.64 R74, [R1+0x30] ;  /* 0x00003000014a7983 */ /* 0x000ee60000100a00 */
[----:B------:R-:W-:Y:S01]  /*28e0*/  ISETP.NE.AND.EX P0, PT, RZ, c[0x0][0x344], PT, P0 ;  /* 0x0000d100ff007a0c */ /* 0x000fe20003f05300 */
[----:B------:R-:W4:Y:S04]  /*28f0*/  LDL R21, [R1+0x1c] ;  /* 0x00001c0001157983 */ /* 0x000f280000100800 */
[----:B------:R-:W5:Y:S04]  /*2900*/  LDL R18, [R1+0x38] ;  /* 0x0000380001127983 */ /* 0x000f680000100800 */
[----:B--2---:R-:W2:Y:S04]  /*2910*/  S2R R5, SR_TID.X ;  /* 0x0000000000057919 */ /* 0x004ea80000002100 */
[----:B------:R-:W-:-:S05]  /*2920*/  @P0 IMAD.WIDE R2, R77, R14, c[0x0][0x340] ;  /* 0x0000d0004d020625 */ /* 0x000fca00078e020e */
[----:B------:R1:W5:Y:S01]  /*2930*/  @P0 LDG.E R16, [R2.64] ;  /* 0x0000000602100981 */ /* 0x000362000c1e1900 */
[----:B------:R-:W-:-:S05]  /*2940*/  SHF.R.S32.HI R0, RZ, 0x1f, R13 ;  /* 0x0000001fff007819 */ /* 0x000fca000001140d */
[----:B------:R-:W-:Y:S01]  /*2950*/  IMAD R0, R0, c[0x0][0x178], RZ ;  /* 0x00005e0000007a24 */ /* 0x000fe200078e02ff */
[--C-:B--2---:R-:W-:Y:S02]  /*2960*/  SHF.R.S32.HI R7, RZ, 0x1f, R5.reuse ;  /* 0x0000001fff077819 */ /* 0x104fe40000011405 */
[----:B------:R-:W-:Y:S02]  /*2970*/  SHF.R.S32.HI R19, RZ, 0x1f, R5 ;  /* 0x0000001fff137819 */ /* 0x000fe40000011405 */
[-C--:B------:R-:W-:Y:S02]  /*2980*/  LEA.HI R7, R7, R5.reuse, RZ, 0x2 ;  /* 0x0000000507077211 */ /* 0x080fe400078f10ff */
[----:B------:R-:W-:Y:S02]  /*2990*/  LEA.HI R19, R19, R5, RZ, 0x2 ;  /* 0x0000000513137211 */ /* 0x000fe400078f10ff */
[----:B------:R-:W-:Y:S01]  /*29a0*/  LOP3.LUT R7, R7, 0xfffffffc, RZ, 0xc0, !PT ;  /* 0xfffffffc07077812 */ /* 0x000fe200078ec0ff */
[C---:B------:R-:W-:Y:S01]  /*29b0*/  IMAD R0, R13.reuse, c[0x0][0x17c], R0 ;  /* 0x00005f000d007a24 */ /* 0x040fe200078e0200 */
[----:B------:R-:W-:Y:S01]  /*29c0*/  SHF.R.S32.HI R19, RZ, 0x2, R19 ;  /* 0x00000002ff137819 */ /* 0x000fe20000011413 */
[----:B-1----:R-:W-:-:S04]  /*29d0*/  IMAD.WIDE.U32 R2, R13, c[0x0][0x178], RZ ;  /* 0x00005e000d027a25 */ /* 0x002fc800078e00ff */
[----:B------:R-:W-:Y:S02]  /*29e0*/  IMAD.IADD R7, R5, 0x1, -R7 ;  /* 0x0000000105077824 */ /* 0x000fe400078e0a07 */
[----:B------:R-:W-:Y:S01]  /*29f0*/  IMAD.IADD R5, R3, 0x1, R0 ;  /* 0x0000000103057824 */ /* 0x000fe200078e0200 */
[----:B------:R-:W-:Y:S02]  /*2a00*/  SHF.R.S32.HI R14, RZ, 0x1f, R77 ;  /* 0x0000001fff0e7819 */ /* 0x000fe4000001144d */
[----:B------:R-:W-:Y:S01]  /*2a10*/  LEA R0, R7, R19, 0x5 ;  /* 0x0000001307007211 */ /* 0x000fe200078e28ff */
[----:B------:R-:W-:Y:S01]  /*2a20*/  IMAD.MOV.U32 R4, RZ, RZ, R2 ;  /* 0x000000ffff047224 */ /* 0x000fe200078e0002 */
[----:B------:R-:W-:Y:S02]  /*2a30*/  SEL R6, R14, RZ, !P3 ;  /* 0x000000ff0e067207 */ /* 0x000fe40005800000 */
[----:B------:R-:W-:Y:S01]  /*2a40*/  SHF.R.S32.HI R9, RZ, 0x1f, R12 ;  /* 0x0000001fff097819 */ /* 0x000fe2000001140c */
[----:B------:R-:W-:Y:S01]  /*2a50*/  IMAD.IADD R8, R20, 0x1, R0 ;  /* 0x0000000114087824 */ /* 0x000fe200078e0200 */
[----:B------:R-:W-:Y:S01]  /*2a60*/  IADD3 R2, P1, R19, R12, RZ ;  /* 0x0000000c13027210 */ /* 0x000fe20007f3e0ff */
[----:B------:R-:W-:Y:S01]  /*2a70*/  IMAD.WIDE.U32 R4, R76, c[0x0][0x1b8], R4 ;  /* 0x00006e004c047a25 */ /* 0x000fe200078e0004 */
[----:B------:R-:W-:-:S02]  /*2a80*/  SEL R3, R77, RZ, !P3 ;  /* 0x000000ff4d037207 */ /* 0x000fc40005800000 */
[----:B------:R-:W-:Y:S01]  /*2a90*/  LEA.HI.X.SX32 R9, R19, R9, 0x1, P1 ;  /* 0x0000000913097211 */ /* 0x000fe200008f0eff */
[----:B------:R-:W-:Y:S01]  /*2aa0*/  @P5 IMAD.HI.U32 R7, R8, c[0x0][0x2c8], RZ ;  /* 0x0000b20008075a27 */ /* 0x000fe200078e00ff */
[----:B------:R-:W-:-:S03]  /*2ab0*/  MOV R0, R8 ;  /* 0x0000000800007202 */ /* 0x000fc60000000f00 */
[----:B------:R-:W-:Y:S02]  /*2ac0*/  IMAD R5, R76, c[0x0][0x1bc], R5 ;  /* 0x00006f004c057a24 */ /* 0x000fe400078e0205 */
[----:B------:R-:W-:Y:S01]  /*2ad0*/  IMAD R6, R6, c[0x0][0x1c0], RZ ;  /* 0x0000700006067a24 */ /* 0x000fe200078e02ff */
[----:B------:R-:W-:Y:S01]  /*2ae0*/  @P5 SHF.R.U32.HI R0, RZ, c[0x0][0x2cc], R7 ;  /* 0x0000b300ff005a19 */ /* 0x000fe20000011607 */
[----:B------:R-:W-:-:S04]  /*2af0*/  IMAD.WIDE.U32 R4, R3, c[0x0][0x1c0], R4 ;  /* 0x0000700003047a25 */ /* 0x000fc800078e0004 */
[----:B------:R-:W-:Y:S02]  /*2b00*/  IMAD R12, R3, c[0x0][0x1c4], R6 ;  /* 0x00007100030c7a24 */ /* 0x000fe400078e0206 */
[C---:B------:R-:W-:Y:S02]  /*2b10*/  IMAD R13, R9.reuse, c[0x0][0x1e0], RZ ;  /* 0x00007800090d7a24 */ /* 0x040fe400078e02ff */
[----:B------:R-:W-:Y:S02]  /*2b20*/  IMAD R3, R9, c[0x0][0x208], RZ ;  /* 0x0000820009037a24 */ /* 0x000fe400078e02ff */
[C---:B------:R-:W-:Y:S02]  /*2b30*/  IMAD R13, R2.reuse, c[0x0][0x1e4], R13 ;  /* 0x00007900020d7a24 */ /* 0x040fe400078e020d */
[----:B------:R-:W-:Y:S02]  /*2b40*/  IMAD.MOV R9, RZ, RZ, -R0 ;  /* 0x000000ffff097224 */ /* 0x000fe400078e0a00 */
[----:B------:R-:W-:-:S02]  /*2b50*/  IMAD R15, R2, c[0x0][0x20c], R3 ;  /* 0x00008300020f7a24 */ /* 0x000fc400078e0203 */
[----:B------:R-:W-:Y:S02]  /*2b60*/  IMAD.IADD R3, R5, 0x1, R12 ;  /* 0x0000000105037824 */ /* 0x000fe400078e020c */
[----:B------:R-:W-:Y:S01]  /*2b70*/  IMAD R12, R9, c[0x0][0x2c4], R8 ;  /* 0x0000b100090c7a24 */ /* 0x000fe200078e0208 */
[----:B------:R-:W-:Y:S02]  /*2b80*/  LOP3.LUT R198, R198, 0xffffff7f, RZ, 0xc0, !PT ;  /* 0xffffff7fc6c67812 */ /* 0x000fe400078ec0ff */
[----:B------:R-:W-:Y:S01]  /*2b90*/  IADD3 R96, R200, -0x1, RZ ;  /* 0xffffffffc8607810 */ /* 0x000fe20007ffe0ff */
[----:B---3--:R-:W-:-:S04]  /*2ba0*/  IMAD.WIDE.U32 R6, R2, c[0x0][0x1e0], R74 ;  /* 0x0000780002067a25 */ /* 0x008fc800078e004a */
[----:B------:R-:W-:Y:S01]  /*2bb0*/  IMAD.WIDE.U32 R10, R2, c[0x0][0x208], R74 ;  /* 0x00008200020a7a25 */ /* 0x000fe200078e004a */
[----:B----4-:R-:W-:Y:S02]  /*2bc0*/  ISETP.GE.AND P3, PT, R21, c[0x0][0x1d4], PT ;  /* 0x0000750015007a0c */ /* 0x010fe40003f66270 */
[----:B------:R-:W-:Y:S02]  /*2bd0*/  SHF.R.S32.HI R2, RZ, 0x1f, R0 ;  /* 0x0000001fff027819 */ /* 0x000fe40000011400 */
[----:B------:R-:W-:Y:S02]  /*2be0*/  SEL R8, RZ, 0xffffffff, P3 ;  /* 0xffffffffff087807 */ /* 0x000fe40001800000 */
[----:B------:R-:W-:Y:S01]  /*2bf0*/  ISETP.GE.AND P2, PT, R74, c[0x0][0x1d4], PT ;  /* 0x000075004a007a0c */ /* 0x000fe20003f46270 */
[----:B------:R-:W-:Y:S01]  /*2c00*/  IMAD R5, R2, c[0x0][0x1b0], RZ ;  /* 0x00006c0002057a24 */ /* 0x000fe200078e02ff */
[----:B------:R-:W-:Y:S01]  /*2c10*/  MOV R2, R4 ;  /* 0x0000000400027202 */ /* 0x000fe20000000f00 */
[----:B------:R-:W-:Y:S01]  /*2c20*/  IMAD.SHL.U32 R8, R8, 0x2, RZ ;  /* 0x0000000208087824 */ /* 0x000fe200078e00ff */
[----:B------:R-:W-:Y:S01]  /*2c30*/  SEL R4, RZ, 0x1, P2 ;  /* 0x00000001ff047807 */ /* 0x000fe20001000000 */
[----:B------:R-:W-:-:S02]  /*2c40*/  IMAD R5, R0, c[0x0][0x1b4], R5 ;  /* 0x00006d0000057a24 */ /* 0x000fc400078e0205 */
[----:B------:R-:W-:Y:S01]  /*2c50*/  IMAD.WIDE.U32 R2, R0, c[0x0][0x1b0], R2 ;  /* 0x00006c0000027a25 */ /* 0x000fe200078e0002 */
[----:B------:R-:W-:Y:S02]  /*2c60*/  SHF.R.S32.HI R0, RZ, 0x1f, R12 ;  /* 0x0000001fff007819 */ /* 0x000fe4000001140c */
[----:B------:R-:W-:Y:S01]  /*2c70*/  LOP3.LUT R17, R8, 0x2, R4, 0xe2, !PT ;  /* 0x0000000208117812 */ /* 0x000fe200078ee204 */
[----:B------:R-:W-:Y:S01]  /*2c80*/  IMAD.IADD R9, R7, 0x1, R13 ;  /* 0x0000000107097824 */ /* 0x000fe200078e020d */
[----:B------:R-:W-:Y:S01]  /*2c90*/  IADD3 R7, R11, R15, RZ ;  /* 0x0000000f0b077210 */ /* 0x000fe20007ffe0ff */
[----:B------:R-:W-:Y:S01]  /*2ca0*/  IMAD.MOV.U32 R8, RZ, RZ, R6 ;  /* 0x000000ffff087224 */ /* 0x000fe200078e0006 */
[----:B------:R-:W-:Y:S01]  /*2cb0*/  MOV R6, R10 ;  /* 0x0000000a00067202 */ /* 0x000fe20000000f00 */
[----:B------:R-:W-:Y:S02]  /*2cc0*/  IMAD.IADD R5, R3, 0x1, R5 ;  /* 0x0000000103057824 */ /* 0x000fe400078e0205 */
[----:B------:R-:W-:Y:S01]  /*2cd0*/  IMAD.MOV.U32 R4, RZ, RZ, R2 ;  /* 0x000000ffff047224 */ /* 0x000fe200078e0002 */
[----:B-----5:R-:W-:Y:S01]  /*2ce0*/  @P0 SHF.R.S32.HI R3, RZ, 0x1f, R16 ;  /* 0x0000001fff030819 */ /* 0x020fe20000011410 */
[----:B------:R-:W-:-:S02]  /*2cf0*/  IMAD R0, R0, c[0x0][0x1a8], RZ ;  /* 0x00006a0000007a24 */ /* 0x000fc400078e02ff */
[----:B------:R-:W-:Y:S01]  /*2d00*/  @P0 IMAD.MOV.U32 R2, RZ, RZ, R16 ;  /* 0x000000ffff020224 */ /* 0x000fe200078e0010 */
[----:B------:R-:W-:Y:S01]  /*2d10*/  @!P0 MOV R2, R77 ;  /* 0x0000004d00028202 */ /* 0x000fe20000000f00 */
[----:B------:R-:W-:Y:S01]  /*2d20*/  @!P0 IMAD.MOV.U32 R3, RZ, RZ, R14 ;  /* 0x000000ffff038224 */ /* 0x000fe200078e000e */
[----:B------:R-:W-:Y:S01]  /*2d30*/  ISETP.GE.AND P1, PT, R18, c[0x0][0x1d4], PT ;  /* 0x0000750012007a0c */ /* 0x000fe20003f26270 */
[----:B------:R-:W-:Y:S01]  /*2d40*/  IMAD.WIDE.U32 R10, R12, c[0x0][0x1a8], R4 ;  /* 0x00006a000c0a7a25 */ /* 0x000fe200078e0004 */
[----:B------:R-:W-:-:S03]  /*2d50*/  @P3 LOP3.LUT R198, R198, 0x80, RZ, 0xfc, !PT ;  /* 0x00000080c6c63812 */ /* 0x000fc600078efcff */
[----:B------:R-:W-:Y:S02]  /*2d60*/  IMAD R13, R12, c[0x0][0x1ac], R0 ;  /* 0x00006b000c0d7a24 */ /* 0x000fe400078e0200 */
[----:B------:R-:W-:Y:S01]  /*2d70*/  IMAD.WIDE.U32 R4, R76, c[0x0][0x1e8], R8 ;  /* 0x00007a004c047a25 */ /* 0x000fe200078e0008 */
[----:B------:R-:W-:-:S03]  /*2d80*/  SEL R8, R2, RZ, !P4 ;  /* 0x000000ff02087207 */ /* 0x000fc60006000000 */
[C---:B------:R-:W-:Y:S01]  /*2d90*/  IMAD.WIDE.U32 R6, R76.reuse, c[0x0][0x210], R6 ;  /* 0x000084004c067a25 */ /* 0x040fe200078e0006 */
[----:B------:R-:W-:Y:S02]  /*2da0*/  SEL R2, RZ, 0x4, P1 ;  /* 0x00000004ff027807 */ /* 0x000fe40000800000 */
[----:B------:R-:W-:Y:S01]  /*2db0*/  SEL R0, R3, RZ, !P4 ;  /* 0x000000ff03007207 */ /* 0x000fe20006000000 */
[----:B------:R-:W-:Y:S01]  /*2dc0*/  IMAD R3, R76, c[0x0][0x214], R7 ;  /* 0x000085004c037a24 */ /* 0x000fe200078e0207 */
[----:B------:R-:W-:Y:S02]  /*2dd0*/  IADD3 R7, R11, R13, RZ ;  /* 0x0000000d0b077210 */ /* 0x000fe40007ffe0ff */
[----:B------:R-:W-:Y:S02]  /*2de0*/  LOP3.LUT R198, R198, 0xfffffeff, RZ, 0xc0, !PT ;  /* 0xfffffeffc6c67812 */ /* 0x000fe400078ec0ff */
[----:B------:R-:W-:Y:S01]  /*2df0*/  LOP3.LUT R13, R17, R2, RZ, 0xfc, !PT ;  /* 0x00000002110d7212 */ /* 0x000fe200078efcff */
[----:B------:R-:W-:-:S02]  /*2e00*/  IMAD.MOV.U32 R2, RZ, RZ, R6 ;  /* 0x000000ffff027224 */ /* 0x000fc400078e0006 */
[----:B------:R-:W-:Y:S01]  /*2e10*/  IMAD R6, R0, c[0x0][0x1f0], RZ ;  /* 0x00007c0000067a24 */ /* 0x000fe200078e02ff */
[----:B------:R-:W-:Y:S01]  /*2e20*/  @P2 LOP3.LUT R198, R198, 0x100, RZ, 0xfc, !PT ;  /* 0x00000100c6c62812 */ /* 0x000fe200078efcff */
[----:B------:R-:W-:Y:S02]  /*2e30*/  IMAD R0, R0, c[0x0][0x218], RZ ;  /* 0x0000860000007a24 */ /* 0x000fe400078e02ff */
[----:B------:R-:W-:Y:S01]  /*2e40*/  IMAD R5, R76, c[0x0][0x1ec], R5 ;  /* 0x00007b004c057a24 */ /* 0x000fe200078e0205 */
[----:B------:R-:W-:Y:S01]  /*2e50*/  LOP3.LUT R198, R198, 0xffffffbf, RZ, 0xc0, !PT ;  /* 0xffffffbfc6c67812 */ /* 0x000fe200078ec0ff */
[----:B------:R-:W-:Y:S01]  /*2e60*/  IMAD.WIDE.U32 R228, R8, c[0x0][0x218], R2 ;  /* 0x0000860008e47a25 */ /* 0x000fe200078e0002 */
[----:B------:R-:W-:-:S03]  /*2e70*/  LEA R12, P0, R10, c[0x0][0x160], 0x1 ;  /* 0x000058000a0c7a11 */ /* 0x000fc600078008ff */
[C---:B------:R-:W-:Y:S02]  /*2e80*/  IMAD R0, R8.reuse, c[0x0][0x21c], R0 ;  /* 0x0000870008007a24 */ /* 0x040fe400078e0200 */
[----:B------:R-:W-:-:S04]  /*2e90*/  IMAD.WIDE.U32 R246, R8, c[0x0][0x1f0], R4 ;  /* 0x00007c0008f67a25 */ /* 0x000fc800078e0004 */
[----:B------:R-:W-:Y:S01]  /*2ea0*/  IMAD R2, R8, c[0x0][0x1f4], R6 ;  /* 0x00007d0008027a24 */ /* 0x000fe200078e0206 */
[----:B------:R-:W-:Y:S02]  /*2eb0*/  @P1 LOP3.LUT R198, R198, 0x40, RZ, 0xfc, !PT ;  /* 0x00000040c6c61812 */ /* 0x000fe400078efcff */
[----:B------:R-:W-:Y:S01]  /*2ec0*/  LEA.HI.X R11, R10, c[0x0][0x164], R7, 0x1, P0 ;  /* 0x000059000a0b7a11 */ /* 0x000fe200000f0c07 */
[----:B------:R-:W-:Y:S01]  /*2ed0*/  IMAD.IADD R252, R247, 0x1, R2 ;  /* 0x00000001f7fc7824 */ /* 0x000fe200078e0202 */
[----:B------:R-:W-:Y:S02]  /*2ee0*/  ISETP.GE.AND P4, PT, R74, c[0x0][0x198], PT ;  /* 0x000066004a007a0c */ /* 0x000fe40003f86270 */
[----:B------:R-:W-:Y:S02]  /*2ef0*/  ISETP.GE.AND P3, PT, R21, c[0x0][0x198], PT ;  /* 0x0000660015007a0c */ /* 0x000fe40003f66270 */
[----:B------:R-:W-:Y:S02]  /*2f00*/  IADD3 R9, R19, R20, RZ ;  /* 0x0000001413097210 */ /* 0x000fe40007ffe0ff */
[----:B------:R-:W-:-:S02]  /*2f10*/  IADD3 R232, R229, R0, RZ ;  /* 0x00000000e5e87210 */ /* 0x000fc40007ffe0ff */
[----:B------:R-:W-:Y:S01]  /*2f20*/  ISETP.GE.AND P2, PT, R18, c[0x0][0x198], PT ;  /* 0x0000660012007a0c */ /* 0x000fe20003f46270 */
[----:B------:R-:W-:Y:S10]  /*2f30*/  BRA.DIV ~URZ, `(.L_x_489) ;  /* 0x00015c527f007947 */ /* 0x000ff4000b800000 */
[----:B------:R1:W2:Y:S02]  /*2f40*/  SHFL.IDX PT, R8, R11, RZ, 0x1c1f ;  /* 0x001c1fff0b087589 */ /* 0x0002a400000e0000 */
.L_x_649:
[----:B------:R-:W-:Y:S05]  /*2f50*/  BRA.DIV ~URZ, `(.L_x_490) ;  /* 0x00015ca27f007947 */ /* 0x000fea000b800000 */
[----:B------:R3:W4:Y:S02]  /*2f60*/  SHFL.IDX PT, R0, R12, RZ, 0x1c1f ;  /* 0x001c1fff0c007589 */ /* 0x00072400000e0000 */
.L_x_650:
[----:B------:R-:W-:Y:S01]  /*2f70*/  IMAD R10, R226, c[0x0][0x2c4], RZ ;  /* 0x0000b100e20a7a24 */ /* 0x000fe200078e02ff */
[----:B------:R-:W-:Y:S04]  /*2f80*/  BSSY B0, `(.L_x_491) ;  /* 0x0000016000007945 */ /* 0x000fe80003800000 */
[----:B------:R-:W-:-:S13]  /*2f90*/  ISETP.GE.AND P0, PT, R9, R10, PT ;  /* 0x0000000a0900720c */ /* 0x000fda0003f06270 */
[----:B------:R-:W-:Y:S05]  /*2fa0*/  @P0 BRA `(.L_x_492) ;  /* 0x0000013000000947 */ /* 0x000fea0003800000 */
[----:B------:R-:W5:Y:S04]  /*2fb0*/  LDL.64 R4, [R1+0x30] ;  /* 0x0000300001047983 */ /* 0x000f680000100a00 */
[----:B---3--:R-:W3:Y:S04]  /*2fc0*/  LDL R2, [R1+0x1c] ;  /* 0x00001c0001027983 */ /* 0x008ee80000100800 */
[----:B----4-:R-:W4:Y:S04]  /*2fd0*/  LDL R3, [R1+0x58] ;  /* 0x0000580001037983 */ /* 0x010f280000100800 */
[----:B--2---:R-:W2:Y:S04]  /*2fe0*/  LDL R15, [R1+0x38] ;  /* 0x00003800010f7983 */ /* 0x004ea80000100800 */
[----:B------:R-:W2:Y:S04]  /*2ff0*/  LDL R14, [R1+0x5c] ;  /* 0x00005c00010e7983 */ /* 0x000ea80000100800 */
[----:B------:R-:W2:Y:S01]  /*3000*/  LDL R16, [R1+0x54] ;  /* 0x0000540001107983 */ /* 0x000ea20000100800 */
[----:B-----5:R-:W-:-:S04]  /*3010*/  LEA R6, P0, R4, R0, 0x1 ;  /* 0x0000000004067211 */ /* 0x020fc800078008ff */
[----:B------:R-:W-:Y:S02]  /*3020*/  LEA.HI.X R7, R4, R8, R5, 0x1, P0 ;  /* 0x0000000804077211 */ /* 0x000fe400000f0c05 */
[----:B---3--:R-:W-:-:S04]  /*3030*/  LEA R4, P0, R2, R0, 0x1 ;  /* 0x0000000002047211 */ /* 0x008fc800078008ff */
[----:B----4-:R-:W-:Y:S02]  /*3040*/  LEA.HI.X R5, R2, R8, R3, 0x1, P0 ;  /* 0x0000000802057211 */ /* 0x010fe400000f0c03 */
[----:B--2---:R-:W-:Y:S01]  /*3050*/  LEA R2, P0, R15, R0, 0x1 ;  /* 0x000000000f027211 */ /* 0x004fe200078008ff */
[----:B------:R-:W-:-:S03]  /*3060*/  IMAD.SHL.U32 R0, R14, 0x2, RZ ;  /* 0x000000020e007824 */ /* 0x000fc600078e00ff */
[----:B------:R-:W-:Y:S02]  /*3070*/  LEA.HI.X R3, R15, R8, R16, 0x1, P0 ;  /* 0x000000080f037211 */ /* 0x000fe400000f0c10 */
[----:B------:R-:W-:Y:S01]  /*3080*/  @!PT LDS RZ, [RZ] ;  /* 0x00000000fffff984 */ /* 0x000fe20000000800 */
[----:B------:R-:W-:Y:S01]  /*3090*/  @!PT LDS RZ, [RZ] ;  /* 0x00000000fffff984 */ /* 0x000fe20000000800 */
[----:B------:R-:W-:Y:S01]  /*30a0*/  @!PT LDS RZ, [RZ] ;  /* 0x00000000fffff984 */ /* 0x000fe20000000800 */
[----:B------:R2:W-:Y:S04]  /*30b0*/  LDGSTS.E.BYPASS.LTC128B.128 [R0+0x6080], [R6.64], !P4 ;  /* 0x0608000006007fae */ /* 0x0005e8000e101d46 */
[----:B------:R2:W-:Y:S04]  /*30c0*/  LDGSTS.E.BYPASS.LTC128B.128 [R0+0x8080], [R4.64], !P3 ;  /* 0x0808000004007fae */ /* 0x0005e8000d901d46 */
[----:B------:R2:W-:Y:S02]  /*30d0*/  LDGSTS.E.BYPASS.LTC128B.128 [R0+0xa080], [R2.64], !P2 ;  /* 0x0a08000002007fae */ /* 0x0005e4000d101d46 */
.L_x_492:
[----:B------:R-:W-:Y:S05]  /*30e0*/  BSYNC B0 ;  /* 0x0000000000007941 */ /* 0x000fea0003800000 */
.L_x_491:
[----:B------:R-:W-:Y:S05]  /*30f0*/  BRA.DIV ~URZ, `(.L_x_493) ;  /* 0x00015b627f007947 */ /* 0x000fea000b800000 */
[----:B--2---:R2:W1:Y:S04]  /*3100*/  SHFL.IDX PT, R8, R11, 0x1, 0x1c1f ;  /* 0x003c1f000b087f89 */ /* 0x00446800000e0000 */
[----:B----4-:R2:W4:Y:S02]  /*3110*/  SHFL.IDX PT, R0, R12, 0x1, 0x1c1f ;  /* 0x003c1f000c007f89 */ /* 0x01052400000e0000 */
.L_x_651:
[----:B------:R-:W-:Y:S01]  /*3120*/  IADD3 R2, R9, 0x20, RZ ;  /* 0x0000002009027810 */ /* 0x000fe20007ffe0ff */
[----:B------:R-:W-:Y:S03]  /*3130*/  BSSY B0, `(.L_x_494) ;  /* 0x0000016000007945 */ /* 0x000fe60003800000 */
[----:B------:R-:W-:-:S13]  /*3140*/  ISETP.GE.AND P0, PT, R2, R10, PT ;  /* 0x0000000a0200720c */ /* 0x000fda0003f06270 */
[----:B------:R-:W-:Y:S05]  /*3150*/  @P0 BRA `(.L_x_495) ;  /* 0x0000013000000947 */ /* 0x000fea0003800000 */
[----:B------:R-:W5:Y:S04]  /*3160*/  LDL.64 R4, [R1+0x30] ;  /* 0x0000300001047983 */ /* 0x000f680000100a00 */
[----:B--2---:R-:W2:Y:S04]  /*3170*/  LDL R3, [R1+0x1c] ;  /* 0x00001c0001037983 */ /* 0x004ea80000100800 */
[----:B---3--:R-:W3:Y:S04]  /*3180*/  LDL R17, [R1+0x58] ;  /* 0x0000580001117983 */ /* 0x008ee80000100800 */
[----:B----4-:R-:W4:Y:S04]  /*3190*/  LDL R15, [R1+0x38] ;  /* 0x00003800010f7983 */ /* 0x010f280000100800 */
[----:B------:R-:W4:Y:S04]  /*31a0*/  LDL R14, [R1+0x5c] ;  /* 0x00005c00010e7983 */ /* 0x000f280000100800 */
[----:B------:R-:W4:Y:S01]  /*31b0*/  LDL R16, [R1+0x54] ;  /* 0x0000540001107983 */ /* 0x000f220000100800 */
[----:B-----5:R-:W-:-:S04]  /*31c0*/  LEA R6, P0, R4, R0, 0x1 ;  /* 0x0000000004067211 */ /* 0x020fc800078008ff */
[----:B-1----:R-:W-:Y:S02]  /*31d0*/  LEA.HI.X R7, R4, R8, R5, 0x1, P0 ;  /* 0x0000000804077211 */ /* 0x002fe400000f0c05 */
[----:B--2---:R-:W-:-:S04]  /*31e0*/  LEA R4, P0, R3, R0, 0x1 ;  /* 0x0000000003047211 */ /* 0x004fc800078008ff */
[----:B---3--:R-:W-:Y:S02]  /*31f0*/  LEA.HI.X R5, R3, R8, R17, 0x1, P0 ;  /* 0x0000000803057211 */ /* 0x008fe400000f0c11 */
[----:B----4-:R-:W-:Y:S01]  /*3200*/  LEA R2, P0, R15, R0, 0x1 ;  /* 0x000000000f027211 */ /* 0x010fe200078008ff */
        /* <DEDUP_REMOVED lines=8> */
.L_x_495:
[----:B------:R-:W-:Y:S05]  /*3290*/  BSYNC B0 ;  /* 0x0000000000007941 */ /* 0x000fea0003800000 */
.L_x_494:
[----:B------:R-:W-:Y:S05]  /*32a0*/  BRA.DIV ~URZ, `(.L_x_496) ;  /* 0x00015a727f007947 */ /* 0x000fea000b800000 */
[----:B-1----:R1:W2:Y:S02]  /*32b0*/  SHFL.IDX PT, R8, R11, 0x2, 0x1c1f ;  /* 0x005c1f000b087f89 */ /* 0x0022a400000e0000 */
.L_x_652:
[----:B------:R-:W-:Y:S05]  /*32c0*/  BRA.DIV ~URZ, `(.L_x_497) ;  /* 0x00015ac27f007947 */ /* 0x000fea000b800000 */
[----:B----4-:R4:W1:Y:S02]  /*32d0*/  SHFL.IDX PT, R0, R12, 0x2, 0x1c1f ;  /* 0x005c1f000c007f89 */ /* 0x01086400000e0000 */
.L_x_653:
[----:B------:R-:W-:Y:S01]  /*32e0*/  IADD3 R2, R9, 0x40, RZ ;  /* 0x0000004009027810 */ /* 0x000fe20007ffe0ff */
[----:B------:R-:W-:Y:S03]  /*32f0*/  BSSY B0, `(.L_x_498) ;  /* 0x0000016000007945 */ /* 0x000fe60003800000 */
        /* <DEDUP_REMOVED lines=8> */
[----:B-1---5:R-:W-:-:S04]  /*3380*/  LEA R6, P0, R4, R0, 0x1 ;  /* 0x0000000004067211 */ /* 0x022fc800078008ff */
        /* <DEDUP_REMOVED lines=12> */
.L_x_499:
[----:B------:R-:W-:Y:S05]  /*3450*/  BSYNC B0 ;  /* 0x0000000000007941 */ /* 0x000fea0003800000 */
.L_x_498:
[----:B------:R-:W-:Y:S05]  /*3460*/  BRA.DIV ~URZ, `(.L_x_500) ;  /* 0x000159827f007947 */ /* 0x000fea000b800000 */
[----:B-1----:R1:W3:Y:S04]  /*3470*/  SHFL.IDX PT, R7, R11, 0x3, 0x1c1f ;  /* 0x007c1f000b077f89 */ /* 0x0022e800000e0000 */
[----:B------:R1:W4:Y:S02]  /*3480*/  SHFL.IDX PT, R0, R12, 0x3, 0x1c1f ;  /* 0x007c1f000c007f89 */ /* 0x00032400000e0000 */
.L_x_654:
[----:B------:R-:W5:Y:S04]  /*3490*/  LDL.64 R16, [R1+0x30] ;  /* 0x0000300001107983 */ /* 0x000f680000100a00 */
[----:B----4-:R-:W4:Y:S04]  /*34a0*/  LDL R6, [R1+0x1c] ;  /* 0x00001c0001067983 */ /* 0x010f280000100800 */
[----:B---3--:R-:W3:Y:S04]  /*34b0*/  LDL R14, [R1+0x58] ;  /* 0x00005800010e7983 */ /* 0x008ee80000100800 */
[----:B-12---:R-:W2:Y:S04]  /*34c0*/  LDL R11, [R1+0x38] ;  /* 0x00003800010b7983 */ /* 0x006ea80000100800 */
[----:B------:R-:W2:Y:S04]  /*34d0*/  LDL R8, [R1+0x5c] ;  /* 0x00005c0001087983 */ /* 0x000ea80000100800 */
[----:B------:R-:W2:Y:S01]  /*34e0*/  LDL R12, [R1+0x54] ;  /* 0x00005400010c7983 */ /* 0x000ea20000100800 */
[----:B------:R-:W-:-:S03]  /*34f0*/  IADD3 R2, R9, 0x60, RZ ;  /* 0x0000006009027810 */ /* 0x000fc60007ffe0ff */
[----:B------:R-:W1:Y:S01]  /*3500*/  S2R R24, SR_TID.X ;  /* 0x0000000000187919 */ /* 0x000e620000002100 */
[----:B------:R-:W-:Y:S02]  /*3510*/  ISETP.GE.AND P0, PT, R2, R10, PT ;  /* 0x0000000a0200720c */ /* 0x000fe40003f06270 */
[----:B------:R-:W-:Y:S01]  /*3520*/  SHF.R.S32.HI R9, RZ, 0x1f, R96 ;  /* 0x0000001fff097819 */ /* 0x000fe20000011460 */
[----:B------:R-:W2:Y:S01]  /*3530*/  LDL R241, [R1+0x10] ;  /* 0x0000100001f17983 */ /* 0x000ea20000100800 */
[----:B------:R-:W-:Y:S02]  /*3540*/  MOV R98, R246 ;  /* 0x000000f600627202 */ /* 0x000fe40000000f00 */
[----:B-1----:R-:W-:-:S04]  /*3550*/  SHF.R.S32.HI R132, RZ, 0x1f, R24 ;  /* 0x0000001fff847819 */ /* 0x002fc80000011418 */
[----:B------:R-:W-:-:S04]  /*3560*/  LEA.HI R132, R132, R24, RZ, 0x2 ;  /* 0x0000001884847211 */ /* 0x000fc800078f10ff */
[----:B------:R-:W-:Y:S02]  /*3570*/  SHF.R.S32.HI R132, RZ, 0x2, R132 ;  /* 0x00000002ff847819 */ /* 0x000fe40000011484 */
[----:B------:R-:W-:Y:S02]  /*3580*/  MOV R99, R252 ;  /* 0x000000fc00637202 */ /* 0x000fe40000000f00 */
[C---:B------:R-:W-:Y:S02]  /*3590*/  LOP3.LUT P6, RZ, R198.reuse, 0x80, RZ, 0xc0, !PT ;  /* 0x00000080c6ff7812 */ /* 0x040fe400078cc0ff */
[----:B------:R-:W-:Y:S02]  /*35a0*/  LOP3.LUT P5, RZ, R198, 0x40, RZ, 0xc0, !PT ;  /* 0x00000040c6ff7812 */ /* 0x000fe400078ac0ff */
[----:B-----5:R-:W-:-:S04]  /*35b0*/  @!P0 LEA R4, P1, R16, R0, 0x1 ;  /* 0x0000000010048211 */ /* 0x020fc800078208ff */
[----:B------:R-:W-:Y:S02]  /*35c0*/  @!P0 LEA.HI.X R5, R16, R7, R17, 0x1, P1 ;  /* 0x0000000710058211 */ /* 0x000fe400008f0c11 */
[----:B----4-:R-:W-:-:S04]  /*35d0*/  @!P0 LEA R2, P1, R6, R0, 0x1 ;  /* 0x0000000006028211 */ /* 0x010fc800078208ff */
[----:B---3--:R-:W-:Y:S02]  /*35e0*/  @!P0 LEA.HI.X R3, R6, R7, R14, 0x1, P1 ;  /* 0x0000000706038211 */ /* 0x008fe400008f0c0e */
[----:B--2---:R-:W-:Y:S02]  /*35f0*/  @!P0 LEA R6, P1, R11, R0, 0x1 ;  /* 0x000000000b068211 */ /* 0x004fe400078208ff */
[----:B------:R-:W-:Y:S02]  /*3600*/  MOV R0, 0x30 ;  /* 0x0000003000007802 */ /* 0x000fe40000000f00 */
[----:B------:R-:W-:-:S03]  /*3610*/  SHF.L.U32 R199, R8, 0x1, RZ ;  /* 0x0000000108c77819 */ /* 0x000fc600000006ff */
[----:B------:R-:W-:Y:S02]  /*3620*/  IMAD R0, R200, -0x30, R0 ;  /* 0xffffffd0c8007824 */ /* 0x000fe400078e0200 */
[----:B------:R-:W-:Y:S01]  /*3630*/  @!PT LDS RZ, [RZ] ;  /* 0x00000000fffff984 */ /* 0x000fe20000000800 */
[----:B------:R-:W-:Y:S01]  /*3640*/  @!PT LDS RZ, [RZ] ;  /* 0x00000000fffff984 */ /* 0x000fe20000000800 */
[----:B------:R-:W-:Y:S01]  /*3650*/  @!PT LDS RZ, [RZ] ;  /* 0x00000000fffff984 */ /* 0x000fe20000000800 */
[----:B------:R1:W-:Y:S03]  /*3660*/  @!P0 LDGSTS.E.BYPASS.LTC128B.128 [R199+0x7880], [R4.64], !P4 ;  /* 0x0788000004c78fae */ /* 0x0003e6000e101d46 */
[----:B------:R-:W-:Y:S01]  /*3670*/  IADD3 R97, R227, R0, RZ ;  /* 0x00000000e3617210 */ /* 0x000fe20007ffe0ff */
[----:B------:R2:W-:Y:S01]  /*3680*/  @!P0 LDGSTS.E.BYPASS.LTC128B.128 [R199+0x9880], [R2.64], !P3 ;  /* 0x0988000002c78fae */ /* 0x0005e2000d901d46 */
[----:B------:R-:W-:-:S05]  /*3690*/  @!P0 LEA.HI.X R7, R11, R7, R12, 0x1, P1 ;  /* 0x000000070b078211 */ /* 0x000fca00008f0c0c */
[----:B------:R3:W-:Y:S04]  /*36a0*/  @!P0 LDGSTS.E.BYPASS.LTC128B.128 [R199+0xb880], [R6.64], !P2 ;  /* 0x0b88000006c78fae */ /* 0x0007e8000d101d46 */
[----:B------:R-:W0:Y:S01]  /*36b0*/  LDGDEPBAR ;  /* 0x00000000000079af */ /* 0x000e220000000000 */
[----:B------:R-:W-:Y:S03]  /*36c0*/  WARPSYNC 0xffffffff ;  /* 0xffffffff00007948 */ /* 0x000fe60003800000 */
[----:B------:R-:W-:Y:S01]  /*36d0*/  BAR.SYNC.DEFER_BLOCKING 0x0 ;  /* 0x0000000000007b1d */ /* 0x000fe20000010000 */
[----:B-1----:R-:W-:Y:S01]  /*36e0*/  IMNMX R4, R97, 0x30, PT ;  /* 0x0000003061047817 */ /* 0x002fe20003800200 */
[----:B------:R-:W-:-:S03]  /*36f0*/  IMAD R5, R9, c[0x0][0x1e0], RZ ;  /* 0x0000780009057a24 */ /* 0x000fc600078e02ff */
[----:B------:R-:W-:Y:S01]  /*3700*/  IADD3 R8, -R132, R4, RZ ;  /* 0x0000000484087210 */ /* 0x000fe20007ffe1ff */
[----:B--2---:R-:W-:-:S04]  /*3710*/  IMAD.WIDE.U32 R2, R96, c[0x0][0x1e0], RZ ;  /* 0x0000780060027a25 */ /* 0x004fc800078e00ff */
[----:B------:R-:W-:Y:S01]  /*3720*/  IMAD R4, R96, c[0x0][0x1e4], R5 ;  /* 0x0000790060047a24 */ /* 0x000fe200078e0205 */
[----:B------:R-:W-:-:S04]  /*3730*/  ISETP.GE.AND P1, PT, R8, 0x1, PT ;  /* 0x000000010800780c */ /* 0x000fc80003f26270 */
[----:B------:R-:W-:Y:S01]  /*3740*/  IADD3 R4, R3, R4, RZ ;  /* 0x0000000403047210 */ /* 0x000fe20007ffe0ff */
[----:B------:R-:W-:-:S04]  /*3750*/  IMAD.WIDE.U32 R2, R2, 0x30, R98 ;  /* 0x0000003002027825 */ /* 0x000fc800078e0062 */
[----:B------:R-:W-:Y:S01]  /*3760*/  IMAD R4, R4, 0x30, RZ ;  /* 0x0000003004047824 */ /* 0x000fe200078e02ff */
[----:B------:R-:W-:-:S04]  /*3770*/  LOP3.LUT P4, RZ, R198, 0x100, RZ, 0xc0, !PT ;  /* 0x00000100c6ff7812 */ /* 0x000fc8000788c0ff */
[----:B------:R-:W-:Y:S02]  /*3780*/  IADD3 R3, R3, R4, RZ ;  /* 0x0000000403037210 */ /* 0x000fe40007ffe0ff */
[----:B------:R-:W-:-:S04]  /*3790*/  @P1 LEA R4, P0, R2, c[0x0][0x1c8], 0x1 ;  /* 0x0000720002041a11 */ /* 0x000fc800078008ff */
[----:B------:R-:W-:Y:S02]  /*37a0*/  @P1 LEA.HI.X R5, R2, c[0x0][0x1cc], R3, 0x1, P0 ;  /* 0x0000730002051a11 */ /* 0x000fe400000f0c03 */
[----:B------:R-:W-:Y:S02]  /*37b0*/  ISETP.GE.AND P0, PT, R8, 0x21, PT ;  /* 0x000000210800780c */ /* 0x000fe40003f06270 */
[----:B---3--:R-:W-:Y:S01]  /*37c0*/  MOV R6, 0x20 ;  /* 0x0000002000067802 */ /* 0x008fe20000000f00 */
[----:B------:R-:W-:Y:S01]  /*37d0*/  @!PT LDS RZ, [RZ] ;  /* 0x00000000fffff984 */ /* 0x000fe20000000800 */
[----:B------:R-:W-:Y:S01]  /*37e0*/  @!PT LDS RZ, [RZ] ;  /* 0x00000000fffff984 */ /* 0x000fe20000000800 */
[----:B------:R-:W-:Y:S01]  /*37f0*/  @!PT LDS RZ, [RZ] ;  /* 0x00000000fffff984 */ /* 0x000fe20000000800 */
[----:B------:R1:W-:Y:S04]  /*3800*/  @P1 LDGSTS.E.BYPASS.LTC128B.128 [R199+0x3c80], [R4.64], !P4 ;  /* 0x03c8000004c71fae */ /* 0x0003e8000e101d46 */
[C---:B------:R-:W-:Y:S01]  /*3810*/  IMAD.WIDE.U32 R10, R6.reuse, c[0x0][0x1e0], RZ ;  /* 0x00007800060a7a25 */ /* 0x040fe200078e00ff */
[----:B------:R1:W-:Y:S04]  /*3820*/  @P1 LDGSTS.E.BYPASS.LTC128B.128 [R199+0x4880], [R4.64+0x40], !P6 ;  /* 0x0488004004c71fae */ /* 0x0003e8000f101d46 */
[----:B------:R1:W-:Y:S02]  /*3830*/  @P1 LDGSTS.E.BYPASS.LTC128B.128 [R199+0x5480], [R4.64+0x80], !P5 ;  /* 0x0548008004c71fae */ /* 0x0003e4000e901d46 */
[----:B-1----:R-:W-:Y:S01]  /*3840*/  IMAD R4, R6, c[0x0][0x1e4], RZ ;  /* 0x0000790006047a24 */ /* 0x002fe200078e02ff */
[----:B------:R-:W-:-:S04]  /*3850*/  @P0 IADD3 R6, P1, R2, R10, RZ ;  /* 0x0000000a02060210 */ /* 0x000fc80007f3e0ff */
[----:B------:R-:W-:Y:S02]  /*3860*/  @P0 IADD3.X R3, R3, R11, R4, P1, !PT ;  /* 0x0000000b03030210 */ /* 0x000fe40000ffe404 */
[----:B------:R-:W-:-:S04]  /*3870*/  @P0 LEA R2, P1, R6, c[0x0][0x1c8], 0x1 ;  /* 0x0000720006020a11 */ /* 0x000fc800078208ff */
[----:B------:R-:W-:-:S05]  /*3880*/  @P0 LEA.HI.X R3, R6, c[0x0][0x1cc], R3, 0x1, P1 ;  /* 0x0000730006030a11 */ /* 0x000fca00008f0c03 */
        /* <DEDUP_REMOVED lines=8> */
[----:B------:R-:W-:Y:S02]  /*3910*/  IADD3 R7, R5, R7, RZ ;  /* 0x0000000705077210 */ /* 0x000fe40007ffe0ff */
[----:B-1----:R-:W-:Y:S01]  /*3920*/  MOV R2, R228 ;  /* 0x000000e400027202 */ /* 0x002fe20000000f00 */
[----:B------:R-:W-:-:S04]  /*3930*/  DEPBAR.LE SB0, 0x1 ;  /* 0x000080400000791a */ /* 0x000fc80000000000 */
[----:B------:R-:W-:Y:S01]  /*3940*/  MOV R3, R232 ;  /* 0x000000e800037202 */ /* 0x000fe20000000f00 */
[----:B------:R-:W-:-:S04]  /*3950*/  DEPBAR.LE SB0, 0x0 ;  /* 0x000080000000791a */ /* 0x000fc80000000000 */
[----:B------:R-:W-:Y:S01]  /*3960*/  IMAD.WIDE.U32 R4, R4, 0x30, R2 ;  /* 0x0000003004047825 */ /* 0x000fe200078e0002 */
[----:B------:R-:W-:Y:S03]  /*3970*/  BAR.SYNC.DEFER_BLOCKING 0x0 ;  /* 0x0000000000007b1d */ /* 0x000fe60000010000 */
[----:B------:R-:W-:Y:S01]  /*3980*/  IMAD R3, R7, 0x30, RZ ;  /* 0x0000003007037824 */ /* 0x000fe200078e02ff */
[----:B------:R-:W-:-:S04]  /*3990*/  LEA R2, P0, R4, c[0x0][0x1f8], 0x1 ;  /* 0x00007e0004027a11 */ /* 0x000fc800078008ff */
[----:B------:R-:W-:Y:S02]  /*39a0*/  IADD3 R3, R5, R3, RZ ;  /* 0x0000000305037210 */ /* 0x000fe40007ffe0ff */
[----:B------:R-:W-:Y:S02]  /*39b0*/  @!P3 MOV R5, c[0x0][0x208] ;  /* 0x000082000005ba02 */ /* 0x000fe40000000f00 */
[----:B------:R-:W-:Y:S02]  /*39c0*/  LEA.HI.X R3, R4, c[0x0][0x1fc], R3, 0x1, P0 ;  /* 0x00007f0004037a11 */ /* 0x000fe400000f0c03 */
[----:B------:R-:W-:Y:S02]  /*39d0*/  @!P3 MOV R4, c[0x0][0x20c] ;  /* 0x000083000004ba02 */ /* 0x000fe40000000f00 */
[----:B------:R-:W-:Y:S02]  /*39e0*/  @!P3 LEA R14, P0, R5, R2, 0x6 ;  /* 0x00000002050eb211 */ /* 0x000fe400078030ff */
[----:B------:R-:W-:-:S02]  /*39f0*/  LOP3.LUT P2, RZ, R13, 0x1, RZ, 0xc0, !PT ;  /* 0x000000010dff7812 */ /* 0x000fc4000784c0ff */
[----:B------:R-:W-:Y:S02]  /*3a00*/  IADD3 R12, R0, R227, -R132 ;  /* 0x000000e3000c7210 */ /* 0x000fe40007ffe884 */
[----:B------:R-:W-:Y:S02]  /*3a10*/  @!P3 LEA.HI.X R15, R5, R3, R4, 0x6, P0 ;  /* 0x00000003050fb211 */ /* 0x000fe400000f3404 */
[----:B------:R-:W-:Y:S01]  /*3a20*/  ISETP.LT.OR P0, PT, R12, 0x1, !P2 ;  /* 0x000000010c00780c */ /* 0x000fe20005701670 */
        /* <DEDUP_REMOVED lines=14> */
[----:B------:R-:W-:-:S04]  /*3b10*/  LOP3.LUT P0, RZ, R13, 0x2, RZ, 0xc0, !PT ;  /* 0x000000020dff7812 */ /* 0x000fc8000780c0ff */
[----:B------:R-:W-:Y:S02]  /*3b20*/  ISETP.LT.OR P1, PT, R12, 0x1, !P0 ;  /* 0x000000010c00780c */ /* 0x000fe40004721670 */
[----:B------:R-:W-:-:S04]  /*3b30*/  LOP3.LUT R198, R198, 0xfffffdff, RZ, 0xc0, !PT ;  /* 0xfffffdffc6c67812 */ /* 0x000fc800078ec0ff */
[----:B------:R-:W-:-:S07]  /*3b40*/  @P3 LOP3.LUT R198, R198, 0x200, RZ, 0xfc, !PT ;  /* 0x00000200c6c63812 */ /* 0x000fce00078efcff */
[----:B------:R5:W-:Y:S01]  /*3b50*/  LDGSTS.E.BYPASS.LTC128B.128 [R199+0x2480], [R2.64+0x40], !P1 ;  /* 0x0248004002c77fae */ /* 0x000be2000c901d46 */
[----:B------:R-:W-:-:S04]  /*3b60*/  LOP3.LUT P1, RZ, R13, 0x4, RZ, 0xc0, !PT ;  /* 0x000000040dff7812 */ /* 0x000fc8000782c0ff */
[----:B------:R-:W-:-:S13]  /*3b70*/  ISETP.LT.OR P3, PT, R12, 0x1, !P1 ;  /* 0x000000010c00780c */ /* 0x000fda0004f61670 */
[----:B------:R5:W-:Y:S01]  /*3b80*/  LDGSTS.E.BYPASS.LTC128B.128 [R199+0x3080], [R2.64+0x80], !P3 ;  /* 0x0308008002c77fae */ /* 0x000be2000d901d46 */
[----:B------:R-:W-:-:S13]  /*3b90*/  ISETP.GT.AND P3, PT, R24, 0x3f, PT ;  /* 0x0000003f1800780c */ /* 0x000fda0003f64270 */
[C---:B------:R-:W-:Y:S02]  /*3ba0*/  @!P3 ISETP.LT.OR P2, PT, R12.reuse, 0x21, !P2 ;  /* 0x000000210c00b80c */ /* 0x040fe40005741670 */
[C---:B------:R-:W-:Y:S01]  /*3bb0*/  @!P3 ISETP.LT.OR P0, PT, R12.reuse, 0x21, !P0 ;  /* 0x000000210c00b80c */ /* 0x040fe20004701670 */
[-C--:B-1----:R-:W-:Y:S10]  /*3bc0*/  HMMA.16816.F32 R24, R8, R16.reuse, RZ ;  /* 0x000000100818723c */ /* 0x082ff400000018ff */
[----:B------:R1:W-:Y:S04]  /*3bd0*/  @!P3 LDGSTS.E.BYPASS.LTC128B.128 [R199+0x2080], [R14.64], !P2 ;  /* 0x020800000ec7bfae */ /* 0x0003e8000d101d46 */
[----:B------:R1:W-:Y:S01]  /*3be0*/  @!P3 LDGSTS.E.BYPASS.LTC128B.128 [R199+0x2c80], [R14.64+0x40], !P0 ;  /* 0x02c800400ec7bfae */ /* 0x0003e2000c101d46 */
[----:B------:R-:W-:Y:S01]  /*3bf0*/  @!P3 ISETP.LT.OR P0, PT, R12, 0x21, !P1 ;  /* 0x000000210c00b80c */ /* 0x000fe20004f01670 */
[C---:B------:R-:W-:Y:S11]  /*3c00*/  HMMA.16816.F32 R52, R4.reuse, R16, RZ ;  /* 0x000000100434723c */ /* 0x040ff600000018ff */
[----:B------:R-:W-:Y:S01]  /*3c10*/  @!UPT UIADD3 URZ, URZ, URZ, URZ ;  /* 0x0000003f3f3ff290 */ /* 0x000fe2000fffe03f */
[----:B------:R1:W-:Y:S04]  /*3c20*/  @!P3 LDGSTS.E.BYPASS.LTC128B.128 [R199+0x3880], [R14.64+0x80], !P0 ;  /* 0x038800800ec7bfae */ /* 0x0003e8000c101d46 */
[----:B------:R-:W-:Y:S04]  /*3c30*/  LDSM.16.M88.4 R60, [R184+0xc00] ;  /* 0x000c0000b83c783b */ /* 0x000fe80000000200 */
[----:B------:R-:W4:Y:S01]  /*3c40*/  LDSM.16.M88.4 R36, [R187+0x2000] ;  /* 0x00200000bb24783b */ /* 0x000f220000000200 */
[C---:B--2---:R-:W-:Y:S03]  /*3c50*/  HMMA.16816.F32 R76, R4.reuse, R20, RZ ;  /* 0x00000014044c723c */ /* 0x044fe600000018ff */
[----:B------:R-:W2:Y:S04]  /*3c60*/  LDSM.16.M88.4 R28, [R187+0x3000] ;  /* 0x00300000bb1c783b */ /* 0x000ea80000000200 */
[----:B------:R-:W-:Y:S01]  /*3c70*/  LDSM.16.M88.4 R56, [R195] ;  /* 0x00000000c338783b */ /* 0x000fe20000000200 */
[C---:B---3--:R-:W-:Y:S03]  /*3c80*/  HMMA.16816.F32 R64, R4.reuse, R44, RZ ;  /* 0x0000002c0440723c */ /* 0x048fe600000018ff */
[----:B------:R-:W0:Y:S05]  /*3c90*/  LDGDEPBAR ;  /* 0x00000000000079af */ /* 0x000e2a0000000000 */
[C---:B------:R-:W-:Y:S08]  /*3ca0*/  HMMA.16816.F32 R68, R4.reuse, R22, RZ ;  /* 0x000000160444723c */ /* 0x040ff000000018ff */
[C---:B-1----:R-:W-:Y:S08]  /*3cb0*/  HMMA.16816.F32 R12, R4.reuse, R18, RZ ;  /* 0x00000012040c723c */ /* 0x042ff000000018ff */
[----:B------:R-:W-:Y:S08]  /*3cc0*/  HMMA.16816.F32 R80, R4, R46, RZ ;  /* 0x0000002e0450723c */ /* 0x000ff000000018ff */
[----:B----4-:R-:W-:Y:S01]  /*3cd0*/  HMMA.16816.F32 R4, R40, R48, R24 ;  /* 0x000000302804723c */ /* 0x010fe20000001818 */
[----:B------:R-:W1:Y:S07]  /*3ce0*/  LDSM.16.M88.4 R24, [R188+0x2000] ;  /* 0x00200000bc18783b */ /* 0x000e6e0000000200 */
[C---:B------:R-:W-:Y:S01]  /*3cf0*/  HMMA.16816.F32 R72, R8.reuse, R18, RZ ;  /* 0x000000120848723c */ /* 0x040fe200000018ff */
[----:B------:R-:W-:Y:S07]  /*3d00*/  LDSM.16.M88.4 R16, [R187+0x4000] ;  /* 0x00400000bb10783b */ /* 0x000fee0000000200 */
[C---:B------:R-:W-:Y:S08]  /*3d10*/  HMMA.16816.F32 R92, R8.reuse, R20, RZ ;  /* 0x00000014085c723c */ /* 0x040ff000000018ff */
[C---:B------:R-:W-:Y:S01]  /*3d20*/  HMMA.16816.F32 R116, R8.reuse, R22, RZ ;  /* 0x000000160874723c */ /* 0x040fe200000018ff */
[----:B------:R-:W3:Y:S07]  /*3d30*/  LDSM.16.M88.4 R20, [R188+0x3000] ;  /* 0x00300000bc14783b */ /* 0x000eee0000000200 */
[C---:B------:R-:W-:Y:S08]  /*3d40*/  HMMA.16816.F32 R104, R8.reuse, R44, RZ ;  /* 0x0000002c0868723c */ /* 0x040ff000000018ff */
[----:B------:R-:W-:Y:S01]  /*3d50*/  HMMA.16816.F32 R112, R8, R46, RZ ;  /* 0x0000002e0870723c */ /* 0x000fe200000018ff */
[----:B------:R-:W-:Y:S07]  /*3d60*/  LDSM.16.M88.4 R44, [R192] ;  /* 0x00000000c02c783b */ /* 0x000fee0000000200 */
[----:B------:R-:W-:Y:S01]  /*3d70*/  HMMA.16816.F32 R8, R32, R48, R52 ;  /* 0x000000302008723c */ /* 0x000fe20000001834 */
[----:B------:R-:W4:Y:S07]  /*3d80*/  LDSM.16.M88.4 R52, [R184+0x1800] ;  /* 0x00180000b834783b */ /* 0x000f2e0000000200 */
[----:B------:R-:W-:Y:S08]  /*3d90*/  HMMA.16816.F32 R4, R36, R60, R4 ;  /* 0x0000003c2404723c */ /* 0x000ff00000001804 */
[-C--:B------:R-:W-:Y:S01]  /*3da0*/  HMMA.16816.F32 R100, R32, R50.reuse, R12 ;  /* 0x000000322064723c */ /* 0x080fe2000000180c */
[----:B------:R-:W3:Y:S07]  /*3db0*/  LDSM.16.M88.4 R12, [R187+0x5000] ;  /* 0x00500000bb0c783b */ /* 0x000eee0000000200 */
[----:B------:R-:W-:Y:S08]  /*3dc0*/  HMMA.16816.F32 R72, R40, R50, R72 ;  /* 0x000000322848723c */ /* 0x000ff00000001848 */
[----:B--2---:R-:W-:Y:S01]  /*3dd0*/  HMMA.16816.F32 R48, R28, R60, R8 ;  /* 0x0000003c1c30723c */ /* 0x004fe20000001808 */
[----:B------:R-:W2:Y:S07]  /*3de0*/  LDSM.16.M88.4 R8, [R188+0x4000] ;  /* 0x00400000bc08783b */ /* 0x000eae0000000200 */
[----:B------:R-:W-:Y:S08]  /*3df0*/  HMMA.16816.F32 R124, R32, R84, R64 ;  /* 0x00000054207c723c */ /* 0x000ff00000001840 */
[----:B-1----:R-:W-:Y:S01]  /*3e00*/  HMMA.16816.F32 R64, R24, R56, R4 ;  /* 0x000000381840723c */ /* 0x002fe20000001804 */
[----:B------:R-:W-:Y:S07]  /*3e10*/  LDSM.16.M88.4 R4, [R188+0x5000] ;  /* 0x00500000bc04783b */ /* 0x000fee0000000200 */
[C---:B------:R-:W-:Y:S08]  /*3e20*/  HMMA.16816.F32 R108, R32.reuse, R88, R76 ;  /* 0x00000058206c723c */ /* 0x040ff0000000184c */
[C---:B------:R-:W-:Y:S08]  /*3e30*/  HMMA.16816.F32 R120, R32.reuse, R90, R68 ;  /* 0x0000005a2078723c */ /* 0x040ff00000001844 */
[----:B------:R-:W-:Y:S08]  /*3e40*/  HMMA.16816.F32 R128, R32, R86, R80 ;  /* 0x000000562080723c */ /* 0x000ff00000001850 */
[----:B---3--:R-:W-:Y:S01]  /*3e50*/  HMMA.16816.F32 R32, R20, R56, R48 ;  /* 0x000000381420723c */ /* 0x008fe20000001830 */
[----:B------:R-:W1:Y:S07]  /*3e60*/  LDSM.16.M88.4 R48, [R184+0x1000] ;  /* 0x00100000b830783b */ /* 0x000e6e0000000200 */
[-C--:B------:R-:W-:Y:S08]  /*3e70*/  HMMA.16816.F32 R72, R36, R62.reuse, R72 ;  /* 0x0000003e2448723c */ /* 0x080ff00000001848 */
[----:B------:R-:W-:Y:S01]  /*3e80*/  HMMA.16816.F32 R76, R28, R62, R100 ;  /* 0x0000003e1c4c723c */ /* 0x000fe20000001864 */
[----:B------:R-:W3:Y:S07]  /*3e90*/  LDSM.16.M88.4 R60, [R194] ;  /* 0x00000000c23c783b */ /* 0x000eee0000000200 */
[----:B----4-:R-:W-:Y:S08]  /*3ea0*/  HMMA.16816.F32 R68, R16, R52, R64 ;  /* 0x000000341044723c */ /* 0x010ff00000001840 */
[----:B------:R-:W-:Y:S08]  /*3eb0*/  HMMA.16816.F32 R92, R40, R88, R92 ;  /* 0x00000058285c723c */ /* 0x000ff0000000185c */
[----:B------:R-:W-:Y:S08]  /*3ec0*/  HMMA.16816.F32 R32, R12, R52, R32 ;  /* 0x000000340c20723c */ /* 0x000ff00000001820 */
[-C--:B------:R-:W-:Y:S08]  /*3ed0*/  HMMA.16816.F32 R64, R24, R58.reuse, R72 ;  /* 0x0000003a1840723c */ /* 0x080ff00000001848 */
[----:B------:R-:W-:Y:S08]  /*3ee0*/  HMMA.16816.F32 R72, R20, R58, R76 ;  /* 0x0000003a1448723c */ /* 0x000ff0000000184c */
[----:B--2---:R-:W-:Y:S08]  /*3ef0*/  HMMA.16816.F32 R80, R8, R44, R68 ;  /* 0x0000002c0850723c */ /* 0x004ff00000001844 */
[----:B-1----:R-:W-:Y:S08]  /*3f00*/  HMMA.16816.F32 R68, R36, R48, R92 ;  /* 0x000000302444723c */ /* 0x002ff0000000185c */
[C---:B------:R-:W-:Y:S08]  /*3f10*/  HMMA.16816.F32 R104, R40.reuse, R84, R104 ;  /* 0x000000542868723c */ /* 0x040ff00000001868 */
[----:B------:R-:W-:Y:S08]  /*3f20*/  HMMA.16816.F32 R112, R40, R86, R112 ;  /* 0x000000562870723c */ /* 0x000ff00000001870 */
[----:B------:R-:W-:Y:S01]  /*3f30*/  HMMA.16816.F32 R84, R4, R44, R32 ;  /* 0x0000002c0454723c */ /* 0x000fe20000001820 */
[----:B------:R-:W1:Y:S07]  /*3f40*/  LDSM.16.M88.4 R32, [R184+0x1c00] ;  /* 0x001c0000b820783b */ /* 0x000e6e0000000200 */
[----:B------:R-:W-:Y:S01]  /*3f50*/  HMMA.16816.F32 R56, R16, R54, R64 ;  /* 0x000000361038723c */ /* 0x000fe20000001840 */
[----:B-----5:R-:W-:-:S07]  /*3f60*/  FMUL.FTZ R2, R80, c[0x0][0x320] ;  /* 0x0000c80050027a20 */ /* 0x020fce0000410000 */
[----:B------:R-:W-:Y:S01]  /*3f70*/  HMMA.16816.F32 R100, R40, R90, R116 ;  /* 0x0000005a2864723c */ /* 0x000fe20000001874 */
[----:B------:R2:W4:Y:S07]  /*3f80*/  MUFU.TANH R116, R2 ;  /* 0x0000000200747308 */ /* 0x00052e0000002400 */
[----:B------:R-:W-:Y:S08]  /*3f90*/  HMMA.16816.F32 R40, R28, R48, R108 ;  /* 0x000000301c28723c */ /* 0x000ff0000000186c */
[----:B------:R-:W-:Y:S01]  /*3fa0*/  HMMA.16816.F32 R52, R12, R54, R72 ;  /* 0x000000360c34723c */ /* 0x000fe20000001848 */
[----:B--2---:R-:W-:-:S04]  /*3fb0*/  FMUL.FTZ R2, R81, c[0x0][0x320] ;  /* 0x0000c80051027a20 */ /* 0x004fc80000410000 */
[----:B------:R2:W1:Y:S03]  /*3fc0*/  MUFU.TANH R108, R2 ;  /* 0x00000002006c7308 */ /* 0x0004660000002400 */
[----:B---3--:R-:W-:Y:S08]  /*3fd0*/  HMMA.16816.F32 R68, R24, R60, R68 ;  /* 0x0000003c1844723c */ /* 0x008ff00000001844 */
[----:B------:R-:W-:Y:S01]  /*3fe0*/  HMMA.16816.F32 R76, R8, R46, R56 ;  /* 0x0000002e084c723c */ /* 0x000fe20000001838 */
[----:B------:R-:W-:Y:S01]  /*3ff0*/  LDSM.16.M88.4 R56, [R191] ;  /* 0x00000000bf38783b */ /* 0x000fe20000000200 */
[----:B--2---:R-:W-:-:S04]  /*4000*/  FMUL.FTZ R2, R82, c[0x0][0x320] ;  /* 0x0000c80052027a20 */ /* 0x004fc80000410000 */
[----:B------:R2:W3:Y:S02]  /*4010*/  MUFU.TANH R111, R2 ;  /* 0x00000002006f7308 */ /* 0x0004e40000002400 */
[----:B------:R-:W-:Y:S01]  /*4020*/  HMMA.16816.F32 R40, R20, R60, R40 ;  /* 0x0000003c1428723c */ /* 0x000fe20000001828 */
[----:B--2---:R-:W-:-:S05]  /*4030*/  FMUL.FTZ R2, R83, c[0x0][0x320] ;  /* 0x0000c80053027a20 */ /* 0x004fca0000410000 */
[----:B------:R2:W1:Y:S02]  /*4040*/  MUFU.TANH R109, R2 ;  /* 0x00000002006d7308 */ /* 0x0004640000002400 */
        /* <DEDUP_REMOVED lines=127> */
[----:B------:R-:W-:Y:S02]  /*4840*/  IADD3 R4, R200, -0x2, RZ ;  /* 0xfffffffec8047810 */ /* 0x000fe40007ffe0ff */
[----:B------:R-:W-:-:S02]  /*4850*/  ISETP.GE.AND P0, PT, R6, 0x21, PT ;  /* 0x000000210600780c */ /* 0x000fc40003f06270 */
[----:B-1----:R-:W-:-:S05]  /*4860*/  SHF.R.S32.HI R2, RZ, 0x1f, R4 ;  /* 0x0000001fff027819 */ /* 0x002fca0000011404 */
[----:B------:R-:W-:-:S04]  /*4870*/  IMAD R2, R2, c[0x0][0x1e0], RZ ;  /* 0x0000780002027a24 */ /* 0x000fc800078e02ff */
[----:B------:R-:W-:Y:S02]  /*4880*/  IMAD R7, R4, c[0x0][0x1e4], R2 ;  /* 0x0000790004077a24 */ /* 0x000fe400078e0202 */
[----:B------:R-:W-:Y:S02]  /*4890*/  @P0 IMAD.MOV.U32 R5, RZ, RZ, c[0x0][0x1e0] ;  /* 0x00007800ff050624 */ /* 0x000fe400078e00ff */
[----:B------:R-:W-:Y:S02]  /*48a0*/  @P0 IMAD.MOV.U32 R3, RZ, RZ, 0x5 ;  /* 0x00000005ff030424 */ /* 0x000fe400078e00ff */
[----:B------:R-:W-:-:S03]  /*48b0*/  @P0 IMAD.SHL.U32 R2, R5, 0x20, RZ ;  /* 0x0000002005020824 */ /* 0x000fc600078e00ff */
[----:B------:R-:W-:Y:S01]  /*48c0*/  @P0 SHF.L.U64.HI R3, R5, R3, c[0x0][0x1e4] ;  /* 0x0000790005030619 */ /* 0x000fe20000010203 */
[----:B------:R-:W-:-:S04]  /*48d0*/  IMAD.WIDE.U32 R4, R4, c[0x0][0x1e0], RZ ;  /* 0x0000780004047a25 */ /* 0x000fc800078e00ff */
[----:B------:R-:W-:Y:S02]  /*48e0*/  IMAD.IADD R5, R5, 0x1, R7 ;  /* 0x0000000105057824 */ /* 0x000fe400078e0207 */
[----:B------:R-:W-:-:S04]  /*48f0*/  @P0 IMAD.WIDE.U32 R2, R4, 0x30, R2 ;  /* 0x0000003004020825 */ /* 0x000fc800078e0002 */
[----:B------:R-:W-:Y:S01]  /*4900*/  @P0 IMAD R8, R5, 0x30, RZ ;  /* 0x0000003005080824 */ /* 0x000fe200078e02ff */
[----:B------:R-:W-:-:S04]  /*4910*/  @P0 IADD3 R7, P1, R246, R2, RZ ;  /* 0x00000002f6070210 */ /* 0x000fc80007f3e0ff */
[----:B------:R-:W-:Y:S02]  /*4920*/  @P0 IADD3.X R8, R252, R8, R3, P1, !PT ;  /* 0x00000008fc080210 */ /* 0x000fe40000ffe403 */
[----:B------:R-:W-:-:S13]  /*4930*/  ISETP.GE.AND P1, PT, R6, 0x1, PT ;  /* 0x000000010600780c */ /* 0x000fda0003f26270 */
[----:B------:R-:W-:-:S04]  /*4940*/  @P1 IMAD.WIDE.U32 R2, R4, 0x30, R98 ;  /* 0x0000003004021825 */ /* 0x000fc800078e0062 */
[----:B------:R-:W-:Y:S01]  /*4950*/  @P1 IMAD R5, R5, 0x30, RZ ;  /* 0x0000003005051824 */ /* 0x000fe200078e02ff */
[----:B------:R-:W-:-:S03]  /*4960*/  @P1 LEA R4, P2, R2, c[0x0][0x1c8], 0x1 ;  /* 0x0000720002041a11 */ /* 0x000fc600078408ff */
[----:B------:R-:W-:-:S05]  /*4970*/  @P1 IMAD.IADD R3, R3, 0x1, R5 ;  /* 0x0000000103031824 */ /* 0x000fca00078e0205 */
[----:B------:R-:W-:Y:S02]  /*4980*/  @P1 LEA.HI.X R5, R2, c[0x0][0x1cc], R3, 0x1, P2 ;  /* 0x0000730002051a11 */ /* 0x000fe400010f0c03 */
[----:B------:R-:W-:-:S03]  /*4990*/  @P0 LEA R2, P2, R7, c[0x0][0x1c8], 0x1 ;  /* 0x0000720007020a11 */ /* 0x000fc600078408ff */
[----:B------:R-:W-:Y:S01]  /*49a0*/  @!PT LDS RZ, [RZ] ;  /* 0x00000000fffff984 */ /* 0x000fe20000000800 */
[----:B------:R-:W-:Y:S01]  /*49b0*/  @!PT LDS RZ, [RZ] ;  /* 0x00000000fffff984 */ /* 0x000fe20000000800 */
[----:B------:R-:W-:Y:S01]  /*49c0*/  @!PT LDS RZ, [RZ] ;  /* 0x00000000fffff984 */ /* 0x000fe20000000800 */
[----:B------:R1:W-:Y:S01]  /*49d0*/  @P1 LDGSTS.E.BYPASS.LTC128B.128 [R199+0x3c80], [R4.64], !P4 ;  /* 0x03c8000004c71fae */ /* 0x0003e2000e101d46 */
[----:B------:R-:W-:-:S03]  /*49e0*/  @P0 LEA.HI.X R3, R7, c[0x0][0x1cc], R8, 0x1, P2 ;  /* 0x0000730007030a11 */ /* 0x000fc600010f0c08 */
[----:B------:R1:W-:Y:S04]  /*49f0*/  @P1 LDGSTS.E.BYPASS.LTC128B.128 [R199+0x4880], [R4.64+0x40], !P6 ;  /* 0x0488004004c71fae */ /* 0x0003e8000f101d46 */
[----:B------:R1:W-:Y:S04]  /*4a00*/  @P1 LDGSTS.E.BYPASS.LTC128B.128 [R199+0x5480], [R4.64+0x80], !P5 ;  /* 0x0548008004c71fae */ /* 0x0003e8000e901d46 */
[----:B------:R1:W-:Y:S04]  /*4a10*/  @P0 LDGSTS.E.BYPASS.LTC128B.128 [R199+0x4480], [R2.64], !P4 ;  /* 0x0448000002c70fae */ /* 0x0003e8000e101d46 */
[----:B------:R1:W-:Y:S04]  /*4a20*/  @P0 LDGSTS.E.BYPASS.LTC128B.128 [R199+0x5080], [R2.64+0x40], !P6 ;  /* 0x0508004002c70fae */ /* 0x0003e8000f101d46 */
[----:B------:R1:W-:Y:S02]  /*4a30*/  @P0 LDGSTS.E.BYPASS.LTC128B.128 [R199+0x5c80], [R2.64+0x80], !P5 ;  /* 0x05c8008002c70fae */ /* 0x0003e4000e901d46 */
.L_x_502:
[----:B--234-:R-:W-:Y:S05]  /*4a40*/  BSYNC B0 ;  /* 0x0000000000007941 */ /* 0x01cfea0003800000 */
.L_x_501:
[----:B-1----:R-:W2:Y:S01]  /*4a50*/  LDL R2, [R1+0x3c] ;  /* 0x00003c0001027983 */ /* 0x002ea20000100800 */
[----:B------:R-:W-:-:S03]  /*4a60*/  IMAD.MOV.U32 R244, RZ, RZ, c[0x0][0x2c4] ;  /* 0x0000b100fff47624 */ /* 0x000fc600078e00ff */
[----:B------:R-:W2:Y:S01]  /*4a70*/  LDL R243, [R1+0x18] ;  /* 0x0000180001f37983 */ /* 0x000ea20000100800 */
[----:B------:R-:W-:Y:S01]  /*4a80*/  IMAD.MOV.U32 R242, RZ, RZ, c[0x0][0x32c] ;  /* 0x0000cb00fff27624 */ /* 0x000fe200078e00ff */
[----:B------:R-:W-:Y:S01]  /*4a90*/  ISETP.NE.AND P0, PT, R244, 0x1, PT ;  /* 0x00000001f400780c */ /* 0x000fe20003f05270 */
[----:B------:R-:W-:Y:S01]  /*4aa0*/  ULDC UR4, c[0x0][0x324] ;  /* 0x0000c90000047ab9 */ /* 0x000fe20000000800 */
[--C-:B------:R-:W-:Y:S01]  /*4ab0*/  IMAD.IADD R8, R97, 0x1, -R236.reuse ;  /* 0x0000000161087824 */ /* 0x100fe200078e0aec */
[----:B------:R-:W-:Y:S01]  /*4ac0*/  ULOP3.LUT UR4, URZ, UR4, URZ, 0x33, !UPT ;  /* 0x000000043f047292 */ /* 0x000fe2000f8e333f */
[----:B------:R-:W0:Y:S01]  /*4ad0*/  LDGDEPBAR ;  /* 0x00000000000079af */ /* 0x000e220000000000 */
[----:B------:R-:W-:Y:S02]  /*4ae0*/  IMAD.IADD R9, R0, 0x1, -R236 ;  /* 0x0000000100097824 */ /* 0x000fe400078e0aec */
[----:B--2---:R-:W-:-:S06]  /*4af0*/  IMAD.IADD R2, R2, 0x1, R243 ;  /* 0x0000000102027824 */ /* 0x004fcc00078e02f3 */
[----:B------:R-:W-:-:S04]  /*4b00*/  @P0 IMAD.HI.U32 R3, R2, c[0x0][0x2c8], RZ ;  /* 0x0000b20002030a27 */ /* 0x000fc800078e00ff */
[----:B------:R-:W-:Y:S01]  /*4b10*/  IMAD.MOV.U32 R5, RZ, RZ, R2 ;  /* 0x000000ffff057224 */ /* 0x000fe200078e0002 */
[----:B------:R-:W-:Y:S02]  /*4b20*/  @P0 SHF.R.U32.HI R5, RZ, c[0x0][0x2cc], R3 ;  /* 0x0000b300ff050a19 */ /* 0x000fe40000011603 */
[----:B------:R-:W-:Y:S02]  /*4b30*/  IADD3 R2, -R236, 0x1, R97 ;  /* 0x00000001ec027810 */ /* 0x000fe40007ffe161 */
[----:B------:R-:W-:Y:S01]  /*4b40*/  ISETP.GE.AND P0, PT, R242, 0x1, PT ;  /* 0x00000001f200780c */ /* 0x000fe20003f06270 */
[----:B------:R-:W1:Y:S01]  /*4b50*/  SHFL.IDX PT, R4, R5, RZ, 0x1c1f ;  /* 0x001c1fff05047589 */ /* 0x000e6200000e0000 */
[----:B------:R-:W-:-:S04]  /*4b60*/  IADD3 R2, R2, -R226, RZ ;  /* 0x800000e202027210 */ /* 0x000fc80007ffe0ff */
[C---:B------:R-:W-:Y:S02]  /*4b70*/  IADD3 R6, R2.reuse, c[0x0][0x328], RZ ;  /* 0x0000ca0002067a10 */ /* 0x040fe40007ffe0ff */
[----:B------:R-:W-:Y:S02]  /*4b80*/  IADD3 R7, R2, UR4, RZ ;  /* 0x0000000402077c10 */ /* 0x000fe4000fffe0ff */
[-C--:B-1----:R-:W-:Y:S02]  /*4b90*/  IADD3 R3, R6, R4.reuse, RZ ;  /* 0x0000000406037210 */ /* 0x082fe40007ffe0ff */
[----:B------:R-:W-:Y:S02]  /*4ba0*/  IADD3 R2, R7, R4, RZ ;  /* 0x0000000407027210 */ /* 0x000fe40007ffe0ff */
[----:B------:R-:W-:Y:S01]  /*4bb0*/  IMNMX R3, R8, R3, PT ;  /* 0x0000000308037217 */ /* 0x000fe20003800200 */
[----:B------:R-:W-:Y:S05]  /*4bc0*/  @!P0 BRA `(.L_x_503) ;  /* 0x0000014000008947 */ /* 0x000fea0003800000 */
[----:B------:R-:W-:Y:S01]  /*4bd0*/  IADD3 R4, -R226, R227, R4 ;  /* 0x000000e3e2047210 */ /* 0x000fe20007ffe104 */
[----:B------:R-:W-:Y:S03]  /*4be0*/  BSSY B0, `(.L_x_504) ;  /* 0x000000e000007945 */ /* 0x000fe60003800000 */
        /* <DEDUP_REMOVED lines=9> */
.L_x_505:
[----:B------:R-:W-:-:S04]  /*4c80*/  MOV R10, c[0x0][0x32c] ;  /* 0x0000cb00000a7a02 */ /* 0x000fc80000000f00 */
[----:B------:R-:W-:-:S13]  /*4c90*/  ISETP.NE.AND P0, PT, R10, 0x1, PT ;  /* 0x000000010a00780c */ /* 0x000fda0003f05270 */
[----:B------:R-:W-:-:S05]  /*4ca0*/  @P0 IMAD.HI.U32 R10, R4, c[0x0][0x330], RZ ;  /* 0x0000cc00040a0a27 */ /* 0x000fca00078e00ff */
[----:B------:R-:W-:Y:S02]  /*4cb0*/  @P0 SHF.R.U32.HI R4, RZ, c[0x0][0x334], R10 ;  /* 0x0000cd00ff040a19 */ /* 0x000fe4000001160a */
.L_x_506:
[----:B------:R-:W-:Y:S05]  /*4cc0*/  BSYNC B0 ;  /* 0x0000000000007941 */ /* 0x000fea0003800000 */
.L_x_504:
[----:B------:R-:W-:-:S05]  /*4cd0*/  IMAD R4, R4, c[0x0][0x32c], R9 ;  /* 0x0000cb0004047a24 */ /* 0x000fca00078e0209 */
[----:B------:R-:W-:Y:S02]  /*4ce0*/  IADD3 R10, R4, c[0x0][0x32c], RZ ;  /* 0x0000cb00040a7a10 */ /* 0x000fe40007ffe0ff */
[----:B------:R-:W-:Y:S02]  /*4cf0*/  IMNMX R2, R2, R4, !PT ;  /* 0x0000000402027217 */ /* 0x000fe40007800200 */
[----:B------:R-:W-:Y:S02]  /*4d00*/  IMNMX R3, R3, R10, PT ;  /* 0x0000000a03037217 */ /* 0x000fe40003800200 */
.L_x_503:
[C---:B------:R-:W-:Y:S02]  /*4d10*/  ISETP.GE.AND P0, PT, R0.reuse, 0x2, PT ;  /* 0x000000020000780c */ /* 0x040fe40003f06270 */
[----:B------:R-:W-:Y:S02]  /*4d20*/  ISETP.GE.AND P1, PT, R0, 0x9, PT ;  /* 0x000000090000780c */ /* 0x000fe40003f26270 */
[----:B------:R-:W-:Y:S02]  /*4d30*/  P2R R13, PR, RZ, 0x1 ;  /* 0x00000001ff0d7803 */ /* 0x000fe40000000000 */
[----:B------:R-:W-:-:S02]  /*4d40*/  ISETP.GT.AND P0, PT, R2, 0x1, !P0 ;  /* 0x000000010200780c */ /* 0x000fc40004704270 */
[----:B------:R-:W-:Y:S02]  /*4d50*/  P2R R12, PR, RZ, 0x2 ;  /* 0x00000002ff0c7803 */ /* 0x000fe40000000000 */
[----:B------:R-:W-:Y:S02]  /*4d60*/  ISETP.LT.OR P0, PT, R3, 0x2, P0 ;  /* 0x000000020300780c */ /* 0x000fe40000701670 */
[----:B------:R-:W-:Y:S02]  /*4d70*/  ISETP.GE.AND P6, PT, R0, 0x12, PT ;  /* 0x000000120000780c */ /* 0x000fe40003fc6270 */
[----:B------:R-:W-:Y:S02]  /*4d80*/  FSEL R17, R108, -INF , !P0 ;  /* 0xff8000006c117808 */ /* 0x000fe40004000000 */
[----:B------:R-:W-:Y:S02]  /*4d90*/  ISETP.GT.AND P0, PT, R2, 0x8, !P1 ;  /* 0x000000080200780c */ /* 0x000fe40004f04270 */
[----:B------:R-:W-:-:S02]  /*4da0*/  ISETP.GE.AND P1, PT, R0, 0xa, PT ;  /* 0x0000000a0000780c */ /* 0x000fc40003f26270 */
[----:B------:R-:W-:Y:S02]  /*4db0*/  ISETP.LT.OR P0, PT, R3, 0x9, P0 ;  /* 0x000000090300780c */ /* 0x000fe40000701670 */
[----:B------:R-:W-:Y:S02]  /*4dc0*/  P2R R11, PR, RZ, 0x2 ;  /* 0x00000002ff0b7803 */ /* 0x000fe40000000000 */
[----:B------:R-:W-:Y:S02]  /*4dd0*/  FSEL R18, R93, -INF , !P0 ;  /* 0xff8000005d127808 */ /* 0x000fe40004000000 */
[----:B------:R-:W-:Y:S02]  /*4de0*/  ISETP.GT.AND P0, PT, R2, 0x9, !P1 ;  /* 0x000000090200780c */ /* 0x000fe40004f04270 */
[----:B------:R-:W-:Y:S02]  /*4df0*/  ISETP.GE.AND P1, PT, R0, 0x11, PT ;  /* 0x000000110000780c */ /* 0x000fe40003f26270 */
[----:B------:R-:W-:-:S02]  /*4e00*/  ISETP.LT.OR P0, PT, R3, 0xa, P0 ;  /* 0x0000000a0300780c */ /* 0x000fc40000701670 */
[----:B------:R-:W-:Y:S02]  /*4e10*/  ISETP.GE.AND P5, PT, R0, 0x19, PT ;  /* 0x000000190000780c */ /* 0x000fe40003fa6270 */
[----:B------:R-:W-:Y:S02]  /*4e20*/  FSEL R19, R92, -INF , !P0 ;  /* 0xff8000005c137808 */ /* 0x000fe40004000000 */
[----:B------:R-:W-:Y:S02]  /*4e30*/  ISETP.GT.AND P0, PT, R2, 0x10, !P1 ;  /* 0x000000100200780c */ /* 0x000fe40004f04270 */
[C---:B------:R-:W-:Y:S02]  /*4e40*/  ISETP.GE.AND P4, PT, R0.reuse, 0x1a, PT ;  /* 0x0000001a0000780c */ /* 0x040fe40003f86270 */
[----:B------:R-:W-:Y:S02]  /*4e50*/  ISETP.LT.OR P0, PT, R3, 0x11, P0 ;  /* 0x000000110300780c */ /* 0x000fe40000701670 */
[----:B------:R-:W-:-:S02]  /*4e60*/  ISETP.GE.AND P3, PT, R0, 0x21, PT ;  /* 0x000000210000780c */ /* 0x000fc40003f66270 */
[----:B------:R-:W-:Y:S02]  /*4e70*/  FSEL R21, R85, -INF , !P0 ;  /* 0xff80000055157808 */ /* 0x000fe40004000000 */
[----:B------:R-:W-:Y:S02]  /*4e80*/  ISETP.GT.AND P0, PT, R2, 0x11, !P6 ;  /* 0x000000110200780c */ /* 0x000fe40007704270 */
[----:B------:R-:W-:Y:S02]  /*4e90*/  ISETP.GE.AND P2, PT, R0, 0x22, PT ;  /* 0x000000220000780c */ /* 0x000fe40003f46270 */
[----:B------:R-:W-:Y:S02]  /*4ea0*/  ISETP.LT.OR P0, PT, R3, 0x12, P0 ;  /* 0x000000120300780c */ /* 0x000fe40000701670 */
[----:B------:R-:W-:Y:S02]  /*4eb0*/  P2R R10, PR, RZ, 0x2 ;  /* 0x00000002ff0a7803 */ /* 0x000fe40000000000 */
[----:B------:R-:W-:-:S02]  /*4ec0*/  FSEL R23, R84, -INF , !P0 ;  /* 0xff80000054177808 */ /* 0x000fc40004000000 */
[----:B------:R-:W-:Y:S02]  /*4ed0*/  ISETP.GT.AND P0, PT, R2, 0x18, !P5 ;  /* 0x000000180200780c */ /* 0x000fe40006f04270 */
[----:B------:R-:W-:Y:S02]  /*4ee0*/  ISETP.GE.AND P1, PT, R0, 0x29, PT ;  /* 0x000000290000780c */ /* 0x000fe40003f26270 */
[----:B------:R-:W-:-:S04]  /*4ef0*/  ISETP.LT.OR P0, PT, R3, 0x19, P0 ;  /* 0x000000190300780c */ /* 0x000fc80000701670 */
[----:B------:R-:W-:Y:S02]  /*4f00*/  FSEL R25, R53, -INF , !P0 ;  /* 0xff80000035197808 */ /* 0x000fe40004000000 */
[----:B------:R-:W-:-:S04]  /*4f10*/  ISETP.GT.AND P0, PT, R2, 0x19, !P4 ;  /* 0x000000190200780c */ /* 0x000fc80006704270 */
        /* <DEDUP_REMOVED lines=11> */
[----:B------:R-:W-:-:S04]  /*4fd0*/  ISETP.GE.AND P0, PT, R0, 0x1, PT ;  /* 0x000000010000780c */ /* 0x000fc80003f06270 */
[----:B------:R-:W-:Y:S02]  /*4fe0*/  P2R R14, PR, RZ, 0x1 ;  /* 0x00000001ff0e7803 */ /* 0x000fe40000000000 */
[----:B------:R-:W-:-:S04]  /*4ff0*/  ISETP.GT.AND P0, PT, R2, RZ, !P0 ;  /* 0x000000ff0200720c */ /* 0x000fc80004704270 */
[----:B------:R-:W-:-:S04]  /*5000*/  ISETP.LT.OR P0, PT, R3, 0x1, P0 ;  /* 0x000000010300780c */ /* 0x000fc80000701670 */
[----:B------:R-:W-:Y:S02]  /*5010*/  FSEL R16, R116, -INF , !P0 ;  /* 0xff80000074107808 */ /* 0x000fe40004000000 */
[----:B------:R-:W-:-:S04]  /*5020*/  ISETP.GE.AND P0, PT, R0, 0x2a, PT ;  /* 0x0000002a0000780c */ /* 0x000fc80003f06270 */
[----:B------:R-:W-:Y:S02]  /*5030*/  P2R R4, PR, RZ, 0x1 ;  /* 0x00000001ff047803 */ /* 0x000fe40000000000 */
[----:B------:R-:W-:-:S04]  /*5040*/  ISETP.GT.AND P0, PT, R2, 0x29, !P0 ;  /* 0x000000290200780c */ /* 0x000fc80004704270 */
[----:B------:R-:W-:Y:S02]  /*5050*/  ISETP.LT.OR P0, PT, R3, 0x2a, P0 ;  /* 0x0000002a0300780c */ /* 0x000fe40000701670 */
[----:B------:R-:W1:Y:S02]  /*5060*/  SHFL.IDX PT, R3, R5, 0x1, 0x1c1f ;  /* 0x003c1f0005037f89 */ /* 0x000e6400000e0000 */
[----:B------:R-:W-:Y:S02]  /*5070*/  FSEL R123, R15, -INF , !P0 ;  /* 0xff8000000f7b7808 */ /* 0x000fe40004000000 */
[----:B------:R-:W-:Y:S01]  /*5080*/  ISETP.GE.AND P0, PT, R242, 0x1, PT ;  /* 0x00000001f200780c */ /* 0x000fe20003f06270 */
[--C-:B-1----:R-:W-:Y:S02]  /*5090*/  IMAD.IADD R2, R6, 0x1, R3.reuse ;  /* 0x0000000106027824 */ /* 0x102fe400078e0203 */
[----:B------:R-:W-:-:S03]  /*50a0*/  IMAD.IADD R0, R7, 0x1, R3 ;  /* 0x0000000107007824 */ /* 0x000fc600078e0203 */
[----:B------:R-:W-:-:S07]  /*50b0*/  IMNMX R2, R8, R2, PT ;  /* 0x0000000208027217 */ /* 0x000fce0003800200 */
        /* <DEDUP_REMOVED lines=12> */
.L_x_509:
[----:B------:R-:W-:-:S04]  /*5180*/  MOV R15, c[0x0][0x32c] ;  /* 0x0000cb00000f7a02 */ /* 0x000fc80000000f00 */
[----:B------:R-:W-:-:S13]  /*5190*/  ISETP.NE.AND P0, PT, R15, 0x1, PT ;  /* 0x000000010f00780c */ /* 0x000fda0003f05270 */
[----:B------:R-:W-:-:S05]  /*51a0*/  @P0 IMAD.HI.U32 R15, R3, c[0x0][0x330], RZ ;  /* 0x0000cc00030f0a27 */ /* 0x000fca00078e00ff */
[----:B------:R-:W-:Y:S02]  /*51b0*/  @P0 SHF.R.U32.HI R3, RZ, c[0x0][0x334], R15 ;  /* 0x0000cd00ff030a19 */ /* 0x000fe4000001160f */
.L_x_510:
[----:B------:R-:W-:Y:S05]  /*51c0*/  BSYNC B0 ;  /* 0x0000000000007941 */ /* 0x000fea0003800000 */
.L_x_508:
[----:B------:R-:W-:-:S05]  /*51d0*/  IMAD R3, R3, c[0x0][0x32c], R9 ;  /* 0x0000cb0003037a24 */ /* 0x000fca00078e0209 */
[----:B------:R-:W-:Y:S02]  /*51e0*/  IADD3 R15, R3, c[0x0][0x32c], RZ ;  /* 0x0000cb00030f7a10 */ /* 0x000fe40007ffe0ff */
[----:B------:R-:W-:Y:S02]  /*51f0*/  IMNMX R0, R0, R3, !PT ;  /* 0x0000000300007217 */ /* 0x000fe40007800200 */
[----:B------:R-:W-:Y:S02]  /*5200*/  IMNMX R2, R2, R15, PT ;  /* 0x0000000f02027217 */ /* 0x000fe40003800200 */
.L_x_507:
[----:B------:R-:W-:Y:S01]  /*5210*/  ISETP.NE.AND P0, PT, R13, RZ, PT ;  /* 0x000000ff0d00720c */ /* 0x000fe20003f05270 */
[----:B------:R-:W1:Y:S03]  /*5220*/  SHFL.IDX PT, R3, R5, 0x2, 0x1c1f ;  /* 0x005c1f0005037f89 */ /* 0x000e6600000e0000 */
[----:B------:R-:W-:-:S04]  /*5230*/  ISETP.GT.AND P0, PT, R0, 0x1, !P0 ;  /* 0x000000010000780c */ /* 0x000fc80004704270 */
[----:B------:R-:W-:-:S04]  /*5240*/  ISETP.LT.OR P0, PT, R2, 0x2, P0 ;  /* 0x000000020200780c */ /* 0x000fc80000701670 */
[----:B------:R-:W-:Y:S02]  /*5250*/  FSEL R24, R109, -INF , !P0 ;  /* 0xff8000006d187808 */ /* 0x000fe40004000000 */
        /* <DEDUP_REMOVED lines=34> */
[----:B------:R-:W-:-:S04]  /*5480*/  ISETP.NE.AND P0, PT, R4, RZ, PT ;  /* 0x000000ff0400720c */ /* 0x000fc80003f05270 */
[----:B------:R-:W-:Y:S01]  /*5490*/  ISETP.GT.AND P0, PT, R0, 0x29, !P0 ;  /* 0x000000290000780c */ /* 0x000fe20004704270 */
[----:B-1----:R-:W-:-:S03]  /*54a0*/  IMAD.IADD R0, R7, 0x1, R3 ;  /* 0x0000000107007824 */ /* 0x002fc600078e0203 */
[----:B------:R-:W-:Y:S01]  /*54b0*/  ISETP.LT.OR P0, PT, R2, 0x2a, P0 ;  /* 0x0000002a0200780c */ /* 0x000fe20000701670 */
[----:B------:R-:W-:-:S03]  /*54c0*/  IMAD.IADD R2, R6, 0x1, R3 ;  /* 0x0000000106027824 */ /* 0x000fc600078e0203 */
[----:B------:R-:W-:Y:S02]  /*54d0*/  FSEL R111, R20, -INF , !P0 ;  /* 0xff800000146f7808 */ /* 0x000fe40004000000 */
[----:B------:R-:W-:Y:S02]  /*54e0*/  ISETP.GE.AND P0, PT, R242, 0x1, PT ;  /* 0x00000001f200780c */ /* 0x000fe40003f06270 */
[----:B------:R-:W-:-:S11]  /*54f0*/  IMNMX R2, R8, R2, PT ;  /* 0x0000000208027217 */ /* 0x000fd60003800200 */
        /* <DEDUP_REMOVED lines=12> */
.L_x_513:
[----:B------:R-:W-:-:S04]  /*55c0*/  MOV R15, c[0x0][0x32c] ;  /* 0x0000cb00000f7a02 */ /* 0x000fc80000000f00 */
[----:B------:R-:W-:-:S13]  /*55d0*/  ISETP.NE.AND P0, PT, R15, 0x1, PT ;  /* 0x000000010f00780c */ /* 0x000fda0003f05270 */
[----:B------:R-:W-:-:S05]  /*55e0*/  @P0 IMAD.HI.U32 R15, R3, c[0x0][0x330], RZ ;  /* 0x0000cc00030f0a27 */ /* 0x000fca00078e00ff */
[----:B------:R-:W-:Y:S02]  /*55f0*/  @P0 SHF.R.U32.HI R3, RZ, c[0x0][0x334], R15 ;  /* 0x0000cd00ff030a19 */ /* 0x000fe4000001160f */
.L_x_514:
[----:B------:R-:W-:Y:S05]  /*5600*/  BSYNC B0 ;  /* 0x0000000000007941 */ /* 0x000fea0003800000 */
.L_x_512:
[----:B------:R-:W-:-:S05]  /*5610*/  IMAD R3, R3, c[0x0][0x32c], R9 ;  /* 0x0000cb0003037a24 */ /* 0x000fca00078e0209 */
[----:B------:R-:W-:Y:S02]  /*5620*/  IADD3 R15, R3, c[0x0][0x32c], RZ ;  /* 0x0000cb00030f7a10 */ /* 0x000fe40007ffe0ff */
[----:B------:R-:W-:Y:S02]  /*5630*/  IMNMX R0, R0, R3, !PT ;  /* 0x0000000300007217 */ /* 0x000fe40007800200 */
[----:B------:R-:W-:Y:S02]  /*5640*/  IMNMX R2, R2, R15, PT ;  /* 0x0000000f02027217 */ /* 0x000fe40003800200 */
.L_x_511:
        /* <DEDUP_REMOVED lines=59> */
.L_x_517:
[----:B------:R-:W-:-:S04]  /*5a00*/  MOV R5, c[0x0][0x32c] ;  /* 0x0000cb0000057a02 */ /* 0x000fc80000000f00 */
[----:B------:R-:W-:-:S13]  /*5a10*/  ISETP.NE.AND P0, PT, R5, 0x1, PT ;  /* 0x000000010500780c */ /* 0x000fda0003f05270 */
[----:B------:R-:W-:-:S05]  /*5a20*/  @P0 IMAD.HI.U32 R5, R3, c[0x0][0x330], RZ ;  /* 0x0000cc0003050a27 */ /* 0x000fca00078e00ff */
[----:B------:R-:W-:Y:S02]  /*5a30*/  @P0 SHF.R.U32.HI R3, RZ, c[0x0][0x334], R5 ;  /* 0x0000cd00ff030a19 */ /* 0x000fe40000011605 */
.L_x_518:
[----:B------:R-:W-:Y:S05]  /*5a40*/  BSYNC B0 ;  /* 0x0000000000007941 */ /* 0x000fea0003800000 */
.L_x_516:
[----:B------:R-:W-:-:S05]  /*5a50*/  IMAD R3, R3, c[0x0][0x32c], R9 ;  /* 0x0000cb0003037a24 */ /* 0x000fca00078e0209 */
[----:B------:R-:W-:Y:S02]  /*5a60*/  IADD3 R5, R3, c[0x0][0x32c], RZ ;  /* 0x0000cb0003057a10 */ /* 0x000fe40007ffe0ff */
[----:B------:R-:W-:Y:S02]  /*5a70*/  IMNMX R0, R0, R3, !PT ;  /* 0x0000000300007217 */ /* 0x000fe40007800200 */
[----:B------:R-:W-:Y:S02]  /*5a80*/  IMNMX R2, R2, R5, PT ;  /* 0x0000000502027217 */ /* 0x000fe40003800200 */
.L_x_515:
[----:B------:R-:W-:Y:S01]  /*5a90*/  ISETP.NE.AND P0, PT, R13, RZ, PT ;  /* 0x000000ff0d00720c */ /* 0x000fe20003f05270 */
[----:B------:R-:W-:Y:S01]  /*5aa0*/  LDSM.16.MT88.4 R64, [R186+0xc00] ;  /* 0x000c0000ba40783b */ /* 0x000fe20000004200 */
[----:B------:R-:W-:Y:S02]  /*5ab0*/  FMNMX.FTZ R3, R16, R17, !PT ;  /* 0x0000001110037209 */ /* 0x000fe40007810000 */
[----:B------:R-:W-:Y:S01]  /*5ac0*/  ISETP.GT.AND P0, PT, R0, 0x1, !P0 ;  /* 0x000000010000780c */ /* 0x000fe20004704270 */
[----:B------:R-:W-:Y:S01]  /*5ad0*/  LDSM.16.MT88.4 R60, [R185+0x1800] ;  /* 0x00180000b93c783b */ /* 0x000fe20000004200 */
[----:B------:R-:W-:-:S02]  /*5ae0*/  FMNMX.FTZ R3, R18, R3, !PT ;  /* 0x0000000312037209 */ /* 0x000fc40007810000 */
[----:B------:R-:W-:Y:S01]  /*5af0*/  ISETP.LT.OR P0, PT, R2, 0x2, P0 ;  /* 0x000000020200780c */ /* 0x000fe20000701670 */
[----:B------:R-:W-:Y:S01]  /*5b00*/  LDSM.16.MT88.4 R152, [R185+0x1400] ;  /* 0x00140000b998783b */ /* 0x000fe20000004200 */
[----:B------:R-:W-:Y:S02]  /*5b10*/  FMNMX.FTZ R3, R19, R3, !PT ;  /* 0x0000000313037209 */ /* 0x000fe40007810000 */
[----:B------:R-:W-:Y:S01]  /*5b20*/  FSEL R9, R102, -INF , !P0 ;  /* 0xff80000066097808 */ /* 0x000fe20004000000 */
[----:B------:R-:W-:Y:S01]  /*5b30*/  LDSM.16.MT88.4 R136, [R186+0x800] ;  /* 0x00080000ba88783b */ /* 0x000fe20000004200 */
        /* <DEDUP_REMOVED lines=15> */
[----:B------:R-:W-:Y:S02]  /*5c30*/  FMNMX.FTZ R3, R128, R3, !PT ;  /* 0x0000000380037209 */ /* 0x000fe40007810000 */
[----:B------:R-:W-:Y:S02]  /*5c40*/  ISETP.GT.AND P0, PT, R0, 0x10, !P0 ;  /* 0x000000100000780c */ /* 0x000fe40004704270 */
[----:B------:R-:W-:Y:S02]  /*5c50*/  FMNMX.FTZ R3, R123, R3, !PT ;  /* 0x000000037b037209 */ /* 0x000fe40007810000 */
[----:B------:R-:W-:Y:S02]  /*5c60*/  ISETP.LT.OR P0, PT, R2, 0x11, P0 ;  /* 0x000000110200780c */ /* 0x000fe40000701670 */
[----:B------:R-:W-:Y:S02]  /*5c70*/  IADD3 R200, R200, -0x2, RZ ;  /* 0xfffffffec8c87810 */ /* 0x000fe40007ffe0ff */
[----:B------:R-:W-:-:S02]  /*5c80*/  FSEL R37, R72, -INF , !P0 ;  /* 0xff80000048257808 */ /* 0x000fc40004000000 */
[----:B------:R-:W-:Y:S02]  /*5c90*/  ISETP.GT.AND P0, PT, R0, 0x11, !P6 ;  /* 0x000000110000780c */ /* 0x000fe40007704270 */
[----:B------:R-:W-:Y:S02]  /*5ca0*/  ISETP.NE.AND P6, PT, R14, RZ, PT ;  /* 0x000000ff0e00720c */ /* 0x000fe40003fc5270 */
[----:B------:R-:W-:-:S04]  /*5cb0*/  ISETP.LT.OR P0, PT, R2, 0x12, P0 ;  /* 0x000000120200780c */ /* 0x000fc80000701670 */
[----:B------:R-:W-:Y:S02]  /*5cc0*/  FSEL R10, R59, -INF , !P0 ;  /* 0xff8000003b0a7808 */ /* 0x000fe40004000000 */
[----:B------:R-:W-:-:S04]  /*5cd0*/  ISETP.GT.AND P0, PT, R0, 0x18, !P5 ;  /* 0x000000180000780c */ /* 0x000fc80006f04270 */
[----:B------:R-:W-:-:S04]  /*5ce0*/  ISETP.LT.OR P0, PT, R2, 0x19, P0 ;  /* 0x000000190200780c */ /* 0x000fc80000701670 */
[----:B------:R-:W-:Y:S02]  /*5cf0*/  FSEL R68, R58, -INF , !P0 ;  /* 0xff8000003a447808 */ /* 0x000fe40004000000 */
[----:B------:R-:W-:Y:S01]  /*5d00*/  ISETP.GT.AND P0, PT, R0, 0x19, !P4 ;  /* 0x000000190000780c */ /* 0x000fe20006704270 */
[----:B------:R-:W-:Y:S03]  /*5d10*/  LDSM.16.MT88.4 R56, [R185+0xc00] ;  /* 0x000c0000b938783b */ /* 0x000fe60000004200 */
[----:B------:R-:W-:-:S04]  /*5d20*/  ISETP.LT.OR P0, PT, R2, 0x1a, P0 ;  /* 0x0000001a0200780c */ /* 0x000fc80000701670 */
[----:B------:R-:W-:Y:S02]  /*5d30*/  FSEL R69, R54, -INF , !P0 ;  /* 0xff80000036457808 */ /* 0x000fe40004000000 */
[----:B------:R-:W-:Y:S01]  /*5d40*/  ISETP.GT.AND P0, PT, R0, 0x20, !P3 ;  /* 0x000000200000780c */ /* 0x000fe20005f04270 */
[----:B------:R-:W-:Y:S03]  /*5d50*/  LDSM.16.MT88.4 R52, [R185+0x400] ;  /* 0x00040000b934783b */ /* 0x000fe60000004200 */
        /* <DEDUP_REMOVED lines=8> */
[----:B------:R-:W-:Y:S01]  /*5de0*/  ISETP.GT.AND P0, PT, R0, RZ, !P6 ;  /* 0x000000ff0000720c */ /* 0x000fe20007704270 */
[----:B------:R-:W-:Y:S01]  /*5df0*/  LDSM.16.MT88.4 R40, [R186] ;  /* 0x00000000ba28783b */ /* 0x000fe20000004200 */
[----:B------:R-:W-:Y:S02]  /*5e00*/  ISETP.NE.AND P6, PT, R4, RZ, PT ;  /* 0x000000ff0400720c */ /* 0x000fe40003fc5270 */
[----:B------:R-:W-:Y:S01]  /*5e10*/  ISETP.LT.OR P0, PT, R2, 0x1, P0 ;  /* 0x000000010200780c */ /* 0x000fe20000701670 */
[----:B------:R-:W1:Y:S03]  /*5e20*/  SHFL.BFLY PT, R4, R3, 0x2, 0x1f ;  /* 0x0c401f0003047f89 */ /* 0x000e6600000e0000 */
[----:B------:R-:W-:-:S02]  /*5e30*/  FSEL R8, R118, -INF , !P0 ;  /* 0xff80000076087808 */ /* 0x000fc40004000000 */
[----:B-1----:R-:W-:-:S05]  /*5e40*/  FMNMX.FTZ R3, R3, R4, !PT ;  /* 0x0000000403037209 */ /* 0x002fca0007810000 */
[----:B------:R-:W1:Y:S02]  /*5e50*/  SHFL.BFLY PT, R4, R3, 0x1, 0x1f ;  /* 0x0c201f0003047f89 */ /* 0x000e6400000e0000 */
[----:B-1----:R-:W-:-:S04]  /*5e60*/  FMNMX.FTZ R108, R3, R4, !PT ;  /* 0x00000004036c7209 */ /* 0x002fc80007810000 */
[C---:B------:R-:W-:Y:S01]  /*5e70*/  FSETP.NEU.FTZ.AND P0, PT, R108.reuse, -INF , PT ;  /* 0xff8000006c00780b */ /* 0x040fe20003f1d000 */
[----:B------:R-:W-:-:S05]  /*5e80*/  FMUL.FTZ R3, R108, c[0x0][0x2d0] ;  /* 0x0000b4006c037a20 */ /* 0x000fca0000410000 */
[----:B------:R-:W-:Y:S02]  /*5e90*/  FSEL R20, R3, RZ, P0 ;  /* 0x000000ff03147208 */ /* 0x000fe40000000000 */
[----:B------:R-:W-:-:S03]  /*5ea0*/  FMNMX.FTZ R3, R22, R24, !PT ;  /* 0x0000001816037209 */ /* 0x000fc60007810000 */
[--C-:B------:R-:W-:Y:S01]  /*5eb0*/  FFMA.FTZ R5, R16, c[0x0][0x2d0], -R20.reuse ;  /* 0x0000b40010057a23 */ /* 0x100fe20000010814 */
[----:B------:R-:W-:Y:S01]  /*5ec0*/  FMNMX.FTZ R3, R26, R3, !PT ;  /* 0x000000031a037209 */ /* 0x000fe20007810000 */
[----:B------:R-:W-:Y:S02]  /*5ed0*/  FFMA.FTZ R6, R21, c[0x0][0x2d0], -R20 ;  /* 0x0000b40015067a23 */ /* 0x000fe40000010814 */
[----:B------:R1:W-:Y:S01]  /*5ee0*/  MUFU.EX2 R237, R5 ;  /* 0x0000000500ed7308 */ /* 0x0003e20000000800 */
[----:B------:R-:W-:-:S04]  /*5ef0*/  FMNMX.FTZ R3, R27, R3, !PT ;  /* 0x000000031b037209 */ /* 0x000fc80007810000 */
[----:B------:R-:W-:-:S03]  /*5f00*/  FMNMX.FTZ R3, R29, R3, !PT ;  /* 0x000000031d037209 */ /* 0x000fc60007810000 */
[----:B------:R-:W-:Y:S01]  /*5f10*/  MUFU.EX2 R235, R6 ;  /* 0x0000000600eb7308 */ /* 0x000fe20000000800 */
[----:B------:R-:W-:-:S04]  /*5f20*/  FMNMX.FTZ R3, R31, R3, !PT ;  /* 0x000000031f037209 */ /* 0x000fc80007810000 */
[----:B------:R-:W-:Y:S01]  /*5f30*/  FMNMX.FTZ R3, R32, R3, !PT ;  /* 0x0000000320037209 */ /* 0x000fe20007810000 */
[----:B-1----:R-:W-:-:S03]  /*5f40*/  FFMA.FTZ R5, R17, c[0x0][0x2d0], -R20 ;  /* 0x0000b40011057a23 */ /* 0x002fc60000010814 */
[----:B------:R-:W-:Y:S01]  /*5f50*/  FMNMX.FTZ R3, R34, R3, !PT ;  /* 0x0000000322037209 */ /* 0x000fe20007810000 */
[----:B------:R1:W2:Y:S03]  /*5f60*/  MUFU.EX2 R233, R5 ;  /* 0x0000000500e97308 */ /* 0x0002a60000000800 */
[----:B------:R-:W-:-:S04]  /*5f70*/  FMNMX.FTZ R3, R122, R3, !PT ;  /* 0x000000037a037209 */ /* 0x000fc80007810000 */
[----:B------:R-:W-:-:S04]  /*5f80*/  FMNMX.FTZ R3, R121, R3, !PT ;  /* 0x0000000379037209 */ /* 0x000fc80007810000 */
[----:B------:R-:W-:-:S04]  /*5f90*/  FMNMX.FTZ R3, R120, R3, !PT ;  /* 0x0000000378037209 */ /* 0x000fc80007810000 */
[----:B------:R-:W-:Y:S01]  /*5fa0*/  FMNMX.FTZ R3, R111, R3, !PT ;  /* 0x000000036f037209 */ /* 0x000fe20007810000 */
[----:B-1----:R-:W-:Y:S01]  /*5fb0*/  FFMA.FTZ R5, R18, c[0x0][0x2d0], -R20 ;  /* 0x0000b40012057a23 */ /* 0x002fe20000010814 */
[----:B--2---:R-:W-:-:S03]  /*5fc0*/  F2FP.PACK_AB R16, R233, R237 ;  /* 0x000000ede910723e */ /* 0x004fc600000000ff */
[----:B------:R-:W1:Y:S01]  /*5fd0*/  SHFL.BFLY PT, R4, R3, 0x2, 0x1f ;  /* 0x0c401f0003047f89 */ /* 0x000e6200000e0000 */
[----:B------:R2:W-:Y:S02]  /*5fe0*/  MUFU.EX2 R231, R5 ;  /* 0x0000000500e77308 */ /* 0x0005e40000000800 */
[----:B--2---:R-:W-:-:S06]  /*5ff0*/  FFMA.FTZ R5, R19, c[0x0][0x2d0], -R20 ;  /* 0x0000b40013057a23 */ /* 0x004fcc0000010814 */
[----:B------:R2:W3:Y:S01]  /*6000*/  MUFU.EX2 R230, R5 ;  /* 0x0000000500e67308 */ /* 0x0004e20000000800 */
[----:B-1----:R-:W-:-:S05]  /*6010*/  FMNMX.FTZ R3, R3, R4, !PT ;  /* 0x0000000403037209 */ /* 0x002fca0007810000 */
[----:B------:R-:W1:Y:S01]  /*6020*/  SHFL.BFLY PT, R4, R3, 0x1, 0x1f ;  /* 0x0c201f0003047f89 */ /* 0x000e6200000e0000 */
[----:B--2---:R-:W-:Y:S02]  /*6030*/  FMNMX.FTZ R5, R8, R9, !PT ;  /* 0x0000000908057209 */ /* 0x004fe40007810000 */
[----:B---3--:R-:W-:Y:S02]  /*6040*/  F2FP.PACK_AB R18, R230, R231 ;  /* 0x000000e7e612723e */ /* 0x008fe400000000ff */
[----:B------:R-:W-:-:S04]  /*6050*/  FMNMX.FTZ R5, R12, R5, !PT ;  /* 0x000000050c057209 */ /* 0x000fc80007810000 */
[----:B------:R-:W-:Y:S01]  /*6060*/  FMNMX.FTZ R6, R11, R5, !PT ;  /* 0x000000050b067209 */ /* 0x000fe20007810000 */
[----:B------:R-:W-:-:S03]  /*6070*/  FFMA.FTZ R5, R23, c[0x0][0x2d0], -R20 ;  /* 0x0000b40017057a23 */ /* 0x000fc60000010814 */
[----:B------:R-:W-:Y:S01]  /*6080*/  FMNMX.FTZ R6, R37, R6, !PT ;  /* 0x0000000625067209 */ /* 0x000fe20007810000 */
[----:B------:R2:W-:Y:S01]  /*6090*/  MUFU.EX2 R234, R5 ;  /* 0x0000000500ea7308 */ /* 0x0005e20000000800 */
[----:B-1----:R-:W-:Y:S02]  /*60a0*/  FMNMX.FTZ R107, R3, R4, !PT ;  /* 0x00000004036b7209 */ /* 0x002fe40007810000 */
[----:B------:R-:W-:Y:S02]  /*60b0*/  FMNMX.FTZ R4, R15, R30, !PT ;  /* 0x0000001e0f047209 */ /* 0x000fe40007810000 */
[----:B------:R-:W-:Y:S01]  /*60c0*/  FMNMX.FTZ R6, R10, R6, !PT ;  /* 0x000000060a067209 */ /* 0x000fe20007810000 */
[----:B------:R-:W-:Y:S01]  /*60d0*/  FMUL.FTZ R3, R107, c[0x0][0x2d0] ;  /* 0x0000b4006b037a20 */ /* 0x000fe20000410000 */
[----:B------:R-:W-:Y:S02]  /*60e0*/  FMNMX.FTZ R4, R33, R4, !PT ;  /* 0x0000000421047209 */ /* 0x000fe40007810000 */
[----:B------:R-:W-:-:S02]  /*60f0*/  FMNMX.FTZ R6, R68, R6, !PT ;  /* 0x0000000644067209 */ /* 0x000fc40007810000 */
[----:B------:R-:W-:Y:S02]  /*6100*/  FMNMX.FTZ R4, R35, R4, !PT ;  /* 0x0000000423047209 */ /* 0x000fe40007810000 */
[----:B------:R-:W-:Y:S02]  /*6110*/  FSETP.NEU.FTZ.AND P0, PT, R107, -INF , PT ;  /* 0xff8000006b00780b */ /* 0x000fe40003f1d000 */
[----:B------:R-:W-:Y:S01]  /*6120*/  FMNMX.FTZ R4, R36, R4, !PT ;  /* 0x0000000424047209 */ /* 0x000fe20007810000 */
[----:B--2---:R-:W-:Y:S01]  /*6130*/  FFMA.FTZ R5, R25, c[0x0][0x2d0], -R20 ;  /* 0x0000b40019057a23 */ /* 0x004fe20000010814 */
[----:B------:R-:W-:Y:S02]  /*6140*/  FMNMX.FTZ R6, R69, R6, !PT ;  /* 0x0000000645067209 */ /* 0x000fe40007810000 */
[----:B------:R-:W-:Y:S01]  /*6150*/  FMNMX.FTZ R4, R38, R4, !PT ;  /* 0x0000000426047209 */ /* 0x000fe20007810000 */
[----:B------:R1:W-:Y:S01]  /*6160*/  MUFU.EX2 R238, R5 ;  /* 0x0000000500ee7308 */ /* 0x0003e20000000800 */
[----:B------:R-:W-:-:S02]  /*6170*/  FSEL R3, R3, RZ, P0 ;  /* 0x000000ff03037208 */ /* 0x000fc40000000000 */
[----:B------:R-:W-:Y:S02]  /*6180*/  FMNMX.FTZ R4, R48, R4, !PT ;  /* 0x0000000430047209 */ /* 0x000fe40007810000 */
[----:B------:R-:W-:Y:S02]  /*6190*/  ISETP.GT.AND P0, PT, R0, 0x29, !P6 ;  /* 0x000000290000780c */ /* 0x000fe40007704270 */
[----:B------:R-:W-:Y:S02]  /*61a0*/  FMNMX.FTZ R4, R49, R4, !PT ;  /* 0x0000000431047209 */ /* 0x000fe40007810000 */
[----:B------:R-:W-:Y:S02]  /*61b0*/  FMNMX.FTZ R0, R100, R6, !PT ;  /* 0x0000000664007209 */ /* 0x000fe40007810000 */
[----:B------:R-:W-:Y:S02]  /*61c0*/  FMNMX.FTZ R4, R110, R4, !PT ;  /* 0x000000046e047209 */ /* 0x000fe40007810000 */
[----:B------:R-:W-:-:S02]  /*61d0*/  ISETP.LT.OR P0, PT, R2, 0x2a, P0 ;  /* 0x0000002a0200780c */ /* 0x000fc40000701670 */
[----:B------:R-:W-:Y:S01]  /*61e0*/  FMNMX.FTZ R4, R109, R4, !PT ;  /* 0x000000046d047209 */ /* 0x000fe20007810000 */
[----:B-1----:R-:W-:Y:S01]  /*61f0*/  FFMA.FTZ R5, R28, c[0x0][0x2d0], -R20 ;  /* 0x0000b4001c057a23 */ /* 0x002fe20000010814 */
[----:B------:R-:W-:Y:S01]  /*6200*/  FMNMX.FTZ R2, R101, R0, !PT ;  /* 0x0000000065027209 */ /* 0x000fe20007810000 */
[----:B------:R-:W-:Y:S01]  /*6210*/  FFMA.FTZ R0, R22, c[0x0][0x2d0], -R3 ;  /* 0x0000b40016007a23 */ /* 0x000fe20000010803 */
[----:B------:R-:W-:Y:S01]  /*6220*/  FMNMX.FTZ R4, R105, R4, !PT ;  /* 0x0000000469047209 */ /* 0x000fe20007810000 */
[----:B------:R1:W-:Y:S01]  /*6230*/  MUFU.EX2 R239, R5 ;  /* 0x0000000500ef7308 */ /* 0x0003e20000000800 */
[----:B------:R-:W-:Y:S02]  /*6240*/  FSEL R21, R46, -INF , !P0 ;  /* 0xff8000002e157808 */ /* 0x000fe40004000000 */
[----:B------:R-:W-:Y:S01]  /*6250*/  FMNMX.FTZ R4, R104, R4, !PT ;  /* 0x0000000468047209 */ /* 0x000fe20007810000 */
[----:B------:R-:W-:Y:S01]  /*6260*/  LDSM.16.MT88.4 R44, [R185] ;  /* 0x00000000b92c783b */ /* 0x000fe20000004200 */
[----:B------:R-:W-:-:S02]  /*6270*/  FMNMX.FTZ R2, R103, R2, !PT ;  /* 0x0000000267027209 */ /* 0x000fc40007810000 */
[----:B------:R-:W-:Y:S01]  /*6280*/  ISETP.NE.AND P6, PT, R244, 0x1, PT ;  /* 0x00000001f400780c */ /* 0x000fe20003fc5270 */
[----:B------:R-:W2:Y:S01]  /*6290*/  SHFL.BFLY PT, R7, R4, 0x2, 0x1f ;  /* 0x0c401f0004077f89 */ /* 0x000ea200000e0000 */
[----:B------:R2:W-:Y:S01]  /*62a0*/  MUFU.EX2 R221, R0 ;  /* 0x0000000000dd7308 */ /* 0x0005e20000000800 */
[----:B------:R-:W-:-:S05]  /*62b0*/  FMNMX.FTZ R2, R21, R2, !PT ;  /* 0x0000000215027209 */ /* 0x000fca0007810000 */
[----:B-1----:R-:W-:Y:S01]  /*62c0*/  SHFL.BFLY PT, R5, R2, 0x2, 0x1f ;  /* 0x0c401f0002057f89 */ /* 0x002fe200000e0000 */
[----:B--2---:R-:W-:Y:S01]  /*62d0*/  FMNMX.FTZ R0, R4, R7, !PT ;  /* 0x0000000704007209 */ /* 0x004fe20007810000 */
[----:B------:R-:W-:-:S04]  /*62e0*/  FFMA.FTZ R4, R24, c[0x0][0x2d0], -R3 ;  /* 0x0000b40018047a23 */ /* 0x000fc80000010803 */
[----:B------:R-:W1:Y:S01]  /*62f0*/  SHFL.BFLY PT, R6, R0, 0x1, 0x1f ;  /* 0x0c201f0000067f89 */ /* 0x000e6200000e0000 */
[----:B------:R2:W3:Y:S02]  /*6300*/  MUFU.EX2 R218, R4 ;  /* 0x0000000400da7308 */ /* 0x0004e40000000800 */
[----:B--2---:R-:W-:Y:S01]  /*6310*/  FFMA.FTZ R4, R26, c[0x0][0x2d0], -R3 ;  /* 0x0000b4001a047a23 */ /* 0x004fe20000010803 */
[----:B---3--:R-:W-:-:S05]  /*6320*/  F2FP.PACK_AB R17, R218, R221 ;  /* 0x000000ddda11723e */ /* 0x008fca00000000ff */
[----:B------:R2:W-:Y:S01]  /*6330*/  MUFU.EX2 R219, R4 ;  /* 0x0000000400db7308 */ /* 0x0005e20000000800 */
[----:B-1----:R-:W-:Y:S02]  /*6340*/  FMNMX.FTZ R106, R0, R6, !PT ;  /* 0x00000006006a7209 */ /* 0x002fe40007810000 */
[----:B------:R-:W-:Y:S02]  /*6350*/  FMNMX.FTZ R0, R2, R5, !PT ;  /* 0x0000000502007209 */ /* 0x000fe40007810000 */
[C---:B------:R-:W-:Y:S01]  /*6360*/  FSETP.NEU.FTZ.AND P0, PT, R106.reuse, -INF , PT ;  /* 0xff8000006a00780b */ /* 0x040fe20003f1d000 */
[----:B------:R-:W-:Y:S02]  /*6370*/  FMUL.FTZ R2, R106, c[0x0][0x2d0] ;  /* 0x0000b4006a027a20 */ /* 0x000fe40000410000 */
[----:B------:R-:W1:Y:S03]  /*6380*/  SHFL.BFLY PT, R5, R0, 0x1, 0x1f ;  /* 0x0c201f0000057f89 */ /* 0x000e6600000e0000 */
[----:B------:R-:W-:Y:S01]  /*6390*/  FSEL R2, R2, RZ, P0 ;  /* 0x000000ff02027208 */ /* 0x000fe20000000000 */
[----:B--2---:R-:W-:-:S02]  /*63a0*/  FFMA.FTZ R4, R27, c[0x0][0x2d0], -R3 ;  /* 0x0000b4001b047a23 */ /* 0x004fc40000010803 */
[----:B------:R-:W-:Y:S02]  /*63b0*/  LDSM.16.MT88.4 R24, [R186+0x1800] ;  /* 0x00180000ba18783b */ /* 0x000fe40000004200 */
[----:B------:R-:W2:Y:S01]  /*63c0*/  MUFU.EX2 R220, R4 ;  /* 0x0000000400dc7308 */ /* 0x000ea20000000800 */
[----:B-1----:R-:W-:Y:S01]  /*63d0*/  FMNMX.FTZ R102, R0, R5, !PT ;  /* 0x0000000500667209 */ /* 0x002fe20007810000 */
[----:B------:R-:W-:Y:S01]  /*63e0*/  FFMA.FTZ R0, R35, c[0x0][0x2d0], -R2 ;  /* 0x0000b40023007a23 */ /* 0x000fe20000010802 */
[----:B--2---:R-:W-:Y:S01]  /*63f0*/  F2FP.PACK_AB R19, R220, R219 ;  /* 0x000000dbdc13723e */ /* 0x004fe200000000ff */
[----:B------:R-:W-:Y:S01]  /*6400*/  FFMA.FTZ R4, R29, c[0x0][0x2d0], -R3 ;  /* 0x0000b4001d047a23 */ /* 0x000fe20000010803 */
[----:B------:R-:W-:-:S03]  /*6410*/  FSETP.NEU.FTZ.AND P0, PT, R102, -INF , PT ;  /* 0xff8000006600780b */ /* 0x000fc60003f1d000 */
[----:B------:R1:W-:Y:S01]  /*6420*/  MUFU.EX2 R215, R0 ;  /* 0x0000000000d77308 */ /* 0x0003e20000000800 */
[----:B------:R-:W-:Y:S01]  /*6430*/  FFMA.FTZ R5, R49, c[0x0][0x2d0], -R2 ;  /* 0x0000b40031057a23 */ /* 0x000fe20000010802 */
[C---:B------:R-:W-:Y:S06]  /*6440*/  HMMA.16816.F32 R96, R16.reuse, R56, RZ ;  /* 0x000000381060723c */ /* 0x040fec00000018ff */
[----:B------:R2:W-:Y:S02]  /*6450*/  MUFU.EX2 R222, R4 ;  /* 0x0000000400de7308 */ /* 0x0005e40000000800 */
[----:B------:R-:W-:Y:S01]  /*6460*/  HMMA.16816.F32 R92, R16, R64, RZ ;  /* 0x00000040105c723c */ /* 0x000fe200000018ff */
[----:B-1----:R-:W-:-:S05]  /*6470*/  FMUL.FTZ R0, R102, c[0x0][0x2d0] ;  /* 0x0000b40066007a20 */ /* 0x002fca0000410000 */
[----:B------:R-:W-:Y:S02]  /*6480*/  MUFU.EX2 R217, R5 ;  /* 0x0000000500d97308 */ /* 0x000fe40000000800 */
[----:B------:R-:W-:Y:S01]  /*6490*/  HMMA.16816.F32 R88, R16, R60, RZ ;  /* 0x0000003c1058723c */ /* 0x000fe200000018ff */
[----:B------:R-:W-:Y:S01]  /*64a0*/  FSEL R0, R0, RZ, P0 ;  /* 0x000000ff00007208 */ /* 0x000fe20000000000 */
[----:B--2---:R-:W-:-:S04]  /*64b0*/  FFMA.FTZ R4, R31, c[0x0][0x2d0], -R3 ;  /* 0x0000b4001f047a23 */ /* 0x004fc80000010803 */
[----:B------:R1:W-:Y:S02]  /*64c0*/  MUFU.EX2 R224, R4 ;  /* 0x0000000400e07308 */ /* 0x0003e40000000800 */
[C---:B------:R-:W-:Y:S08]  /*64d0*/  HMMA.16816.F32 R116, R16.reuse, R44, RZ ;  /* 0x0000002c1074723c */ /* 0x040ff000000018ff */
[----:B------:R-:W-:Y:S01]  /*64e0*/  HMMA.16816.F32 R112, R16, R40, RZ ;  /* 0x000000281070723c */ /* 0x000fe200000018ff */
[----:B-1----:R-:W-:-:S04]  /*64f0*/  FFMA.FTZ R4, R32, c[0x0][0x2d0], -R3 ;  /* 0x0000b40020047a23 */ /* 0x002fc80000010803 */
[----:B------:R1:W-:Y:S02]  /*6500*/  MUFU.EX2 R223, R4 ;  /* 0x0000000400df7308 */ /* 0x0003e40000000800 */
[----:B-1----:R-:W-:-:S06]  /*6510*/  FFMA.FTZ R4, R34, c[0x0][0x2d0], -R3 ;  /* 0x0000b40022047a23 */ /* 0x002fcc0000010803 */
[----:B------:R1:W-:Y:S02]  /*6520*/  MUFU.EX2 R225, R4 ;  /* 0x0000000400e17308 */ /* 0x0003e40000000800 */
[----:B-1----:R-:W-:-:S06]  /*6530*/  FFMA.FTZ R4, R15, c[0x0][0x2d0], -R2 ;  /* 0x0000b4000f047a23 */ /* 0x002fcc0000010802 */
[----:B------:R1:W-:Y:S02]  /*6540*/  MUFU.EX2 R212, R4 ;  /* 0x0000000400d47308 */ /* 0x0003e40000000800 */
[--C-:B-1----:R-:W-:Y:S02]  /*6550*/  FFMA.FTZ R4, R30, c[0x0][0x2d0], -R2.reuse ;  /* 0x0000b4001e047a23 */ /* 0x102fe40000010802 */
[----:B------:R-:W1:Y:S04]  /*6560*/  LDSM.16.MT88.4 R28, [R185+0x1000] ;  /* 0x00100000b91c783b */ /* 0x000e680000004200 */
[----:B------:R2:W-:Y:S02]  /*6570*/  MUFU.EX2 R210, R4 ;  /* 0x0000000400d27308 */ /* 0x0005e40000000800 */
[----:B--2---:R-:W-:-:S02]  /*6580*/  FFMA.FTZ R4, R33, c[0x0][0x2d0], -R2 ;  /* 0x0000b40021047a23 */ /* 0x004fc40000010802 */
[----:B------:R-:W-:Y:S04]  /*6590*/  LDSM.16.MT88.4 R32, [R186+0x400] ;  /* 0x00040000ba20783b */ /* 0x000fe80000004200 */
[----:B------:R2:W3:Y:S02]  /*65a0*/  MUFU.EX2 R211, R4 ;  /* 0x0000000400d37308 */ /* 0x0004e40000000800 */
[----:B--2---:R-:W-:Y:S01]  /*65b0*/  FFMA.FTZ R4, R36, c[0x0][0x2d0], -R2 ;  /* 0x0000b40024047a23 */ /* 0x004fe20000010802 */
[----:B---3--:R-:W-:-:S05]  /*65c0*/  F2FP.PACK_AB R14, R215, R211 ;  /* 0x000000d3d70e723e */ /* 0x008fca00000000ff */
[----:B------:R2:W-:Y:S02]  /*65d0*/  MUFU.EX2 R216, R4 ;  /* 0x0000000400d87308 */ /* 0x0005e40000000800 */
[----:B--2---:R-:W-:Y:S01]  /*65e0*/  FFMA.FTZ R4, R8, c[0x0][0x2d0], -R0 ;  /* 0x0000b40008047a23 */ /* 0x004fe20000010800 */
[----:B------:R-:W-:-:S05]  /*65f0*/  F2FP.PACK_AB R8, R234, R235 ;  /* 0x000000ebea08723e */ /* 0x000fca00000000ff */
[----:B------:R2:W-:Y:S02]  /*6600*/  MUFU.EX2 R22, R4 ;  /* 0x0000000400167308 */ /* 0x0005e40000000800 */
[----:B--2---:R-:W-:Y:S01]  /*6610*/  FFMA.FTZ R4, R9, c[0x0][0x2d0], -R0 ;  /* 0x0000b40009047a23 */ /* 0x004fe20000010800 */
[----:B------:R-:W-:-:S05]  /*6620*/  F2FP.PACK_AB R9, R224, R222 ;  /* 0x000000dee009723e */ /* 0x000fca00000000ff */
[----:B------:R2:W3:Y:S02]  /*6630*/  MUFU.EX2 R207, R4 ;  /* 0x0000000400cf7308 */ /* 0x0004e40000000800 */
[----:B--2---:R-:W-:Y:S01]  /*6640*/  FFMA.FTZ R4, R12, c[0x0][0x2d0], -R0 ;  /* 0x0000b4000c047a23 */ /* 0x004fe20000010800 */
[----:B------:R-:W-:Y:S02]  /*6650*/  F2FP.PACK_AB R12, R210, R212 ;  /* 0x000000d4d20c723e */ /* 0x000fe400000000ff */
[----:B---3--:R-:W-:-:S03]  /*6660*/  F2FP.PACK_AB R13, R207, R22 ;  /* 0x00000016cf0d723e */ /* 0x008fc600000000ff */
[----:B------:R2:W-:Y:S02]  /*6670*/  MUFU.EX2 R208, R4 ;  /* 0x0000000400d07308 */ /* 0x0005e40000000800 */
[----:B--2---:R-:W-:Y:S01]  /*6680*/  FFMA.FTZ R4, R11, c[0x0][0x2d0], -R0 ;  /* 0x0000b4000b047a23 */ /* 0x004fe20000010800 */
[----:B------:R-:W-:-:S05]  /*6690*/  F2FP.PACK_AB R11, R225, R223 ;  /* 0x000000dfe10b723e */ /* 0x000fca00000000ff */
[----:B------:R2:W3:Y:S02]  /*66a0*/  MUFU.EX2 R209, R4 ;  /* 0x0000000400d17308 */ /* 0x0004e40000000800 */
[----:B--2---:R-:W-:Y:S01]  /*66b0*/  FFMA.FTZ R4, R38, c[0x0][0x2d0], -R2 ;  /* 0x0000b40026047a23 */ /* 0x004fe20000010802 */
[----:B---3--:R-:W-:-:S05]  /*66c0*/  F2FP.PACK_AB R15, R209, R208 ;  /* 0x000000d0d10f723e */ /* 0x008fca00000000ff */
[----:B------:R2:W-:Y:S02]  /*66d0*/  MUFU.EX2 R213, R4 ;  /* 0x0000000400d57308 */ /* 0x0005e40000000800 */
[C---:B------:R-:W-:Y:S08]  /*66e0*/  HMMA.16816.F32 R84, R12.reuse, R44, RZ ;  /* 0x0000002c0c54723c */ /* 0x040ff000000018ff */
[----:B------:R-:W-:Y:S01]  /*66f0*/  HMMA.16816.F32 R80, R12, R40, RZ ;  /* 0x000000280c50723c */ /* 0x000fe200000018ff */
[----:B--2---:R-:W-:-:S02]  /*6700*/  FFMA.FTZ R4, R48, c[0x0][0x2d0], -R2 ;  /* 0x0000b40030047a23 */ /* 0x004fc40000010802 */
[----:B------:R-:W2:Y:S02]  /*6710*/  LDSM.16.MT88.4 R48, [R185+0x1c00] ;  /* 0x001c0000b930783b */ /* 0x000ea40000004200 */
[----:B------:R3:W4:Y:S03]  /*6720*/  MUFU.EX2 R214, R4 ;  /* 0x0000000400d67308 */ /* 0x0007260000000800 */
[C---:B------:R-:W-:Y:S08]  /*6730*/  HMMA.16816.F32 R76, R12.reuse, R56, RZ ;  /* 0x000000380c4c723c */ /* 0x040ff000000018ff */
[----:B------:R-:W-:Y:S01]  /*6740*/  HMMA.16816.F32 R72, R12, R64, RZ ;  /* 0x000000400c48723c */ /* 0x000fe200000018ff */
[--C-:B---3--:R-:W-:Y:S01]  /*6750*/  FFMA.FTZ R4, R37, c[0x0][0x2d0], -R0.reuse ;  /* 0x0000b40025047a23 */ /* 0x108fe20000010800 */
[----:B----4-:R-:W-:Y:S01]  /*6760*/  F2FP.PACK_AB R6, R217, R214 ;  /* 0x000000d6d906723e */ /* 0x010fe200000000ff */
[----:B------:R-:W3:Y:S02]  /*6770*/  LDSM.16.MT88.4 R36, [R186+0x1000] ;  /* 0x00100000ba24783b */ /* 0x000ee40000004200 */
[----:B------:R4:W-:Y:S02]  /*6780*/  MUFU.EX2 R160, R4 ;  /* 0x0000000400a07308 */ /* 0x0009e40000000800 */
[----:B----4-:R-:W-:Y:S01]  /*6790*/  FFMA.FTZ R4, R10, c[0x0][0x2d0], -R0 ;  /* 0x0000b4000a047a23 */ /* 0x010fe20000010800 */
[----:B------:R-:W-:-:S05]  /*67a0*/  F2FP.PACK_AB R10, R239, R238 ;  /* 0x000000eeef0a723e */ /* 0x000fca00000000ff */
[----:B------:R4:W5:Y:S02]  /*67b0*/  MUFU.EX2 R23, R4 ;  /* 0x0000000400177308 */ /* 0x0009640000000800 */
[C---:B-1----:R-:W-:Y:S08]  /*67c0*/  HMMA.16816.F32 R144, R8.reuse, R28, R96 ;  /* 0x0000001c0890723c */ /* 0x042ff00000001860 */
[----:B--2---:R-:W-:Y:S01]  /*67d0*/  HMMA.16816.F32 R168, R8, R48, R88 ;  /* 0x0000003008a8723c */ /* 0x004fe20000001858 */
[----:B----4-:R-:W-:Y:S01]  /*67e0*/  FFMA.FTZ R4, R68, c[0x0][0x2d0], -R0 ;  /* 0x0000b40044047a23 */ /* 0x010fe20000010800 */
[----:B-----5:R-:W-:-:S03]  /*67f0*/  F2FP.PACK_AB R5, R23, R160 ;  /* 0x000000a01705723e */ /* 0x020fc600000000ff */
[----:B------:R1:W-:Y:S03]  /*6800*/  MUFU.EX2 R162, R4 ;  /* 0x0000000400a27308 */ /* 0x0003e60000000800 */
[----:B---3--:R-:W-:Y:S08]  /*6810*/  HMMA.16816.F32 R172, R8, R36, R92 ;  /* 0x0000002408ac723c */ /* 0x008ff0000000185c */
[----:B------:R-:W-:Y:S01]  /*6820*/  HMMA.16816.F32 R88, R12, R66, RZ ;  /* 0x000000420c58723c */ /* 0x000fe200000018ff */
[----:B-1----:R-:W-:-:S07]  /*6830*/  FFMA.FTZ R4, R69, c[0x0][0x2d0], -R0 ;  /* 0x0000b40045047a23 */ /* 0x002fce0000010800 */
[C---:B------:R-:W-:Y:S01]  /*6840*/  HMMA.16816.F32 R96, R12.reuse, R62, RZ ;  /* 0x0000003e0c60723c */ /* 0x040fe200000018ff */
[----:B------:R1:W2:Y:S07]  /*6850*/  MUFU.EX2 R161, R4 ;  /* 0x0000000400a17308 */ /* 0x0002ae0000000800 */
[C---:B------:R-:W-:Y:S08]  /*6860*/  HMMA.16816.F32 R68, R12.reuse, R60, RZ ;  /* 0x0000003c0c44723c */ /* 0x040ff000000018ff */
[----:B------:R-:W-:Y:S01]  /*6870*/  HMMA.16816.F32 R92, R12, R26, RZ ;  /* 0x0000001a0c5c723c */ /* 0x000fe200000018ff */
[----:B-1----:R-:W-:-:S02]  /*6880*/  F2FP.PACK_AB R4, R213, R216 ;  /* 0x000000d8d504723e */ /* 0x002fc400000000ff */
[----:B--2---:R-:W-:-:S05]  /*6890*/  F2FP.PACK_AB R7, R161, R162 ;  /* 0x000000a2a107723e */ /* 0x004fca00000000ff */
[----:B------:R-:W-:Y:S08]  /*68a0*/  HMMA.16816.F32 R64, R16, R66, RZ ;  /* 0x000000421040723c */ /* 0x000ff000000018ff */
[C---:B------:R-:W-:Y:S08]  /*68b0*/  HMMA.16816.F32 R124, R4.reuse, R52, R84 ;  /* 0x00000034047c723c */ /* 0x040ff00000001854 */
[C---:B------:R-:W-:Y:S08]  /*68c0*/  HMMA.16816.F32 R132, R4.reuse, R32, R80 ;  /* 0x000000200484723c */ /* 0x040ff00000001850 */
[C---:B------:R-:W-:Y:S08]  /*68d0*/  HMMA.16816.F32 R148, R4.reuse, R28, R76 ;  /* 0x0000001c0494723c */ /* 0x040ff0000000184c */
[----:B------:R-:W-:Y:S08]  /*68e0*/  HMMA.16816.F32 R180, R4, R36, R72 ;  /* 0x0000002404b4723c */ /* 0x000ff00000001848 */
[C---:B------:R-:W-:Y:S08]  /*68f0*/  HMMA.16816.F32 R72, R12.reuse, R24, RZ ;  /* 0x000000180c48723c */ /* 0x040ff000000018ff */
[C---:B------:R-:W-:Y:S08]  /*6900*/  HMMA.16816.F32 R76, R12.reuse, R46, RZ ;  /* 0x0000002e0c4c723c */ /* 0x040ff000000018ff */
[C---:B------:R-:W-:Y:S08]  /*6910*/  HMMA.16816.F32 R80, R12.reuse, R42, RZ ;  /* 0x0000002a0c50723c */ /* 0x040ff000000018ff */
[----:B------:R-:W-:Y:S01]  /*6920*/  HMMA.16816.F32 R84, R12, R58, RZ ;  /* 0x0000003a0c54723c */ /* 0x000fe200000018ff */
[----:B------:R-:W1:Y:S07]  /*6930*/  LDSM.16.MT88.4 R12, [R186+0x1c00] ;  /* 0x001c0000ba0c783b */ /* 0x000e6e0000004200 */
[----:B------:R-:W-:Y:S08]  /*6940*/  HMMA.16816.F32 R176, R4, R48, R68 ;  /* 0x0000003004b0723c */ /* 0x000ff00000001844 */
[C---:B------:R-:W-:Y:S08]  /*6950*/  HMMA.16816.F32 R68, R16.reuse, R46, RZ ;  /* 0x0000002e1044723c */ /* 0x040ff000000018ff */
[C---:B------:R-:W-:Y:S08]  /*6960*/  HMMA.16816.F32 R44, R16.reuse, R42, RZ ;  /* 0x0000002a102c723c */ /* 0x040ff000000018ff */
[C---:B------:R-:W-:Y:S08]  /*6970*/  HMMA.16816.F32 R56, R16.reuse, R58, RZ ;  /* 0x0000003a1038723c */ /* 0x040ff000000018ff */
[C---:B------:R-:W-:Y:S08]  /*6980*/  HMMA.16816.F32 R60, R16.reuse, R62, RZ ;  /* 0x0000003e103c723c */ /* 0x040ff000000018ff */
[C---:B------:R-:W-:Y:S08]  /*6990*/  HMMA.16816.F32 R40, R16.reuse, R24, RZ ;  /* 0x000000181028723c */ /* 0x040ff000000018ff */
[----:B------:R-:W-:Y:S08]  /*69a0*/  HMMA.16816.F32 R16, R16, R26, RZ ;  /* 0x0000001a1010723c */ /* 0x000ff000000018ff */
[C---:B------:R-:W-:Y:S08]  /*69b0*/  HMMA.16816.F32 R116, R8.reuse, R52, R116 ;  /* 0x000000340874723c */ /* 0x040ff00000001874 */
[C---:B-1----:R-:W-:Y:S08]  /*69c0*/  HMMA.16816.F32 R156, R8.reuse, R12, R40 ;  /* 0x0000000c089c723c */ /* 0x042ff00000001828 */
[C---:B------:R-:W-:Y:S08]  /*69d0*/  HMMA.16816.F32 R140, R8.reuse, R32, R112 ;  /* 0x00000020088c723c */ /* 0x040ff00000001870 */
[C---:B------:R-:W-:Y:S08]  /*69e0*/  HMMA.16816.F32 R68, R8.reuse, R54, R68 ;  /* 0x000000360844723c */ /* 0x040ff00000001844 */
[C---:B------:R-:W-:Y:S08]  /*69f0*/  HMMA.16816.F32 R44, R8.reuse, R34, R44 ;  /* 0x00000022082c723c */ /* 0x040ff0000000182c */
[C---:B------:R-:W-:Y:S08]  /*6a00*/  HMMA.16816.F32 R56, R8.reuse, R30, R56 ;  /* 0x0000001e0838723c */ /* 0x040ff00000001838 */
[C---:B------:R-:W-:Y:S08]  /*6a10*/  HMMA.16816.F32 R64, R8.reuse, R38, R64 ;  /* 0x000000260840723c */ /* 0x040ff00000001840 */
[C---:B------:R-:W-:Y:S01]  /*6a20*/  HMMA.16816.F32 R40, R8.reuse, R50, R60 ;  /* 0x000000320828723c */ /* 0x040fe2000000183c */
[----:B------:R-:W-:Y:S07]  /*6a30*/  LDSM.16.MT88.4 R60, [R186+0x1400] ;  /* 0x00140000ba3c783b */ /* 0x000fee0000004200 */
[----:B------:R-:W-:Y:S07]  /*6a40*/  HMMA.16816.F32 R24, R8, R14, R16 ;  /* 0x0000000e0818723c */ /* 0x000fee0000001810 */
[----:B------:R-:W-:Y:S01]  /*6a50*/  FFMA.FTZ R8, R130, c[0x0][0x2d0], -R20 ;  /* 0x0000b40082087a23 */ /* 0x000fe20000010814 */
[----:B------:R-:W-:Y:S01]  /*6a60*/  HMMA.16816.F32 R88, R4, R38, R88 ;  /* 0x000000260458723c */ /* 0x000fe20000001858 */
[----:B------:R-:W-:-:S02]  /*6a70*/  FADD.FTZ R11, R237, R233 ;  /* 0x000000e9ed0b7221 */ /* 0x000fc40000010000 */
[----:B------:R1:W-:Y:S02]  /*6a80*/  MUFU.EX2 R204, R8 ;  /* 0x0000000800cc7308 */ /* 0x0003e40000000800 */
[----:B------:R-:W-:-:S03]  /*6a90*/  FADD.FTZ R11, R231, R11 ;  /* 0x0000000be70b7221 */ /* 0x000fc60000010000 */
[----:B------:R-:W-:Y:S01]  /*6aa0*/  HMMA.16816.F32 R164, R4, R12, R72 ;  /* 0x0000000c04a4723c */ /* 0x000fe20000001848 */
[----:B------:R-:W-:-:S04]  /*6ab0*/  FADD.FTZ R11, R230, R11 ;  /* 0x0000000be60b7221 */ /* 0x000fc80000010000 */
[----:B------:R-:W-:Y:S02]  /*6ac0*/  FADD.FTZ R11, R235, R11 ;  /* 0x0000000beb0b7221 */ /* 0x000fe40000010000 */
[----:B------:R-:W-:Y:S01]  /*6ad0*/  FADD.FTZ R13, R221, R218 ;  /* 0x000000dadd0d7221 */ /* 0x000fe20000010000 */
[C---:B------:R-:W-:Y:S01]  /*6ae0*/  HMMA.16816.F32 R52, R4.reuse, R54, R76 ;  /* 0x000000360434723c */ /* 0x040fe2000000184c */
[----:B------:R-:W-:Y:S01]  /*6af0*/  LDSM.16.MT88.4 R76, [R185+0x2000] ;  /* 0x00200000b94c783b */ /* 0x000fe20000004200 */
[----:B------:R-:W-:Y:S02]  /*6b00*/  FADD.FTZ R12, R212, R210 ;  /* 0x000000d2d40c7221 */ /* 0x000fe40000010000 */
[----:B-1----:R-:W-:Y:S02]  /*6b10*/  FFMA.FTZ R8, R129, c[0x0][0x2d0], -R20 ;  /* 0x0000b40081087a23 */ /* 0x002fe40000010814 */
[----:B------:R-:W-:Y:S02]  /*6b20*/  FADD.FTZ R13, R219, R13 ;  /* 0x0000000ddb0d7221 */ /* 0x000fe40000010000 */
[----:B------:R1:W2:Y:S01]  /*6b30*/  MUFU.EX2 R205, R8 ;  /* 0x0000000800cd7308 */ /* 0x0002a20000000800 */
        /* <DEDUP_REMOVED lines=8> */
[----:B-1----:R-:W-:-:S03]  /*6bc0*/  FFMA.FTZ R8, R128, c[0x0][0x2d0], -R20 ;  /* 0x0000b40080087a23 */ /* 0x002fc60000010814 */
[C---:B------:R-:W-:Y:S01]  /*6bd0*/  HMMA.16816.F32 R48, R4.reuse, R50, R96 ;  /* 0x000000320430723c */ /* 0x040fe20000001860 */
[----:B------:R1:W-:Y:S06]  /*6be0*/  MUFU.EX2 R206, R8 ;  /* 0x0000000800ce7308 */ /* 0x0003ec0000000800 */
[----:B--2---:R-:W-:Y:S01]  /*6bf0*/  F2FP.PACK_AB R96, R205, R204 ;  /* 0x000000cccd60723e */ /* 0x004fe200000000ff */
[----:B------:R-:W-:Y:S01]  /*6c00*/  HMMA.16816.F32 R16, R4, R14, R92 ;  /* 0x0000000e0410723c */ /* 0x000fe2000000185c */
[----:B------:R-:W2:Y:S01]  /*6c10*/  LDSM.16.MT88.4 R4, [R186+0x2000] ;  /* 0x00200000ba04783b */ /* 0x000ea20000004200 */
[----:B-1----:R-:W-:-:S04]  /*6c20*/  FFMA.FTZ R8, R123, c[0x0][0x2d0], -R20 ;  /* 0x0000b4007b087a23 */ /* 0x002fc80000010814 */
[----:B------:R1:W3:Y:S02]  /*6c30*/  MUFU.EX2 R203, R8 ;  /* 0x0000000800cb7308 */ /* 0x0002e40000000800 */
[----:B-1----:R-:W-:Y:S01]  /*6c40*/  FFMA.FTZ R8, R122, c[0x0][0x2d0], -R3 ;  /* 0x0000b4007a087a23 */ /* 0x002fe20000010803 */
[----:B---3--:R-:W-:-:S05]  /*6c50*/  F2FP.PACK_AB R98, R203, R206 ;  /* 0x000000cecb62723e */ /* 0x008fca00000000ff */
[----:B------:R1:W-:Y:S02]  /*6c60*/  MUFU.EX2 R163, R8 ;  /* 0x0000000800a37308 */ /* 0x0003e40000000800 */
[----:B-1----:R-:W-:-:S06]  /*6c70*/  FFMA.FTZ R8, R121, c[0x0][0x2d0], -R3 ;  /* 0x0000b40079087a23 */ /* 0x002fcc0000010803 */
[----:B------:R1:W3:Y:S02]  /*6c80*/  MUFU.EX2 R201, R8 ;  /* 0x0000000800c97308 */ /* 0x0002e40000000800 */
[--C-:B-1----:R-:W-:Y:S01]  /*6c90*/  FFMA.FTZ R8, R120, c[0x0][0x2d0], -R3.reuse ;  /* 0x0000b40078087a23 */ /* 0x102fe20000010803 */
[----:B---3--:R-:W-:Y:S01]  /*6ca0*/  F2FP.PACK_AB R97, R201, R163 ;  /* 0x000000a3c961723e */ /* 0x008fe200000000ff */
[----:B------:R-:W-:Y:S01]  /*6cb0*/  FFMA.FTZ R3, R111, c[0x0][0x2d0], -R3 ;  /* 0x0000b4006f037a23 */ /* 0x000fe20000010803 */
[----:B------:R-:W1:Y:S03]  /*6cc0*/  LDSM.16.MT88.4 R120, [R185+0x800] ;  /* 0x00080000b978783b */ /* 0x000e660000004200 */
[----:B------:R-:W-:Y:S08]  /*6cd0*/  MUFU.EX2 R202, R8 ;  /* 0x0000000800ca7308 */ /* 0x000ff00000000800 */
[----:B------:R3:W4:Y:S02]  /*6ce0*/  MUFU.EX2 R39, R3 ;  /* 0x0000000300277308 */ /* 0x0007240000000800 */
[----:B---3--:R-:W-:Y:S01]  /*6cf0*/  FFMA.FTZ R3, R110, c[0x0][0x2d0], -R2 ;  /* 0x0000b4006e037a23 */ /* 0x008fe20000010802 */
[----:B----4-:R-:W-:-:S05]  /*6d00*/  F2FP.PACK_AB R99, R39, R202 ;  /* 0x000000ca2763723e */ /* 0x010fca00000000ff */
[----:B------:R3:W-:Y:S02]  /*6d10*/  MUFU.EX2 R20, R3 ;  /* 0x0000000300147308 */ /* 0x0007e40000000800 */
[C---:B--2---:R-:W-:Y:S08]  /*6d20*/  HMMA.16816.F32 R84, R96.reuse, R4, R156 ;  /* 0x000000046054723c */ /* 0x044ff0000000189c */
[----:B-1----:R-:W-:Y:S01]  /*6d30*/  HMMA.16816.F32 R112, R96, R120, R116 ;  /* 0x000000786070723c */ /* 0x002fe20000001874 */
[----:B---3--:R-:W-:-:S04]  /*6d40*/  FFMA.FTZ R3, R109, c[0x0][0x2d0], -R2 ;  /* 0x0000b4006d037a23 */ /* 0x008fc80000010802 */
[----:B------:R1:W2:Y:S03]  /*6d50*/  MUFU.EX2 R36, R3 ;  /* 0x0000000300247308 */ /* 0x0002a60000000800 */
[C---:B------:R-:W-:Y:S08]  /*6d60*/  HMMA.16816.F32 R156, R96.reuse, R154, R56 ;  /* 0x0000009a609c723c */ /* 0x040ff00000001838 */
[----:B------:R-:W-:Y:S01]  /*6d70*/  HMMA.16816.F32 R64, R96, R62, R64 ;  /* 0x0000003e6040723c */ /* 0x000fe20000001840 */
[--C-:B-1----:R-:W-:Y:S01]  /*6d80*/  FFMA.FTZ R3, R105, c[0x0][0x2d0], -R2.reuse ;  /* 0x0000b40069037a23 */ /* 0x102fe20000010802 */
[----:B--2---:R-:W-:Y:S01]  /*6d90*/  F2FP.PACK_AB R92, R36, R20 ;  /* 0x00000014245c723e */ /* 0x004fe200000000ff */
[----:B------:R-:W-:-:S05]  /*6da0*/  FFMA.FTZ R2, R104, c[0x0][0x2d0], -R2 ;  /* 0x0000b40068027a23 */ /* 0x000fca0000010802 */
[C---:B------:R-:W-:Y:S01]  /*6db0*/  HMMA.16816.F32 R128, R96.reuse, R136, R140 ;  /* 0x000000886080723c */ /* 0x040fe2000000188c */
[----:B------:R-:W-:Y:S07]  /*6dc0*/  MUFU.EX2 R37, R3 ;  /* 0x0000000300257308 */ /* 0x000fee0000000800 */
[C---:B------:R-:W-:Y:S01]  /*6dd0*/  HMMA.16816.F32 R140, R96.reuse, R138, R44 ;  /* 0x0000008a608c723c */ /* 0x040fe2000000182c */
[----:B------:R1:W2:Y:S07]  /*6de0*/  MUFU.EX2 R38, R2 ;  /* 0x0000000200267308 */ /* 0x0002ae0000000800 */
[C---:B------:R-:W-:Y:S08]  /*6df0*/  HMMA.16816.F32 R144, R96.reuse, R152, R144 ;  /* 0x000000986090723c */ /* 0x040ff00000001890 */
[----:B------:R-:W-:Y:S01]  /*6e00*/  HMMA.16816.F32 R80, R96, R78, R40 ;  /* 0x0000004e6050723c */ /* 0x000fe20000001828 */
[----:B-1----:R-:W-:Y:S01]  /*6e10*/  FFMA.FTZ R2, R100, c[0x0][0x2d0], -R0 ;  /* 0x0000b40064027a23 */ /* 0x002fe20000010800 */
[----:B--2---:R-:W-:-:S03]  /*6e20*/  F2FP.PACK_AB R94, R38, R37 ;  /* 0x00000025265e723e */ /* 0x004fc600000000ff */
[----:B------:R1:W-:Y:S02]  /*6e30*/  MUFU.EX2 R10, R2 ;  /* 0x00000002000a7308 */ /* 0x0003e40000000800 */
[----:B-1----:R-:W-:-:S06]  /*6e40*/  FFMA.FTZ R2, R101, c[0x0][0x2d0], -R0 ;  /* 0x0000b40065027a23 */ /* 0x002fcc0000010800 */
[----:B------:R1:W2:Y:S02]  /*6e50*/  MUFU.EX2 R9, R2 ;  /* 0x0000000200097308 */ /* 0x0002a40000000800 */
[--C-:B-1----:R-:W-:Y:S01]  /*6e60*/  FFMA.FTZ R2, R103, c[0x0][0x2d0], -R0.reuse ;  /* 0x0000b40067027a23 */ /* 0x102fe20000010800 */
[----:B--2---:R-:W-:Y:S01]  /*6e70*/  F2FP.PACK_AB R93, R9, R10 ;  /* 0x0000000a095d723e */ /* 0x004fe200000000ff */
[----:B------:R-:W-:-:S04]  /*6e80*/  FFMA.FTZ R0, R21, c[0x0][0x2d0], -R0 ;  /* 0x0000b40015007a23 */ /* 0x000fc80000010800 */
[----:B------:R1:W-:Y:S08]  /*6e90*/  MUFU.EX2 R3, R2 ;  /* 0x0000000200037308 */ /* 0x0003f00000000800 */
[----:B------:R2:W3:Y:S01]  /*6ea0*/  MUFU.EX2 R8, R0 ;  /* 0x0000000000087308 */ /* 0x0004e20000000800 */
[----:B-1----:R-:W-:-:S04]  /*6eb0*/  @P6 IMAD.HI.U32 R2, R243, c[0x0][0x2c8], RZ ;  /* 0x0000b200f3026a27 */ /* 0x002fc800078e00ff */
[----:B--2---:R-:W-:Y:S01]  /*6ec0*/  IMAD.MOV.U32 R0, RZ, RZ, R243 ;  /* 0x000000ffff007224 */ /* 0x004fe200078e00f3 */
[----:B------:R-:W-:Y:S02]  /*6ed0*/  @P6 SHF.R.U32.HI R0, RZ, c[0x0][0x2cc], R2 ;  /* 0x0000b300ff006a19 */ /* 0x000fe40000011602 */
[----:B---3--:R-:W-:Y:S02]  /*6ee0*/  F2FP.PACK_AB R95, R8, R3 ;  /* 0x00000003085f723e */ /* 0x008fe400000000ff */
[----:B------:R-:W-:Y:S01]  /*6ef0*/  ISETP.GE.AND P6, PT, R242, 0x1, PT ;  /* 0x00000001f200780c */ /* 0x000fe20003fc6270 */
[----:B------:R-:W-:Y:S02]  /*6f00*/  IMAD.IADD R2, R240, 0x1, R0 ;  /* 0x00000001f0027824 */ /* 0x000fe400078e0200 */
[----:B------:R-:W-:Y:S02]  /*6f10*/  FADD.FTZ R0, R22, R207 ;  /* 0x000000cf16007221 */ /* 0x000fe40000010000 */
[----:B------:R-:W-:Y:S02]  /*6f20*/  HMMA.16816.F32 R116, R92, R120, R124 ;  /* 0x000000785c74723c */ /* 0x000fe4000000187c */
[----:B------:R-:W-:-:S04]  /*6f30*/  FADD.FTZ R0, R208, R0 ;  /* 0x00000000d0007221 */ /* 0x000fc80000010000 */
[----:B------:R-:W-:Y:S02]  /*6f40*/  FADD.FTZ R0, R209, R0 ;  /* 0x00000000d1007221 */ /* 0x000fe40000010000 */
[-C--:B------:R-:W-:Y:S08]  /*6f50*/  HMMA.16816.F32 R124, R96, R122.reuse, R68 ;  /* 0x0000007a607c723c */ /* 0x080ff00000001844 */
[----:B------:R-:W-:Y:S08]  /*6f60*/  HMMA.16816.F32 R120, R92, R122, R52 ;  /* 0x0000007a5c78723c */ /* 0x000ff00000001834 */
[-C--:B------:R-:W-:Y:S08]  /*6f70*/  HMMA.16816.F32 R52, R96, R60.reuse, R172 ;  /* 0x0000003c6034723c */ /* 0x080ff000000018ac */
        /* <DEDUP_REMOVED lines=14> */
[-C--:B------:R-:W-:Y:S01]  /*7060*/  HMMA.16816.F32 R68, R96, R76.reuse, R168 ;  /* 0x0000004c6044723c */ /* 0x080fe200000018a8 */
[----:B------:R-:W-:Y:S02]  /*7070*/  FADD.FTZ R0, R161, R0 ;  /* 0x00000000a1007221 */ /* 0x000fe40000010000 */
[----:B------:R-:W-:Y:S02]  /*7080*/  FADD.FTZ R5, R204, R5 ;  /* 0x00000005cc057221 */ /* 0x000fe40000010000 */
[----:B------:R-:W-:Y:S02]  /*7090*/  FADD.FTZ R0, R10, R0 ;  /* 0x000000000a007221 */ /* 0x000fe40000010000 */
[----:B------:R-:W-:Y:S01]  /*70a0*/  FADD.FTZ R5, R205, R5 ;  /* 0x00000005cd057221 */ /* 0x000fe20000010000 */
[C---:B------:R-:W-:Y:S08]  /*70b0*/  HMMA.16816.F32 R72, R92.reuse, R76, R176 ;  /* 0x0000004c5c48723c */ /* 0x040ff000000018b0 */
        /* <DEDUP_REMOVED lines=17> */
[----:B------:R-:W-:Y:S01]  /*71d0*/  FADD.FTZ R3, R3, R4 ;  /* 0x0000000403037221 */ /* 0x000fe20000010000 */
[----:B------:R-:W-:Y:S01]  /*71e0*/  STL [R1+0x4], R7 ;  /* 0x0000040701007387 */ /* 0x000fe20000100800 */
[----:B------:R-:W-:-:S03]  /*71f0*/  FADD.FTZ R4, R38, R6 ;  /* 0x0000000626047221 */ /* 0x000fc60000010000 */
[----:B------:R1:W-:Y:S04]  /*7200*/  STL [R1], R0 ;  /* 0x0000000001007387 */ /* 0x0003e80000100800 */
[----:B------:R2:W-:Y:S01]  /*7210*/  STL [R1+0x8], R4 ;  /* 0x0000080401007387 */ /* 0x0005e20000100800 */
[----:B-1----:R-:W-:Y:S01]  /*7220*/  FADD.FTZ R0, R8, R3 ;  /* 0x0000000308007221 */ /* 0x002fe20000010000 */
[----:B------:R-:W-:-:S04]  /*7230*/  IADD3 R3, R2, c[0x0][0x328], RZ ;  /* 0x0000ca0002037a10 */ /* 0x000fc80007ffe0ff */
[----:B------:R2:W-:Y:S01]  /*7240*/  STL [R1+0xc], R0 ;  /* 0x00000c0001007387 */ /* 0x0005e20000100800 */
[----:B------:R-:W-:Y:S05]  /*7250*/  @!P6 BRA `(.L_x_519) ;  /* 0x000001100000e947 */ /* 0x000fea0003800000 */
[C---:B------:R-:W-:Y:S01]  /*7260*/  ISETP.GT.AND P0, PT, R2.reuse, RZ, PT ;  /* 0x000000ff0200720c */ /* 0x040fe20003f04270 */
[----:B------:R-:W-:Y:S01]  /*7270*/  BSSY B0, `(.L_x_520) ;  /* 0x000000d000007945 */ /* 0x000fe20003800000 */
[----:B--2---:R-:W-:Y:S01]  /*7280*/  IADD3 R0, R2, -0x1, RZ ;  /* 0xffffffff02007810 */ /* 0x004fe20007ffe0ff */
[----:B------:R-:W-:-:S10]  /*7290*/  IMAD.MOV.U32 R4, RZ, RZ, c[0x0][0x32c] ;  /* 0x0000cb00ff047624 */ /* 0x000fd400078e00ff */
[----:B------:R-:W-:Y:S05]  /*72a0*/  @P0 BRA `(.L_x_521) ;  /* 0x0000006000000947 */ /* 0x000fea0003800000 */
[----:B------:R-:W-:Y:S01]  /*72b0*/  ISETP.NE.AND P0, PT, R4, 0x1, PT ;  /* 0x000000010400780c */ /* 0x000fe20003f05270 */
[----:B------:R-:W-:-:S12]  /*72c0*/  IMAD.MOV R0, RZ, RZ, -R2 ;  /* 0x000000ffff007224 */ /* 0x000fd800078e0a02 */
[----:B------:R-:W-:-:S05]  /*72d0*/  @P0 IMAD.HI.U32 R2, R0, c[0x0][0x330], RZ ;  /* 0x0000cc0000020a27 */ /* 0x000fca00078e00ff */
[----:B------:R-:W-:-:S04]  /*72e0*/  @P0 SHF.R.U32.HI R0, RZ, c[0x0][0x334], R2 ;  /* 0x0000cd00ff000a19 */ /* 0x000fc80000011602 */
[----:B------:R-:W-:Y:S01]  /*72f0*/  LOP3.LUT R0, RZ, R0, RZ, 0x33, !PT ;  /* 0x00000000ff007212 */ /* 0x000fe200078e33ff */
[----:B------:R-:W-:Y:S05]  /*7300*/  BRA `(.L_x_522) ;  /* 0x0000003000007947 */ /* 0x000fea0003800000 */
.L_x_521:
[----:B------:R-:W-:-:S13]  /*7310*/  ISETP.NE.AND P0, PT, R4, 0x1, PT ;  /* 0x000000010400780c */ /* 0x000fda0003f05270 */
[----:B------:R-:W-:-:S05]  /*7320*/  @P0 IMAD.HI.U32 R2, R0, c[0x0][0x330], RZ ;  /* 0x0000cc0000020a27 */ /* 0x000fca00078e00ff */
[----:B------:R-:W-:Y:S02]  /*7330*/  @P0 SHF.R.U32.HI R0, RZ, c[0x0][0x334], R2 ;  /* 0x0000cd00ff000a19 */ /* 0x000fe40000011602 */
.L_x_522:
[----:B------:R-:W-:Y:S05]  /*7340*/  BSYNC B0 ;  /* 0x0000000000007941 */ /* 0x000fea0003800000 */
.L_x_520:
[----:B------:R-:W-:-:S05]  /*7350*/  IMAD R0, R0, R4, c[0x0][0x32c] ;  /* 0x0000cb0000007624 */ /* 0x000fca00078e0204 */
[----:B------:R-:W-:-:S05]  /*7360*/  IMNMX R3, R3, R0, PT ;  /* 0x0000000003037217 */ /* 0x000fca0003800200 */
.L_x_519:
[----:B------:R-:W-:-:S05]  /*7370*/  IMAD.HI R3, R3, 0x2aaaaaab, RZ ;  /* 0x2aaaaaab03037827 */ /* 0x000fca00078e02ff */
[----:B--2---:R-:W-:-:S04]  /*7380*/  SHF.R.U32.HI R0, RZ, 0x1f, R3 ;  /* 0x0000001fff007819 */ /* 0x004fc80000011603 */
[----:B------:R-:W-:-:S04]  /*7390*/  LEA.HI.SX32 R3, R3, R0, 0x1d ;  /* 0x0000000003037211 */ /* 0x000fc800078feaff */
[----:B------:R-:W-:-:S04]  /*73a0*/  IMNMX R2, R241, R3, !PT ;  /* 0x00000003f1027217 */ /* 0x000fc80007800200 */
[----:B------:R-:W-:Y:S01]  /*73b0*/  ISETP.GE.AND P0, PT, R200, R2, PT ;  /* 0x00000002c800720c */ /* 0x000fe20003f06270 */
[----:B------:R1:W-:-:S12]  /*73c0*/  STL [R1+0x14], R2 ;  /* 0x0000140201007387 */ /* 0x0003d80000100800 */
[----:B------:R-:W-:Y:S05]  /*73d0*/  @!P0 BRA `(.L_x_523) ;  /* 0x0000439000008947 */ /* 0x000fea0003800000 */
[----:B------:R-:W-:Y:S01]  /*73e0*/  IMAD.MOV.U32 R101, RZ, RZ, R107 ;  /* 0x000000ffff657224 */ /* 0x000fe200078e006b */
[----:B------:R-:W-:Y:S01]  /*73f0*/  MOV R104, R102 ;  /* 0x0000006600687202 */ /* 0x000fe20000000f00 */
[----:B------:R-:W-:Y:S01]  /*7400*/  IMAD.MOV.U32 R100, RZ, RZ, R108 ;  /* 0x000000ffff647224 */ /* 0x000fe200078e006c */
[----:B------:R-:W-:Y:S02]  /*7410*/  MOV R103, R106 ;  /* 0x0000006a00677202 */ /* 0x000fe40000000f00 */
.L_x_544:
[----:B------:R-:W2:Y:S01]  /*7420*/  LDL R180, [R1+0x10] ;  /* 0x0000100001b47983 */ /* 0x000ea20000100800 */
[----:B------:R-:W-:Y:S04]  /*7430*/  DEPBAR.LE SB0, 0x0 ;  /* 0x000080000000791a */ /* 0x000fe80000000000 */
[----:B------:R-:W3:Y:S01]  /*7440*/  S2R R181, SR_TID.X ;  /* 0x0000000000b57919 */ /* 0x000ee20000002100 */
[----:B------:R-:W-:Y:S01]  /*7450*/  WARPSYNC 0xffffffff ;  /* 0xffffffff00007948 */ /* 0x000fe20003800000 */
[----:B------:R-:W-:Y:S02]  /*7460*/  BSSY B0, `(.L_x_524) ;  /* 0x0000030000007945 */ /* 0x000fe40003800000 */
[----:B------:R-:W-:Y:S01]  /*7470*/  BAR.SYNC.DEFER_BLOCKING 0x0 ;  /* 0x0000000000007b1d */ /* 0x000fe20000010000 */
[C---:B------:R-:W-:Y:S02]  /*7480*/  LOP3.LUT P5, RZ, R198.reuse, 0x100, RZ, 0xc0, !PT ;  /* 0x00000100c6ff7812 */ /* 0x040fe400078ac0ff */
[C---:B------:R-:W-:Y:S02]  /*7490*/  LOP3.LUT P4, RZ, R198.reuse, 0x80, RZ, 0xc0, !PT ;  /* 0x00000080c6ff7812 */ /* 0x040fe4000788c0ff */
[----:B------:R-:W-:Y:S01]  /*74a0*/  LOP3.LUT P3, RZ, R198, 0x40, RZ, 0xc0, !PT ;  /* 0x00000040c6ff7812 */ /* 0x000fe2000786c0ff */
[----:B------:R4:W1:Y:S04]  /*74b0*/  LDSM.16.M88.4 R48, [R187] ;  /* 0x00000000bb30783b */ /* 0x0008680000000200 */
[----:B------:R4:W1:Y:S04]  /*74c0*/  LDSM.16.M88.4 R44, [R187+0x1000] ;  /* 0x00100000bb2c783b */ /* 0x0008680000000200 */
[----:B------:R4:W1:Y:S04]  /*74d0*/  LDSM.16.M88.4 R16, [R184] ;  /* 0x00000000b810783b */ /* 0x0008680000000200 */
[----:B------:R4:W1:Y:S04]  /*74e0*/  LDSM.16.M88.4 R32, [R184+0x400] ;  /* 0x00040000b820783b */ /* 0x0008680000000200 */
[----:B------:R4:W1:Y:S04]  /*74f0*/  LDSM.16.M88.4 R108, [R184+0x800] ;  /* 0x00080000b86c783b */ /* 0x0008680000000200 */
[----:B------:R4:W1:Y:S04]  /*7500*/  LDSM.16.M88.4 R160, [R188] ;  /* 0x00000000bca0783b */ /* 0x0008680000000200 */
[----:B------:R4:W1:Y:S04]  /*7510*/  LDSM.16.M88.4 R168, [R188+0x1000] ;  /* 0x00100000bca8783b */ /* 0x0008680000000200 */
[----:B------:R4:W1:Y:S04]  /*7520*/  LDSM.16.M88.4 R164, [R189] ;  /* 0x00000000bda4783b */ /* 0x0008680000000200 */
[----:B------:R4:W1:Y:S04]  /*7530*/  LDSM.16.M88.4 R172, [R197] ;  /* 0x00000000c5ac783b */ /* 0x0008680000000200 */
[----:B------:R4:W1:Y:S01]  /*7540*/  LDSM.16.M88.4 R176, [R196] ;  /* 0x00000000c4b0783b */ /* 0x0008620000000200 */
[----:B--2---:R-:W-:Y:S11]  /*7550*/  ISETP.GT.AND P0, PT, R180, R200, PT ;  /* 0x000000c8b400720c */ /* 0x004ff60003f04270 */
[----:B------:R-:W-:Y:S02]  /*7560*/  @!UPT UIADD3 URZ, URZ, URZ, URZ ;  /* 0x0000003f3f3ff290 */ /* 0x000fe4000fffe03f */
[----:B------:R-:W-:-:S05]  /*7570*/  @P0 BRA `(.L_x_525) ;  /* 0x000001e000000947 */ /* 0x000fca0003800000 */
[----:B-1-34-:R-:W-:Y:S01]  /*7580*/  SHF.R.S32.HI R0, RZ, 0x1f, R200 ;  /* 0x0000001fff007819 */ /* 0x01afe200000114c8 */
[----:B------:R-:W-:Y:S01]  /*7590*/  IMAD.WIDE.U32 R2, R200, c[0x0][0x208], RZ ;  /* 0x00008200c8027a25 */ /* 0x000fe200078e00ff */
[----:B------:R-:W-:Y:S03]  /*75a0*/  ISETP.GT.AND P1, PT, R181, 0x3f, PT ;  /* 0x0000003fb500780c */ /* 0x000fe60003f24270 */
[----:B------:R-:W-:Y:S04]  /*75b0*/  IMAD R0, R0, c[0x0][0x208], RZ ;  /* 0x0000820000007a24 */ /* 0x000fe800078e02ff */
[----:B------:R-:W-:Y:S04]  /*75c0*/  IMAD R0, R200, c[0x0][0x20c], R0 ;  /* 0x00008300c8007a24 */ /* 0x000fe800078e0200 */
[----:B------:R-:W-:Y:S02]  /*75d0*/  IMAD.IADD R0, R3, 0x1, R0 ;  /* 0x0000000103007824 */ /* 0x000fe400078e0200 */
[----:B------:R-:W-:Y:S02]  /*75e0*/  @!P1 IMAD.MOV.U32 R4, RZ, RZ, c[0x0][0x208] ;  /* 0x00008200ff049624 */ /* 0x000fe400078e00ff */
[----:B------:R-:W-:Y:S04]  /*75f0*/  IMAD.WIDE.U32 R2, R2, 0x30, RZ ;  /* 0x0000003002027825 */ /* 0x000fe800078e00ff */
[----:B------:R-:W-:Y:S01]  /*7600*/  IMAD R0, R0, 0x30, RZ ;  /* 0x0000003000007824 */ /* 0x000fe200078e02ff */
[C---:B------:R-:W-:Y:S01]  /*7610*/  @!P1 LEA R6, P0, R4.reuse, R2, 0x5 ;  /* 0x0000000204069211 */ /* 0x040fe200078028ff */
[----:B------:R-:W-:Y:S03]  /*7620*/  @!P1 IMAD.MOV.U32 R5, RZ, RZ, c[0x0][0x20c] ;  /* 0x00008300ff059624 */ /* 0x000fe600078e00ff */
[----:B------:R-:W-:Y:S04]  /*7630*/  IADD3 R0, R3, R0, RZ ;  /* 0x0000000003007210 */ /* 0x000fe80007ffe0ff */
[----:B------:R-:W-:Y:S02]  /*7640*/  @!P1 LEA.HI.X R3, R4, R0, R5, 0x5, P0 ;  /* 0x0000000004039211 */ /* 0x000fe400000f2c05 */
[----:B------:R-:W-:Y:S05]  /*7650*/  IADD3 R2, P0, R228, R2, RZ ;  /* 0x00000002e4027210 */ /* 0x000fea0007f1e0ff */
[----:B------:R-:W-:Y:S01]  /*7660*/  IMAD.X R0, R0, 0x1, R232, P0 ;  /* 0x0000000100007824 */ /* 0x000fe200000e06e8 */
[C---:B------:R-:W-:Y:S04]  /*7670*/  LEA R4, P0, R2.reuse, c[0x0][0x1f8], 0x1 ;  /* 0x00007e0002047a11 */ /* 0x040fe800078008ff */
[----:B------:R-:W-:Y:S02]  /*7680*/  LEA.HI.X R5, R2, c[0x0][0x1fc], R0, 0x1, P0 ;  /* 0x00007f0002057a11 */ /* 0x000fe400000f0c00 */
[----:B------:R-:W-:Y:S03]  /*7690*/  @!P1 IADD3 R0, P0, R6, R228, RZ ;  /* 0x000000e406009210 */ /* 0x000fe60007f1e0ff */
[----:B------:R-:W-:Y:S01]  /*76a0*/  @!PT LDS RZ, [RZ] ;  /* 0x00000000fffff984 */ /* 0x000fe20000000800 */
[----:B------:R-:W-:Y:S01]  /*76b0*/  @!PT LDS RZ, [RZ] ;  /* 0x00000000fffff984 */ /* 0x000fe20000000800 */
[----:B------:R-:W-:Y:S01]  /*76c0*/  @!PT LDS RZ, [RZ] ;  /* 0x00000000fffff984 */ /* 0x000fe20000000800 */
[----:B------:R1:W-:Y:S01]  /*76d0*/  LDGSTS.E.BYPASS.LTC128B.128 [R199+0x1880], [R4.64], !P5 ;  /* 0x0188000004c77fae */ /* 0x0003e2000e901d46 */
[----:B------:R-:W-:Y:S02]  /*76e0*/  @!P1 IADD3.X R3, R3, R232, RZ, P0, !PT ;  /* 0x000000e803039210 */ /* 0x000fe400007fe4ff */
[C---:B------:R-:W-:Y:S01]  /*76f0*/  @!P1 LEA R2, P0, R0.reuse, c[0x0][0x1f8], 0x1 ;  /* 0x00007e0000029a11 */ /* 0x040fe200078008ff */
[----:B------:R1:W-:Y:S03]  /*7700*/  LDGSTS.E.BYPASS.LTC128B.128 [R199+0x2480], [R4.64+0x40], !P4 ;  /* 0x0248004004c77fae */ /* 0x0003e6000e101d46 */
[----:B------:R-:W-:Y:S01]  /*7710*/  @!P1 LEA.HI.X R3, R0, c[0x0][0x1fc], R3, 0x1, P0 ;  /* 0x00007f0000039a11 */ /* 0x000fe200000f0c03 */
[----:B------:R1:W-:Y:S04]  /*7720*/  LDGSTS.E.BYPASS.LTC128B.128 [R199+0x3080], [R4.64+0x80], !P3 ;  /* 0x0308008004c77fae */ /* 0x0003e8000d901d46 */
[----:B------:R1:W-:Y:S04]  /*7730*/  @!P1 LDGSTS.E.BYPASS.LTC128B.128 [R199+0x2080], [R2.64], !P5 ;  /* 0x0208000002c79fae */ /* 0x0003e8000e901d46 */
[----:B------:R1:W-:Y:S04]  /*7740*/  @!P1 LDGSTS.E.BYPASS.LTC128B.128 [R199+0x2c80], [R2.64+0x40], !P4 ;  /* 0x02c8004002c79fae */ /* 0x0003e8000e101d46 */
[----:B------:R1:W-:Y:S02]  /*7750*/  @!P1 LDGSTS.E.BYPASS.LTC128B.128 [R199+0x3880], [R2.64+0x80], !P3 ;  /* 0x0388008002c79fae */ /* 0x0003e4000d901d46 */
.L_x_525:
[----:B-1-34-:R-:W-:Y:S05]  /*7760*/  BSYNC B0 ;  /* 0x0000000000007941 */ /* 0x01afea0003800000 */
.L_x_524:
[-C--:B------:R-:W-:Y:S01]  /*7770*/  HMMA.16816.F32 R4, R48, R16.reuse, RZ ;  /* 0x000000103004723c */ /* 0x080fe200000018ff */
[----:B------:R-:W0:Y:S01]  /*7780*/  LDGDEPBAR ;  /* 0x00000000000079af */ /* 0x000e220000000000 */
[----:B------:R-:W-:Y:S01]  /*7790*/  BSSY B0, `(.L_x_526) ;  /* 0x00000e7000007945 */ /* 0x000fe20003800000 */
[----:B------:R-:W-:Y:S05]  /*77a0*/  ISETP.GT.AND P0, PT, R200, R180, PT ;  /* 0x000000b4c800720c */ /* 0x000fea0003f04270 */
[C---:B------:R-:W-:Y:S08]  /*77b0*/  HMMA.16816.F32 R8, R44.reuse, R16, RZ ;  /* 0x000000102c08723c */ /* 0x040ff000000018ff */
[-C--:B------:R-:W-:Y:S08]  /*77c0*/  HMMA.16816.F32 R12, R44, R18.reuse, RZ ;  /* 0x000000122c0c723c */ /* 0x080ff000000018ff */
        /* <DEDUP_REMOVED lines=8> */
[----:B------:R-:W-:Y:S01]  /*7850*/  HMMA.16816.F32 R48, R48, R110, RZ ;  /* 0x0000006e3030723c */ /* 0x000fe200000018ff */
[----:B------:R-:W-:Y:S07]  /*7860*/  LDSM.16.M88.4 R108, [R187+0x2000] ;  /* 0x00200000bb6c783b */ /* 0x000fee0000000200 */
[-C--:B------:R-:W-:Y:S08]  /*7870*/  HMMA.16816.F32 R4, R160, R164.reuse, R4 ;  /* 0x000000a4a004723c */ /* 0x080ff00000001804 */
[C---:B------:R-:W-:Y:S08]  /*7880*/  HMMA.16816.F32 R8, R168.reuse, R164, R8 ;  /* 0x000000a4a808723c */ /* 0x040ff00000001808 */
[-C--:B------:R-:W-:Y:S08]  /*7890*/  HMMA.16816.F32 R12, R168, R166.reuse, R12 ;  /* 0x000000a6a80c723c */ /* 0x080ff0000000180c */
[C---:B------:R-:W-:Y:S01]  /*78a0*/  HMMA.16816.F32 R16, R160.reuse, R166, R16 ;  /* 0x000000a6a010723c */ /* 0x040fe20000001810 */
[----:B------:R-:W1:Y:S07]  /*78b0*/  LDSM.16.M88.4 R164, [R184+0xc00] ;  /* 0x000c0000b8a4783b */ /* 0x000e6e0000000200 */
        /* <DEDUP_REMOVED lines=24> */
[----:B------:R-:W2:Y:S07]  /*7a40*/  LDSM.16.M88.4 R168, [R188+0x3000] ;  /* 0x00300000bca8783b */ /* 0x000eae0000000200 */
        /* <DEDUP_REMOVED lines=44> */
[----:B------:R-:W3:Y:S01]  /*7d10*/  MUFU.TANH R211, R3 ;  /* 0x0000000300d37308 */ /* 0x000ee20000002400 */
[----:B-1----:R-:W-:Y:S02]  /*7d20*/  FMUL.FTZ R0, R5, c[0x0][0x320] ;  /* 0x0000c80005007a20 */ /* 0x002fe40000410000 */
[----:B------:R-:W-:Y:S07]  /*7d30*/  FMUL.FTZ R2, R11, c[0x0][0x320] ;  /* 0x0000c8000b027a20 */ /* 0x000fee0000410000 */
[----:B------:R1:W4:Y:S10]  /*7d40*/  MUFU.TANH R175, R0 ;  /* 0x0000000000af7308 */ /* 0x0003340000002400 */
[----:B------:R-:W2:Y:S01]  /*7d50*/  MUFU.TANH R210, R2 ;  /* 0x0000000200d27308 */ /* 0x000ea20000002400 */
[----:B-1----:R-:W-:Y:S09]  /*7d60*/  FMUL.FTZ R0, R6, c[0x0][0x320] ;  /* 0x0000c80006007a20 */ /* 0x002ff20000410000 */
[----:B------:R1:W1:Y:S02]  /*7d70*/  MUFU.TANH R201, R0 ;  /* 0x0000000000c97308 */ /* 0x0002640000002400 */
[----:B-1----:R-:W-:Y:S02]  /*7d80*/  FMUL.FTZ R0, R7, c[0x0][0x320] ;  /* 0x0000c80007007a20 */ /* 0x002fe40000410000 */
[----:B------:R-:W1:Y:S06]  /*7d90*/  LDSM.16.M88.4 R4, [R191] ;  /* 0x00000000bf04783b */ /* 0x000e6c0000000200 */
[----:B------:R5:W1:Y:S02]  /*7da0*/  MUFU.TANH R183, R0 ;  /* 0x0000000000b77308 */ /* 0x000a640000002400 */
[----:B-----5:R-:W-:Y:S08]  /*7db0*/  FMUL.FTZ R0, R8, c[0x0][0x320] ;  /* 0x0000c80008007a20 */ /* 0x020ff00000410000 */
[----:B------:R5:W2:Y:S01]  /*7dc0*/  MUFU.TANH R209, R0 ;  /* 0x0000000000d17308 */ /* 0x000aa20000002400 */
[-C--:B-1----:R-:W-:Y:S08]  /*7dd0*/  HMMA.16816.F32 R20, R160, R4.reuse, R20 ;  /* 0x00000004a014723c */ /* 0x082ff00000001814 */
[C---:B------:R-:W-:Y:S04]  /*7de0*/  HMMA.16816.F32 R24, R168.reuse, R4, R24 ;  /* 0x00000004a818723c */ /* 0x040fe80000001818 */
[----:B-----5:R-:W-:Y:S02]  /*7df0*/  FMUL.FTZ R0, R9, c[0x0][0x320] ;  /* 0x0000c80009007a20 */ /* 0x020fe40000410000 */
[----:B------:R-:W1:Y:S02]  /*7e00*/  LDSM.16.M88.4 R8, [R190] ;  /* 0x00000000be08783b */ /* 0x000e640000000200 */
[----:B------:R-:W-:Y:S04]  /*7e10*/  DEPBAR.LE SB0, 0x0 ;  /* 0x000080000000791a */ /* 0x000fe80000000000 */
[----:B------:R5:W1:Y:S01]  /*7e20*/  MUFU.TANH R202, R0 ;  /* 0x0000000000ca7308 */ /* 0x000a620000002400 */
[-C--:B------:R-:W-:Y:S01]  /*7e30*/  HMMA.16816.F32 R28, R168, R6.reuse, R28 ;  /* 0x00000006a81c723c */ /* 0x080fe2000000181c */
[----:B------:R-:W-:Y:S07]  /*7e40*/  BAR.SYNC.DEFER_BLOCKING 0x0 ;  /* 0x0000000000007b1d */ /* 0x000fee0000010000 */
[C---:B------:R-:W-:Y:S04]  /*7e50*/  HMMA.16816.F32 R32, R160.reuse, R6, R32 ;  /* 0x00000006a020723c */ /* 0x040fe80000001820 */
[----:B------:R-:W-:Y:S02]  /*7e60*/  FMUL.FTZ R2, R27, c[0x0][0x320] ;  /* 0x0000c8001b027a20 */ /* 0x000fe40000410000 */
[----:B------:R-:W-:Y:S02]  /*7e70*/  FMUL.FTZ R3, R26, c[0x0][0x320] ;  /* 0x0000c8001a037a20 */ /* 0x000fe40000410000 */
[----:B------:R-:W2:Y:S01]  /*7e80*/  MUFU.TANH R177, R2 ;  /* 0x0000000200b17308 */ /* 0x000ea20000002400 */
[----:B-----5:R-:W-:Y:S09]  /*7e90*/  FMUL.FTZ R0, R12, c[0x0][0x320] ;  /* 0x0000c8000c007a20 */ /* 0x020ff20000410000 */
[----:B------:R-:W2:Y:S01]  /*7ea0*/  MUFU.TANH R178, R3 ;  /* 0x0000000300b27308 */ /* 0x000ea20000002400 */
[-C--:B-1----:R-:W-:Y:S09]  /*7eb0*/  HMMA.16816.F32 R36, R160, R8.reuse, R36 ;  /* 0x00000008a024723c */ /* 0x082ff20000001824 */
[----:B------:R1:W1:Y:S01]  /*7ec0*/  MUFU.TANH R182, R0 ;  /* 0x0000000000b67308 */ /* 0x0002620000002400 */
[C---:B------:R-:W-:Y:S08]  /*7ed0*/  HMMA.16816.F32 R40, R168.reuse, R8, R40 ;  /* 0x00000008a828723c */ /* 0x040ff00000001828 */
[-C--:B------:R-:W-:Y:S08]  /*7ee0*/  HMMA.16816.F32 R44, R168, R10.reuse, R44 ;  /* 0x0000000aa82c723c */ /* 0x080ff0000000182c */
[----:B------:R-:W-:Y:S04]  /*7ef0*/  HMMA.16816.F32 R48, R160, R10, R48 ;  /* 0x0000000aa030723c */ /* 0x000fe80000001830 */
[----:B-1----:R-:W-:Y:S04]  /*7f00*/  FMUL.FTZ R0, R13, c[0x0][0x320] ;  /* 0x0000c8000d007a20 */ /* 0x002fe80000410000 */
[----:B------:R1:W1:Y:S04]  /*7f10*/  MUFU.TANH R179, R0 ;  /* 0x0000000000b37308 */ /* 0x0002680000002400 */
[----:B-1----:R-:W-:Y:S06]  /*7f20*/  FMUL.FTZ R0, R14, c[0x0][0x320] ;  /* 0x0000c8000e007a20 */ /* 0x002fec0000410000 */
        /* <DEDUP_REMOVED lines=70> */
[----:B------:R1:W1:Y:S01]  /*8390*/  MUFU.TANH R14, R0 ;  /* 0x00000000000e7308 */ /* 0x0002620000002400 */
[----:B------:R-:W-:-:S05]  /*83a0*/  @!P0 BRA `(.L_x_527) ;  /* 0x0000025000008947 */ /* 0x000fca0003800000 */
[----:B--234-:R-:W-:Y:S02]  /*83b0*/  SHF.R.S32.HI R180, RZ, 0x1f, R181 ;  /* 0x0000001fffb47819 */ /* 0x01cfe400000114b5 */
[----:B-1----:R-:W-:Y:S02]  /*83c0*/  IADD3 R0, R200, -0x1, RZ ;  /* 0xffffffffc8007810 */ /* 0x002fe40007ffe0ff */
[----:B------:R-:W-:Y:S02]  /*83d0*/  LEA.HI R180, R180, R181, RZ, 0x2 ;  /* 0x000000b5b4b47211 */ /* 0x000fe400078f10ff */
[----:B------:R-:W-:Y:S02]  /*83e0*/  SHF.R.S32.HI R2, RZ, 0x1f, R0 ;  /* 0x0000001fff027819 */ /* 0x000fe40000011400 */
[----:B------:R-:W-:Y:S03]  /*83f0*/  SHF.R.S32.HI R180, RZ, 0x2, R180 ;  /* 0x00000002ffb47819 */ /* 0x000fe600000114b4 */
[----:B------:R-:W-:Y:S01]  /*8400*/  IMAD R5, R2, c[0x0][0x1e0], RZ ;  /* 0x0000780002057a24 */ /* 0x000fe200078e02ff */
[----:B------:R-:W-:Y:S01]  /*8410*/  IADD3 R4, -R180, 0x30, RZ ;  /* 0x00000030b4047810 */ /* 0x000fe20007ffe1ff */
[----:B------:R-:W-:Y:S03]  /*8420*/  IMAD.WIDE.U32 R2, R0, c[0x0][0x1e0], RZ ;  /* 0x0000780000027a25 */ /* 0x000fe600078e00ff */
[----:B------:R-:W-:Y:S01]  /*8430*/  ISETP.GE.AND P0, PT, R4, 0x21, PT ;  /* 0x000000210400780c */ /* 0x000fe20003f06270 */
[----:B------:R-:W-:Y:S04]  /*8440*/  IMAD R0, R0, c[0x0][0x1e4], R5 ;  /* 0x0000790000007a24 */ /* 0x000fe800078e0205 */
[----:B------:R-:W-:Y:S02]  /*8450*/  IMAD.IADD R0, R3, 0x1, R0 ;  /* 0x0000000103007824 */ /* 0x000fe400078e0200 */
[----:B------:R-:W-:Y:S04]  /*8460*/  IMAD.WIDE.U32 R2, R2, 0x30, RZ ;  /* 0x0000003002027825 */ /* 0x000fe800078e00ff */
[----:B------:R-:W-:Y:S02]  /*8470*/  IMAD R0, R0, 0x30, RZ ;  /* 0x0000003000007824 */ /* 0x000fe400078e02ff */
[----:B------:R-:W-:Y:S02]  /*8480*/  @P0 IMAD.MOV.U32 R6, RZ, RZ, c[0x0][0x1e0] ;  /* 0x00007800ff060624 */ /* 0x000fe400078e00ff */
[----:B------:R-:W-:Y:S02]  /*8490*/  @P0 IMAD.MOV.U32 R5, RZ, RZ, c[0x0][0x1e4] ;  /* 0x00007900ff050624 */ /* 0x000fe400078e00ff */
[----:B------:R-:W-:Y:S01]  /*84a0*/  IMAD.IADD R0, R3, 0x1, R0 ;  /* 0x0000000103007824 */ /* 0x000fe200078e0200 */
[C---:B------:R-:W-:Y:S04]  /*84b0*/  @P0 LEA R3, P1, R6.reuse, R2, 0x5 ;  /* 0x0000000206030211 */ /* 0x040fe800078228ff */
[----:B------:R-:W-:Y:S02]  /*84c0*/  @P0 LEA.HI.X R6, R6, R0, R5, 0x5, P1 ;  /* 0x0000000006060211 */ /* 0x000fe400008f2c05 */
[----:B------:R-:W-:Y:S11]  /*84d0*/  ISETP.GE.AND P1, PT, R4, 0x1, PT ;  /* 0x000000010400780c */ /* 0x000ff60003f26270 */
[----:B------:R-:W-:Y:S02]  /*84e0*/  @!UPT UIADD3 URZ, URZ, URZ, URZ ;  /* 0x0000003f3f3ff290 */ /* 0x000fe4000fffe03f */
[----:B------:R-:W-:Y:S05]  /*84f0*/  @P1 IADD3 R2, P2, R246, R2, RZ ;  /* 0x00000002f6021210 */ /* 0x000fea0007f5e0ff */
[----:B------:R-:W-:Y:S01]  /*8500*/  @P1 IMAD.X R0, R0, 0x1, R252, P2 ;  /* 0x0000000100001824 */ /* 0x000fe200010e06fc */
[C---:B------:R-:W-:Y:S04]  /*8510*/  @P1 LEA R4, P2, R2.reuse, c[0x0][0x1c8], 0x1 ;  /* 0x0000720002041a11 */ /* 0x040fe800078408ff */
[----:B------:R-:W-:Y:S02]  /*8520*/  @P1 LEA.HI.X R5, R2, c[0x0][0x1cc], R0, 0x1, P2 ;  /* 0x0000730002051a11 */ /* 0x000fe400010f0c00 */
[----:B------:R-:W-:Y:S03]  /*8530*/  @P0 IADD3 R0, P2, R3, R246, RZ ;  /* 0x000000f603000210 */ /* 0x000fe60007f5e0ff */
[----:B------:R-:W-:Y:S01]  /*8540*/  @!PT LDS RZ, [RZ] ;  /* 0x00000000fffff984 */ /* 0x000fe20000000800 */
[----:B------:R-:W-:Y:S01]  /*8550*/  @!PT LDS RZ, [RZ] ;  /* 0x00000000fffff984 */ /* 0x000fe20000000800 */
[----:B------:R-:W-:Y:S01]  /*8560*/  @!PT LDS RZ, [RZ] ;  /* 0x00000000fffff984 */ /* 0x000fe20000000800 */
[----:B------:R1:W-:Y:S02]  /*8570*/  @P1 LDGSTS.E.BYPASS.LTC128B.128 [R199+0x3c80], [R4.64], !P5 ;  /* 0x03c8000004c71fae */ /* 0x0003e4000e901d46 */
[----:B------:R-:W-:Y:S01]  /*8580*/  @P0 IMAD.X R3, R6, 0x1, R252, P2 ;  /* 0x0000000106030824 */ /* 0x000fe200010e06fc */
[C---:B------:R-:W-:Y:S01]  /*8590*/  @P0 LEA R2, P2, R0.reuse, c[0x0][0x1c8], 0x1 ;  /* 0x0000720000020a11 */ /* 0x040fe200078408ff */
[----:B------:R1:W-:Y:S03]  /*85a0*/  @P1 LDGSTS.E.BYPASS.LTC128B.128 [R199+0x4880], [R4.64+0x40], !P4 ;  /* 0x0488004004c71fae */ /* 0x0003e6000e101d46 */
[----:B------:R-:W-:Y:S01]  /*85b0*/  @P0 LEA.HI.X R3, R0, c[0x0][0x1cc], R3, 0x1, P2 ;  /* 0x0000730000030a11 */ /* 0x000fe200010f0c03 */
[----:B------:R1:W-:Y:S04]  /*85c0*/  @P1 LDGSTS.E.BYPASS.LTC128B.128 [R199+0x5480], [R4.64+0x80], !P3 ;  /* 0x0548008004c71fae */ /* 0x0003e8000d901d46 */
[----:B------:R1:W-:Y:S04]  /*85d0*/  @P0 LDGSTS.E.BYPASS.LTC128B.128 [R199+0x4480], [R2.64], !P5 ;  /* 0x0448000002c70fae */ /* 0x0003e8000e901d46 */
[----:B------:R1:W-:Y:S04]  /*85e0*/  @P0 LDGSTS.E.BYPASS.LTC128B.128 [R199+0x5080], [R2.64+0x40], !P4 ;  /* 0x0508004002c70fae */ /* 0x0003e8000e101d46 */
[----:B------:R1:W-:Y:S02]  /*85f0*/  @P0 LDGSTS.E.BYPASS.LTC128B.128 [R199+0x5c80], [R2.64+0x80], !P3 ;  /* 0x05c8008002c70fae */ /* 0x0003e4000d901d46 */
.L_x_527:
[----:B--234-:R-:W-:Y:S05]  /*8600*/  BSYNC B0 ;  /* 0x0000000000007941 */ /* 0x01cfea0003800000 */
.L_x_526:
[----:B-1----:R-:W2:Y:S01]  /*8610*/  LDL R2, [R1+0x18] ;  /* 0x0000180001027983 */ /* 0x002ea20000100800 */
[----:B------:R-:W-:Y:S01]  /*8620*/  IMAD.MOV.U32 R3, RZ, RZ, c[0x0][0x2c4] ;  /* 0x0000b100ff037624 */ /* 0x000fe200078e00ff */
[----:B------:R-:W-:Y:S01]  /*8630*/  ULDC UR4, c[0x0][0x324] ;  /* 0x0000c90000047ab9 */ /* 0x000fe20000000800 */
[----:B------:R-:W-:Y:S01]  /*8640*/  IMAD.MOV.U32 R33, RZ, RZ, c[0x0][0x32c] ;  /* 0x0000cb00ff217624 */ /* 0x000fe200078e00ff */
[----:B------:R-:W2:Y:S01]  /*8650*/  LDL R0, [R1+0x3c] ;  /* 0x00003c0001007983 */ /* 0x000ea20000100800 */
[----:B------:R-:W-:Y:S01]  /*8660*/  ULOP3.LUT UR4, URZ, UR4, URZ, 0x33, !UPT ;  /* 0x000000043f047292 */ /* 0x000fe2000f8e333f */
[----:B------:R-:W-:Y:S02]  /*8670*/  ISETP.NE.AND P0, PT, R3, 0x1, PT ;  /* 0x000000010300780c */ /* 0x000fe40003f05270 */
[----:B------:R-:W0:Y:S01]  /*8680*/  LDGDEPBAR ;  /* 0x00000000000079af */ /* 0x000e220000000000 */
[----:B--2---:R-:W-:Y:S10]  /*8690*/  IMAD.IADD R5, R0, 0x1, R2 ;  /* 0x0000000100057824 */ /* 0x004ff400078e0202 */
[----:B------:R-:W-:Y:S05]  /*86a0*/  @P0 IMAD.HI.U32 R0, R5, c[0x0][0x2c8], RZ ;  /* 0x0000b20005000a27 */ /* 0x000fea00078e00ff */
[----:B------:R-:W-:Y:S01]  /*86b0*/  @P0 SHF.R.U32.HI R5, RZ, c[0x0][0x2cc], R0 ;  /* 0x0000b300ff050a19 */ /* 0x000fe20000011600 */
[----:B------:R-:W-:Y:S01]  /*86c0*/  IMAD R0, R200, -0x30, RZ ;  /* 0xffffffd0c8007824 */ /* 0x000fe200078e02ff */
[----:B------:R-:W-:Y:S03]  /*86d0*/  ISETP.GE.AND P0, PT, R33, 0x1, PT ;  /* 0x000000012100780c */ /* 0x000fe60003f06270 */
[----:B------:R-:W1:Y:S01]  /*86e0*/  SHFL.IDX PT, R4, R5, RZ, 0x1c1f ;  /* 0x001c1fff05047589 */ /* 0x000e6200000e0000 */
[----:B------:R-:W-:Y:S04]  /*86f0*/  IADD3 R2, -R236, 0x1, R0 ;  /* 0x00000001ec027810 */ /* 0x000fe80007ffe100 */
[----:B------:R-:W-:Y:S04]  /*8700*/  IADD3 R2, -R226, R2, R227 ;  /* 0x00000002e2027210 */ /* 0x000fe80007ffe1e3 */
[C---:B------:R-:W-:Y:S02]  /*8710*/  IADD3 R6, R2.reuse, c[0x0][0x328], RZ ;  /* 0x0000ca0002067a10 */ /* 0x040fe40007ffe0ff */
[----:B------:R-:W-:Y:S03]  /*8720*/  IADD3 R7, R2, UR4, RZ ;  /* 0x0000000402077c10 */ /* 0x000fe6000fffe0ff */
[----:B-1----:R-:W-:Y:S02]  /*8730*/  IMAD.IADD R3, R6, 0x1, R4 ;  /* 0x0000000106037824 */ /* 0x002fe400078e0204 */
[----:B------:R-:W-:Y:S01]  /*8740*/  IMAD.IADD R2, R4, 0x1, R7 ;  /* 0x0000000104027824 */ /* 0x000fe200078e0207 */
[----:B------:R-:W-:-:S05]  /*8750*/  @!P0 BRA `(.L_x_528) ;  /* 0x0000018000008947 */ /* 0x000fca0003800000 */
[----:B------:R-:W-:Y:S01]  /*8760*/  IADD3 R4, -R226, R227, R4 ;  /* 0x000000e3e2047210 */ /* 0x000fe20007ffe104 */
[----:B------:R-:W-:Y:S03]  /*8770*/  BSSY B0, `(.L_x_529) ;  /* 0x0000011000007945 */ /* 0x000fe60003800000 */
        /* <DEDUP_REMOVED lines=11> */
.L_x_530:
[----:B------:R-:W-:Y:S04]  /*8830*/  MOV R8, c[0x0][0x32c] ;  /* 0x0000cb0000087a02 */ /* 0x000fe80000000f00 */
[----:B------:R-:W-:Y:S11]  /*8840*/  ISETP.NE.AND P0, PT, R8, 0x1, PT ;  /* 0x000000010800780c */ /* 0x000ff60003f05270 */
[----:B------:R-:W-:Y:S02]  /*8850*/  @!UPT UIADD3 URZ, URZ, URZ, URZ ;  /* 0x0000003f3f3ff290 */ /* 0x000fe4000fffe03f */
[----:B------:R-:W-:Y:S05]  /*8860*/  @P0 IMAD.HI.U32 R8, R4, c[0x0][0x330], RZ ;  /* 0x0000cc0004080a27 */ /* 0x000fea00078e00ff */
[----:B------:R-:W-:Y:S02]  /*8870*/  @P0 SHF.R.U32.HI R4, RZ, c[0x0][0x334], R8 ;  /* 0x0000cd00ff040a19 */ /* 0x000fe40000011608 */
.L_x_531:
[----:B------:R-:W-:Y:S05]  /*8880*/  BSYNC B0 ;  /* 0x0000000000007941 */ /* 0x000fea0003800000 */
.L_x_529:
[----:B------:R-:W-:Y:S04]  /*8890*/  IMAD.IADD R8, R0, 0x1, -R236 ;  /* 0x0000000100087824 */ /* 0x000fe800078e0aec */
[----:B------:R-:W-:Y:S05]  /*88a0*/  IMAD R4, R4, c[0x0][0x32c], R8 ;  /* 0x0000cb0004047a24 */ /* 0x000fea00078e0208 */
[----:B------:R-:W-:Y:S02]  /*88b0*/  IADD3 R8, R4, c[0x0][0x32c], RZ ;  /* 0x0000cb0004087a10 */ /* 0x000fe40007ffe0ff */
[----:B------:R-:W-:Y:S02]  /*88c0*/  IMNMX R2, R2, R4, !PT ;  /* 0x0000000402027217 */ /* 0x000fe40007800200 */
[----:B------:R-:W-:Y:S02]  /*88d0*/  IMNMX R3, R3, R8, PT ;  /* 0x0000000803037217 */ /* 0x000fe40003800200 */
.L_x_528:
[C---:B------:R-:W-:Y:S01]  /*88e0*/  ISETP.GE.AND P0, PT, R0.reuse, 0x1, PT ;  /* 0x000000010000780c */ /* 0x040fe20003f06270 */
[----:B------:R-:W1:Y:S01]  /*88f0*/  SHFL.IDX PT, R4, R5, 0x1, 0x1c1f ;  /* 0x003c1f0005047f89 */ /* 0x000e6200000e0000 */
[----:B------:R-:W-:Y:S02]  /*8900*/  ISETP.GE.AND P1, PT, R0, 0x2, PT ;  /* 0x000000020000780c */ /* 0x000fe40003f26270 */
[----:B------:R-:W-:Y:S02]  /*8910*/  LOP3.LUT R198, R198, 0xffffffef, RZ, 0xc0, !PT ;  /* 0xffffffefc6c67812 */ /* 0x000fe400078ec0ff */
[C---:B------:R-:W-:Y:S02]  /*8920*/  ISETP.GE.AND P6, PT, R0.reuse, 0x12, PT ;  /* 0x000000120000780c */ /* 0x040fe40003fc6270 */
[C---:B------:R-:W-:Y:S02]  /*8930*/  ISETP.GE.AND P5, PT, R0.reuse, 0x19, PT ;  /* 0x000000190000780c */ /* 0x040fe40003fa6270 */
[C---:B------:R-:W-:Y:S02]  /*8940*/  ISETP.GE.AND P4, PT, R0.reuse, 0x1a, PT ;  /* 0x0000001a0000780c */ /* 0x040fe40003f86270 */
[----:B------:R-:W-:Y:S02]  /*8950*/  ISETP.GE.AND P3, PT, R0, 0x21, PT ;  /* 0x000000210000780c */ /* 0x000fe40003f66270 */
[----:B------:R-:W-:Y:S02]  /*8960*/  @P0 LOP3.LUT R198, R198, 0x10, RZ, 0xfc, !PT ;  /* 0x00000010c6c60812 */ /* 0x000fe400078efcff */
[----:B------:R-:W-:Y:S02]  /*8970*/  ISETP.GT.AND P0, PT, R2, RZ, !P0 ;  /* 0x000000ff0200720c */ /* 0x000fe40004704270 */
[----:B------:R-:W-:Y:S02]  /*8980*/  LOP3.LUT R198, R198, 0xfffffff7, RZ, 0xc0, !PT ;  /* 0xfffffff7c6c67812 */ /* 0x000fe400078ec0ff */
[C---:B------:R-:W-:Y:S02]  /*8990*/  ISETP.LT.OR P0, PT, R3.reuse, 0x1, P0 ;  /* 0x000000010300780c */ /* 0x040fe40000701670 */
[----:B------:R-:W-:Y:S02]  /*89a0*/  @P1 LOP3.LUT R198, R198, 0x8, RZ, 0xfc, !PT ;  /* 0x00000008c6c61812 */ /* 0x000fe400078efcff */
[----:B------:R-:W-:Y:S02]  /*89b0*/  FSEL R9, R176, -INF , !P0 ;  /* 0xff800000b0097808 */ /* 0x000fe40004000000 */
[----:B------:R-:W-:Y:S02]  /*89c0*/  ISETP.GT.AND P0, PT, R2, 0x1, !P1 ;  /* 0x000000010200780c */ /* 0x000fe40004f04270 */
[----:B------:R-:W-:Y:S02]  /*89d0*/  ISETP.GE.AND P1, PT, R0, 0x9, PT ;  /* 0x000000090000780c */ /* 0x000fe40003f26270 */
[----:B------:R-:W-:Y:S02]  /*89e0*/  ISETP.LT.OR P0, PT, R3, 0x2, P0 ;  /* 0x000000020300780c */ /* 0x000fe40000701670 */
[----:B------:R-:W-:Y:S02]  /*89f0*/  LOP3.LUT R198, R198, 0xfffffffb, RZ, 0xc0, !PT ;  /* 0xfffffffbc6c67812 */ /* 0x000fe400078ec0ff */
[----:B------:R-:W-:Y:S02]  /*8a00*/  FSEL R11, R175, -INF , !P0 ;  /* 0xff800000af0b7808 */ /* 0x000fe40004000000 */
[----:B------:R-:W-:Y:S02]  /*8a10*/  ISETP.GT.AND P0, PT, R2, 0x8, !P1 ;  /* 0x000000080200780c */ /* 0x000fe40004f04270 */
[----:B------:R-:W-:Y:S02]  /*8a20*/  ISETP.GE.AND P2, PT, R0, 0x22, PT ;  /* 0x000000220000780c */ /* 0x000fe40003f46270 */
[C---:B------:R-:W-:Y:S02]  /*8a30*/  ISETP.LT.OR P0, PT, R3.reuse, 0x9, P0 ;  /* 0x000000090300780c */ /* 0x040fe40000701670 */
[----:B------:R-:W-:Y:S02]  /*8a40*/  @P1 LOP3.LUT R198, R198, 0x4, RZ, 0xfc, !PT ;  /* 0x00000004c6c61812 */ /* 0x000fe400078efcff */
[----:B------:R-:W-:Y:S02]  /*8a50*/  ISETP.GE.AND P1, PT, R0, 0xa, PT ;  /* 0x0000000a0000780c */ /* 0x000fe40003f26270 */
[----:B------:R-:W-:Y:S02]  /*8a60*/  FSEL R12, R12, -INF , !P0 ;  /* 0xff8000000c0c7808 */ /* 0x000fe40004000000 */
[----:B------:R-:W-:Y:S02]  /*8a70*/  LOP3.LUT R198, R198, 0xfffffffd, RZ, 0xc0, !PT ;  /* 0xfffffffdc6c67812 */ /* 0x000fe400078ec0ff */
[----:B------:R-:W-:Y:S04]  /*8a80*/  ISETP.GT.AND P0, PT, R2, 0x9, !P1 ;  /* 0x000000090200780c */ /* 0x000fe80004f04270 */
[----:B------:R-:W-:Y:S03]  /*8a90*/  ISETP.LT.OR P0, PT, R3, 0xa, P0 ;  /* 0x0000000a0300780c */ /* 0x000fe60000701670 */
[----:B------:R-:W-:Y:S02]  /*8aa0*/  @P1 LOP3.LUT R198, R198, 0x2, RZ, 0xfc, !PT ;  /* 0x00000002c6c61812 */ /* 0x000fe400078efcff */
[----:B------:R-:W-:Y:S02]  /*8ab0*/  ISETP.GE.AND P1, PT, R0, 0x11, PT ;  /* 0x000000110000780c */ /* 0x000fe40003f26270 */
[----:B------:R-:W-:Y:S02]  /*8ac0*/  FSEL R18, R111, -INF , !P0 ;  /* 0xff8000006f127808 */ /* 0x000fe40004000000 */
[----:B------:R-:W-:Y:S02]  /*8ad0*/  ISETP.GT.AND P0, PT, R2, 0x10, !P1 ;  /* 0x000000100200780c */ /* 0x000fe40004f04270 */
[----:B------:R-:W-:Y:S02]  /*8ae0*/  LOP3.LUT R198, R198, 0xfffffffe, RZ, 0xc0, !PT ;  /* 0xfffffffec6c67812 */ /* 0x000fe400078ec0ff */
[C---:B------:R-:W-:Y:S04]  /*8af0*/  ISETP.LT.OR P0, PT, R3.reuse, 0x11, P0 ;  /* 0x000000110300780c */ /* 0x040fe80000701670 */
[----:B------:R-:W-:Y:S02]  /*8b00*/  FSEL R167, R106, -INF , !P0 ;  /* 0xff8000006aa77808 */ /* 0x000fe40004000000 */
[----:B------:R-:W-:Y:S02]  /*8b10*/  ISETP.GT.AND P0, PT, R2, 0x11, !P6 ;  /* 0x000000110200780c */ /* 0x000fe40007704270 */
[----:B------:R-:W-:Y:S02]  /*8b20*/  @P1 LOP3.LUT R198, R198, 0x1, RZ, 0xfc, !PT ;  /* 0x00000001c6c61812 */ /* 0x000fe400078efcff */
[C---:B------:R-:W-:Y:S02]  /*8b30*/  ISETP.LT.OR P0, PT, R3.reuse, 0x12, P0 ;  /* 0x000000120300780c */ /* 0x040fe40000701670 */
[----:B------:R-:W-:Y:S02]  /*8b40*/  ISETP.GE.AND P1, PT, R0, 0x29, PT ;  /* 0x000000290000780c */ /* 0x000fe40003f26270 */
[----:B------:R-:W-:Y:S02]  /*8b50*/  FSEL R166, R102, -INF , !P0 ;  /* 0xff80000066a67808 */ /* 0x000fe40004000000 */
[----:B------:R-:W-:Y:S02]  /*8b60*/  ISETP.GT.AND P0, PT, R2, 0x18, !P5 ;  /* 0x000000180200780c */ /* 0x000fe40006f04270 */
[----:B------:R-:W-:Y:S02]  /*8b70*/  LOP3.LUT R198, R198, 0xffffffdf, RZ, 0xc0, !PT ;  /* 0xffffffdfc6c67812 */ /* 0x000fe400078ec0ff */
[----:B------:R-:W-:Y:S04]  /*8b80*/  ISETP.LT.OR P0, PT, R3, 0x19, P0 ;  /* 0x000000190300780c */ /* 0x000fe80000701670 */
[----:B------:R-:W-:Y:S02]  /*8b90*/  FSEL R180, R21, -INF , !P0 ;  /* 0xff80000015b47808 */ /* 0x000fe40004000000 */
[C---:B------:R-:W-:Y:S04]  /*8ba0*/  ISETP.GT.AND P0, PT, R2.reuse, 0x19, !P4 ;  /* 0x000000190200780c */ /* 0x040fe80006704270 */
[----:B------:R-:W-:Y:S04]  /*8bb0*/  ISETP.LT.OR P0, PT, R3, 0x1a, P0 ;  /* 0x0000001a0300780c */ /* 0x000fe80000701670 */
[----:B------:R-:W-:Y:S02]  /*8bc0*/  FSEL R181, R19, -INF , !P0 ;  /* 0xff80000013b57808 */ /* 0x000fe40004000000 */
[C---:B------:R-:W-:Y:S04]  /*8bd0*/  ISETP.GT.AND P0, PT, R2.reuse, 0x20, !P3 ;  /* 0x000000200200780c */ /* 0x040fe80005f04270 */
[----:B------:R-:W-:Y:S04]  /*8be0*/  ISETP.LT.OR P0, PT, R3, 0x21, P0 ;  /* 0x000000210300780c */ /* 0x000fe80000701670 */
[----:B------:R-:W-:Y:S02]  /*8bf0*/  FSEL R205, R17, -INF , !P0 ;  /* 0xff80000011cd7808 */ /* 0x000fe40004000000 */
[----:B------:R-:W-:Y:S04]  /*8c00*/  ISETP.GT.AND P0, PT, R2, 0x21, !P2 ;  /* 0x000000210200780c */ /* 0x000fe80005704270 */
[C---:B------:R-:W-:Y:S04]  /*8c10*/  ISETP.LT.OR P0, PT, R3.reuse, 0x22, P0 ;  /* 0x000000220300780c */ /* 0x040fe80000701670 */
[----:B------:R-:W-:Y:S02]  /*8c20*/  FSEL R208, R16, -INF , !P0 ;  /* 0xff80000010d07808 */ /* 0x000fe40004000000 */
[----:B------:R-:W-:Y:S04]  /*8c30*/  ISETP.GT.AND P0, PT, R2, 0x28, !P1 ;  /* 0x000000280200780c */ /* 0x000fe80004f04270 */
[----:B------:R-:W-:Y:S04]  /*8c40*/  ISETP.LT.OR P0, PT, R3, 0x29, P0 ;  /* 0x000000290300780c */ /* 0x000fe80000701670 */
[----:B------:R-:W-:Y:S02]  /*8c50*/  FSEL R207, R13, -INF , !P0 ;  /* 0xff8000000dcf7808 */ /* 0x000fe40004000000 */
[----:B------:R-:W-:Y:S11]  /*8c60*/  ISETP.GE.AND P0, PT, R0, 0x2a, PT ;  /* 0x0000002a0000780c */ /* 0x000ff60003f06270 */
[----:B------:R-:W-:Y:S02]  /*8c70*/  @!UPT UIADD3 URZ, URZ, URZ, URZ ;  /* 0x0000003f3f3ff290 */ /* 0x000fe4000fffe03f */
[----:B------:R-:W-:Y:S02]  /*8c80*/  @P0 LOP3.LUT R198, R198, 0x20, RZ, 0xfc, !PT ;  /* 0x00000020c6c60812 */ /* 0x000fe400078efcff */
[----:B------:R-:W-:Y:S01]  /*8c90*/  ISETP.GT.AND P0, PT, R2, 0x29, !P0 ;  /* 0x000000290200780c */ /* 0x000fe20004704270 */
[--C-:B-1----:R-:W-:Y:S03]  /*8ca0*/  IMAD.IADD R2, R7, 0x1, R4.reuse ;  /* 0x0000000107027824 */ /* 0x102fe600078e0204 */
[----:B------:R-:W-:Y:S01]  /*8cb0*/  ISETP.LT.OR P0, PT, R3, 0x2a, P0 ;  /* 0x0000002a0300780c */ /* 0x000fe20000701670 */
[----:B------:R-:W-:Y:S03]  /*8cc0*/  IMAD.IADD R3, R6, 0x1, R4 ;  /* 0x0000000106037824 */ /* 0x000fe600078e0204 */
[----:B------:R-:W-:Y:S02]  /*8cd0*/  FSEL R206, R10, -INF , !P0 ;  /* 0xff8000000ace7808 */ /* 0x000fe40004000000 */
[----:B------:R-:W-:Y:S11]  /*8ce0*/  ISETP.GE.AND P0, PT, R33, 0x1, PT ;  /* 0x000000012100780c */ /* 0x000ff60003f06270 */
[----:B------:R-:W-:Y:S02]  /*8cf0*/  @!UPT UIADD3 URZ, URZ, URZ, URZ ;  /* 0x0000003f3f3ff290 */ /* 0x000fe4000fffe03f */
        /* <DEDUP_REMOVED lines=14> */
.L_x_534:
[----:B------:R-:W-:Y:S04]  /*8de0*/  MOV R8, c[0x0][0x32c] ;  /* 0x0000cb0000087a02 */ /* 0x000fe80000000f00 */
[----:B------:R-:W-:Y:S11]  /*8df0*/  ISETP.NE.AND P0, PT, R8, 0x1, PT ;  /* 0x000000010800780c */ /* 0x000ff60003f05270 */
[----:B------:R-:W-:Y:S02]  /*8e00*/  @!UPT UIADD3 URZ, URZ, URZ, URZ ;  /* 0x0000003f3f3ff290 */ /* 0x000fe4000fffe03f */
[----:B------:R-:W-:Y:S05]  /*8e10*/  @P0 IMAD.HI.U32 R8, R4, c[0x0][0x330], RZ ;  /* 0x0000cc0004080a27 */ /* 0x000fea00078e00ff */
[----:B------:R-:W-:Y:S02]  /*8e20*/  @P0 SHF.R.U32.HI R4, RZ, c[0x0][0x334], R8 ;  /* 0x0000cd00ff040a19 */ /* 0x000fe40000011608 */
.L_x_535:
[----:B------:R-:W-:Y:S05]  /*8e30*/  BSYNC B0 ;  /* 0x0000000000007941 */ /* 0x000fea0003800000 */
.L_x_533:
[----:B------:R-:W-:Y:S04]  /*8e40*/  IMAD.IADD R8, R0, 0x1, -R236 ;  /* 0x0000000100087824 */ /* 0x000fe800078e0aec */
[----:B------:R-:W-:Y:S05]  /*8e50*/  IMAD R4, R4, c[0x0][0x32c], R8 ;  /* 0x0000cb0004047a24 */ /* 0x000fea00078e0208 */
[----:B------:R-:W-:Y:S02]  /*8e60*/  IADD3 R8, R4, c[0x0][0x32c], RZ ;  /* 0x0000cb0004087a10 */ /* 0x000fe40007ffe0ff */
[----:B------:R-:W-:Y:S02]  /*8e70*/  IMNMX R2, R2, R4, !PT ;  /* 0x0000000402027217 */ /* 0x000fe40007800200 */
[----:B------:R-:W-:Y:S02]  /*8e80*/  IMNMX R3, R3, R8, PT ;  /* 0x0000000803037217 */ /* 0x000fe40003800200 */
.L_x_532:
[----:B------:R-:W-:Y:S01]  /*8e90*/  LOP3.LUT P0, RZ, R198, 0x8, RZ, 0xc0, !PT ;  /* 0x00000008c6ff7812 */ /* 0x000fe2000780c0ff */
[----:B------:R-:W1:Y:S03]  /*8ea0*/  SHFL.IDX PT, R4, R5, 0x2, 0x1c1f ;  /* 0x005c1f0005047f89 */ /* 0x000e6600000e0000 */
[----:B------:R-:W-:Y:S04]  /*8eb0*/  ISETP.GT.AND P0, PT, R2, 0x1, !P0 ;  /* 0x000000010200780c */ /* 0x000fe80004704270 */
[----:B------:R-:W-:Y:S04]  /*8ec0*/  ISETP.LT.OR P0, PT, R3, 0x2, P0 ;  /* 0x000000020300780c */ /* 0x000fe80000701670 */
[----:B------:R-:W-:Y:S02]  /*8ed0*/  FSEL R13, R183, -INF , !P0 ;  /* 0xff800000b70d7808 */ /* 0x000fe40004000000 */
[----:B------:R-:W-:Y:S04]  /*8ee0*/  LOP3.LUT P0, RZ, R198, 0x4, RZ, 0xc0, !PT ;  /* 0x00000004c6ff7812 */ /* 0x000fe8000780c0ff */
[----:B------:R-:W-:Y:S04]  /*8ef0*/  ISETP.GT.AND P0, PT, R2, 0x8, !P0 ;  /* 0x000000080200780c */ /* 0x000fe80004704270 */
[----:B------:R-:W-:Y:S04]  /*8f00*/  ISETP.LT.OR P0, PT, R3, 0x9, P0 ;  /* 0x000000090300780c */ /* 0x000fe80000701670 */
[----:B------:R-:W-:Y:S02]  /*8f10*/  FSEL R17, R165, -INF , !P0 ;  /* 0xff800000a5117808 */ /* 0x000fe40004000000 */
[----:B------:R-:W-:Y:S04]  /*8f20*/  LOP3.LUT P0, RZ, R198, 0x2, RZ, 0xc0, !PT ;  /* 0x00000002c6ff7812 */ /* 0x000fe8000780c0ff */
[----:B------:R-:W-:Y:S04]  /*8f30*/  ISETP.GT.AND P0, PT, R2, 0x9, !P0 ;  /* 0x000000090200780c */ /* 0x000fe80004704270 */
[C---:B------:R-:W-:Y:S04]  /*8f40*/  ISETP.LT.OR P0, PT, R3.reuse, 0xa, P0 ;  /* 0x0000000a0300780c */ /* 0x040fe80000701670 */
[----:B------:R-:W-:Y:S02]  /*8f50*/  FSEL R21, R164, -INF , !P0 ;  /* 0xff800000a4157808 */ /* 0x000fe40004000000 */
[----:B------:R-:W-:Y:S04]  /*8f60*/  LOP3.LUT P0, RZ, R198, 0x1, RZ, 0xc0, !PT ;  /* 0x00000001c6ff7812 */ /* 0x000fe8000780c0ff */
[C---:B------:R-:W-:Y:S04]  /*8f70*/  ISETP.GT.AND P0, PT, R2.reuse, 0x10, !P0 ;  /* 0x000000100200780c */ /* 0x040fe80004704270 */
[----:B------:R-:W-:Y:S04]  /*8f80*/  ISETP.LT.OR P0, PT, R3, 0x11, P0 ;  /* 0x000000110300780c */ /* 0x000fe80000701670 */
[----:B------:R-:W-:Y:S02]  /*8f90*/  FSEL R164, R109, -INF , !P0 ;  /* 0xff8000006da47808 */ /* 0x000fe40004000000 */
[----:B------:R-:W-:Y:S04]  /*8fa0*/  ISETP.GT.AND P0, PT, R2, 0x11, !P6 ;  /* 0x000000110200780c */ /* 0x000fe80007704270 */
[C---:B------:R-:W-:Y:S04]  /*8fb0*/  ISETP.LT.OR P0, PT, R3.reuse, 0x12, P0 ;  /* 0x000000120300780c */ /* 0x040fe80000701670 */
        /* <DEDUP_REMOVED lines=14> */
[----:B------:R-:W-:Y:S04]  /*90a0*/  ISETP.LT.OR P0, PT, R3, 0x29, P0 ;  /* 0x000000290300780c */ /* 0x000fe80000701670 */
[----:B------:R-:W-:Y:S02]  /*90b0*/  FSEL R218, R15, -INF , !P0 ;  /* 0xff8000000fda7808 */ /* 0x000fe40004000000 */
[----:B------:R-:W-:Y:S04]  /*90c0*/  LOP3.LUT P0, RZ, R198, 0x10, RZ, 0xc0, !PT ;  /* 0x00000010c6ff7812 */ /* 0x000fe8000780c0ff */
[----:B------:R-:W-:Y:S04]  /*90d0*/  ISETP.GT.AND P0, PT, R2, RZ, !P0 ;  /* 0x000000ff0200720c */ /* 0x000fe80004704270 */
[----:B------:R-:W-:Y:S04]  /*90e0*/  ISETP.LT.OR P0, PT, R3, 0x1, P0 ;  /* 0x000000010300780c */ /* 0x000fe80000701670 */
[----:B------:R-:W-:Y:S02]  /*90f0*/  FSEL R10, R201, -INF , !P0 ;  /* 0xff800000c90a7808 */ /* 0x000fe40004000000 */
[----:B------:R-:W-:Y:S04]  /*9100*/  LOP3.LUT P0, RZ, R198, 0x20, RZ, 0xc0, !PT ;  /* 0x00000020c6ff7812 */ /* 0x000fe8000780c0ff */
        /* <DEDUP_REMOVED lines=21> */
.L_x_538:
[----:B------:R-:W-:Y:S04]  /*9260*/  MOV R8, c[0x0][0x32c] ;  /* 0x0000cb0000087a02 */ /* 0x000fe80000000f00 */
[----:B------:R-:W-:Y:S11]  /*9270*/  ISETP.NE.AND P0, PT, R8, 0x1, PT ;  /* 0x000000010800780c */ /* 0x000ff60003f05270 */
[----:B------:R-:W-:Y:S02]  /*9280*/  @!UPT UIADD3 URZ, URZ, URZ, URZ ;  /* 0x0000003f3f3ff290 */ /* 0x000fe4000fffe03f */
[----:B------:R-:W-:Y:S05]  /*9290*/  @P0 IMAD.HI.U32 R8, R4, c[0x0][0x330], RZ ;  /* 0x0000cc0004080a27 */ /* 0x000fea00078e00ff */
[----:B------:R-:W-:Y:S02]  /*92a0*/  @P0 SHF.R.U32.HI R4, RZ, c[0x0][0x334], R8 ;  /* 0x0000cd00ff040a19 */ /* 0x000fe40000011608 */
.L_x_539:
[----:B------:R-:W-:Y:S05]  /*92b0*/  BSYNC B0 ;  /* 0x0000000000007941 */ /* 0x000fea0003800000 */
.L_x_537:
[----:B------:R-:W-:Y:S04]  /*92c0*/  IMAD.IADD R8, R0, 0x1, -R236 ;  /* 0x0000000100087824 */ /* 0x000fe800078e0aec */
[----:B------:R-:W-:Y:S05]  /*92d0*/  IMAD R4, R4, c[0x0][0x32c], R8 ;  /* 0x0000cb0004047a24 */ /* 0x000fea00078e0208 */
[----:B------:R-:W-:Y:S02]  /*92e0*/  IADD3 R8, R4, c[0x0][0x32c], RZ ;  /* 0x0000cb0004087a10 */ /* 0x000fe40007ffe0ff */
[----:B------:R-:W-:Y:S02]  /*92f0*/  IMNMX R2, R2, R4, !PT ;  /* 0x0000000402027217 */ /* 0x000fe40007800200 */
[----:B------:R-:W-:Y:S02]  /*9300*/  IMNMX R3, R3, R8, PT ;  /* 0x0000000803037217 */ /* 0x000fe40003800200 */
.L_x_536:
[----:B------:R-:W-:Y:S01]  /*9310*/  LOP3.LUT P0, RZ, R198, 0x8, RZ, 0xc0, !PT ;  /* 0x00000008c6ff7812 */ /* 0x000fe2000780c0ff */
[----:B------:R-:W1:Y:S03]  /*9320*/  SHFL.IDX PT, R4, R5, 0x3, 0x1c1f ;  /* 0x007c1f0005047f89 */ /* 0x000e6600000e0000 */
[----:B------:R-:W-:Y:S04]  /*9330*/  ISETP.GT.AND P0, PT, R2, 0x1, !P0 ;  /* 0x000000010200780c */ /* 0x000fe80004704270 */
[C---:B------:R-:W-:Y:S04]  /*9340*/  ISETP.LT.OR P0, PT, R3.reuse, 0x2, P0 ;  /* 0x000000020300780c */ /* 0x040fe80000701670 */
[----:B------:R-:W-:Y:S02]  /*9350*/  FSEL R15, R202, -INF , !P0 ;  /* 0xff800000ca0f7808 */ /* 0x000fe40004000000 */
[----:B------:R-:W-:Y:S04]  /*9360*/  LOP3.LUT P0, RZ, R198, 0x4, RZ, 0xc0, !PT ;  /* 0x00000004c6ff7812 */ /* 0x000fe8000780c0ff */
[----:B------:R-:W-:Y:S04]  /*9370*/  ISETP.GT.AND P0, PT, R2, 0x8, !P0 ;  /* 0x000000080200780c */ /* 0x000fe80004704270 */
[C---:B------:R-:W-:Y:S04]  /*9380*/  ISETP.LT.OR P0, PT, R3.reuse, 0x9, P0 ;  /* 0x000000090300780c */ /* 0x040fe80000701670 */
        /* <DEDUP_REMOVED lines=9> */
[C---:B------:R-:W-:Y:S04]  /*9420*/  ISETP.GT.AND P0, PT, R2.reuse, 0x11, !P6 ;  /* 0x000000110200780c */ /* 0x040fe80007704270 */
        /* <DEDUP_REMOVED lines=43> */
.L_x_542:
[----:B------:R-:W-:Y:S04]  /*96e0*/  MOV R5, c[0x0][0x32c] ;  /* 0x0000cb0000057a02 */ /* 0x000fe80000000f00 */
[----:B------:R-:W-:Y:S11]  /*96f0*/  ISETP.NE.AND P0, PT, R5, 0x1, PT ;  /* 0x000000010500780c */ /* 0x000ff60003f05270 */
[----:B------:R-:W-:Y:S02]  /*9700*/  @!UPT UIADD3 URZ, URZ, URZ, URZ ;  /* 0x0000003f3f3ff290 */ /* 0x000fe4000fffe03f */
[----:B------:R-:W-:Y:S05]  /*9710*/  @P0 IMAD.HI.U32 R5, R4, c[0x0][0x330], RZ ;  /* 0x0000cc0004050a27 */ /* 0x000fea00078e00ff */
[----:B------:R-:W-:Y:S02]  /*9720*/  @P0 SHF.R.U32.HI R4, RZ, c[0x0][0x334], R5 ;  /* 0x0000cd00ff040a19 */ /* 0x000fe40000011605 */
.L_x_543:
[----:B------:R-:W-:Y:S05]  /*9730*/  BSYNC B0 ;  /* 0x0000000000007941 */ /* 0x000fea0003800000 */
.L_x_541:
[----:B------:R-:W-:Y:S04]  /*9740*/  IMAD.IADD R0, R0, 0x1, -R236 ;  /* 0x0000000100007824 */ /* 0x000fe800078e0aec */
[----:B------:R-:W-:Y:S05]  /*9750*/  IMAD R0, R4, c[0x0][0x32c], R0 ;  /* 0x0000cb0004007a24 */ /* 0x000fea00078e0200 */
[----:B------:R-:W-:Y:S02]  /*9760*/  IADD3 R4, R0, c[0x0][0x32c], RZ ;  /* 0x0000cb0000047a10 */ /* 0x000fe40007ffe0ff */
[----:B------:R-:W-:Y:S02]  /*9770*/  IMNMX R2, R2, R0, !PT ;  /* 0x0000000002027217 */ /* 0x000fe40007800200 */
[----:B------:R-:W-:Y:S02]  /*9780*/  IMNMX R3, R3, R4, PT ;  /* 0x0000000403037217 */ /* 0x000fe40003800200 */
.L_x_540:
[----:B------:R-:W-:Y:S01]  /*9790*/  LOP3.LUT P0, RZ, R198, 0x10, RZ, 0xc0, !PT ;  /* 0x00000010c6ff7812 */ /* 0x000fe2000780c0ff */
[----:B------:R-:W-:Y:S01]  /*97a0*/  LDSM.16.MT88.4 R36, [R186] ;  /* 0x00000000ba24783b */ /* 0x000fe20000004200 */
[----:B------:R-:W-:Y:S02]  /*97b0*/  FMNMX.FTZ R0, R9, R100, !PT ;  /* 0x0000006409007209 */ /* 0x000fe40007810000 */
[----:B------:R-:W-:Y:S02]  /*97c0*/  ISETP.GT.AND P0, PT, R2, RZ, !P0 ;  /* 0x000000ff0200720c */ /* 0x000fe40004704270 */
[----:B------:R-:W-:Y:S02]  /*97d0*/  FMNMX.FTZ R0, R11, R0, !PT ;  /* 0x000000000b007209 */ /* 0x000fe40007810000 */
[----:B------:R-:W-:Y:S02]  /*97e0*/  ISETP.LT.OR P0, PT, R3, 0x1, P0 ;  /* 0x000000010300780c */ /* 0x000fe40000701670 */
[----:B------:R-:W-:Y:S02]  /*97f0*/  FMNMX.FTZ R0, R12, R0, !PT ;  /* 0x000000000c007209 */ /* 0x000fe40007810000 */
[----:B------:R-:W-:Y:S02]  /*9800*/  FSEL R14, R211, -INF , !P0 ;  /* 0xff800000d30e7808 */ /* 0x000fe40004000000 */
[----:B------:R-:W-:Y:S02]  /*9810*/  LOP3.LUT P0, RZ, R198, 0x8, RZ, 0xc0, !PT ;  /* 0x00000008c6ff7812 */ /* 0x000fe4000780c0ff */
[----:B------:R-:W-:Y:S02]  /*9820*/  FMNMX.FTZ R0, R18, R0, !PT ;  /* 0x0000000012007209 */ /* 0x000fe40007810000 */
[----:B------:R-:W-:Y:S02]  /*9830*/  ISETP.GT.AND P0, PT, R2, 0x1, !P0 ;  /* 0x000000010200780c */ /* 0x000fe40004704270 */
        /* <DEDUP_REMOVED lines=21> */
[----:B------:R-:W-:Y:S01]  /*9990*/  FMNMX.FTZ R4, R13, R4, !PT ;  /* 0x000000040d047209 */ /* 0x000fe20007810000 */
[----:B------:R-:W1:Y:S01]  /*99a0*/  SHFL.BFLY PT, R6, R0, 0x2, 0x1f ;  /* 0x0c401f0000067f89 */ /* 0x000e6200000e0000 */
[----:B------:R-:W-:Y:S02]  /*99b0*/  ISETP.LT.OR P0, PT, R3, 0x11, P0 ;  /* 0x000000110300780c */ /* 0x000fe40000701670 */
[----:B------:R-:W-:Y:S02]  /*99c0*/  FMNMX.FTZ R4, R17, R4, !PT ;  /* 0x0000000411047209 */ /* 0x000fe40007810000 */
[----:B------:R-:W-:Y:S02]  /*99d0*/  FSEL R171, R178, -INF , !P0 ;  /* 0xff800000b2ab7808 */ /* 0x000fe40004000000 */
[----:B------:R-:W-:Y:S02]  /*99e0*/  ISETP.GT.AND P0, PT, R2, 0x11, !P6 ;  /* 0x000000110200780c */ /* 0x000fe40007704270 */
[----:B------:R-:W-:Y:S02]  /*99f0*/  FMNMX.FTZ R4, R21, R4, !PT ;  /* 0x0000000415047209 */ /* 0x000fe40007810000 */
        /* <DEDUP_REMOVED lines=11> */
[----:B-1----:R-:W-:Y:S02]  /*9ab0*/  FMNMX.FTZ R0, R0, R6, !PT ;  /* 0x0000000600007209 */ /* 0x002fe40007810000 */
[----:B------:R-:W-:Y:S02]  /*9ac0*/  FSEL R179, R110, -INF , !P0 ;  /* 0xff8000006eb37808 */ /* 0x000fe40004000000 */
[----:B------:R-:W-:Y:S01]  /*9ad0*/  ISETP.GT.AND P0, PT, R2, 0x20, !P3 ;  /* 0x000000200200780c */ /* 0x000fe20005f04270 */
[----:B------:R-:W1:Y:S01]  /*9ae0*/  SHFL.BFLY PT, R6, R0, 0x1, 0x1f ;  /* 0x0c201f0000067f89 */ /* 0x000e6200000e0000 */
[----:B------:R-:W-:Y:S02]  /*9af0*/  FMNMX.FTZ R4, R215, R4, !PT ;  /* 0x00000004d7047209 */ /* 0x000fe40007810000 */
[----:B------:R-:W-:Y:S02]  /*9b00*/  ISETP.LT.OR P0, PT, R3, 0x21, P0 ;  /* 0x000000210300780c */ /* 0x000fe40000701670 */
[----:B------:R-:W-:Y:S02]  /*9b10*/  FMNMX.FTZ R4, R216, R4, !PT ;  /* 0x00000004d8047209 */ /* 0x000fe40007810000 */
[----:B------:R-:W-:Y:S02]  /*9b20*/  FSEL R182, R31, -INF , !P0 ;  /* 0xff8000001fb67808 */ /* 0x000fe40004000000 */
[----:B------:R-:W-:Y:S02]  /*9b30*/  FMNMX.FTZ R4, R218, R4, !PT ;  /* 0x00000004da047209 */ /* 0x000fe40007810000 */
[----:B------:R-:W-:Y:S02]  /*9b40*/  ISETP.GT.AND P0, PT, R2, 0x21, !P2 ;  /* 0x000000210200780c */ /* 0x000fe40005704270 */
[----:B------:R-:W-:Y:S02]  /*9b50*/  FMNMX.FTZ R4, R217, R4, !PT ;  /* 0x00000004d9047209 */ /* 0x000fe40007810000 */
[C---:B------:R-:W-:Y:S02]  /*9b60*/  ISETP.LT.OR P0, PT, R3.reuse, 0x22, P0 ;  /* 0x000000220300780c */ /* 0x040fe40000701670 */
[----:B------:R-:W-:Y:S01]  /*9b70*/  LOP3.LUT P6, RZ, R198, 0x20, RZ, 0xc0, !PT ;  /* 0x00000020c6ff7812 */ /* 0x000fe200078cc0ff */
[----:B------:R-:W2:Y:S01]  /*9b80*/  SHFL.BFLY PT, R7, R4, 0x2, 0x1f ;  /* 0x0c401f0004077f89 */ /* 0x000ea200000e0000 */
[----:B------:R-:W-:Y:S02]  /*9b90*/  FSEL R183, R30, -INF , !P0 ;  /* 0xff8000001eb77808 */ /* 0x000fe40004000000 */
[----:B------:R-:W-:Y:S02]  /*9ba0*/  ISETP.GT.AND P0, PT, R2, 0x28, !P1 ;  /* 0x000000280200780c */ /* 0x000fe40004f04270 */
[----:B------:R-:W-:Y:S02]  /*9bb0*/  FMNMX.FTZ R5, R8, R103, !PT ;  /* 0x0000006708057209 */ /* 0x000fe40007810000 */
[----:B------:R-:W-:Y:S02]  /*9bc0*/  ISETP.LT.OR P0, PT, R3, 0x29, P0 ;  /* 0x000000290300780c */ /* 0x000fe40000701670 */
[----:B------:R-:W-:Y:S02]  /*9bd0*/  FMNMX.FTZ R5, R15, R5, !PT ;  /* 0x000000050f057209 */ /* 0x000fe40007810000 */
[----:B------:R-:W-:Y:S02]  /*9be0*/  FSEL R201, R26, -INF , !P0 ;  /* 0xff8000001ac97808 */ /* 0x000fe40004000000 */
[----:B------:R-:W-:Y:S02]  /*9bf0*/  ISETP.GT.AND P0, PT, R2, 0x29, !P6 ;  /* 0x000000290200780c */ /* 0x000fe40007704270 */
[----:B-1----:R-:W-:Y:S02]  /*9c00*/  FMNMX.FTZ R108, R0, R6, !PT ;  /* 0x00000006006c7209 */ /* 0x002fe40007810000 */
[----:B------:R-:W-:Y:S02]  /*9c10*/  ISETP.LT.OR P0, PT, R3, 0x2a, P0 ;  /* 0x0000002a0300780c */ /* 0x000fe40000701670 */
[----:B------:R-:W-:Y:S01]  /*9c20*/  FMNMX.FTZ R5, R16, R5, !PT ;  /* 0x0000000510057209 */ /* 0x000fe20007810000 */
[----:B------:R-:W-:Y:S01]  /*9c30*/  FMUL.FTZ R3, R108, c[0x0][0x2d0] ;  /* 0x0000b4006c037a20 */ /* 0x000fe20000410000 */
[----:B------:R-:W-:Y:S02]  /*9c40*/  FSEL R105, R32, -INF , !P0 ;  /* 0xff80000020697808 */ /* 0x000fe40004000000 */
[----:B------:R-:W-:Y:S02]  /*9c50*/  FSETP.NEU.FTZ.AND P0, PT, R108, -INF , PT ;  /* 0xff8000006c00780b */ /* 0x000fe40003f1d000 */
[----:B------:R-:W-:Y:S02]  /*9c60*/  FMNMX.FTZ R5, R19, R5, !PT ;  /* 0x0000000513057209 */ /* 0x000fe40007810000 */
[----:B------:R-:W-:Y:S02]  /*9c70*/  FSEL R109, R3, RZ, P0 ;  /* 0x000000ff036d7208 */ /* 0x000fe40000000000 */
[----:B------:R-:W-:Y:S02]  /*9c80*/  FMNMX.FTZ R5, R170, R5, !PT ;  /* 0x00000005aa057209 */ /* 0x000fe40007810000 */
[----:B--2---:R-:W-:Y:S01]  /*9c90*/  FMNMX.FTZ R0, R4, R7, !PT ;  /* 0x0000000704007209 */ /* 0x004fe20007810000 */
[--C-:B------:R-:W-:Y:S01]  /*9ca0*/  FFMA.FTZ R4, R11, c[0x0][0x2d0], -R109.reuse ;  /* 0x0000b4000b047a23 */ /* 0x100fe2000001086d */
[----:B------:R-:W-:Y:S01]  /*9cb0*/  FMNMX.FTZ R5, R169, R5, !PT ;  /* 0x00000005a9057209 */ /* 0x000fe20007810000 */
[--C-:B------:R-:W-:Y:S02]  /*9cc0*/  FFMA.FTZ R3, R9, c[0x0][0x2d0], -R109.reuse ;  /* 0x0000b40009037a23 */ /* 0x100fe4000001086d */
[----:B------:R1:W-:Y:S01]  /*9cd0*/  MUFU.EX2 R251, R4 ;  /* 0x0000000400fb7308 */ /* 0x0003e20000000800 */
[----:B------:R-:W-:Y:S04]  /*9ce0*/  FMNMX.FTZ R5, R168, R5, !PT ;  /* 0x00000005a8057209 */ /* 0x000fe80007810000 */
[----:B------:R-:W-:Y:S04]  /*9cf0*/  FMNMX.FTZ R5, R173, R5, !PT ;  /* 0x00000005ad057209 */ /* 0x000fe80007810000 */
[----:B------:R-:W-:Y:S01]  /*9d00*/  FMNMX.FTZ R5, R214, R5, !PT ;  /* 0x00000005d6057209 */ /* 0x000fe20007810000 */
[----:B------:R2:W3:Y:S03]  /*9d10*/  MUFU.EX2 R248, R3 ;  /* 0x0000000300f87308 */ /* 0x0004e60000000800 */
[----:B------:R-:W-:Y:S02]  /*9d20*/  FMNMX.FTZ R2, R213, R5, !PT ;  /* 0x00000005d5027209 */ /* 0x000fe40007810000 */
[----:B------:R-:W4:Y:S02]  /*9d30*/  SHFL.BFLY PT, R5, R0, 0x1, 0x1f ;  /* 0x0c201f0000057f89 */ /* 0x000f2400000e0000 */
[----:B------:R-:W-:Y:S04]  /*9d40*/  FMNMX.FTZ R2, R212, R2, !PT ;  /* 0x00000002d4027209 */ /* 0x000fe80007810000 */
[----:B------:R-:W-:Y:S01]  /*9d50*/  FMNMX.FTZ R2, R202, R2, !PT ;  /* 0x00000002ca027209 */ /* 0x000fe20007810000 */
[--C-:B-1----:R-:W-:Y:S04]  /*9d60*/  FFMA.FTZ R4, R12, c[0x0][0x2d0], -R109.reuse ;  /* 0x0000b4000c047a23 */ /* 0x102fe8000001086d */
[----:B------:R-:W1:Y:S01]  /*9d70*/  SHFL.BFLY PT, R6, R2, 0x2, 0x1f ;  /* 0x0c401f0002067f89 */ /* 0x000e6200000e0000 */
[----:B------:R5:W-:Y:S01]  /*9d80*/  MUFU.EX2 R249, R4 ;  /* 0x0000000400f97308 */ /* 0x000be20000000800 */
[----:B--2---:R-:W-:Y:S02]  /*9d90*/  FMNMX.FTZ R3, R14, R104, !PT ;  /* 0x000000680e037209 */ /* 0x004fe40007810000 */
[----:B---3--:R-:W-:Y:S02]  /*9da0*/  F2FP.PACK_AB R160, R251, R248 ;  /* 0x000000f8fba0723e */ /* 0x008fe400000000ff */
[----:B------:R-:W-:Y:S02]  /*9db0*/  FMNMX.FTZ R3, R20, R3, !PT ;  /* 0x0000000314037209 */ /* 0x000fe40007810000 */
[----:B----4-:R-:W-:Y:S02]  /*9dc0*/  FMNMX.FTZ R107, R0, R5, !PT ;  /* 0x00000005006b7209 */ /* 0x010fe40007810000 */
[----:B------:R-:W-:Y:S04]  /*9dd0*/  FMNMX.FTZ R3, R24, R3, !PT ;  /* 0x0000000318037209 */ /* 0x000fe80007810000 */
[----:B------:R-:W-:Y:S02]  /*9de0*/  FMNMX.FTZ R0, R25, R3, !PT ;  /* 0x0000000319007209 */ /* 0x000fe40007810000 */
[----:B------:R-:W-:Y:S02]  /*9df0*/  FSEL R3, R108, RZ, P0 ;  /* 0x000000ff6c037208 */ /* 0x000fe40000000000 */
[----:B-1----:R-:W-:Y:S02]  /*9e00*/  FMNMX.FTZ R2, R2, R6, !PT ;  /* 0x0000000602027209 */ /* 0x002fe40007810000 */
[----:B------:R-:W-:Y:S01]  /*9e10*/  FMNMX.FTZ R6, R171, R0, !PT ;  /* 0x00000000ab067209 */ /* 0x000fe20007810000 */
[C---:B------:R-:W-:Y:S01]  /*9e20*/  FMUL.FTZ R0, R107.reuse, c[0x0][0x2d0] ;  /* 0x0000b4006b007a20 */ /* 0x040fe20000410000 */
[----:B------:R-:W-:Y:S01]  /*9e30*/  FSETP.NEU.FTZ.AND P0, PT, R107, -INF , PT ;  /* 0xff8000006b00780b */ /* 0x000fe20003f1d000 */
[----:B-----5:R-:W-:Y:S01]  /*9e40*/  FFMA.FTZ R4, R18, c[0x0][0x2d0], -R109 ;  /* 0x0000b40012047a23 */ /* 0x020fe2000001086d */
[----:B------:R-:W-:Y:S01]  /*9e50*/  FMNMX.FTZ R6, R174, R6, !PT ;  /* 0x00000006ae067209 */ /* 0x000fe20007810000 */
[----:B------:R-:W1:Y:S01]  /*9e60*/  SHFL.BFLY PT, R5, R2, 0x1, 0x1f ;  /* 0x0c201f0002057f89 */ /* 0x000e6200000e0000 */
[----:B------:R-:W-:Y:S01]  /*9e70*/  FSEL R111, R0, RZ, P0 ;  /* 0x000000ff006f7208 */ /* 0x000fe20000000000 */
[----:B------:R2:W3:Y:S04]  /*9e80*/  MUFU.EX2 R28, R4 ;  /* 0x00000004001c7308 */ /* 0x0004e80000000800 */
[--C-:B------:R-:W-:Y:S06]  /*9e90*/  FFMA.FTZ R0, R10, c[0x0][0x2d0], -R111.reuse ;  /* 0x0000b4000a007a23 */ /* 0x100fec000001086f */
[----:B------:R4:W-:Y:S01]  /*9ea0*/  MUFU.EX2 R240, R0 ;  /* 0x0000000000f07308 */ /* 0x0009e20000000800 */
[----:B-1----:R-:W-:Y:S02]  /*9eb0*/  FMNMX.FTZ R106, R2, R5, !PT ;  /* 0x00000005026a7209 */ /* 0x002fe40007810000 */
[----:B--2---:R-:W-:Y:S01]  /*9ec0*/  FMNMX.FTZ R4, R172, R6, !PT ;  /* 0x00000006ac047209 */ /* 0x004fe20007810000 */
[--C-:B------:R-:W-:Y:S01]  /*9ed0*/  FFMA.FTZ R6, R21, c[0x0][0x2d0], -R111.reuse ;  /* 0x0000b40015067a23 */ /* 0x100fe2000001086f */
[----:B------:R-:W-:Y:S02]  /*9ee0*/  FSEL R5, R107, RZ, P0 ;  /* 0x000000ff6b057208 */ /* 0x000fe40000000000 */
[----:B------:R-:W-:Y:S03]  /*9ef0*/  FMNMX.FTZ R4, R179, R4, !PT ;  /* 0x00000004b3047209 */ /* 0x000fe60007810000 */
[----:B------:R-:W-:Y:S01]  /*9f00*/  MUFU.EX2 R27, R6 ;  /* 0x00000006001b7308 */ /* 0x000fe20000000800 */
[----:B------:R-:W-:Y:S02]  /*9f10*/  FSETP.NEU.FTZ.AND P0, PT, R106, -INF , PT ;  /* 0xff8000006a00780b */ /* 0x000fe40003f1d000 */
[----:B---3--:R-:W-:Y:S02]  /*9f20*/  F2FP.PACK_AB R162, R28, R249 ;  /* 0x000000f91ca2723e */ /* 0x008fe400000000ff */
[----:B----4-:R-:W-:Y:S01]  /*9f30*/  FMNMX.FTZ R0, R182, R4, !PT ;  /* 0x00000004b6007209 */ /* 0x010fe20007810000 */
[--C-:B------:R-:W-:Y:S03]  /*9f40*/  FFMA.FTZ R4, R13, c[0x0][0x2d0], -R111.reuse ;  /* 0x0000b4000d047a23 */ /* 0x100fe6000001086f */
[----:B------:R-:W-:Y:S01]  /*9f50*/  FMNMX.FTZ R0, R183, R0, !PT ;  /* 0x00000000b7007209 */ /* 0x000fe20007810000 */
[----:B------:R1:W2:Y:S03]  /*9f60*/  MUFU.EX2 R241, R4 ;  /* 0x0000000400f17308 */ /* 0x0002a60000000800 */
[----:B------:R-:W-:Y:S04]  /*9f70*/  FMNMX.FTZ R0, R201, R0, !PT ;  /* 0x00000000c9007209 */ /* 0x000fe80007810000 */
[----:B------:R-:W-:Y:S05]  /*9f80*/  FMNMX.FTZ R0, R105, R0, !PT ;  /* 0x0000000069007209 */ /* 0x000fea0007810000 */
[----:B------:R-:W3:Y:S01]  /*9f90*/  SHFL.BFLY PT, R2, R0, 0x2, 0x1f ;  /* 0x0c401f0000027f89 */ /* 0x000ee200000e0000 */
[----:B-1----:R-:W-:Y:S01]  /*9fa0*/  FFMA.FTZ R4, R17, c[0x0][0x2d0], -R111 ;  /* 0x0000b40011047a23 */ /* 0x002fe2000001086f */
[----:B--2---:R-:W-:Y:S03]  /*9fb0*/  F2FP.PACK_AB R161, R241, R240 ;  /* 0x000000f0f1a1723e */ /* 0x004fe600000000ff */
[----:B------:R1:W2:Y:S02]  /*9fc0*/  MUFU.EX2 R242, R4 ;  /* 0x0000000400f27308 */ /* 0x0002a40000000800 */
[----:B-1----:R-:W-:Y:S01]  /*9fd0*/  FMUL.FTZ R4, R106, c[0x0][0x2d0] ;  /* 0x0000b4006a047a20 */ /* 0x002fe20000410000 */
[----:B--2---:R-:W-:Y:S04]  /*9fe0*/  F2FP.PACK_AB R163, R27, R242 ;  /* 0x000000f21ba3723e */ /* 0x004fe800000000ff */
[----:B------:R-:W-:Y:S05]  /*9ff0*/  FSEL R110, R4, RZ, P0 ;  /* 0x000000ff046e7208 */ /* 0x000fea0000000000 */
[--C-:B------:R-:W-:Y:S04]  /*a000*/  FFMA.FTZ R4, R8, c[0x0][0x2d0], -R110.reuse ;  /* 0x0000b40008047a23 */ /* 0x100fe8000001086e */
[----:B------:R1:W-:Y:S02]  /*a010*/  MUFU.EX2 R237, R4 ;  /* 0x0000000400ed7308 */ /* 0x0003e40000000800 */
[--C-:B-1----:R-:W-:Y:S08]  /*a020*/  FFMA.FTZ R4, R15, c[0x0][0x2d0], -R110.reuse ;  /* 0x0000b4000f047a23 */ /* 0x102ff0000001086e */
[----:B------:R3:W-:Y:S02]  /*a030*/  MUFU.EX2 R239, R4 ;  /* 0x0000000400ef7308 */ /* 0x0007e40000000800 */
[----:B---3--:R-:W-:Y:S01]  /*a040*/  FMNMX.FTZ R4, R0, R2, !PT ;  /* 0x0000000200047209 */ /* 0x008fe20007810000 */
[--C-:B------:R-:W-:Y:S02]  /*a050*/  FFMA.FTZ R0, R16, c[0x0][0x2d0], -R110.reuse ;  /* 0x0000b40010007a23 */ /* 0x100fe4000001086e */
[----:B------:R-:W-:Y:S05]  /*a060*/  FADD.FTZ R2, -R5, R101 ;  /* 0x0000006505027221 */ /* 0x000fea0000010100 */
[----:B------:R1:W-:Y:S01]  /*a070*/  MUFU.EX2 R250, R0 ;  /* 0x0000000000fa7308 */ /* 0x0003e20000000800 */
[----:B------:R-:W2:Y:S01]  /*a080*/  SHFL.BFLY PT, R6, R4, 0x1, 0x1f ;  /* 0x0c201f0004067f89 */ /* 0x000ea200000e0000 */
[----:B------:R-:W-:Y:S02]  /*a090*/  FMUL.FTZ R2, R2, c[0x0][0x2d0] ;  /* 0x0000b40002027a20 */ /* 0x000fe40000410000 */
[----:B-1----:R-:W-:Y:S01]  /*a0a0*/  FFMA.FTZ R0, R19, c[0x0][0x2d0], -R110 ;  /* 0x0000b40013007a23 */ /* 0x002fe2000001086e */
[----:B--2---:R-:W-:Y:S05]  /*a0b0*/  FMNMX.FTZ R102, R4, R6, !PT ;  /* 0x0000000604667209 */ /* 0x004fea0007810000 */
[----:B------:R1:W-:Y:S01]  /*a0c0*/  MUFU.EX2 R29, R0 ;  /* 0x00000000001d7308 */ /* 0x0003e20000000800 */
[----:B------:R-:W-:Y:S02]  /*a0d0*/  FMUL.FTZ R4, R102, c[0x0][0x2d0] ;  /* 0x0000b40066047a20 */ /* 0x000fe40000410000 */
[----:B-1----:R-:W-:Y:S07]  /*a0e0*/  FADD.FTZ R0, -R3, R100 ;  /* 0x0000006403007221 */ /* 0x002fee0000010100 */
[----:B------:R-:W1:Y:S01]  /*a0f0*/  MUFU.EX2 R3, R2 ;  /* 0x0000000200037308 */ /* 0x000e620000000800 */
[----:B------:R-:W-:Y:S09]  /*a100*/  FMUL.FTZ R0, R0, c[0x0][0x2d0] ;  /* 0x0000b40000007a20 */ /* 0x000ff20000410000 */
[----:B------:R2:W3:Y:S01]  /*a110*/  MUFU.EX2 R100, R0 ;  /* 0x0000000000647308 */ /* 0x0004e20000000800 */
[----:B-1----:R-:W-:Y:S01]  /*a120*/  FMUL.FTZ R6, R3, R114 ;  /* 0x0000007203067220 */ /* 0x002fe20000410000 */
[----:B------:R-:W-:Y:S01]  /*a130*/  F2FP.PACK_AB R114, R29, R250 ;  /* 0x000000fa1d72723e */ /* 0x000fe200000000ff */
[C---:B------:R-:W-:Y:S02]  /*a140*/  FMUL.FTZ R7, R3.reuse, R115 ;  /* 0x0000007303077220 */ /* 0x040fe40000410000 */
[C---:B------:R-:W-:Y:S02]  /*a150*/  FMUL.FTZ R18, R3.reuse, R126 ;  /* 0x0000007e03127220 */ /* 0x040fe40000410000 */
[C---:B------:R-:W-:Y:S02]  /*a160*/  FMUL.FTZ R19, R3.reuse, R127 ;  /* 0x0000007f03137220 */ /* 0x040fe40000410000 */
[----:B------:R-:W-:Y:S01]  /*a170*/  FMUL.FTZ R34, R3, R142 ;  /* 0x0000008e03227220 */ /* 0x000fe20000410000 */
[----:B--2---:R-:W-:Y:S01]  /*a180*/  FSEL R0, R106, RZ, P0 ;  /* 0x000000ff6a007208 */ /* 0x004fe20000000000 */
[----:B---3--:R-:W-:Y:S01]  /*a190*/  FMUL.FTZ R17, R100, R125 ;  /* 0x0000007d64117220 */ /* 0x008fe20000410000 */
[----:B------:R-:W-:Y:S01]  /*a1a0*/  FSETP.NEU.FTZ.AND P0, PT, R102, -INF , PT ;  /* 0xff8000006600780b */ /* 0x000fe20003f1d000 */
[----:B------:R-:W-:Y:S02]  /*a1b0*/  FMUL.FTZ R16, R100, R124 ;  /* 0x0000007c64107220 */ /* 0x000fe40000410000 */
[----:B------:R-:W-:Y:S01]  /*a1c0*/  FADD.FTZ R0, -R0, R103 ;  /* 0x0000006700007221 */ /* 0x000fe20000010100 */
[----:B------:R-:W-:Y:S01]  /*a1d0*/  FSEL R101, R4, RZ, P0 ;  /* 0x000000ff04657208 */ /* 0x000fe20000000000 */
[----:B------:R-:W-:Y:S02]  /*a1e0*/  FFMA.FTZ R103, R167, c[0x0][0x2d0], -R109 ;  /* 0x0000b400a7677a23 */ /* 0x000fe4000001086d */
[----:B------:R-:W-:Y:S02]  /*a1f0*/  FMUL.FTZ R0, R0, c[0x0][0x2d0] ;  /* 0x0000b40000007a20 */ /* 0x000fe40000410000 */
[----:B------:R1:W-:Y:S01]  /*a200*/  MUFU.EX2 R234, R103 ;  /* 0x0000006700ea7308 */ /* 0x0003e20000000800 */
[--C-:B------:R-:W-:Y:S02]  /*a210*/  FFMA.FTZ R5, R24, c[0x0][0x2d0], -R101.reuse ;  /* 0x0000b40018057a23 */ /* 0x100fe40000010865 */
[----:B------:R-:W-:Y:S02]  /*a220*/  FFMA.FTZ R4, R25, c[0x0][0x2d0], -R101 ;  /* 0x0000b40019047a23 */ /* 0x000fe40000010865 */
[C---:B------:R-:W-:Y:S02]  /*a230*/  FMUL.FTZ R32, R100.reuse, R140 ;  /* 0x0000008c64207220 */ /* 0x040fe40000410000 */
[C---:B------:R-:W-:Y:S02]  /*a240*/  FMUL.FTZ R33, R100.reuse, R141 ;  /* 0x0000008d64217220 */ /* 0x040fe40000410000 */
[C---:B------:R-:W-:Y:S01]  /*a250*/  FMUL.FTZ R35, R3.reuse, R143 ;  /* 0x0000008f03237220 */ /* 0x040fe20000410000 */
[----:B------:R2:W3:Y:S01]  /*a260*/  MUFU.EX2 R2, R0 ;  /* 0x0000000000027308 */ /* 0x0004e20000000800 */
[C---:B------:R-:W-:Y:S01]  /*a270*/  FMUL.FTZ R48, R100.reuse, R156 ;  /* 0x0000009c64307220 */ /* 0x040fe20000410000 */
[----:B------:R-:W-:Y:S01]  /*a280*/  LDSM.16.MT88.4 R140, [R186+0x800] ;  /* 0x00080000ba8c783b */ /* 0x000fe20000004200 */
[C---:B------:R-:W-:Y:S02]  /*a290*/  FMUL.FTZ R49, R100.reuse, R157 ;  /* 0x0000009d64317220 */ /* 0x040fe40000410000 */
[C---:B------:R-:W-:Y:S02]  /*a2a0*/  FMUL.FTZ R50, R3.reuse, R158 ;  /* 0x0000009e03327220 */ /* 0x040fe40000410000 */
[C---:B------:R-:W-:Y:S02]  /*a2b0*/  FMUL.FTZ R51, R3.reuse, R159 ;  /* 0x0000009f03337220 */ /* 0x040fe40000410000 */
[C---:B------:R-:W-:Y:S01]  /*a2c0*/  FMUL.FTZ R52, R100.reuse, R52 ;  /* 0x0000003464347220 */ /* 0x040fe20000410000 */
[----:B------:R4:W-:Y:S01]  /*a2d0*/  MUFU.EX2 R244, R5 ;  /* 0x0000000500f47308 */ /* 0x0009e20000000800 */
[----:B------:R-:W-:Y:S01]  /*a2e0*/  FMUL.FTZ R53, R100, R53 ;  /* 0x0000003564357220 */ /* 0x000fe20000410000 */
[----:B------:R-:W-:Y:S01]  /*a2f0*/  LDSM.16.MT88.4 R156, [R185+0x1400] ;  /* 0x00140000b99c783b */ /* 0x000fe20000004200 */
[C---:B------:R-:W-:Y:S02]  /*a300*/  FMUL.FTZ R54, R3.reuse, R54 ;  /* 0x0000003603367220 */ /* 0x040fe40000410000 */
[----:B-1----:R-:W-:Y:S02]  /*a310*/  FFMA.FTZ R103, R166, c[0x0][0x2d0], -R109 ;  /* 0x0000b400a6677a23 */ /* 0x002fe4000001086d */
[C---:B------:R-:W-:Y:S02]  /*a320*/  FMUL.FTZ R55, R3.reuse, R55 ;  /* 0x0000003703377220 */ /* 0x040fe40000410000 */
[C---:B------:R-:W-:Y:S01]  /*a330*/  FMUL.FTZ R64, R100.reuse, R64 ;  /* 0x0000004064407220 */ /* 0x040fe20000410000 */
[----:B------:R1:W-:Y:S01]  /*a340*/  MUFU.EX2 R235, R103 ;  /* 0x0000006700eb7308 */ /* 0x0003e20000000800 */
[----:B------:R-:W-:Y:S02]  /*a350*/  FMUL.FTZ R65, R100, R65 ;  /* 0x0000004164417220 */ /* 0x000fe40000410000 */
[C---:B------:R-:W-:Y:S02]  /*a360*/  FMUL.FTZ R66, R3.reuse, R66 ;  /* 0x0000004203427220 */ /* 0x040fe40000410000 */
[----:B--2---:R-:W-:Y:S02]  /*a370*/  FFMA.FTZ R0, R14, c[0x0][0x2d0], -R101 ;  /* 0x0000b4000e007a23 */ /* 0x004fe40000010865 */
[C---:B---3--:R-:W-:Y:S02]  /*a380*/  FMUL.FTZ R8, R2.reuse, R116 ;  /* 0x0000007402087220 */ /* 0x048fe40000410000 */
[C---:B------:R-:W-:Y:S01]  /*a390*/  FMUL.FTZ R9, R2.reuse, R117 ;  /* 0x0000007502097220 */ /* 0x040fe20000410000 */
[----:B------:R2:W-:Y:S01]  /*a3a0*/  MUFU.EX2 R238, R0 ;  /* 0x0000000000ee7308 */ /* 0x0005e20000000800 */
[C---:B------:R-:W-:Y:S02]  /*a3b0*/  FMUL.FTZ R12, R2.reuse, R120 ;  /* 0x00000078020c7220 */ /* 0x040fe40000410000 */
[----:B------:R-:W-:Y:S02]  /*a3c0*/  FMUL.FTZ R13, R2, R121 ;  /* 0x00000079020d7220 */ /* 0x000fe40000410000 */
[----:B----4-:R-:W-:Y:S02]  /*a3d0*/  FMUL.FTZ R5, R100, R113 ;  /* 0x0000007164057220 */ /* 0x010fe40000410000 */
[C---:B------:R-:W-:Y:S02]  /*a3e0*/  FMUL.FTZ R24, R2.reuse, R132 ;  /* 0x0000008402187220 */ /* 0x040fe40000410000 */
[C---:B------:R-:W-:Y:S01]  /*a3f0*/  FMUL.FTZ R25, R2.reuse, R133 ;  /* 0x0000008502197220 */ /* 0x040fe20000410000 */
[----:B------:R-:W3:Y:S01]  /*a400*/  MUFU.EX2 R245, R4 ;  /* 0x0000000400f57308 */ /* 0x000ee20000000800 */
[C---:B------:R-:W-:Y:S02]  /*a410*/  FMUL.FTZ R40, R2.reuse, R148 ;  /* 0x0000009402287220 */ /* 0x040fe40000410000 */
[----:B------:R-:W-:Y:S02]  /*a420*/  FMUL.FTZ R41, R2, R149 ;  /* 0x0000009502297220 */ /* 0x000fe40000410000 */
[----:B-1----:R-:W-:Y:S02]  /*a430*/  FFMA.FTZ R103, R164, c[0x0][0x2d0], -R111 ;  /* 0x0000b400a4677a23 */ /* 0x002fe4000001086f */
[C---:B------:R-:W-:Y:S02]  /*a440*/  FMUL.FTZ R44, R2.reuse, R152 ;  /* 0x00000098022c7220 */ /* 0x040fe40000410000 */
[C---:B------:R-:W-:Y:S01]  /*a450*/  FMUL.FTZ R45, R2.reuse, R153 ;  /* 0x00000099022d7220 */ /* 0x040fe20000410000 */
[----:B------:R1:W-:Y:S01]  /*a460*/  MUFU.EX2 R233, R103 ;  /* 0x0000006700e97308 */ /* 0x0003e20000000800 */
[C---:B------:R-:W-:Y:S02]  /*a470*/  FMUL.FTZ R56, R2.reuse, R56 ;  /* 0x0000003802387220 */ /* 0x040fe40000410000 */
[----:B------:R-:W-:Y:S02]  /*a480*/  FMUL.FTZ R57, R2, R57 ;  /* 0x0000003902397220 */ /* 0x000fe40000410000 */
[----:B--2---:R-:W-:Y:S02]  /*a490*/  FFMA.FTZ R0, R20, c[0x0][0x2d0], -R101 ;  /* 0x0000b40014007a23 */ /* 0x004fe40000010865 */
[----:B------:R-:W2:Y:S01]  /*a4a0*/  LDSM.16.MT88.4 R20, [R185] ;  /* 0x00000000b914783b */ /* 0x000ea20000004200 */
[C---:B------:R-:W-:Y:S02]  /*a4b0*/  FMUL.FTZ R60, R2.reuse, R60 ;  /* 0x0000003c023c7220 */ /* 0x040fe40000410000 */
[----:B------:R4:W5:Y:S01]  /*a4c0*/  MUFU.EX2 R243, R0 ;  /* 0x0000000000f37308 */ /* 0x0009620000000800 */
[----:B------:R-:W-:Y:S02]  /*a4d0*/  FMUL.FTZ R61, R2, R61 ;  /* 0x0000003d023d7220 */ /* 0x000fe40000410000 */
[----:B------:R-:W-:Y:S01]  /*a4e0*/  FMUL.FTZ R67, R3, R67 ;  /* 0x0000004303437220 */ /* 0x000fe20000410000 */
[----:B---3--:R-:W-:Y:S01]  /*a4f0*/  F2FP.PACK_AB R115, R245, R244 ;  /* 0x000000f4f573723e */ /* 0x008fe200000000ff */
[C---:B------:R-:W-:Y:S01]  /*a500*/  FMUL.FTZ R4, R100.reuse, R112 ;  /* 0x0000007064047220 */ /* 0x040fe20000410000 */
[----:B------:R-:W-:Y:S01]  /*a510*/  F2FP.PACK_AB R112, R239, R237 ;  /* 0x000000edef70723e */ /* 0x000fe200000000ff */
[----:B------:R-:W-:Y:S02]  /*a520*/  FFMA.FTZ R124, R207, c[0x0][0x2d0], -R109 ;  /* 0x0000b400cf7c7a23 */ /* 0x000fe4000001086d */
[C---:B------:R-:W-:Y:S02]  /*a530*/  FMUL.FTZ R68, R100.reuse, R68 ;  /* 0x0000004464447220 */ /* 0x040fe40000410000 */
[----:B------:R-:W-:Y:S02]  /*a540*/  FMUL.FTZ R69, R100, R69 ;  /* 0x0000004564457220 */ /* 0x000fe40000410000 */
[----:B------:R-:W-:Y:S02]  /*a550*/  FMUL.FTZ R70, R3, R70 ;  /* 0x0000004603467220 */ /* 0x000fe40000410000 */
[----:B-1----:R-:W-:Y:S02]  /*a560*/  FFMA.FTZ R103, R165, c[0x0][0x2d0], -R111 ;  /* 0x0000b400a5677a23 */ /* 0x002fe4000001086f */
[----:B------:R-:W-:Y:S02]  /*a570*/  FMUL.FTZ R71, R3, R71 ;  /* 0x0000004703477220 */ /* 0x000fe40000410000 */
[----:B------:R1:W-:Y:S01]  /*a580*/  MUFU.EX2 R231, R103 ;  /* 0x0000006700e77308 */ /* 0x0003e20000000800 */
[C---:B------:R-:W-:Y:S02]  /*a590*/  FMUL.FTZ R72, R2.reuse, R72 ;  /* 0x0000004802487220 */ /* 0x040fe40000410000 */
[----:B------:R-:W-:Y:S01]  /*a5a0*/  FMUL.FTZ R73, R2, R73 ;  /* 0x0000004902497220 */ /* 0x000fe20000410000 */
[----:B----4-:R-:W-:Y:S01]  /*a5b0*/  FSEL R0, R102, RZ, P0 ;  /* 0x000000ff66007208 */ /* 0x010fe20000000000 */
[C---:B------:R-:W-:Y:S01]  /*a5c0*/  FMUL.FTZ R76, R2.reuse, R76 ;  /* 0x0000004c024c7220 */ /* 0x040fe20000410000 */
[----:B-----5:R-:W-:Y:S01]  /*a5d0*/  F2FP.PACK_AB R113, R243, R238 ;  /* 0x000000eef371723e */ /* 0x020fe200000000ff */
[----:B------:R-:W-:Y:S02]  /*a5e0*/  FMUL.FTZ R77, R2, R77 ;  /* 0x0000004d024d7220 */ /* 0x000fe40000410000 */
[----:B------:R-:W-:Y:S02]  /*a5f0*/  FADD.FTZ R0, -R0, R104 ;  /* 0x0000006800007221 */ /* 0x000fe40000010100 */
[----:B------:R-:W-:Y:S02]  /*a600*/  FMUL.FTZ R80, R100, R80 ;  /* 0x0000005064507220 */ /* 0x000fe40000410000 */
[----:B------:R-:W-:Y:S02]  /*a610*/  FMUL.FTZ R0, R0, c[0x0][0x2d0] ;  /* 0x0000b40000007a20 */ /* 0x000fe40000410000 */
[C---:B------:R-:W-:Y:S01]  /*a620*/  FMUL.FTZ R81, R100.reuse, R81 ;  /* 0x0000005164517220 */ /* 0x040fe20000410000 */
[-C--:B--2---:R-:W-:Y:S01]  /*a630*/  HMMA.16816.F32 R4, R160, R20.reuse, R4 ;  /* 0x00000014a004723c */ /* 0x084fe20000001804 */
[C---:B------:R-:W-:Y:S02]  /*a640*/  FMUL.FTZ R82, R3.reuse, R82 ;  /* 0x0000005203527220 */ /* 0x040fe40000410000 */
[----:B------:R-:W2:Y:S01]  /*a650*/  MUFU.EX2 R0, R0 ;  /* 0x0000000000007308 */ /* 0x000ea20000000800 */
[C---:B------:R-:W-:Y:S02]  /*a660*/  FMUL.FTZ R83, R3.reuse, R83 ;  /* 0x0000005303537220 */ /* 0x040fe40000410000 */
[----:B------:R-:W-:Y:S02]  /*a670*/  FMUL.FTZ R84, R100, R84 ;  /* 0x0000005464547220 */ /* 0x000fe40000410000 */
[--C-:B-1----:R-:W-:Y:S04]  /*a680*/  FFMA.FTZ R103, R180, c[0x0][0x2d0], -R109.reuse ;  /* 0x0000b400b4677a23 */ /* 0x102fe8000001086d */
[----:B------:R-:W-:Y:S01]  /*a690*/  FMUL.FTZ R85, R100, R85 ;  /* 0x0000005564557220 */ /* 0x000fe20000410000 */
[----:B------:R1:W-:Y:S01]  /*a6a0*/  MUFU.EX2 R230, R103 ;  /* 0x0000006700e67308 */ /* 0x0003e20000000800 */
[C---:B------:R-:W-:Y:S02]  /*a6b0*/  FMUL.FTZ R86, R3.reuse, R86 ;  /* 0x0000005603567220 */ /* 0x040fe40000410000 */
[----:B------:R-:W-:Y:S02]  /*a6c0*/  FMUL.FTZ R87, R3, R87 ;  /* 0x0000005703577220 */ /* 0x000fe40000410000 */
[----:B------:R-:W-:Y:S02]  /*a6d0*/  FFMA.FTZ R104, R181, c[0x0][0x2d0], -R109 ;  /* 0x0000b400b5687a23 */ /* 0x000fe4000001086d */
[C---:B------:R-:W-:Y:S02]  /*a6e0*/  FMUL.FTZ R88, R2.reuse, R88 ;  /* 0x0000005802587220 */ /* 0x040fe40000410000 */
[C---:B------:R-:W-:Y:S01]  /*a6f0*/  FMUL.FTZ R89, R2.reuse, R89 ;  /* 0x0000005902597220 */ /* 0x040fe20000410000 */
[----:B------:R-:W-:Y:S01]  /*a700*/  MUFU.EX2 R225, R104 ;  /* 0x0000006800e17308 */ /* 0x000fe20000000800 */
[C---:B------:R-:W-:Y:S02]  /*a710*/  FMUL.FTZ R92, R2.reuse, R92 ;  /* 0x0000005c025c7220 */ /* 0x040fe40000410000 */
[----:B------:R-:W-:Y:S02]  /*a720*/  FMUL.FTZ R93, R2, R93 ;  /* 0x0000005d025d7220 */ /* 0x000fe40000410000 */
[C---:B--2---:R-:W-:Y:S02]  /*a730*/  FMUL.FTZ R10, R0.reuse, R118 ;  /* 0x00000076000a7220 */ /* 0x044fe40000410000 */
[C---:B------:R-:W-:Y:S02]  /*a740*/  FMUL.FTZ R11, R0.reuse, R119 ;  /* 0x00000077000b7220 */ /* 0x040fe40000410000 */
[----:B------:R-:W2:Y:S01]  /*a750*/  LDSM.16.MT88.4 R116, [R185+0xc00] ;  /* 0x000c0000b974783b */ /* 0x000ea20000004200 */
[C---:B------:R-:W-:Y:S02]  /*a760*/  FMUL.FTZ R14, R0.reuse, R122 ;  /* 0x0000007a000e7220 */ /* 0x040fe40000410000 */
[C---:B------:R-:W-:Y:S02]  /*a770*/  FMUL.FTZ R15, R0.reuse, R123 ;  /* 0x0000007b000f7220 */ /* 0x040fe40000410000 */
[C---:B------:R-:W-:Y:S01]  /*a780*/  HMMA.16816.F32 R8, R112.reuse, R20, R8 ;  /* 0x000000147008723c */ /* 0x040fe20000001808 */
[----:B------:R-:W-:Y:S02]  /*a790*/  FMUL.FTZ R26, R0, R134 ;  /* 0x00000086001a7220 */ /* 0x000fe40000410000 */
[----:B------:R-:W-:Y:S01]  /*a7a0*/  LDSM.16.MT88.4 R120, [R185+0x400] ;  /* 0x00040000b978783b */ /* 0x000fe20000004200 */
[--C-:B-1----:R-:W-:Y:S02]  /*a7b0*/  FFMA.FTZ R103, R176, c[0x0][0x2d0], -R111.reuse ;  /* 0x0000b400b0677a23 */ /* 0x102fe4000001086f */
[----:B------:R-:W-:Y:S02]  /*a7c0*/  FMUL.FTZ R42, R0, R150 ;  /* 0x00000096002a7220 */ /* 0x000fe40000410000 */
[-C--:B------:R-:W-:Y:S01]  /*a7d0*/  HMMA.16816.F32 R12, R112, R22.reuse, R12 ;  /* 0x00000016700c723c */ /* 0x080fe2000000180c */
[----:B------:R-:W-:Y:S01]  /*a7e0*/  FMUL.FTZ R21, R100, R129 ;  /* 0x0000008164157220 */ /* 0x000fe20000410000 */
[----:B------:R1:W-:Y:S01]  /*a7f0*/  MUFU.EX2 R223, R103 ;  /* 0x0000006700df7308 */ /* 0x0003e20000000800 */
[----:B------:R-:W3:Y:S01]  /*a800*/  LDL.LU R129, [R1+0xc] ;  /* 0x00000c0001817983 */ /* 0x000ee20000300800 */
[C---:B------:R-:W-:Y:S02]  /*a810*/  FMUL.FTZ R43, R0.reuse, R151 ;  /* 0x00000097002b7220 */ /* 0x040fe40000410000 */
[----:B------:R-:W-:Y:S01]  /*a820*/  FMUL.FTZ R46, R0, R154 ;  /* 0x0000009a002e7220 */ /* 0x000fe20000410000 */
[----:B------:R-:W4:Y:S01]  /*a830*/  LDL.LU R132, [R1+0x8] ;  /* 0x0000080001847983 */ /* 0x000f220000300800 */
[C---:B------:R-:W-:Y:S01]  /*a840*/  HMMA.16816.F32 R16, R160.reuse, R22, R16 ;  /* 0x00000016a010723c */ /* 0x040fe20000001810 */
[----:B------:R-:W-:Y:S02]  /*a850*/  FMUL.FTZ R20, R100, R128 ;  /* 0x0000008064147220 */ /* 0x000fe40000410000 */
[----:B------:R-:W5:Y:S01]  /*a860*/  LDL.LU R133, [R1] ;  /* 0x0000000001857983 */ /* 0x000f620000300800 */
[----:B------:R-:W-:Y:S01]  /*a870*/  FMUL.FTZ R30, R0, R138 ;  /* 0x0000008a001e7220 */ /* 0x000fe20000410000 */
[----:B------:R-:W-:Y:S01]  /*a880*/  MOV R128, R29 ;  /* 0x0000001d00807202 */ /* 0x000fe20000000f00 */
[----:B------:R-:W-:Y:S01]  /*a890*/  FMUL.FTZ R29, R2, R137 ;  /* 0x00000089021d7220 */ /* 0x000fe20000410000 */
[----:B------:R-:W3:Y:S01]  /*a8a0*/  LDL.LU R134, [R1+0x4] ;  /* 0x0000040001867983 */ /* 0x000ee20000300800 */
[C---:B------:R-:W-:Y:S01]  /*a8b0*/  FMUL.FTZ R22, R3.reuse, R130 ;  /* 0x0000008203167220 */ /* 0x040fe20000410000 */
[----:B------:R-:W-:Y:S03]  /*a8c0*/  MOV R130, R28 ;  /* 0x0000001c00827202 */ /* 0x000fe60000000f00 */
[----:B------:R-:W-:Y:S01]  /*a8d0*/  FMUL.FTZ R23, R3, R131 ;  /* 0x0000008303177220 */ /* 0x000fe20000410000 */
[----:B------:R-:W-:Y:S01]  /*a8e0*/  MOV R131, R27 ;  /* 0x0000001b00837202 */ /* 0x000fe20000000f00 */
[C---:B------:R-:W-:Y:S02]  /*a8f0*/  FMUL.FTZ R47, R0.reuse, R155 ;  /* 0x0000009b002f7220 */ /* 0x040fe40000410000 */
[C---:B------:R-:W-:Y:S02]  /*a900*/  FMUL.FTZ R58, R0.reuse, R58 ;  /* 0x0000003a003a7220 */ /* 0x040fe40000410000 */
[----:B-1----:R-:W-:Y:S01]  /*a910*/  FFMA.FTZ R103, R175, c[0x0][0x2d0], -R111 ;  /* 0x0000b400af677a23 */ /* 0x002fe2000001086f */
[-C--:B------:R-:W-:Y:S01]  /*a920*/  HMMA.16816.F32 R20, R160, R36.reuse, R20 ;  /* 0x00000024a014723c */ /* 0x080fe20000001814 */
[C---:B------:R-:W-:Y:S02]  /*a930*/  FMUL.FTZ R27, R0.reuse, R135 ;  /* 0x00000087001b7220 */ /* 0x040fe40000410000 */
[----:B------:R1:W-:Y:S01]  /*a940*/  MUFU.EX2 R224, R103 ;  /* 0x0000006700e07308 */ /* 0x0003e20000000800 */
[C---:B------:R-:W-:Y:S02]  /*a950*/  FMUL.FTZ R59, R0.reuse, R59 ;  /* 0x0000003b003b7220 */ /* 0x040fe40000410000 */
[----:B------:R-:W-:Y:S02]  /*a960*/  FMUL.FTZ R62, R0, R62 ;  /* 0x0000003e003e7220 */ /* 0x000fe40000410000 */
[C---:B------:R-:W-:Y:S01]  /*a970*/  HMMA.16816.F32 R24, R112.reuse, R36, R24 ;  /* 0x000000247018723c */ /* 0x040fe20000001818 */
[----:B------:R-:W-:Y:S03]  /*a980*/  FMUL.FTZ R28, R2, R136 ;  /* 0x00000088021c7220 */ /* 0x000fe60000410000 */
[C---:B------:R-:W-:Y:S02]  /*a990*/  FMUL.FTZ R31, R0.reuse, R139 ;  /* 0x0000008b001f7220 */ /* 0x040fe40000410000 */
[----:B------:R-:W-:Y:S02]  /*a9a0*/  FMUL.FTZ R63, R0, R63 ;  /* 0x0000003f003f7220 */ /* 0x000fe40000410000 */
[C---:B------:R-:W-:Y:S03]  /*a9b0*/  FMUL.FTZ R36, R100.reuse, R144 ;  /* 0x0000009064247220 */ /* 0x040fe60000410000 */
[-C--:B------:R-:W-:Y:S01]  /*a9c0*/  HMMA.16816.F32 R28, R112, R38.reuse, R28 ;  /* 0x00000026701c723c */ /* 0x080fe2000000181c */
[----:B------:R-:W-:Y:S02]  /*a9d0*/  FMUL.FTZ R37, R100, R145 ;  /* 0x0000009164257220 */ /* 0x000fe40000410000 */
[C---:B------:R-:W-:Y:S02]  /*a9e0*/  FMUL.FTZ R74, R0.reuse, R74 ;  /* 0x0000004a004a7220 */ /* 0x040fe40000410000 */
[C---:B------:R-:W-:Y:S02]  /*a9f0*/  FMUL.FTZ R75, R0.reuse, R75 ;  /* 0x0000004b004b7220 */ /* 0x040fe40000410000 */
[----:B------:R-:W-:Y:S01]  /*aa00*/  FMUL.FTZ R78, R0, R78 ;  /* 0x0000004e004e7220 */ /* 0x000fe20000410000 */
[C---:B------:R-:W-:Y:S01]  /*aa10*/  HMMA.16816.F32 R32, R160.reuse, R38, R32 ;  /* 0x00000026a020723c */ /* 0x040fe20000001820 */
[--C-:B-1----:R-:W-:Y:S03]  /*aa20*/  FFMA.FTZ R103, R170, c[0x0][0x2d0], -R110.reuse ;  /* 0x0000b400aa677a23 */ /* 0x102fe6000001086e */
[C---:B------:R-:W-:Y:S01]  /*aa30*/  FMUL.FTZ R79, R0.reuse, R79 ;  /* 0x0000004f004f7220 */ /* 0x040fe20000410000 */
[----:B------:R1:W-:Y:S01]  /*aa40*/  MUFU.EX2 R220, R103 ;  /* 0x0000006700dc7308 */ /* 0x0003e20000000800 */
[----:B------:R-:W-:Y:S02]  /*aa50*/  FMUL.FTZ R90, R0, R90 ;  /* 0x0000005a005a7220 */ /* 0x000fe40000410000 */
[C---:B------:R-:W-:Y:S04]  /*aa60*/  FMUL.FTZ R38, R3.reuse, R146 ;  /* 0x0000009203267220 */ /* 0x040fe80000410000 */
[C---:B------:R-:W-:Y:S02]  /*aa70*/  FMUL.FTZ R39, R3.reuse, R147 ;  /* 0x0000009303277220 */ /* 0x040fe40000410000 */
[C---:B------:R-:W-:Y:S02]  /*aa80*/  FMUL.FTZ R96, R100.reuse, R96 ;  /* 0x0000006064607220 */ /* 0x040fe40000410000 */
[----:B------:R-:W-:Y:S02]  /*aa90*/  FMUL.FTZ R97, R100, R97 ;  /* 0x0000006164617220 */ /* 0x000fe40000410000 */
[C---:B------:R-:W-:Y:S01]  /*aaa0*/  FMUL.FTZ R98, R3.reuse, R98 ;  /* 0x0000006203627220 */ /* 0x040fe20000410000 */
[-C--:B--2---:R-:W-:Y:S01]  /*aab0*/  HMMA.16816.F32 R36, R160, R116.reuse, R36 ;  /* 0x00000074a024723c */ /* 0x084fe20000001824 */
[----:B------:R-:W-:Y:S02]  /*aac0*/  FMUL.FTZ R99, R3, R99 ;  /* 0x0000006303637220 */ /* 0x000fe40000410000 */
[----:B------:R-:W-:Y:S02]  /*aad0*/  FFMA.FTZ R104, R205, c[0x0][0x2d0], -R109 ;  /* 0x0000b400cd687a23 */ /* 0x000fe4000001086d */
[C---:B------:R-:W-:Y:S02]  /*aae0*/  FMUL.FTZ R91, R0.reuse, R91 ;  /* 0x0000005b005b7220 */ /* 0x040fe40000410000 */
[----:B------:R-:W-:Y:S01]  /*aaf0*/  MUFU.EX2 R210, R104 ;  /* 0x0000006800d27308 */ /* 0x000fe20000000800 */
[C---:B------:R-:W-:Y:S01]  /*ab00*/  HMMA.16816.F32 R40, R112.reuse, R116, R40 ;  /* 0x000000747028723c */ /* 0x040fe20000001828 */
[C---:B------:R-:W-:Y:S03]  /*ab10*/  FMUL.FTZ R94, R0.reuse, R94 ;  /* 0x0000005e005e7220 */ /* 0x040fe60000410000 */
[--C-:B-1----:R-:W-:Y:S02]  /*ab20*/  FFMA.FTZ R103, R169, c[0x0][0x2d0], -R110.reuse ;  /* 0x0000b400a9677a23 */ /* 0x102fe4000001086e */
[----:B------:R-:W-:Y:S02]  /*ab30*/  FMUL.FTZ R95, R0, R95 ;  /* 0x0000005f005f7220 */ /* 0x000fe40000410000 */
[-C--:B------:R-:W-:Y:S01]  /*ab40*/  HMMA.16816.F32 R44, R112, R118.reuse, R44 ;  /* 0x00000076702c723c */ /* 0x080fe2000000182c */
[----:B------:R1:W2:Y:S07]  /*ab50*/  MUFU.EX2 R221, R103 ;  /* 0x0000006700dd7308 */ /* 0x0002ae0000000800 */
[C---:B------:R-:W-:Y:S01]  /*ab60*/  HMMA.16816.F32 R48, R160.reuse, R118, R48 ;  /* 0x00000076a030723c */ /* 0x040fe20000001830 */
[----:B------:R-:W2:Y:S03]  /*ab70*/  LDSM.16.MT88.4 R116, [R186+0xc00] ;  /* 0x000c0000ba74783b */ /* 0x000ea60000004200 */
[--C-:B-1----:R-:W-:Y:S04]  /*ab80*/  FFMA.FTZ R103, R168, c[0x0][0x2d0], -R110.reuse ;  /* 0x0000b400a8677a23 */ /* 0x102fe8000001086e */
[----:B------:R1:W-:Y:S01]  /*ab90*/  MUFU.EX2 R222, R103 ;  /* 0x0000006700de7308 */ /* 0x0003e20000000800 */
[-C--:B--2---:R-:W-:Y:S03]  /*aba0*/  HMMA.16816.F32 R52, R160, R116.reuse, R52 ;  /* 0x00000074a034723c */ /* 0x084fe60000001834 */
[----:B-1----:R-:W-:Y:S05]  /*abb0*/  FFMA.FTZ R103, R173, c[0x0][0x2d0], -R110 ;  /* 0x0000b400ad677a23 */ /* 0x002fea000001086e */
[C---:B------:R-:W-:Y:S01]  /*abc0*/  HMMA.16816.F32 R56, R112.reuse, R116, R56 ;  /* 0x000000747038723c */ /* 0x040fe20000001838 */
[----:B------:R1:W-:Y:S07]  /*abd0*/  MUFU.EX2 R219, R103 ;  /* 0x0000006700db7308 */ /* 0x0003ee0000000800 */
[-C--:B------:R-:W-:Y:S08]  /*abe0*/  HMMA.16816.F32 R60, R112, R118.reuse, R60 ;  /* 0x00000076703c723c */ /* 0x080ff0000000183c */
[C---:B------:R-:W-:Y:S01]  /*abf0*/  HMMA.16816.F32 R64, R160.reuse, R118, R64 ;  /* 0x00000076a040723c */ /* 0x040fe20000001840 */
[----:B------:R-:W2:Y:S03]  /*ac00*/  LDSM.16.MT88.4 R116, [R185+0x1800] ;  /* 0x00180000b974783b */ /* 0x000ea60000004200 */
[--C-:B-1----:R-:W-:Y:S05]  /*ac10*/  FFMA.FTZ R103, R171, c[0x0][0x2d0], -R101.reuse ;  /* 0x0000b400ab677a23 */ /* 0x102fea0000010865 */
[----:B------:R-:W-:Y:S01]  /*ac20*/  LDSM.16.MT88.4 R168, [R186+0x1400] ;  /* 0x00140000baa8783b */ /* 0x000fe20000004200 */
[----:B------:R1:W-:Y:S02]  /*ac30*/  MUFU.EX2 R177, R103 ;  /* 0x0000006700b17308 */ /* 0x0003e40000000800 */
[--C-:B-1----:R-:W-:Y:S01]  /*ac40*/  FFMA.FTZ R103, R174, c[0x0][0x2d0], -R101.reuse ;  /* 0x0000b400ae677a23 */ /* 0x102fe20000010865 */
[-C--:B--2---:R-:W-:Y:S07]  /*ac50*/  HMMA.16816.F32 R68, R160, R116.reuse, R68 ;  /* 0x00000074a044723c */ /* 0x084fee0000001844 */
[----:B------:R1:W2:Y:S01]  /*ac60*/  MUFU.EX2 R176, R103 ;  /* 0x0000006700b07308 */ /* 0x0002a20000000800 */
[C---:B------:R-:W-:Y:S08]  /*ac70*/  HMMA.16816.F32 R72, R112.reuse, R116, R72 ;  /* 0x000000747048723c */ /* 0x040ff00000001848 */
[-C--:B------:R-:W-:Y:S08]  /*ac80*/  HMMA.16816.F32 R76, R112, R118.reuse, R76 ;  /* 0x00000076704c723c */ /* 0x080ff0000000184c */
[C---:B------:R-:W-:Y:S01]  /*ac90*/  HMMA.16816.F32 R80, R160.reuse, R118, R80 ;  /* 0x00000076a050723c */ /* 0x040fe20000001850 */
[----:B------:R-:W2:Y:S03]  /*aca0*/  LDSM.16.MT88.4 R116, [R186+0x1800] ;  /* 0x00180000ba74783b */ /* 0x000ea60000004200 */
[--C-:B-1----:R-:W-:Y:S04]  /*acb0*/  FFMA.FTZ R103, R172, c[0x0][0x2d0], -R101.reuse ;  /* 0x0000b400ac677a23 */ /* 0x102fe80000010865 */
[----:B------:R1:W-:Y:S01]  /*acc0*/  MUFU.EX2 R178, R103 ;  /* 0x0000006700b27308 */ /* 0x0003e20000000800 */
[----:B------:R-:W-:Y:S03]  /*acd0*/  LDSM.16.MT88.4 R172, [R185+0x2000] ;  /* 0x00200000b9ac783b */ /* 0x000fe60000004200 */
[----:B-1----:R-:W-:Y:S06]  /*ace0*/  FFMA.FTZ R103, R179, c[0x0][0x2d0], -R101 ;  /* 0x0000b400b3677a23 */ /* 0x002fec0000010865 */
[----:B------:R1:W1:Y:S01]  /*acf0*/  MUFU.EX2 R179, R103 ;  /* 0x0000006700b37308 */ /* 0x0002620000000800 */
[-C--:B--2---:R-:W-:Y:S08]  /*ad00*/  HMMA.16816.F32 R84, R160, R116.reuse, R84 ;  /* 0x00000074a054723c */ /* 0x084ff00000001854 */
[C---:B------:R-:W-:Y:S07]  /*ad10*/  HMMA.16816.F32 R88, R112.reuse, R116, R88 ;  /* 0x000000747058723c */ /* 0x040fee0000001858 */
[----:B------:R-:W-:Y:S01]  /*ad20*/  F2FP.PACK_AB R116, R221, R220 ;  /* 0x000000dcdd74723e */ /* 0x000fe200000000ff */
[-C--:B------:R-:W-:Y:S01]  /*ad30*/  HMMA.16816.F32 R92, R112, R118.reuse, R92 ;  /* 0x00000076705c723c */ /* 0x080fe2000000185c */
[----:B------:R-:W-:Y:S03]  /*ad40*/  F2FP.PACK_AB R117, R176, R177 ;  /* 0x000000b1b075723e */ /* 0x000fe600000000ff */
[--C-:B-1----:R-:W-:Y:S02]  /*ad50*/  FFMA.FTZ R103, R208, c[0x0][0x2d0], -R109.reuse ;  /* 0x0000b400d0677a23 */ /* 0x102fe4000001086d */
[----:B------:R-:W-:Y:S01]  /*ad60*/  FFMA.FTZ R109, R206, c[0x0][0x2d0], -R109 ;  /* 0x0000b400ce6d7a23 */ /* 0x000fe2000001086d */
[----:B------:R-:W-:Y:S01]  /*ad70*/  F2FP.PACK_AB R112, R235, R234 ;  /* 0x000000eaeb70723e */ /* 0x000fe200000000ff */
[----:B------:R-:W-:Y:S01]  /*ad80*/  HMMA.16816.F32 R96, R160, R118, R96 ;  /* 0x00000076a060723c */ /* 0x000fe20000001860 */
[----:B------:R-:W-:Y:S01]  /*ad90*/  F2FP.PACK_AB R113, R231, R233 ;  /* 0x000000e9e771723e */ /* 0x000fe200000000ff */
[----:B------:R-:W1:Y:S02]  /*ada0*/  MUFU.EX2 R211, R103 ;  /* 0x0000006700d37308 */ /* 0x000e640000000800 */
[----:B------:R-:W-:Y:S02]  /*adb0*/  F2FP.PACK_AB R114, R225, R230 ;  /* 0x000000e6e172723e */ /* 0x000fe400000000ff */
[----:B------:R-:W-:Y:S02]  /*adc0*/  F2FP.PACK_AB R115, R224, R223 ;  /* 0x000000dfe073723e */ /* 0x000fe400000000ff */
[----:B------:R-:W-:Y:S04]  /*add0*/  F2FP.PACK_AB R118, R219, R222 ;  /* 0x000000dedb76723e */ /* 0x000fe800000000ff */
[----:B------:R2:W-:Y:S01]  /*ade0*/  MUFU.EX2 R206, R124 ;  /* 0x0000007c00ce7308 */ /* 0x0005e20000000800 */
[-C--:B------:R-:W-:Y:S01]  /*adf0*/  HMMA.16816.F32 R4, R112, R120.reuse, R4 ;  /* 0x000000787004723c */ /* 0x080fe20000001804 */
[----:B------:R-:W-:Y:S01]  /*ae00*/  F2FP.PACK_AB R119, R179, R178 ;  /* 0x000000b2b377723e */ /* 0x000fe200000000ff */
[----:B-----5:R-:W-:Y:S06]  /*ae10*/  FFMA.FTZ R3, R3, R133, R240 ;  /* 0x0000008503037223 */ /* 0x020fec00000100f0 */
[C---:B------:R-:W-:Y:S01]  /*ae20*/  HMMA.16816.F32 R8, R116.reuse, R120, R8 ;  /* 0x000000787408723c */ /* 0x040fe20000001808 */
[----:B------:R-:W5:Y:S03]  /*ae30*/  MUFU.EX2 R207, R109 ;  /* 0x0000006d00cf7308 */ /* 0x000f660000000800 */
[----:B------:R-:W-:Y:S01]  /*ae40*/  FADD.FTZ R3, R241, R3 ;  /* 0x00000003f1037221 */ /* 0x000fe20000010000 */
[----:B-1----:R-:W-:Y:S01]  /*ae50*/  F2FP.PACK_AB R160, R211, R210 ;  /* 0x000000d2d3a0723e */ /* 0x002fe200000000ff */
[--C-:B------:R-:W-:Y:S01]  /*ae60*/  FFMA.FTZ R103, R215, c[0x0][0x2d0], -R111.reuse ;  /* 0x0000b400d7677a23 */ /* 0x100fe2000001086f */
[----:B------:R-:W-:Y:S01]  /*ae70*/  MOV R215, R128 ;  /* 0x0000008000d77202 */ /* 0x000fe20000000f00 */
[-C--:B------:R-:W-:Y:S03]  /*ae80*/  HMMA.16816.F32 R12, R116, R122.reuse, R12 ;  /* 0x0000007a740c723c */ /* 0x080fe6000000180c */
[----:B------:R1:W-:Y:S01]  /*ae90*/  MUFU.EX2 R209, R103 ;  /* 0x0000006700d17308 */ /* 0x0003e20000000800 */
[----:B--2---:R-:W-:Y:S04]  /*aea0*/  LDSM.16.MT88.4 R124, [R185+0x800] ;  /* 0x00080000b97c783b */ /* 0x004fe80000004200 */
[C---:B------:R-:W-:Y:S04]  /*aeb0*/  HMMA.16816.F32 R16, R112.reuse, R122, R16 ;  /* 0x0000007a7010723c */ /* 0x040fe80000001810 */
[----:B------:R-:W2:Y:S01]  /*aec0*/  LDSM.16.MT88.4 R120, [R186+0x400] ;  /* 0x00040000ba78783b */ /* 0x000ea20000004200 */
[----:B-----5:R-:W-:Y:S01]  /*aed0*/  F2FP.PACK_AB R162, R207, R206 ;  /* 0x000000cecfa2723e */ /* 0x020fe200000000ff */
[--C-:B-1----:R-:W-:Y:S01]  /*aee0*/  FFMA.FTZ R103, R216, c[0x0][0x2d0], -R111.reuse ;  /* 0x0000b400d8677a23 */ /* 0x102fe2000001086f */
[----:B------:R-:W-:Y:S03]  /*aef0*/  MOV R216, R131 ;  /* 0x0000008300d87202 */ /* 0x000fe60000000f00 */
[----:B------:R-:W1:Y:S01]  /*af00*/  MUFU.EX2 R208, R103 ;  /* 0x0000006700d07308 */ /* 0x000e620000000800 */
[-C--:B--2---:R-:W-:Y:S01]  /*af10*/  HMMA.16816.F32 R20, R112, R120.reuse, R20 ;  /* 0x000000787014723c */ /* 0x084fe20000001814 */
[----:B-1----:R-:W-:Y:S01]  /*af20*/  F2FP.PACK_AB R161, R208, R209 ;  /* 0x000000d1d0a1723e */ /* 0x002fe200000000ff */
[--C-:B------:R-:W-:Y:S01]  /*af30*/  FFMA.FTZ R103, R218, c[0x0][0x2d0], -R111.reuse ;  /* 0x0000b400da677a23 */ /* 0x100fe2000001086f */
[----:B------:R-:W-:Y:S01]  /*af40*/  MOV R218, R130 ;  /* 0x0000008200da7202 */ /* 0x000fe20000000f00 */
[----:B------:R-:W-:Y:S05]  /*af50*/  FFMA.FTZ R111, R217, c[0x0][0x2d0], -R111 ;  /* 0x0000b400d96f7a23 */ /* 0x000fea000001086f */
[----:B------:R1:W-:Y:S01]  /*af60*/  MUFU.EX2 R204, R103 ;  /* 0x0000006700cc7308 */ /* 0x0003e20000000800 */
[C---:B------:R-:W-:Y:S08]  /*af70*/  HMMA.16816.F32 R24, R116.reuse, R120, R24 ;  /* 0x000000787418723c */ /* 0x040ff00000001818 */
[-C--:B------:R-:W-:Y:S01]  /*af80*/  HMMA.16816.F32 R28, R116, R122.reuse, R28 ;  /* 0x0000007a741c723c */ /* 0x080fe2000000181c */
[----:B------:R-:W2:Y:S07]  /*af90*/  MUFU.EX2 R205, R111 ;  /* 0x0000006f00cd7308 */ /* 0x000eae0000000800 */
[C---:B------:R-:W-:Y:S01]  /*afa0*/  HMMA.16816.F32 R32, R112.reuse, R122, R32 ;  /* 0x0000007a7020723c */ /* 0x040fe20000001820 */
[----:B------:R-:W5:Y:S03]  /*afb0*/  LDSM.16.MT88.4 R120, [R185+0x1000] ;  /* 0x00100000b978783b */ /* 0x000f660000004200 */
[--C-:B-1----:R-:W-:Y:S04]  /*afc0*/  FFMA.FTZ R103, R214, c[0x0][0x2d0], -R110.reuse ;  /* 0x0000b400d6677a23 */ /* 0x102fe8000001086e */
[----:B------:R1:W-:Y:S01]  /*afd0*/  MUFU.EX2 R111, R103 ;  /* 0x00000067006f7308 */ /* 0x0003e20000000800 */
[----:B--2---:R-:W-:Y:S03]  /*afe0*/  F2FP.PACK_AB R163, R205, R204 ;  /* 0x000000cccda3723e */ /* 0x004fe600000000ff */
[--C-:B-1----:R-:W-:Y:S06]  /*aff0*/  FFMA.FTZ R103, R213, c[0x0][0x2d0], -R110.reuse ;  /* 0x0000b400d5677a23 */ /* 0x102fec000001086e */
[----:B------:R-:W1:Y:S01]  /*b000*/  MUFU.EX2 R180, R103 ;  /* 0x0000006700b47308 */ /* 0x000e620000000800 */
[-C--:B-----5:R-:W-:Y:S08]  /*b010*/  HMMA.16816.F32 R36, R112, R120.reuse, R36 ;  /* 0x000000787024723c */ /* 0x0a0ff00000001824 */
[C---:B------:R-:W-:Y:S08]  /*b020*/  HMMA.16816.F32 R40, R116.reuse, R120, R40 ;  /* 0x000000787428723c */ /* 0x040ff00000001828 */
[-C--:B------:R-:W-:Y:S01]  /*b030*/  HMMA.16816.F32 R44, R116, R122.reuse, R44 ;  /* 0x0000007a742c723c */ /* 0x080fe2000000182c */
[----:B-1----:R-:W-:Y:S03]  /*b040*/  F2FP.PACK_AB R164, R180, R111 ;  /* 0x0000006fb4a4723e */ /* 0x002fe600000000ff */
[--C-:B------:R-:W-:Y:S04]  /*b050*/  FFMA.FTZ R103, R212, c[0x0][0x2d0], -R110.reuse ;  /* 0x0000b400d4677a23 */ /* 0x100fe8000001086e */
[C---:B------:R-:W-:Y:S01]  /*b060*/  HMMA.16816.F32 R48, R112.reuse, R122, R48 ;  /* 0x0000007a7030723c */ /* 0x040fe20000001830 */
[----:B------:R-:W1:Y:S01]  /*b070*/  LDSM.16.MT88.4 R120, [R186+0x1000] ;  /* 0x00100000ba78783b */ /* 0x000e620000004200 */
[----:B------:R2:W-:Y:S02]  /*b080*/  MUFU.EX2 R203, R103 ;  /* 0x0000006700cb7308 */ /* 0x0005e40000000800 */
[----:B------:R-:W-:Y:S08]  /*b090*/  FFMA.FTZ R110, R202, c[0x0][0x2d0], -R110 ;  /* 0x0000b400ca6e7a23 */ /* 0x000ff0000001086e */
[----:B------:R-:W5:Y:S01]  /*b0a0*/  MUFU.EX2 R181, R110 ;  /* 0x0000006e00b57308 */ /* 0x000f620000000800 */
[--C-:B--2---:R-:W-:Y:S09]  /*b0b0*/  FFMA.FTZ R103, R182, c[0x0][0x2d0], -R101.reuse ;  /* 0x0000b400b6677a23 */ /* 0x104ff20000010865 */
[----:B------:R2:W-:Y:S01]  /*b0c0*/  MUFU.EX2 R109, R103 ;  /* 0x00000067006d7308 */ /* 0x0005e20000000800 */
[----:B-----5:R-:W-:Y:S01]  /*b0d0*/  F2FP.PACK_AB R166, R181, R203 ;  /* 0x000000cbb5a6723e */ /* 0x020fe200000000ff */
[-C--:B-1----:R-:W-:Y:S08]  /*b0e0*/  HMMA.16816.F32 R52, R112, R120.reuse, R52 ;  /* 0x000000787034723c */ /* 0x082ff00000001834 */
[C---:B------:R-:W-:Y:S01]  /*b0f0*/  HMMA.16816.F32 R56, R116.reuse, R120, R56 ;  /* 0x000000787438723c */ /* 0x040fe20000001838 */
[--C-:B--2---:R-:W-:Y:S07]  /*b100*/  FFMA.FTZ R103, R183, c[0x0][0x2d0], -R101.reuse ;  /* 0x0000b400b7677a23 */ /* 0x104fee0000010865 */
[-C--:B------:R-:W-:Y:S01]  /*b110*/  HMMA.16816.F32 R60, R116, R122.reuse, R60 ;  /* 0x0000007a743c723c */ /* 0x080fe2000000183c */
[----:B------:R-:W1:Y:S07]  /*b120*/  MUFU.EX2 R104, R103 ;  /* 0x0000006700687308 */ /* 0x000e6e0000000800 */
[C---:B------:R-:W-:Y:S01]  /*b130*/  HMMA.16816.F32 R64, R112.reuse, R122, R64 ;  /* 0x0000007a7040723c */ /* 0x040fe20000001840 */
[----:B------:R-:W2:Y:S03]  /*b140*/  LDSM.16.MT88.4 R120, [R185+0x1c00] ;  /* 0x001c0000b978783b */ /* 0x000ea60000004200 */
[----:B-1----:R-:W-:Y:S01]  /*b150*/  F2FP.PACK_AB R165, R104, R109 ;  /* 0x0000006d68a5723e */ /* 0x002fe200000000ff */
[--C-:B------:R-:W-:Y:S02]  /*b160*/  FFMA.FTZ R103, R201, c[0x0][0x2d0], -R101.reuse ;  /* 0x0000b400c9677a23 */ /* 0x100fe40000010865 */
[----:B------:R-:W-:Y:S02]  /*b170*/  FFMA.FTZ R101, R105, c[0x0][0x2d0], -R101 ;  /* 0x0000b40069657a23 */ /* 0x000fe40000010865 */
[----:B------:R3:W-:Y:S10]  /*b180*/  MUFU.EX2 R110, R103 ;  /* 0x00000067006e7308 */ /* 0x0007f40000000800 */
[----:B------:R-:W1:Y:S01]  /*b190*/  MUFU.EX2 R101, R101 ;  /* 0x0000006500657308 */ /* 0x000e620000000800 */
[-C--:B--2---:R-:W-:Y:S01]  /*b1a0*/  HMMA.16816.F32 R68, R112, R120.reuse, R68 ;  /* 0x000000787044723c */ /* 0x084fe20000001844 */
[----:B---3--:R-:W-:Y:S02]  /*b1b0*/  FFMA.FTZ R103, R100, R134, R248 ;  /* 0x0000008664677223 */ /* 0x008fe400000100f8 */
[----:B----4-:R-:W-:Y:S05]  /*b1c0*/  FFMA.FTZ R100, R2, R132, R237 ;  /* 0x0000008402647223 */ /* 0x010fea00000100ed */
[C---:B------:R-:W-:Y:S01]  /*b1d0*/  HMMA.16816.F32 R72, R116.reuse, R120, R72 ;  /* 0x000000787448723c */ /* 0x040fe20000001848 */
[----:B------:R-:W-:Y:S03]  /*b1e0*/  FADD.FTZ R2, R251, R103 ;  /* 0x00000067fb027221 */ /* 0x000fe60000010000 */
[----:B------:R-:W-:Y:S02]  /*b1f0*/  FADD.FTZ R103, R242, R3 ;  /* 0x00000003f2677221 */ /* 0x000fe40000010000 */
[----:B------:R-:W-:Y:S01]  /*b200*/  FADD.FTZ R2, R249, R2 ;  /* 0x00000002f9027221 */ /* 0x000fe20000010000 */
[----:B-1----:R-:W-:Y:S01]  /*b210*/  F2FP.PACK_AB R167, R101, R110 ;  /* 0x0000006e65a7723e */ /* 0x002fe200000000ff */
[-C--:B------:R-:W-:Y:S01]  /*b220*/  HMMA.16816.F32 R76, R116, R122.reuse, R76 ;  /* 0x0000007a744c723c */ /* 0x080fe2000000184c */
[----:B------:R-:W-:Y:S03]  /*b230*/  FFMA.FTZ R3, R0, R129, R238 ;  /* 0x0000008100037223 */ /* 0x000fe600000100ee */
[----:B------:R-:W-:Y:S02]  /*b240*/  FADD.FTZ R100, R239, R100 ;  /* 0x00000064ef647221 */ /* 0x000fe40000010000 */
[----:B------:R-:W-:Y:S02]  /*b250*/  FADD.FTZ R3, R243, R3 ;  /* 0x00000003f3037221 */ /* 0x000fe40000010000 */
[C---:B------:R-:W-:Y:S01]  /*b260*/  HMMA.16816.F32 R80, R112.reuse, R122, R80 ;  /* 0x0000007a7050723c */ /* 0x040fe20000001850 */
[----:B------:R-:W1:Y:S03]  /*b270*/  LDSM.16.MT88.4 R120, [R186+0x1c00] ;  /* 0x001c0000ba78783b */ /* 0x000e660000004200 */
[----:B------:R-:W-:Y:S01]  /*b280*/  FADD.FTZ R0, R250, R100 ;  /* 0x00000064fa007221 */ /* 0x000fe20000010000 */
[----:B------:R-:W-:Y:S01]  /*b290*/  MOV R100, R108 ;  /* 0x0000006c00647202 */ /* 0x000fe20000000f00 */
[----:B------:R-:W-:Y:S02]  /*b2a0*/  FADD.FTZ R3, R244, R3 ;  /* 0x00000003f4037221 */ /* 0x000fe40000010000 */
[----:B------:R-:W-:Y:S04]  /*b2b0*/  FADD.FTZ R0, R215, R0 ;  /* 0x00000000d7007221 */ /* 0x000fe80000010000 */
[----:B------:R-:W-:Y:S04]  /*b2c0*/  FADD.FTZ R3, R245, R3 ;  /* 0x00000003f5037221 */ /* 0x000fe80000010000 */
[----:B------:R-:W-:Y:S04]  /*b2d0*/  FADD.FTZ R3, R177, R3 ;  /* 0x00000003b1037221 */ /* 0x000fe80000010000 */
[----:B------:R-:W-:Y:S04]  /*b2e0*/  FADD.FTZ R3, R176, R3 ;  /* 0x00000003b0037221 */ /* 0x000fe80000010000 */
[----:B------:R-:W-:Y:S04]  /*b2f0*/  FADD.FTZ R3, R178, R3 ;  /* 0x00000003b2037221 */ /* 0x000fe80000010000 */
[----:B------:R-:W-:Y:S01]  /*b300*/  FADD.FTZ R3, R179, R3 ;  /* 0x00000003b3037221 */ /* 0x000fe20000010000 */
[-C--:B-1----:R-:W-:Y:S08]  /*b310*/  HMMA.16816.F32 R84, R112, R120.reuse, R84 ;  /* 0x000000787054723c */ /* 0x082ff00000001854 */
[C---:B------:R-:W-:Y:S08]  /*b320*/  HMMA.16816.F32 R88, R116.reuse, R120, R88 ;  /* 0x000000787458723c */ /* 0x040ff00000001858 */
[-C--:B------:R-:W-:Y:S08]  /*b330*/  HMMA.16816.F32 R92, R116, R122.reuse, R92 ;  /* 0x0000007a745c723c */ /* 0x080ff0000000185c */
[----:B------:R-:W-:Y:S08]  /*b340*/  HMMA.16816.F32 R96, R112, R122, R96 ;  /* 0x0000007a7060723c */ /* 0x000ff00000001860 */
[-C--:B------:R-:W-:Y:S01]  /*b350*/  HMMA.16816.F32 R112, R160, R124.reuse, R4 ;  /* 0x0000007ca070723c */ /* 0x080fe20000001804 */
[----:B------:R-:W1:Y:S07]  /*b360*/  LDSM.16.MT88.4 R4, [R186+0x2000] ;  /* 0x00200000ba04783b */ /* 0x000e6e0000004200 */
[C---:B------:R-:W-:Y:S01]  /*b370*/  HMMA.16816.F32 R116, R164.reuse, R124, R8 ;  /* 0x0000007ca474723c */ /* 0x040fe20000001808 */
[----:B------:R-:W2:Y:S06]  /*b380*/  LDL R11, [R1+0x14] ;  /* 0x00001400010b7983 */ /* 0x000eac0000100800 */
[----:B------:R-:W-:Y:S01]  /*b390*/  FADD.FTZ R8, R220, R0 ;  /* 0x00000000dc087221 */ /* 0x000fe20000010000 */
[-C--:B------:R-:W-:Y:S01]  /*b3a0*/  HMMA.16816.F32 R120, R164, R126.reuse, R12 ;  /* 0x0000007ea478723c */ /* 0x080fe2000000180c */
[----:B------:R-:W-:Y:S03]  /*b3b0*/  FADD.FTZ R9, R218, R2 ;  /* 0x00000002da097221 */ /* 0x000fe60000010000 */
[----:B------:R-:W-:Y:S01]  /*b3c0*/  FADD.FTZ R2, R216, R103 ;  /* 0x00000067d8027221 */ /* 0x000fe20000010000 */
[----:B------:R-:W-:Y:S01]  /*b3d0*/  MOV R103, R106 ;  /* 0x0000006a00677202 */ /* 0x000fe20000000f00 */
[----:B------:R-:W-:Y:S02]  /*b3e0*/  FADD.FTZ R9, R234, R9 ;  /* 0x00000009ea097221 */ /* 0x000fe40000010000 */
[C---:B------:R-:W-:Y:S01]  /*b3f0*/  HMMA.16816.F32 R124, R160.reuse, R126, R16 ;  /* 0x0000007ea07c723c */ /* 0x040fe20000001810 */
[----:B------:R-:W-:Y:S03]  /*b400*/  FADD.FTZ R10, R233, R2 ;  /* 0x00000002e90a7221 */ /* 0x000fe60000010000 */
[----:B------:R-:W-:Y:S02]  /*b410*/  FADD.FTZ R2, R235, R9 ;  /* 0x00000009eb027221 */ /* 0x000fe40000010000 */
[----:B------:R-:W-:Y:S02]  /*b420*/  FADD.FTZ R0, R231, R10 ;  /* 0x0000000ae7007221 */ /* 0x000fe40000010000 */
[-C--:B------:R-:W-:Y:S01]  /*b430*/  HMMA.16816.F32 R128, R160, R140.reuse, R20 ;  /* 0x0000008ca080723c */ /* 0x080fe20000001814 */
[----:B------:R-:W-:Y:S03]  /*b440*/  FADD.FTZ R9, R221, R8 ;  /* 0x00000008dd097221 */ /* 0x000fe60000010000 */
[----:B------:R-:W-:Y:S02]  /*b450*/  FADD.FTZ R8, R223, R0 ;  /* 0x00000000df087221 */ /* 0x000fe40000010000 */
[----:B------:R-:W-:Y:S02]  /*b460*/  FADD.FTZ R10, R230, R2 ;  /* 0x00000002e60a7221 */ /* 0x000fe40000010000 */
[C---:B------:R-:W-:Y:S01]  /*b470*/  HMMA.16816.F32 R132, R164.reuse, R140, R24 ;  /* 0x0000008ca484723c */ /* 0x040fe20000001818 */
[----:B------:R-:W-:Y:S03]  /*b480*/  FADD.FTZ R2, R222, R9 ;  /* 0x00000009de027221 */ /* 0x000fe60000010000 */
[----:B------:R-:W-:Y:S04]  /*b490*/  FADD.FTZ R0, R225, R10 ;  /* 0x0000000ae1007221 */ /* 0x000fe80000010000 */
        /* <DEDUP_REMOVED lines=17> */
[-C--:B------:R-:W-:Y:S01]  /*b5b0*/  HMMA.16816.F32 R92, R164, R6.reuse, R92 ;  /* 0x00000006a45c723c */ /* 0x080fe2000000185c */
[----:B------:R-:W-:Y:S03]  /*b5c0*/  FADD.FTZ R8, R219, R2 ;  /* 0x00000002db087221 */ /* 0x000fe60000010000 */
[----:B------:R-:W-:Y:S02]  /*b5d0*/  FADD.FTZ R4, R210, R0 ;  /* 0x00000000d2047221 */ /* 0x000fe40000010000 */
[----:B------:R-:W-:Y:S02]  /*b5e0*/  FADD.FTZ R2, R209, R5 ;  /* 0x00000005d1027221 */ /* 0x000fe40000010000 */
[----:B------:R-:W-:Y:S01]  /*b5f0*/  FADD.FTZ R0, R111, R8 ;  /* 0x000000086f007221 */ /* 0x000fe20000010000 */
[----:B------:R-:W-:Y:S03]  /*b600*/  HMMA.16816.F32 R96, R160, R6, R96 ;  /* 0x00000006a060723c */ /* 0x000fe60000001860 */
[----:B------:R-:W-:Y:S02]  /*b610*/  FADD.FTZ R4, R211, R4 ;  /* 0x00000004d3047221 */ /* 0x000fe40000010000 */
[----:B------:R-:W-:Y:S02]  /*b620*/  FADD.FTZ R5, R208, R2 ;  /* 0x00000002d0057221 */ /* 0x000fe40000010000 */
[----:B------:R-:W-:Y:S02]  /*b630*/  FADD.FTZ R2, R109, R3 ;  /* 0x000000036d027221 */ /* 0x000fe40000010000 */
[----:B------:R-:W-:Y:S03]  /*b640*/  FADD.FTZ R3, R180, R0 ;  /* 0x00000000b4037221 */ /* 0x000fe60000010000 */
[----:B------:R-:W-:Y:S02]  /*b650*/  FADD.FTZ R0, R206, R4 ;  /* 0x00000004ce007221 */ /* 0x000fe40000010000 */
[----:B------:R-:W-:Y:S02]  /*b660*/  FADD.FTZ R4, R204, R5 ;  /* 0x00000005cc047221 */ /* 0x000fe40000010000 */
[----:B------:R-:W-:Y:S02]  /*b670*/  FADD.FTZ R5, R207, R0 ;  /* 0x00000000cf057221 */ /* 0x000fe40000010000 */
[----:B------:R-:W-:Y:S02]  /*b680*/  FADD.FTZ R4, R205, R4 ;  /* 0x00000004cd047221 */ /* 0x000fe40000010000 */
[----:B------:R-:W-:Y:S01]  /*b690*/  FADD.FTZ R2, R104, R2 ;  /* 0x0000000268027221 */ /* 0x000fe20000010000 */
[----:B------:R1:W-:Y:S01]  /*b6a0*/  STL [R1+0x4], R5 ;  /* 0x0000040501007387 */ /* 0x0003e20000100800 */
[----:B------:R-:W-:Y:S01]  /*b6b0*/  FADD.FTZ R3, R203, R3 ;  /* 0x00000003cb037221 */ /* 0x000fe20000010000 */
[----:B------:R-:W-:Y:S01]  /*b6c0*/  MOV R104, R102 ;  /* 0x0000006600687202 */ /* 0x000fe20000000f00 */
[----:B------:R-:W-:Y:S01]  /*b6d0*/  FADD.FTZ R0, R110, R2 ;  /* 0x000000026e007221 */ /* 0x000fe20000010000 */
[----:B------:R1:W-:Y:S01]  /*b6e0*/  STL [R1], R4 ;  /* 0x0000000401007387 */ /* 0x0003e20000100800 */
[----:B------:R-:W-:Y:S02]  /*b6f0*/  FADD.FTZ R2, R181, R3 ;  /* 0x00000003b5027221 */ /* 0x000fe40000010000 */
[----:B------:R-:W-:Y:S01]  /*b700*/  FADD.FTZ R0, R101, R0 ;  /* 0x0000000065007221 */ /* 0x000fe20000010000 */
[----:B------:R-:W-:Y:S02]  /*b710*/  MOV R101, R107 ;  /* 0x0000006b00657202 */ /* 0x000fe40000000f00 */
[----:B------:R1:W-:Y:S04]  /*b720*/  STL [R1+0x8], R2 ;  /* 0x0000080201007387 */ /* 0x0003e80000100800 */
[----:B------:R1:W-:Y:S01]  /*b730*/  STL [R1+0xc], R0 ;  /* 0x00000c0001007387 */ /* 0x0003e20000100800 */
[C---:B--2---:R-:W-:Y:S02]  /*b740*/  ISETP.GT.AND P0, PT, R200.reuse, R11, PT ;  /* 0x0000000bc800720c */ /* 0x044fe40003f04270 */
[----:B------:R-:W-:Y:S11]  /*b750*/  IADD3 R200, R200, -0x1, RZ ;  /* 0xffffffffc8c87810 */ /* 0x000ff60007ffe0ff */
[----:B-1----:R-:W-:-:S05]  /*b760*/  @P0 BRA `(.L_x_544) ;  /* 0xffffbcb000000947 */ /* 0x002fca000383ffff */
.L_x_523:
[----:B------:R-:W2:Y:S01]  /*b770*/  LDL R0, [R1+0x18] ;  /* 0x0000180001007983 */ /* 0x000ea20000100800 */
[----:B-1----:R-:W-:-:S02]  /*b780*/  IMAD.MOV.U32 R2, RZ, RZ, c[0x0][0x2c4] ;  /* 0x0000b100ff027624 */ /* 0x002fc400078e00ff */
[----:B------:R-:W-:-:S03]  /*b790*/  IMAD.MOV.U32 R4, RZ, RZ, c[0x0][0x32c] ;  /* 0x0000cb00ff047624 */ /* 0x000fc600078e00ff */
[----:B------:R-:W-:Y:S02]  /*b7a0*/  ISETP.NE.AND P1, PT, R2, 0x1, PT ;  /* 0x000000010200780c */ /* 0x000fe40003f25270 */
[----:B------:R-:W-:Y:S02]  /*b7b0*/  ISETP.GE.AND P0, PT, R4, 0x1, PT ;  /* 0x000000010400780c */ /* 0x000fe40003f06270 */
[----:B------:R-:W-:Y:S02]  /*b7c0*/  IADD3 R2, R227, 0x1, -R226 ;  /* 0x00000001e3027810 */ /* 0x000fe40007ffe8e2 */
[----:B--2---:R-:W-:-:S07]  /*b7d0*/  IADD3 R0, R0, 0x7f, RZ ;  /* 0x0000007f00007810 */ /* 0x004fce0007ffe0ff */
[----:B------:R-:W-:-:S05]  /*b7e0*/  @P1 IMAD.HI.U32 R3, R0, c[0x0][0x2c8], RZ ;  /* 0x0000b20000031a27 */ /* 0x000fca00078e00ff */
[----:B------:R-:W-:-:S05]  /*b7f0*/  @P1 SHF.R.U32.HI R0, RZ, c[0x0][0x2cc], R3 ;  /* 0x0000b300ff001a19 */ /* 0x000fca0000011603 */
[----:B------:R-:W-:-:S05]  /*b800*/  IMAD.IADD R0, R2, 0x1, R0 ;  /* 0x0000000102007824 */ /* 0x000fca00078e0200 */
[----:B------:R-:W-:Y:S01]  /*b810*/  IADD3 R2, R0, -c[0x0][0x324], RZ ;  /* 0x8000c90000027a10 */ /* 0x000fe20007ffe0ff */
[----:B------:R-:W-:Y:S05]  /*b820*/  @!P0 BRA `(.L_x_545) ;  /* 0x0000011000008947 */ /* 0x000fea0003800000 */
[----:B------:R-:W-:Y:S01]  /*b830*/  ISETP.GT.AND P0, PT, R0, -0x1, PT ;  /* 0xffffffff0000780c */ /* 0x000fe20003f04270 */
[----:B------:R-:W-:-:S12]  /*b840*/  BSSY B0, `(.L_x_546) ;  /* 0x000000d000007945 */ /* 0x000fd80003800000 */
        /* <DEDUP_REMOVED lines=8> */
.L_x_547:
[----:B------:R-:W-:-:S04]  /*b8d0*/  MOV R3, c[0x0][0x32c] ;  /* 0x0000cb0000037a02 */ /* 0x000fc80000000f00 */
[----:B------:R-:W-:-:S13]  /*b8e0*/  ISETP.NE.AND P0, PT, R3, 0x1, PT ;  /* 0x000000010300780c */ /* 0x000fda0003f05270 */
[----:B------:R-:W-:-:S05]  /*b8f0*/  @P0 IMAD.HI.U32 R3, R0, c[0x0][0x330], RZ ;  /* 0x0000cc0000030a27 */ /* 0x000fca00078e00ff */
[----:B------:R-:W-:Y:S02]  /*b900*/  @P0 SHF.R.U32.HI R0, RZ, c[0x0][0x334], R3 ;  /* 0x0000cd00ff000a19 */ /* 0x000fe40000011603 */
.L_x_548:
[----:B------:R-:W-:Y:S05]  /*b910*/  BSYNC B0 ;  /* 0x0000000000007941 */ /* 0x000fea0003800000 */
.L_x_546:
[----:B------:R-:W-:-:S05]  /*b920*/  IMAD R0, R0, c[0x0][0x32c], RZ ;  /* 0x0000cb0000007a24 */ /* 0x000fca00078e02ff */
[----:B------:R-:W-:-:S03]  /*b930*/  IMNMX R2, R2, R0, !PT ;  /* 0x0000000002027217 */ /* 0x000fc60007800200 */
.L_x_545:
[----:B------:R-:W2:Y:S01]  /*b940*/  LDL R3, [R1+0x10] ;  /* 0x0000100001037983 */ /* 0x000ea20000100800 */
[----:B------:R-:W-:-:S05]  /*b950*/  IADD3 R2, R2, 0x2f, RZ ;  /* 0x0000002f02027810 */ /* 0x000fca0007ffe0ff */
[----:B------:R-:W-:-:S05]  /*b960*/  IMAD.HI R2, R2, 0x2aaaaaab, RZ ;  /* 0x2aaaaaab02027827 */ /* 0x000fca00078e02ff */
[----:B------:R-:W-:-:S04]  /*b970*/  SHF.R.U32.HI R0, RZ, 0x1f, R2 ;  /* 0x0000001fff007819 */ /* 0x000fc80000011602 */
[----:B------:R-:W-:-:S04]  /*b980*/  LEA.HI.SX32 R0, R2, R0, 0x1d ;  /* 0x0000000002007211 */ /* 0x000fc800078feaff */
[----:B--2---:R-:W-:-:S04]  /*b990*/  IMNMX R245, R3, R0, !PT ;  /* 0x0000000003f57217 */ /* 0x004fc80007800200 */
[----:B------:R-:W-:-:S13]  /*b9a0*/  ISETP.GE.AND P0, PT, R200, R245, PT ;  /* 0x000000f5c800720c */ /* 0x000fda0003f06270 */
[----:B------:R-:W-:Y:S05]  /*b9b0*/  @!P0 BRA `(.L_x_549) ;  /* 0x000030c000008947 */ /* 0x000fea0003800000 */
.L_x_554:
[----:B------:R-:W2:Y:S01]  /*b9c0*/  LDL R100, [R1+0x10] ;  /* 0x0000100001647983 */ /* 0x000ea20000100800 */
[----:B------:R-:W-:Y:S04]  /*b9d0*/  DEPBAR.LE SB0, 0x0 ;  /* 0x000080000000791a */ /* 0x000fe80000000000 */
[----:B-1----:R-:W1:Y:S01]  /*b9e0*/  S2R R101, SR_TID.X ;  /* 0x0000000000657919 */ /* 0x002e620000002100 */
[----:B------:R-:W-:Y:S01]  /*b9f0*/  WARPSYNC 0xffffffff ;  /* 0xffffffff00007948 */ /* 0x000fe20003800000 */
[----:B------:R-:W-:Y:S02]  /*ba00*/  BSSY B0, `(.L_x_550) ;  /* 0x0000043000007945 */ /* 0x000fe40003800000 */
[----:B------:R-:W-:Y:S01]  /*ba10*/  BAR.SYNC.DEFER_BLOCKING 0x0 ;  /* 0x0000000000007b1d */ /* 0x000fe20000010000 */
[C---:B------:R-:W-:Y:S01]  /*ba20*/  LOP3.LUT P6, RZ, R198.reuse, 0x100, RZ, 0xc0, !PT ;  /* 0x00000100c6ff7812 */ /* 0x040fe200078cc0ff */
[----:B------:R-:W-:Y:S01]  /*ba30*/  IMAD.MOV.U32 R2, RZ, RZ, R108 ;  /* 0x000000ffff027224 */ /* 0x000fe200078e006c */
[C---:B------:R-:W-:Y:S01]  /*ba40*/  LOP3.LUT P5, RZ, R198.reuse, 0x80, RZ, 0xc0, !PT ;  /* 0x00000080c6ff7812 */ /* 0x040fe200078ac0ff */
[----:B------:R-:W-:Y:S01]  /*ba50*/  IMAD.MOV.U32 R3, RZ, RZ, R107 ;  /* 0x000000ffff037224 */ /* 0x000fe200078e006b */
[----:B------:R-:W-:Y:S01]  /*ba60*/  LOP3.LUT P4, RZ, R198, 0x40, RZ, 0xc0, !PT ;  /* 0x00000040c6ff7812 */ /* 0x000fe2000788c0ff */
[----:B------:R-:W-:Y:S01]  /*ba70*/  IMAD.MOV.U32 R103, RZ, RZ, R106 ;  /* 0x000000ffff677224 */ /* 0x000fe200078e006a */
[----:B------:R3:W4:Y:S04]  /*ba80*/  LDSM.16.M88.4 R48, [R187] ;  /* 0x00000000bb30783b */ /* 0x0007280000000200 */
        /* <DEDUP_REMOVED lines=18> */
[----:B------:R-:W-:Y:S04]  /*bbb0*/  IMAD.WIDE.U32 R4, R4, 0x30, RZ ;  /* 0x0000003004047825 */ /* 0x000fe800078e00ff */
[----:B------:R-:W-:Y:S01]  /*bbc0*/  IMAD R0, R0, 0x30, RZ ;  /* 0x0000003000007824 */ /* 0x000fe200078e02ff */
[----:B------:R-:W-:Y:S01]  /*bbd0*/  IADD3 R7, P1, P0, R4, 0x20, R228 ;  /* 0x0000002004077810 */ /* 0x000fe2000783e0e4 */
[----:B------:R-:W-:Y:S02]  /*bbe0*/  @!P2 IMAD.MOV.U32 R9, RZ, RZ, c[0x0][0x20c] ;  /* 0x00008300ff09a624 */ /* 0x000fe400078e00ff */
[----:B------:R-:W-:Y:S02]  /*bbf0*/  IMAD.IADD R0, R5, 0x1, R0 ;  /* 0x0000000105007824 */ /* 0x000fe400078e0200 */
[----:B------:R-:W-:Y:S03]  /*bc00*/  @!P2 IMAD.MOV.U32 R5, RZ, RZ, c[0x0][0x208] ;  /* 0x00008200ff05a624 */ /* 0x000fe600078e00ff */
[----:B------:R-:W-:Y:S02]  /*bc10*/  IADD3.X R10, R0, RZ, R232, P1, P0 ;  /* 0x000000ff000a7210 */ /* 0x000fe40000fe04e8 */
[----:B------:R-:W-:Y:S04]  /*bc20*/  IADD3 R8, P1, P0, R4, 0x40, R228 ;  /* 0x0000004004087810 */ /* 0x000fe8000783e0e4 */
[----:B------:R-:W-:Y:S02]  /*bc30*/  IADD3.X R11, R0, RZ, R232, P1, P0 ;  /* 0x000000ff000b7210 */ /* 0x000fe40000fe04e8 */
[C---:B------:R-:W-:Y:S04]  /*bc40*/  @!P2 LEA R6, P0, R5.reuse, R4, 0x5 ;  /* 0x000000040506a211 */ /* 0x040fe800078028ff */
[----:B------:R-:W-:Y:S02]  /*bc50*/  @!P2 LEA.HI.X R5, R5, R0, R9, 0x5, P0 ;  /* 0x000000000505a211 */ /* 0x000fe400000f2c09 */
[C---:B------:R-:W-:Y:S04]  /*bc60*/  @!P2 IADD3 R20, P1, P0, R6.reuse, 0x20, R228 ;  /* 0x000000200614a810 */ /* 0x040fe8000783e0e4 */
[C---:B------:R-:W-:Y:S02]  /*bc70*/  @!P2 IADD3.X R22, R5.reuse, RZ, R232, P1, P0 ;  /* 0x000000ff0516a210 */ /* 0x040fe40000fe04e8 */
[----:B------:R-:W-:Y:S04]  /*bc80*/  @!P2 IADD3 R21, P1, P0, R6, 0x40, R228 ;  /* 0x000000400615a810 */ /* 0x000fe8000783e0e4 */
[--C-:B------:R-:W-:Y:S02]  /*bc90*/  @!P2 IADD3.X R23, R5, RZ, R232.reuse, P1, P0 ;  /* 0x000000ff0517a210 */ /* 0x100fe40000fe04e8 */
[----:B------:R-:W-:Y:S05]  /*bca0*/  IADD3 R4, P0, R228, R4, RZ ;  /* 0x00000004e4047210 */ /* 0x000fea0007f1e0ff */
[----:B------:R-:W-:Y:S01]  /*bcb0*/  IMAD.X R0, R0, 0x1, R232, P0 ;  /* 0x0000000100007824 */ /* 0x000fe200000e06e8 */
[C---:B------:R-:W-:Y:S04]  /*bcc0*/  LEA R14, P0, R4.reuse, c[0x0][0x1f8], 0x1 ;  /* 0x00007e00040e7a11 */ /* 0x040fe800078008ff */
[----:B------:R-:W-:Y:S02]  /*bcd0*/  LEA.HI.X R15, R4, c[0x0][0x1fc], R0, 0x1, P0 ;  /* 0x00007f00040f7a11 */ /* 0x000fe400000f0c00 */
[C---:B------:R-:W-:Y:S03]  /*bce0*/  LEA R12, P0, R7.reuse, c[0x0][0x1f8], 0x1 ;  /* 0x00007e00070c7a11 */ /* 0x040fe600078008ff */
[----:B------:R-:W-:Y:S01]  /*bcf0*/  @!PT LDS RZ, [RZ] ;  /* 0x00000000fffff984 */ /* 0x000fe20000000800 */
[----:B------:R-:W-:Y:S01]  /*bd00*/  @!PT LDS RZ, [RZ] ;  /* 0x00000000fffff984 */ /* 0x000fe20000000800 */
[----:B------:R-:W-:Y:S01]  /*bd10*/  @!PT LDS RZ, [RZ] ;  /* 0x00000000fffff984 */ /* 0x000fe20000000800 */
[----:B------:R1:W-:Y:S01]  /*bd20*/  LDGSTS.E.BYPASS.LTC128B.128 [R199+0x1880], [R14.64], !P6 ;  /* 0x018800000ec77fae */ /* 0x0003e2000f101d46 */
[----:B------:R-:W-:Y:S02]  /*bd30*/  LEA.HI.X R13, R7, c[0x0][0x1fc], R10, 0x1, P0 ;  /* 0x00007f00070d7a11 */ /* 0x000fe400000f0c0a */
[C---:B------:R-:W-:Y:S03]  /*bd40*/  LEA R10, P0, R8.reuse, c[0x0][0x1f8], 0x1 ;  /* 0x00007e00080a7a11 */ /* 0x040fe600078008ff */
[----:B------:R1:W-:Y:S01]  /*bd50*/  LDGSTS.E.BYPASS.LTC128B.128 [R199+0x2480], [R12.64], !P5 ;  /* 0x024800000cc77fae */ /* 0x0003e2000e901d46 */
[----:B------:R-:W-:Y:S02]  /*bd60*/  LEA.HI.X R11, R8, c[0x0][0x1fc], R11, 0x1, P0 ;  /* 0x00007f00080b7a11 */ /* 0x000fe400000f0c0b */
[----:B------:R-:W-:Y:S03]  /*bd70*/  @!P2 IADD3 R0, P0, R6, R228, RZ ;  /* 0x000000e40600a210 */ /* 0x000fe60007f1e0ff */
[----:B------:R1:W-:Y:S02]  /*bd80*/  LDGSTS.E.BYPASS.LTC128B.128 [R199+0x3080], [R10.64], !P4 ;  /* 0x030800000ac77fae */ /* 0x0003e4000e101d46 */
[----:B------:R-:W-:Y:S01]  /*bd90*/  @!P2 IMAD.X R5, R5, 0x1, R232, P0 ;  /* 0x000000010505a824 */ /* 0x000fe200000e06e8 */
[C---:B------:R-:W-:Y:S04]  /*bda0*/  @!P2 LEA R8, P0, R0.reuse, c[0x0][0x1f8], 0x1 ;  /* 0x00007e000008aa11 */ /* 0x040fe800078008ff */
[----:B------:R-:W-:Y:S02]  /*bdb0*/  @!P2 LEA.HI.X R9, R0, c[0x0][0x1fc], R5, 0x1, P0 ;  /* 0x00007f000009aa11 */ /* 0x000fe400000f0c05 */
[C---:B------:R-:W-:Y:S03]  /*bdc0*/  @!P2 LEA R6, P0, R20.reuse, c[0x0][0x1f8], 0x1 ;  /* 0x00007e001406aa11 */ /* 0x040fe600078008ff */
[----:B------:R1:W-:Y:S01]  /*bdd0*/  @!P2 LDGSTS.E.BYPASS.LTC128B.128 [R199+0x2080], [R8.64], !P6 ;  /* 0x0208000008c7afae */ /* 0x0003e2000f101d46 */
[----:B------:R-:W-:Y:S02]  /*bde0*/  @!P2 LEA.HI.X R7, R20, c[0x0][0x1fc], R22, 0x1, P0 ;  /* 0x00007f001407aa11 */ /* 0x000fe400000f0c16 */
[C---:B------:R-:W-:Y:S03]  /*bdf0*/  @!P2 LEA R4, P0, R21.reuse, c[0x0][0x1f8], 0x1 ;  /* 0x00007e001504aa11 */ /* 0x040fe600078008ff */
[----:B------:R1:W-:Y:S01]  /*be00*/  @!P2 LDGSTS.E.BYPASS.LTC128B.128 [R199+0x2c80], [R6.64], !P5 ;  /* 0x02c8000006c7afae */ /* 0x0003e2000e901d46 */
[----:B------:R-:W-:Y:S05]  /*be10*/  @!P2 LEA.HI.X R5, R21, c[0x0][0x1fc], R23, 0x1, P0 ;  /* 0x00007f001505aa11 */ /* 0x000fea00000f0c17 */
[----:B------:R1:W-:Y:S04]  /*be20*/  @!P2 LDGSTS.E.BYPASS.LTC128B.128 [R199+0x3880], [R4.64], !P4 ;  /* 0x0388000004c7afae */ /* 0x0003e8000e101d46 */
.L_x_551:
[----:B-1-34-:R-:W-:Y:S05]  /*be30*/  BSYNC B0 ;  /* 0x0000000000007941 */ /* 0x01afea0003800000 */
.L_x_550:
        /* <DEDUP_REMOVED lines=94> */
[----:B------:R-:W2:Y:S01]  /*c420*/  MUFU.TANH R179, R11 ;  /* 0x0000000b00b37308 */ /* 0x000ea20000002400 */
[----:B---3--:R-:W-:Y:S09]  /*c430*/  FMUL.FTZ R10, R17, c[0x0][0x320] ;  /* 0x0000c800110a7a20 */ /* 0x008ff20000410000 */
[----:B------:R-:W3:Y:S01]  /*c440*/  MUFU.TANH R110, R10 ;  /* 0x0000000a006e7308 */ /* 0x000ee20000002400 */
[----:B-1----:R-:W-:Y:S09]  /*c450*/  FMUL.FTZ R0, R6, c[0x0][0x320] ;  /* 0x0000c80006007a20 */ /* 0x002ff20000410000 */
[----:B------:R1:W1:Y:S02]  /*c460*/  MUFU.TANH R168, R0 ;  /* 0x0000000000a87308 */ /* 0x0002640000002400 */
[----:B-1----:R-:W-:Y:S02]  /*c470*/  FMUL.FTZ R0, R7, c[0x0][0x320] ;  /* 0x0000c80007007a20 */ /* 0x002fe40000410000 */
[----:B------:R-:W1:Y:S06]  /*c480*/  LDSM.16.M88.4 R4, [R191] ;  /* 0x00000000bf04783b */ /* 0x000e6c0000000200 */
[----:B------:R5:W1:Y:S02]  /*c490*/  MUFU.TANH R176, R0 ;  /* 0x0000000000b07308 */ /* 0x000a640000002400 */
[----:B-----5:R-:W-:Y:S02]  /*c4a0*/  FMUL.FTZ R0, R8, c[0x0][0x320] ;  /* 0x0000c80008007a20 */ /* 0x020fe40000410000 */
[----:B------:R-:W-:Y:S06]  /*c4b0*/  FMUL.FTZ R8, R19, c[0x0][0x320] ;  /* 0x0000c80013087a20 */ /* 0x000fec0000410000 */
[----:B------:R5:W2:Y:S10]  /*c4c0*/  MUFU.TANH R178, R0 ;  /* 0x0000000000b27308 */ /* 0x000ab40000002400 */
[----:B------:R-:W2:Y:S01]  /*c4d0*/  MUFU.TANH R19, R8 ;  /* 0x0000000800137308 */ /* 0x000ea20000002400 */
[-C--:B-1----:R-:W-:Y:S08]  /*c4e0*/  HMMA.16816.F32 R20, R164, R4.reuse, R20 ;  /* 0x00000004a414723c */ /* 0x082ff00000001814 */
[C---:B------:R-:W-:Y:S04]  /*c4f0*/  HMMA.16816.F32 R24, R172.reuse, R4, R24 ;  /* 0x00000004ac18723c */ /* 0x040fe80000001818 */
[----:B-----5:R-:W-:Y:S02]  /*c500*/  FMUL.FTZ R0, R9, c[0x0][0x320] ;  /* 0x0000c80009007a20 */ /* 0x020fe40000410000 */
[----:B------:R-:W-:Y:S02]  /*c510*/  FMUL.FTZ R9, R18, c[0x0][0x320] ;  /* 0x0000c80012097a20 */ /* 0x000fe40000410000 */
[-C--:B------:R-:W-:Y:S01]  /*c520*/  HMMA.16816.F32 R28, R172, R6.reuse, R28 ;  /* 0x00000006ac1c723c */ /* 0x080fe2000000181c */
[----:B------:R1:W1:Y:S07]  /*c530*/  MUFU.TANH R177, R0 ;  /* 0x0000000000b17308 */ /* 0x00026e0000002400 */
[C---:B------:R-:W-:Y:S03]  /*c540*/  HMMA.16816.F32 R32, R164.reuse, R6, R32 ;  /* 0x00000006a420723c */ /* 0x040fe60000001820 */
[----:B------:R5:W2:Y:S05]  /*c550*/  MUFU.TANH R109, R9 ;  /* 0x00000009006d7308 */ /* 0x000aaa0000002400 */
[----:B------:R-:W-:Y:S04]  /*c560*/  FMUL.FTZ R4, R27, c[0x0][0x320] ;  /* 0x0000c8001b047a20 */ /* 0x000fe80000410000 */
[----:B------:R-:W-:Y:S01]  /*c570*/  FMUL.FTZ R5, R26, c[0x0][0x320] ;  /* 0x0000c8001a057a20 */ /* 0x000fe20000410000 */
[----:B------:R-:W2:Y:S01]  /*c580*/  MUFU.TANH R206, R4 ;  /* 0x0000000400ce7308 */ /* 0x000ea20000002400 */
[----:B-1----:R-:W-:Y:S09]  /*c590*/  FMUL.FTZ R0, R12, c[0x0][0x320] ;  /* 0x0000c8000c007a20 */ /* 0x002ff20000410000 */
[----:B------:R1:W1:Y:S01]  /*c5a0*/  MUFU.TANH R161, R0 ;  /* 0x0000000000a17308 */ /* 0x0002620000002400 */
[----:B-----5:R-:W5:Y:S01]  /*c5b0*/  LDSM.16.M88.4 R8, [R190] ;  /* 0x00000000be08783b */ /* 0x020f620000000200 */
[----:B------:R-:W-:Y:S08]  /*c5c0*/  DEPBAR.LE SB0, 0x0 ;  /* 0x000080000000791a */ /* 0x000ff00000000000 */
[----:B------:R-:W2:Y:S01]  /*c5d0*/  MUFU.TANH R207, R5 ;  /* 0x0000000500cf7308 */ /* 0x000ea20000002400 */
[----:B------:R-:W-:Y:S01]  /*c5e0*/  BAR.SYNC.DEFER_BLOCKING 0x0 ;  /* 0x0000000000007b1d */ /* 0x000fe20000010000 */
[----:B-1----:R-:W-:Y:S08]  /*c5f0*/  FMUL.FTZ R0, R13, c[0x0][0x320] ;  /* 0x0000c8000d007a20 */ /* 0x002ff00000410000 */
[----:B------:R1:W1:Y:S01]  /*c600*/  MUFU.TANH R160, R0 ;  /* 0x0000000000a07308 */ /* 0x0002620000002400 */
[-C--:B-----5:R-:W-:Y:S05]  /*c610*/  HMMA.16816.F32 R36, R164, R8.reuse, R36 ;  /* 0x00000008a424723c */ /* 0x0a0fea0000001824 */
[----:B-1----:R-:W-:Y:S03]  /*c620*/  FMUL.FTZ R0, R14, c[0x0][0x320] ;  /* 0x0000c8000e007a20 */ /* 0x002fe60000410000 */
[C---:B------:R-:W-:Y:S01]  /*c630*/  HMMA.16816.F32 R40, R172.reuse, R8, R40 ;  /* 0x00000008ac28723c */ /* 0x040fe20000001828 */
[----:B------:R1:W1:Y:S07]  /*c640*/  MUFU.TANH R171, R0 ;  /* 0x0000000000ab7308 */ /* 0x00026e0000002400 */
[-C--:B------:R-:W-:Y:S08]  /*c650*/  HMMA.16816.F32 R44, R172, R10.reuse, R44 ;  /* 0x0000000aac2c723c */ /* 0x080ff0000000182c */
[----:B------:R-:W-:Y:S04]  /*c660*/  HMMA.16816.F32 R48, R164, R10, R48 ;  /* 0x0000000aa430723c */ /* 0x000fe80000001830 */
[----:B-1----:R-:W-:Y:S04]  /*c670*/  FMUL.FTZ R0, R15, c[0x0][0x320] ;  /* 0x0000c8000f007a20 */ /* 0x002fe80000410000 */
[----:B------:R1:W1:Y:S11]  /*c680*/  MUFU.TANH R170, R0 ;  /* 0x0000000000aa7308 */ /* 0x0002760000002400 */
[----:B------:R-:W-:Y:S05]  /*c690*/  @!UPT UIADD3 URZ, URZ, URZ, URZ ;  /* 0x0000003f3f3ff290 */ /* 0x000fea000fffe03f */
[----:B------:R-:W-:Y:S04]  /*c6a0*/  FMUL.FTZ R4, R48, c[0x0][0x320] ;  /* 0x0000c80030047a20 */ /* 0x000fe80000410000 */
[----:B------:R-:W2:Y:S01]  /*c6b0*/  MUFU.TANH R165, R4 ;  /* 0x0000000400a57308 */ /* 0x000ea20000002400 */
[----:B-1----:R-:W-:Y:S09]  /*c6c0*/  FMUL.FTZ R0, R16, c[0x0][0x320] ;  /* 0x0000c80010007a20 */ /* 0x002ff20000410000 */
        /* <DEDUP_REMOVED lines=60> */
[----:B--234-:R-:W-:Y:S04]  /*ca90*/  SHF.R.S32.HI R100, RZ, 0x1f, R101 ;  /* 0x0000001fff647819 */ /* 0x01cfe80000011465 */
[----:B------:R-:W-:Y:S04]  /*caa0*/  LEA.HI R100, R100, R101, RZ, 0x2 ;  /* 0x0000006564647211 */ /* 0x000fe800078f10ff */
[----:B------:R-:W-:Y:S04]  /*cab0*/  SHF.R.S32.HI R100, RZ, 0x2, R100 ;  /* 0x00000002ff647819 */ /* 0x000fe80000011464 */
[----:B-1----:R-:W-:Y:S04]  /*cac0*/  IADD3 R0, -R100, 0x30, RZ ;  /* 0x0000003064007810 */ /* 0x002fe80007ffe1ff */
[----:B------:R-:W-:Y:S11]  /*cad0*/  ISETP.GE.AND P0, PT, R0, 0x21, PT ;  /* 0x000000210000780c */ /* 0x000ff60003f06270 */
[----:B------:R-:W-:Y:S02]  /*cae0*/  @!UPT UIADD3 URZ, URZ, URZ, URZ ;  /* 0x0000003f3f3ff290 */ /* 0x000fe4000fffe03f */
[----:B------:R-:W-:Y:S01]  /*caf0*/  @P0 IADD3 R4, R200, -0x1, RZ ;  /* 0xffffffffc8040810 */ /* 0x000fe20007ffe0ff */
[----:B------:R-:W-:Y:S02]  /*cb00*/  @P0 IMAD.MOV.U32 R9, RZ, RZ, c[0x0][0x1e0] ;  /* 0x00007800ff090624 */ /* 0x000fe400078e00ff */
[----:B------:R-:W-:Y:S01]  /*cb10*/  @P0 IMAD.MOV.U32 R10, RZ, RZ, c[0x0][0x1e4] ;  /* 0x00007900ff0a0624 */ /* 0x000fe200078e00ff */
[----:B------:R-:W-:Y:S01]  /*cb20*/  @P0 SHF.R.S32.HI R5, RZ, 0x1f, R4 ;  /* 0x0000001fff050819 */ /* 0x000fe20000011404 */
[C---:B------:R-:W-:Y:S04]  /*cb30*/  @P0 IMAD.WIDE.U32 R6, R4.reuse, c[0x0][0x1e0], RZ ;  /* 0x0000780004060a25 */ /* 0x040fe800078e00ff */
[----:B------:R-:W-:Y:S04]  /*cb40*/  @P0 IMAD R5, R5, c[0x0][0x1e0], RZ ;  /* 0x0000780005050a24 */ /* 0x000fe800078e02ff */
[----:B------:R-:W-:Y:S01]  /*cb50*/  @P0 IMAD R8, R4, c[0x0][0x1e4], R5 ;  /* 0x0000790004080a24 */ /* 0x000fe200078e0205 */
[C---:B------:R-:W-:Y:S01]  /*cb60*/  @P0 SHF.L.U64.HI R5, R9.reuse, 0x5, R10 ;  /* 0x0000000509050819 */ /* 0x040fe2000001020a */
[----:B------:R-:W-:Y:S02]  /*cb70*/  @P0 IMAD.SHL.U32 R4, R9, 0x20, RZ ;  /* 0x0000002009040824 */ /* 0x000fe400078e00ff */
[----:B------:R-:W-:Y:S02]  /*cb80*/  @P0 IMAD.IADD R7, R7, 0x1, R8 ;  /* 0x0000000107070824 */ /* 0x000fe400078e0208 */
[----:B------:R-:W-:Y:S04]  /*cb90*/  @P0 IMAD.WIDE.U32 R4, R6, 0x30, R4 ;  /* 0x0000003006040825 */ /* 0x000fe800078e0004 */
[----:B------:R-:W-:Y:S01]  /*cba0*/  @P0 IMAD R6, R7, 0x30, RZ ;  /* 0x0000003007060824 */ /* 0x000fe200078e02ff */
[----:B------:R-:W-:Y:S03]  /*cbb0*/  @P0 IADD3 R9, P2, P1, R4, 0x20, R246 ;  /* 0x0000002004090810 */ /* 0x000fe6000795e0f6 */
[----:B------:R-:W-:Y:S05]  /*cbc0*/  @P0 IMAD.IADD R8, R6, 0x1, R5 ;  /* 0x0000000106080824 */ /* 0x000fea00078e0205 */
[----:B------:R-:W-:Y:S02]  /*cbd0*/  @P0 IADD3.X R17, R8, RZ, R252, P2, P1 ;  /* 0x000000ff08110210 */ /* 0x000fe400017e24fc */
[----:B------:R-:W-:Y:S04]  /*cbe0*/  @P0 IADD3 R16, P2, P1, R4, 0x40, R246 ;  /* 0x0000004004100810 */ /* 0x000fe8000795e0f6 */
[----:B------:R-:W-:Y:S02]  /*cbf0*/  @P0 IADD3.X R18, R8, RZ, R252, P2, P1 ;  /* 0x000000ff08120210 */ /* 0x000fe400017e24fc */
[----:B------:R-:W-:Y:S11]  /*cc00*/  ISETP.GE.AND P1, PT, R0, 0x1, PT ;  /* 0x000000010000780c */ /* 0x000ff60003f26270 */
[----:B------:R-:W-:Y:S02]  /*cc10*/  @!UPT UIADD3 URZ, URZ, URZ, URZ ;  /* 0x0000003f3f3ff290 */ /* 0x000fe4000fffe03f */
[----:B------:R-:W-:Y:S01]  /*cc20*/  @P1 IADD3 R0, R200, -0x1, RZ ;  /* 0xffffffffc8001810 */ /* 0x000fe20007ffe0ff */
[----:B------:R-:W-:Y:S02]  /*cc30*/  @P1 IMAD.MOV.U32 R6, RZ, RZ, R246 ;  /* 0x000000ffff061224 */ /* 0x000fe400078e00f6 */
[----:B------:R-:W-:Y:S01]  /*cc40*/  @P1 IMAD.MOV.U32 R7, RZ, RZ, R252 ;  /* 0x000000ffff071224 */ /* 0x000fe200078e00fc */
[----:B------:R-:W-:Y:S01]  /*cc50*/  @P1 SHF.R.S32.HI R5, RZ, 0x1f, R0 ;  /* 0x0000001fff051819 */ /* 0x000fe20000011400 */
[----:B------:R-:W-:Y:S04]  /*cc60*/  @P1 IMAD.WIDE.U32 R10, R0, c[0x0][0x1e0], RZ ;  /* 0x00007800000a1a25 */ /* 0x000fe800078e00ff */
[----:B------:R-:W-:Y:S02]  /*cc70*/  @P1 IMAD R5, R5, c[0x0][0x1e0], RZ ;  /* 0x0000780005051a24 */ /* 0x000fe400078e02ff */
[----:B------:R-:W-:Y:S04]  /*cc80*/  @P1 IMAD.WIDE.U32 R6, R10, 0x30, R6 ;  /* 0x000000300a061825 */ /* 0x000fe800078e0006 */
[----:B------:R-:W-:Y:S04]  /*cc90*/  @P1 IMAD R5, R0, c[0x0][0x1e4], R5 ;  /* 0x0000790000051a24 */ /* 0x000fe800078e0205 */
[----:B------:R-:W-:Y:S02]  /*cca0*/  @P1 IMAD.IADD R0, R11, 0x1, R5 ;  /* 0x000000010b001824 */ /* 0x000fe400078e0205 */
[----:B------:R-:W-:Y:S02]  /*ccb0*/  @P1 IMAD.SHL.U32 R5, R6, 0x2, RZ ;  /* 0x0000000206051824 */ /* 0x000fe400078e00ff */
[----:B------:R-:W-:Y:S04]  /*ccc0*/  @P1 IMAD R0, R0, 0x30, RZ ;  /* 0x0000003000001824 */ /* 0x000fe800078e02ff */
[----:B------:R-:W-:Y:S05]  /*ccd0*/  @P1 IMAD.IADD R0, R7, 0x1, R0 ;  /* 0x0000000107001824 */ /* 0x000fea00078e0200 */
[----:B------:R-:W-:Y:S02]  /*cce0*/  @P1 SHF.L.U64.HI R0, R6, 0x1, R0 ;  /* 0x0000000106001819 */ /* 0x000fe40000010200 */
[C---:B------:R-:W-:Y:S04]  /*ccf0*/  @P1 IADD3 R6, P3, R5.reuse, 0x40, RZ ;  /* 0x0000004005061810 */ /* 0x040fe80007f7e0ff */
[----:B------:R-:W-:Y:S04]  /*cd00*/  @P1 IADD3 R14, P2, R6, c[0x0][0x1c8], RZ ;  /* 0x00007200060e1a10 */ /* 0x000fe80007f5e0ff */
[--C-:B------:R-:W-:Y:S02]  /*cd10*/  @P1 IADD3.X R15, RZ, c[0x0][0x1cc], R0.reuse, P2, P3 ;  /* 0x00007300ff0f1a10 */ /* 0x100fe400017e6400 */
[----:B------:R-:W-:Y:S04]  /*cd20*/  @P1 IADD3 R6, P3, R5, 0x80, RZ ;  /* 0x0000008005061810 */ /* 0x000fe80007f7e0ff */
[----:B------:R-:W-:Y:S04]  /*cd30*/  @P1 IADD3 R12, P2, R6, c[0x0][0x1c8], RZ ;  /* 0x00007200060c1a10 */ /* 0x000fe80007f5e0ff */
[----:B------:R-:W-:Y:S02]  /*cd40*/  @P1 IADD3.X R13, RZ, c[0x0][0x1cc], R0, P2, P3 ;  /* 0x00007300ff0d1a10 */ /* 0x000fe400017e6400 */
[----:B------:R-:W-:Y:S05]  /*cd50*/  @P0 IADD3 R4, P2, R246, R4, RZ ;  /* 0x00000004f6040210 */ /* 0x000fea0007f5e0ff */
[----:B------:R-:W-:Y:S01]  /*cd60*/  @P0 IMAD.X R6, R8, 0x1, R252, P2 ;  /* 0x0000000108060824 */ /* 0x000fe200010e06fc */
[C---:B------:R-:W-:Y:S04]  /*cd70*/  @P0 LEA R10, P2, R4.reuse, c[0x0][0x1c8], 0x1 ;  /* 0x00007200040a0a11 */ /* 0x040fe800078408ff */
[----:B------:R-:W-:Y:S02]  /*cd80*/  @P0 LEA.HI.X R11, R4, c[0x0][0x1cc], R6, 0x1, P2 ;  /* 0x00007300040b0a11 */ /* 0x000fe400010f0c06 */
[C---:B------:R-:W-:Y:S04]  /*cd90*/  @P0 LEA R8, P2, R9.reuse, c[0x0][0x1c8], 0x1 ;  /* 0x0000720009080a11 */ /* 0x040fe800078408ff */
[----:B------:R-:W-:Y:S02]  /*cda0*/  @P0 LEA.HI.X R9, R9, c[0x0][0x1cc], R17, 0x1, P2 ;  /* 0x0000730009090a11 */ /* 0x000fe400010f0c11 */
[----:B------:R-:W-:Y:S04]  /*cdb0*/  @P1 IADD3 R6, P2, R5, c[0x0][0x1c8], RZ ;  /* 0x0000720005061a10 */ /* 0x000fe80007f5e0ff */
[----:B------:R-:W-:Y:S02]  /*cdc0*/  @P1 IADD3.X R7, R0, c[0x0][0x1cc], RZ, P2, !PT ;  /* 0x0000730000071a10 */ /* 0x000fe400017fe4ff */
[C---:B------:R-:W-:Y:S03]  /*cdd0*/  @P0 LEA R4, P2, R16.reuse, c[0x0][0x1c8], 0x1 ;  /* 0x0000720010040a11 */ /* 0x040fe600078408ff */
[----:B------:R-:W-:Y:S01]  /*cde0*/  @!PT LDS RZ, [RZ] ;  /* 0x00000000fffff984 */ /* 0x000fe20000000800 */
[----:B------:R-:W-:Y:S01]  /*cdf0*/  @!PT LDS RZ, [RZ] ;  /* 0x00000000fffff984 */ /* 0x000fe20000000800 */
[----:B------:R-:W-:Y:S01]  /*ce00*/  @!PT LDS RZ, [RZ] ;  /* 0x00000000fffff984 */ /* 0x000fe20000000800 */
[----:B------:R1:W-:Y:S01]  /*ce10*/  @P1 LDGSTS.E.BYPASS.LTC128B.128 [R199+0x3c80], [R6.64], !P6 ;  /* 0x03c8000006c71fae */ /* 0x0003e2000f101d46 */
[----:B------:R-:W-:Y:S07]  /*ce20*/  @P0 LEA.HI.X R5, R16, c[0x0][0x1cc], R18, 0x1, P2 ;  /* 0x0000730010050a11 */ /* 0x000fee00010f0c12 */
[----:B------:R1:W-:Y:S08]  /*ce30*/  @P1 LDGSTS.E.BYPASS.LTC128B.128 [R199+0x4880], [R14.64], !P5 ;  /* 0x048800000ec71fae */ /* 0x0003f0000e901d46 */
[----:B------:R1:W-:Y:S08]  /*ce40*/  @P1 LDGSTS.E.BYPASS.LTC128B.128 [R199+0x5480], [R12.64], !P4 ;  /* 0x054800000cc71fae */ /* 0x0003f0000e101d46 */
[----:B------:R1:W-:Y:S08]  /*ce50*/  @P0 LDGSTS.E.BYPASS.LTC128B.128 [R199+0x4480], [R10.64], !P6 ;  /* 0x044800000ac70fae */ /* 0x0003f0000f101d46 */
[----:B------:R1:W-:Y:S08]  /*ce60*/  @P0 LDGSTS.E.BYPASS.LTC128B.128 [R199+0x5080], [R8.64], !P5 ;  /* 0x0508000008c70fae */ /* 0x0003f0000e901d46 */
[----:B------:R1:W-:Y:S02]  /*ce70*/  @P0 LDGSTS.E.BYPASS.LTC128B.128 [R199+0x5c80], [R4.64], !P4 ;  /* 0x05c8000004c70fae */ /* 0x0003e4000e101d46 */
.L_x_553:
[----:B--234-:R-:W-:Y:S05]  /*ce80*/  BSYNC B0 ;  /* 0x0000000000007941 */ /* 0x01cfea0003800000 */
.L_x_552:
[----:B-1----:R-:W-:Y:S01]  /*ce90*/  FMNMX.FTZ R0, R163, R108, !PT ;  /* 0x0000006ca3007209 */ /* 0x002fe20007810000 */
        /* <DEDUP_REMOVED lines=10> */
[----:B------:R-:W2:Y:S01]  /*cf40*/  LDL.LU R249, [R1+0x4] ;  /* 0x0000040001f97983 */ /* 0x000ea20000300800 */
[----:B------:R-:W-:Y:S02]  /*cf50*/  FMNMX.FTZ R4, R182, R4, !PT ;  /* 0x00000004b6047209 */ /* 0x000fe40007810000 */
[----:B------:R-:W-:Y:S01]  /*cf60*/  FMNMX.FTZ R0, R201, R0, !PT ;  /* 0x00000000c9007209 */ /* 0x000fe20007810000 */
[----:B------:R-:W3:Y:S01]  /*cf70*/  LDL.LU R248, [R1] ;  /* 0x0000000001f87983 */ /* 0x000ee20000300800 */
        /* <DEDUP_REMOVED lines=15> */
[----:B------:R-:W1:Y:S01]  /*d070*/  SHFL.BFLY PT, R6, R0, 0x2, 0x1f ;  /* 0x0c401f0000067f89 */ /* 0x000e6200000e0000 */
[C---:B------:R-:W-:Y:S02]  /*d080*/  ISETP.GT.AND P0, PT, R200.reuse, R245, PT ;  /* 0x000000f5c800720c */ /* 0x040fe40003f04270 */
[----:B------:R-:W-:Y:S02]  /*d090*/  FMNMX.FTZ R5, R177, R5, !PT ;  /* 0x00000005b1057209 */ /* 0x000fe40007810000 */
[----:B------:R-:W-:Y:S02]  /*d0a0*/  IADD3 R200, R200, -0x1, RZ ;  /* 0xffffffffc8c87810 */ /* 0x000fe40007ffe0ff */
[----:B------:R-:W-:Y:S01]  /*d0b0*/  FMNMX.FTZ R5, R161, R5, !PT ;  /* 0x00000005a1057209 */ /* 0x000fe20007810000 */
[----:B------:R-:W4:Y:S03]  /*d0c0*/  SHFL.BFLY PT, R7, R4, 0x2, 0x1f ;  /* 0x0c401f0004077f89 */ /* 0x000f2600000e0000 */
[----:B------:R-:W-:Y:S04]  /*d0d0*/  FMNMX.FTZ R5, R160, R5, !PT ;  /* 0x00000005a0057209 */ /* 0x000fe80007810000 */
[----:B------:R-:W-:Y:S04]  /*d0e0*/  FMNMX.FTZ R5, R215, R5, !PT ;  /* 0x00000005d7057209 */ /* 0x000fe80007810000 */
[----:B------:R-:W-:Y:S04]  /*d0f0*/  FMNMX.FTZ R5, R210, R5, !PT ;  /* 0x00000005d2057209 */ /* 0x000fe80007810000 */
[----:B------:R-:W-:Y:S04]  /*d100*/  FMNMX.FTZ R5, R216, R5, !PT ;  /* 0x00000005d8057209 */ /* 0x000fe80007810000 */
[----:B------:R-:W-:Y:S04]  /*d110*/  FMNMX.FTZ R5, R217, R5, !PT ;  /* 0x00000005d9057209 */ /* 0x000fe80007810000 */
[----:B------:R-:W-:Y:S04]  /*d120*/  FMNMX.FTZ R5, R212, R5, !PT ;  /* 0x00000005d4057209 */ /* 0x000fe80007810000 */
[----:B------:R-:W-:Y:S04]  /*d130*/  FMNMX.FTZ R5, R208, R5, !PT ;  /* 0x00000005d0057209 */ /* 0x000fe80007810000 */
[----:B------:R-:W-:Y:S04]  /*d140*/  FMNMX.FTZ R5, R174, R5, !PT ;  /* 0x00000005ae057209 */ /* 0x000fe80007810000 */
[----:B------:R-:W-:Y:S05]  /*d150*/  FMNMX.FTZ R5, R173, R5, !PT ;  /* 0x00000005ad057209 */ /* 0x000fea0007810000 */
[----:B------:R-:W5:Y:S01]  /*d160*/  SHFL.BFLY PT, R8, R5, 0x2, 0x1f ;  /* 0x0c401f0005087f89 */ /* 0x000f6200000e0000 */
[----:B-1----:R-:W-:Y:S02]  /*d170*/  FMNMX.FTZ R0, R0, R6, !PT ;  /* 0x0000000600007209 */ /* 0x002fe40007810000 */
[----:B------:R-:W-:Y:S02]  /*d180*/  FMNMX.FTZ R6, R169, R102, !PT ;  /* 0x00000066a9067209 */ /* 0x000fe40007810000 */
[----:B----4-:R-:W-:Y:S02]  /*d190*/  FMNMX.FTZ R4, R4, R7, !PT ;  /* 0x0000000704047209 */ /* 0x010fe40007810000 */
[----:B------:R-:W-:Y:S01]  /*d1a0*/  FMNMX.FTZ R6, R179, R6, !PT ;  /* 0x00000006b3067209 */ /* 0x000fe20007810000 */
[----:B------:R-:W1:Y:S03]  /*d1b0*/  SHFL.BFLY PT, R9, R0, 0x1, 0x1f ;  /* 0x0c201f0000097f89 */ /* 0x000e6600000e0000 */
[----:B------:R-:W-:Y:S04]  /*d1c0*/  FMNMX.FTZ R6, R171, R6, !PT ;  /* 0x00000006ab067209 */ /* 0x000fe80007810000 */
[----:B------:R-:W-:Y:S01]  /*d1d0*/  FMNMX.FTZ R6, R170, R6, !PT ;  /* 0x00000006aa067209 */ /* 0x000fe20007810000 */
[----:B------:R-:W4:Y:S03]  /*d1e0*/  SHFL.BFLY PT, R7, R4, 0x1, 0x1f ;  /* 0x0c201f0004077f89 */ /* 0x000f2600000e0000 */
[----:B------:R-:W-:Y:S04]  /*d1f0*/  FMNMX.FTZ R6, R207, R6, !PT ;  /* 0x00000006cf067209 */ /* 0x000fe80007810000 */
[----:B------:R-:W-:Y:S02]  /*d200*/  FMNMX.FTZ R6, R206, R6, !PT ;  /* 0x00000006ce067209 */ /* 0x000fe40007810000 */
[----:B-----5:R-:W-:Y:S05]  /*d210*/  FMNMX.FTZ R5, R5, R8, !PT ;  /* 0x0000000805057209 */ /* 0x020fea0007810000 */
[----:B------:R-:W5:Y:S01]  /*d220*/  SHFL.BFLY PT, R8, R5, 0x1, 0x1f ;  /* 0x0c201f0005087f89 */ /* 0x000f6200000e0000 */
[----:B-1----:R-:W-:Y:S02]  /*d230*/  FMNMX.FTZ R108, R0, R9, !PT ;  /* 0x00000009006c7209 */ /* 0x002fe40007810000 */
[----:B------:R-:W-:Y:S03]  /*d240*/  FMNMX.FTZ R0, R219, R6, !PT ;  /* 0x00000006db007209 */ /* 0x000fe60007810000 */
[----:B------:R-:W-:Y:S01]  /*d250*/  FMUL.FTZ R164, R108, c[0x0][0x2d0] ;  /* 0x0000b4006ca47a20 */ /* 0x000fe20000410000 */
[----:B------:R-:W-:Y:S01]  /*d260*/  FMNMX.FTZ R6, R218, R0, !PT ;  /* 0x00000000da067209 */ /* 0x000fe20007810000 */
[----:B------:R-:W-:Y:S01]  /*d270*/  FADD.FTZ R0, -R108, R2 ;  /* 0x000000026c007221 */ /* 0x000fe20000010100 */
[----:B----4-:R-:W-:Y:S02]  /*d280*/  FMNMX.FTZ R107, R4, R7, !PT ;  /* 0x00000007046b7209 */ /* 0x010fe40007810000 */
[----:B------:R-:W-:Y:S01]  /*d290*/  FMNMX.FTZ R4, R211, R6, !PT ;  /* 0x00000006d3047209 */ /* 0x000fe20007810000 */
[----:B------:R-:W-:Y:S03]  /*d2a0*/  FMUL.FTZ R2, R0, c[0x0][0x2d0] ;  /* 0x0000b40000027a20 */ /* 0x000fe60000410000 */
[----:B------:R-:W-:Y:S01]  /*d2b0*/  FMNMX.FTZ R0, R175, R4, !PT ;  /* 0x00000004af007209 */ /* 0x000fe20007810000 */
[----:B------:R1:W4:Y:S01]  /*d2c0*/  MUFU.EX2 R101, R2 ;  /* 0x0000000200657308 */ /* 0x0003220000000800 */
[--C-:B------:R-:W-:Y:S02]  /*d2d0*/  FFMA.FTZ R4, R163, c[0x0][0x2d0], -R164.reuse ;  /* 0x0000b400a3047a23 */ /* 0x100fe400000108a4 */
[----:B------:R-:W-:Y:S01]  /*d2e0*/  FMNMX.FTZ R0, R105, R0, !PT ;  /* 0x0000000069007209 */ /* 0x000fe20007810000 */
[----:B------:R-:W-:Y:S03]  /*d2f0*/  FMUL.FTZ R163, R107, c[0x0][0x2d0] ;  /* 0x0000b4006ba37a20 */ /* 0x000fe60000410000 */
[----:B------:R-:W-:Y:S02]  /*d300*/  FMNMX.FTZ R0, R104, R0, !PT ;  /* 0x0000000068007209 */ /* 0x000fe40007810000 */
[----:B-----5:R-:W-:Y:S01]  /*d310*/  FMNMX.FTZ R106, R5, R8, !PT ;  /* 0x00000008056a7209 */ /* 0x020fe20007810000 */
[----:B------:R-:W-:Y:S01]  /*d320*/  MUFU.EX2 R220, R4 ;  /* 0x0000000400dc7308 */ /* 0x000fe20000000800 */
[----:B-1----:R-:W-:Y:S02]  /*d330*/  FADD.FTZ R2, -R107, R3 ;  /* 0x000000036b027221 */ /* 0x002fe40000010100 */
[----:B------:R-:W1:Y:S01]  /*d340*/  SHFL.BFLY PT, R3, R0, 0x2, 0x1f ;  /* 0x0c401f0000037f89 */ /* 0x000e6200000e0000 */
[C---:B----4-:R-:W-:Y:S02]  /*d350*/  FMUL.FTZ R5, R101.reuse, R113 ;  /* 0x0000007165057220 */ /* 0x050fe40000410000 */
[----:B------:R-:W-:Y:S02]  /*d360*/  FMUL.FTZ R2, R2, c[0x0][0x2d0] ;  /* 0x0000b40002027a20 */ /* 0x000fe40000410000 */
[C---:B------:R-:W-:Y:S02]  /*d370*/  FMUL.FTZ R16, R101.reuse, R124 ;  /* 0x0000007c65107220 */ /* 0x040fe40000410000 */
[----:B------:R4:W5:Y:S01]  /*d380*/  MUFU.EX2 R100, R2 ;  /* 0x0000000200647308 */ /* 0x0009620000000800 */
[C---:B------:R-:W-:Y:S02]  /*d390*/  FMUL.FTZ R17, R101.reuse, R125 ;  /* 0x0000007d65117220 */ /* 0x040fe40000410000 */
[C---:B------:R-:W-:Y:S02]  /*d3a0*/  FMUL.FTZ R32, R101.reuse, R140 ;  /* 0x0000008c65207220 */ /* 0x040fe40000410000 */
[C---:B------:R-:W-:Y:S02]  /*d3b0*/  FMUL.FTZ R33, R101.reuse, R141 ;  /* 0x0000008d65217220 */ /* 0x040fe40000410000 */
[C---:B------:R-:W-:Y:S02]  /*d3c0*/  FMUL.FTZ R48, R101.reuse, R156 ;  /* 0x0000009c65307220 */ /* 0x040fe40000410000 */
[C---:B------:R-:W-:Y:S02]  /*d3d0*/  FMUL.FTZ R49, R101.reuse, R157 ;  /* 0x0000009d65317220 */ /* 0x040fe40000410000 */
[C---:B------:R-:W-:Y:S02]  /*d3e0*/  FMUL.FTZ R52, R101.reuse, R52 ;  /* 0x0000003465347220 */ /* 0x040fe40000410000 */
[C---:B------:R-:W-:Y:S02]  /*d3f0*/  FMUL.FTZ R53, R101.reuse, R53 ;  /* 0x0000003565357220 */ /* 0x040fe40000410000 */
[C---:B------:R-:W-:Y:S01]  /*d400*/  FMUL.FTZ R64, R101.reuse, R64 ;  /* 0x0000004065407220 */ /* 0x040fe20000410000 */
[----:B-1----:R-:W-:Y:S01]  /*d410*/  FMNMX.FTZ R0, R0, R3, !PT ;  /* 0x0000000300007209 */ /* 0x002fe20007810000 */
[----:B------:R-:W-:Y:S02]  /*d420*/  FFMA.FTZ R3, R176, c[0x0][0x2d0], -R163 ;  /* 0x0000b400b0037a23 */ /* 0x000fe400000108a3 */
[C---:B------:R-:W-:Y:S02]  /*d430*/  FMUL.FTZ R65, R101.reuse, R65 ;  /* 0x0000004165417220 */ /* 0x040fe40000410000 */
[----:B------:R1:W-:Y:S01]  /*d440*/  MUFU.EX2 R234, R3 ;  /* 0x0000000300ea7308 */ /* 0x0003e20000000800 */
[----:B------:R-:W-:Y:S02]  /*d450*/  FMUL.FTZ R68, R101, R68 ;  /* 0x0000004465447220 */ /* 0x000fe40000410000 */
[----:B----4-:R-:W-:Y:S02]  /*d460*/  FADD.FTZ R2, -R106, R103 ;  /* 0x000000676a027221 */ /* 0x010fe40000010100 */
[----:B-----5:R-:W-:Y:S02]  /*d470*/  FMUL.FTZ R6, R100, R114 ;  /* 0x0000007264067220 */ /* 0x020fe40000410000 */
[----:B------:R-:W-:Y:S02]  /*d480*/  FMUL.FTZ R2, R2, c[0x0][0x2d0] ;  /* 0x0000b40002027a20 */ /* 0x000fe40000410000 */
[C---:B------:R-:W-:Y:S02]  /*d490*/  FMUL.FTZ R7, R100.reuse, R115 ;  /* 0x0000007364077220 */ /* 0x040fe40000410000 */
[----:B------:R4:W5:Y:S01]  /*d4a0*/  MUFU.EX2 R103, R2 ;  /* 0x0000000200677308 */ /* 0x0009620000000800 */
[C---:B------:R-:W-:Y:S02]  /*d4b0*/  FMUL.FTZ R18, R100.reuse, R126 ;  /* 0x0000007e64127220 */ /* 0x040fe40000410000 */
[C---:B------:R-:W-:Y:S02]  /*d4c0*/  FMUL.FTZ R34, R100.reuse, R142 ;  /* 0x0000008e64227220 */ /* 0x040fe40000410000 */
[C---:B------:R-:W-:Y:S01]  /*d4d0*/  FMUL.FTZ R35, R100.reuse, R143 ;  /* 0x0000008f64237220 */ /* 0x040fe20000410000 */
[----:B------:R-:W2:Y:S01]  /*d4e0*/  LDL.LU R142, [R1+0x8] ;  /* 0x00000800018e7983 */ /* 0x000ea20000300800 */
[C---:B------:R-:W-:Y:S02]  /*d4f0*/  FMUL.FTZ R50, R100.reuse, R158 ;  /* 0x0000009e64327220 */ /* 0x040fe40000410000 */
[C---:B------:R-:W-:Y:S02]  /*d500*/  FMUL.FTZ R51, R100.reuse, R159 ;  /* 0x0000009f64337220 */ /* 0x040fe40000410000 */
[C---:B------:R-:W-:Y:S01]  /*d510*/  FMUL.FTZ R54, R100.reuse, R54 ;  /* 0x0000003664367220 */ /* 0x040fe20000410000 */
[----:B------:R-:W-:Y:S01]  /*d520*/  LDSM.16.MT88.4 R156, [R185+0x1400] ;  /* 0x00140000b99c783b */ /* 0x000fe20000004200 */
[--C-:B-1----:R-:W-:Y:S02]  /*d530*/  FFMA.FTZ R3, R111, c[0x0][0x2d0], -R164.reuse ;  /* 0x0000b4006f037a23 */ /* 0x102fe400000108a4 */
[C---:B------:R-:W-:Y:S02]  /*d540*/  FMUL.FTZ R55, R100.reuse, R55 ;  /* 0x0000003764377220 */ /* 0x040fe40000410000 */
[----:B------:R1:W-:Y:S01]  /*d550*/  MUFU.EX2 R238, R3 ;  /* 0x0000000300ee7308 */ /* 0x0003e20000000800 */
[C---:B------:R-:W-:Y:S02]  /*d560*/  FMUL.FTZ R66, R100.reuse, R66 ;  /* 0x0000004264427220 */ /* 0x040fe40000410000 */
[----:B------:R-:W-:Y:S02]  /*d570*/  FMUL.FTZ R67, R100, R67 ;  /* 0x0000004364437220 */ /* 0x000fe40000410000 */
[----:B------:R-:W-:Y:S02]  /*d580*/  FMUL.FTZ R69, R101, R69 ;  /* 0x0000004565457220 */ /* 0x000fe40000410000 */
[--C-:B----4-:R-:W-:Y:S02]  /*d590*/  FFMA.FTZ R2, R162, c[0x0][0x2d0], -R164.reuse ;  /* 0x0000b400a2027a23 */ /* 0x110fe400000108a4 */
[----:B------:R-:W-:Y:S02]  /*d5a0*/  FMUL.FTZ R162, R106, c[0x0][0x2d0] ;  /* 0x0000b4006aa27a20 */ /* 0x000fe40000410000 */
[----:B------:R4:W-:Y:S01]  /*d5b0*/  MUFU.EX2 R235, R2 ;  /* 0x0000000200eb7308 */ /* 0x0009e20000000800 */
[C---:B-----5:R-:W-:Y:S02]  /*d5c0*/  FMUL.FTZ R8, R103.reuse, R116 ;  /* 0x0000007467087220 */ /* 0x060fe40000410000 */
[C---:B------:R-:W-:Y:S02]  /*d5d0*/  FMUL.FTZ R9, R103.reuse, R117 ;  /* 0x0000007567097220 */ /* 0x040fe40000410000 */
[C---:B------:R-:W-:Y:S02]  /*d5e0*/  FMUL.FTZ R12, R103.reuse, R120 ;  /* 0x00000078670c7220 */ /* 0x040fe40000410000 */
[C---:B------:R-:W-:Y:S02]  /*d5f0*/  FMUL.FTZ R13, R103.reuse, R121 ;  /* 0x00000079670d7220 */ /* 0x040fe40000410000 */
[C---:B------:R-:W-:Y:S02]  /*d600*/  FMUL.FTZ R24, R103.reuse, R132 ;  /* 0x0000008467187220 */ /* 0x040fe40000410000 */
[C---:B------:R-:W-:Y:S02]  /*d610*/  FMUL.FTZ R25, R103.reuse, R133 ;  /* 0x0000008567197220 */ /* 0x040fe40000410000 */
[----:B-1----:R-:W-:Y:S02]  /*d620*/  FFMA.FTZ R3, R110, c[0x0][0x2d0], -R164 ;  /* 0x0000b4006e037a23 */ /* 0x002fe400000108a4 */
[C---:B------:R-:W-:Y:S02]  /*d630*/  FMUL.FTZ R28, R103.reuse, R136 ;  /* 0x00000088671c7220 */ /* 0x040fe40000410000 */
[----:B------:R1:W5:Y:S01]  /*d640*/  MUFU.EX2 R244, R3 ;  /* 0x0000000300f47308 */ /* 0x0003620000000800 */
[C---:B------:R-:W-:Y:S02]  /*d650*/  FMUL.FTZ R29, R103.reuse, R137 ;  /* 0x00000089671d7220 */ /* 0x040fe40000410000 */
[C---:B------:R-:W-:Y:S02]  /*d660*/  FMUL.FTZ R40, R103.reuse, R148 ;  /* 0x0000009467287220 */ /* 0x040fe40000410000 */
[C---:B------:R-:W-:Y:S02]  /*d670*/  FMUL.FTZ R41, R103.reuse, R149 ;  /* 0x0000009567297220 */ /* 0x040fe40000410000 */
[--C-:B----4-:R-:W-:Y:S02]  /*d680*/  FFMA.FTZ R2, R168, c[0x0][0x2d0], -R163.reuse ;  /* 0x0000b400a8027a23 */ /* 0x110fe400000108a3 */
[C---:B------:R-:W-:Y:S02]  /*d690*/  FMUL.FTZ R44, R103.reuse, R152 ;  /* 0x00000098672c7220 */ /* 0x040fe40000410000 */
[----:B------:R4:W4:Y:S01]  /*d6a0*/  MUFU.EX2 R168, R2 ;  /* 0x0000000200a87308 */ /* 0x0009220000000800 */
[C---:B------:R-:W-:Y:S02]  /*d6b0*/  FMUL.FTZ R45, R103.reuse, R153 ;  /* 0x00000099672d7220 */ /* 0x040fe40000410000 */
[C---:B------:R-:W-:Y:S02]  /*d6c0*/  FMUL.FTZ R56, R103.reuse, R56 ;  /* 0x0000003867387220 */ /* 0x040fe40000410000 */
[----:B------:R-:W-:Y:S02]  /*d6d0*/  FMUL.FTZ R57, R103, R57 ;  /* 0x0000003967397220 */ /* 0x000fe40000410000 */
[--C-:B------:R-:W-:Y:S02]  /*d6e0*/  FFMA.FTZ R133, R213, c[0x0][0x2d0], -R163.reuse ;  /* 0x0000b400d5857a23 */ /* 0x100fe400000108a3 */
[--C-:B------:R-:W-:Y:S02]  /*d6f0*/  FFMA.FTZ R132, R209, c[0x0][0x2d0], -R163.reuse ;  /* 0x0000b400d1847a23 */ /* 0x100fe400000108a3 */
[--C-:B------:R-:W-:Y:S02]  /*d700*/  FFMA.FTZ R141, R174, c[0x0][0x2d0], -R162.reuse ;  /* 0x0000b400ae8d7a23 */ /* 0x100fe400000108a2 */
[--C-:B-1----:R-:W-:Y:S01]  /*d710*/  FFMA.FTZ R3, R109, c[0x0][0x2d0], -R163.reuse ;  /* 0x0000b4006d037a23 */ /* 0x102fe200000108a3 */
[----:B-----5:R-:W-:Y:S01]  /*d720*/  F2FP.PACK_AB R114, R244, R238 ;  /* 0x000000eef472723e */ /* 0x020fe200000000ff */
[--C-:B------:R-:W-:Y:S02]  /*d730*/  FFMA.FTZ R109, R202, c[0x0][0x2d0], -R163.reuse ;  /* 0x0000b400ca6d7a23 */ /* 0x100fe400000108a3 */
[----:B------:R1:W-:Y:S01]  /*d740*/  MUFU.EX2 R237, R3 ;  /* 0x0000000300ed7308 */ /* 0x0003e20000000800 */
[--C-:B------:R-:W-:Y:S02]  /*d750*/  FFMA.FTZ R140, R173, c[0x0][0x2d0], -R162.reuse ;  /* 0x0000b400ad8c7a23 */ /* 0x100fe400000108a2 */
[C---:B------:R-:W-:Y:S02]  /*d760*/  FMUL.FTZ R60, R103.reuse, R60 ;  /* 0x0000003c673c7220 */ /* 0x040fe40000410000 */
[C---:B------:R-:W-:Y:S01]  /*d770*/  FMUL.FTZ R61, R103.reuse, R61 ;  /* 0x0000003d673d7220 */ /* 0x040fe20000410000 */
[----:B----4-:R-:W4:Y:S01]  /*d780*/  SHFL.BFLY PT, R2, R0, 0x1, 0x1f ;  /* 0x0c201f0000027f89 */ /* 0x010f2200000e0000 */
[----:B------:R-:W-:Y:S01]  /*d790*/  F2FP.PACK_AB R113, R234, R168 ;  /* 0x000000a8ea71723e */ /* 0x000fe200000000ff */
[C---:B------:R-:W-:Y:S02]  /*d7a0*/  FMUL.FTZ R70, R100.reuse, R70 ;  /* 0x0000004664467220 */ /* 0x040fe40000410000 */
[----:B------:R-:W-:Y:S02]  /*d7b0*/  FMUL.FTZ R71, R100, R71 ;  /* 0x0000004764477220 */ /* 0x000fe40000410000 */
[C---:B------:R-:W-:Y:S02]  /*d7c0*/  FMUL.FTZ R72, R103.reuse, R72 ;  /* 0x0000004867487220 */ /* 0x040fe40000410000 */
[C---:B------:R-:W-:Y:S02]  /*d7d0*/  FMUL.FTZ R73, R103.reuse, R73 ;  /* 0x0000004967497220 */ /* 0x040fe40000410000 */
[C---:B------:R-:W-:Y:S02]  /*d7e0*/  FMUL.FTZ R76, R103.reuse, R76 ;  /* 0x0000004c674c7220 */ /* 0x040fe40000410000 */
[----:B------:R-:W-:Y:S02]  /*d7f0*/  FMUL.FTZ R77, R103, R77 ;  /* 0x0000004d674d7220 */ /* 0x000fe40000410000 */
[C---:B------:R-:W-:Y:S02]  /*d800*/  FMUL.FTZ R80, R101.reuse, R80 ;  /* 0x0000005065507220 */ /* 0x040fe40000410000 */
[----:B------:R-:W-:Y:S02]  /*d810*/  FMUL.FTZ R81, R101, R81 ;  /* 0x0000005165517220 */ /* 0x000fe40000410000 */
[--C-:B-1----:R-:W-:Y:S02]  /*d820*/  FFMA.FTZ R3, R178, c[0x0][0x2d0], -R162.reuse ;  /* 0x0000b400b2037a23 */ /* 0x102fe400000108a2 */
[C---:B------:R-:W-:Y:S02]  /*d830*/  FMUL.FTZ R82, R100.reuse, R82 ;  /* 0x0000005264527220 */ /* 0x040fe40000410000 */
[----:B------:R1:W-:Y:S01]  /*d840*/  MUFU.EX2 R231, R3 ;  /* 0x0000000300e77308 */ /* 0x0003e20000000800 */
[----:B------:R-:W-:Y:S01]  /*d850*/  FMUL.FTZ R83, R100, R83 ;  /* 0x0000005364537220 */ /* 0x000fe20000410000 */
[----:B----4-:R-:W-:Y:S01]  /*d860*/  FMNMX.FTZ R2, R0, R2, !PT ;  /* 0x0000000200027209 */ /* 0x010fe20007810000 */
[--C-:B------:R-:W-:Y:S02]  /*d870*/  FFMA.FTZ R0, R19, c[0x0][0x2d0], -R163.reuse ;  /* 0x0000b40013007a23 */ /* 0x100fe400000108a3 */
[----:B------:R-:W-:Y:S02]  /*d880*/  FMUL.FTZ R19, R100, R127 ;  /* 0x0000007f64137220 */ /* 0x000fe40000410000 */
[----:B------:R-:W-:Y:S01]  /*d890*/  LDSM.16.MT88.4 R124, [R186+0x400] ;  /* 0x00040000ba7c783b */ /* 0x000fe20000004200 */
[C---:B------:R-:W-:Y:S02]  /*d8a0*/  FMUL.FTZ R88, R103.reuse, R88 ;  /* 0x0000005867587220 */ /* 0x040fe40000410000 */
[----:B------:R-:W4:Y:S01]  /*d8b0*/  MUFU.EX2 R243, R0 ;  /* 0x0000000000f37308 */ /* 0x000f220000000800 */
[C---:B------:R-:W-:Y:S02]  /*d8c0*/  FMUL.FTZ R89, R103.reuse, R89 ;  /* 0x0000005967597220 */ /* 0x040fe40000410000 */
[C---:B------:R-:W-:Y:S02]  /*d8d0*/  FMUL.FTZ R92, R103.reuse, R92 ;  /* 0x0000005c675c7220 */ /* 0x040fe40000410000 */
[----:B------:R-:W-:Y:S02]  /*d8e0*/  FMUL.FTZ R93, R103, R93 ;  /* 0x0000005d675d7220 */ /* 0x000fe40000410000 */
[--C-:B------:R-:W-:Y:S02]  /*d8f0*/  FFMA.FTZ R111, R172, c[0x0][0x2d0], -R163.reuse ;  /* 0x0000b400ac6f7a23 */ /* 0x100fe400000108a3 */
[--C-:B------:R-:W-:Y:S01]  /*d900*/  FFMA.FTZ R110, R166, c[0x0][0x2d0], -R163.reuse ;  /* 0x0000b400a66e7a23 */ /* 0x100fe200000108a3 */
[----:B------:R-:W-:Y:S01]  /*d910*/  MUFU.EX2 R172, R132 ;  /* 0x0000008400ac7308 */ /* 0x000fe20000000800 */
[C---:B------:R-:W-:Y:S02]  /*d920*/  FMUL.FTZ R84, R101.reuse, R84 ;  /* 0x0000005465547220 */ /* 0x040fe40000410000 */
[----:B------:R-:W-:Y:S02]  /*d930*/  FMUL.FTZ R85, R101, R85 ;  /* 0x0000005565557220 */ /* 0x000fe40000410000 */
[----:B-1----:R-:W-:Y:S02]  /*d940*/  FFMA.FTZ R3, R177, c[0x0][0x2d0], -R162 ;  /* 0x0000b400b1037a23 */ /* 0x002fe400000108a2 */
[C---:B------:R-:W-:Y:S02]  /*d950*/  FMUL.FTZ R86, R100.reuse, R86 ;  /* 0x0000005664567220 */ /* 0x040fe40000410000 */
[----:B------:R-:W-:Y:S01]  /*d960*/  FMUL.FTZ R87, R100, R87 ;  /* 0x0000005764577220 */ /* 0x000fe20000410000 */
[----:B------:R1:W5:Y:S01]  /*d970*/  MUFU.EX2 R233, R3 ;  /* 0x0000000300e97308 */ /* 0x0003620000000800 */
[C---:B------:R-:W-:Y:S02]  /*d980*/  FMUL.FTZ R96, R101.reuse, R96 ;  /* 0x0000006065607220 */ /* 0x040fe40000410000 */
[----:B------:R-:W-:Y:S01]  /*d990*/  FMUL.FTZ R97, R101, R97 ;  /* 0x0000006165617220 */ /* 0x000fe20000410000 */
[----:B----4-:R-:W-:Y:S01]  /*d9a0*/  F2FP.PACK_AB R115, R243, R237 ;  /* 0x000000edf373723e */ /* 0x010fe200000000ff */
[----:B------:R-:W-:Y:S02]  /*d9b0*/  FADD.FTZ R0, -R2, R102 ;  /* 0x0000006602007221 */ /* 0x000fe40000010100 */
[--C-:B------:R-:W-:Y:S02]  /*d9c0*/  FFMA.FTZ R102, R203, c[0x0][0x2d0], -R164.reuse ;  /* 0x0000b400cb667a23 */ /* 0x100fe400000108a4 */
[----:B------:R-:W-:Y:S01]  /*d9d0*/  FMUL.FTZ R0, R0, c[0x0][0x2d0] ;  /* 0x0000b40000007a20 */ /* 0x000fe20000410000 */
[----:B------:R-:W-:Y:S01]  /*d9e0*/  MUFU.EX2 R166, R141 ;  /* 0x0000008d00a67308 */ /* 0x000fe20000000800 */
[C---:B------:R-:W-:Y:S02]  /*d9f0*/  FMUL.FTZ R98, R100.reuse, R98 ;  /* 0x0000006264627220 */ /* 0x040fe40000410000 */
[----:B------:R-:W-:Y:S02]  /*da00*/  FMUL.FTZ R99, R100, R99 ;  /* 0x0000006364637220 */ /* 0x000fe40000410000 */
[--C-:B------:R-:W-:Y:S02]  /*da10*/  FFMA.FTZ R137, R214, c[0x0][0x2d0], -R164.reuse ;  /* 0x0000b400d6897a23 */ /* 0x100fe400000108a4 */
[----:B------:R-:W-:Y:S03]  /*da20*/  FFMA.FTZ R136, R205, c[0x0][0x2d0], -R164 ;  /* 0x0000b400cd887a23 */ /* 0x000fe600000108a4 */
[----:B------:R4:W-:Y:S01]  /*da30*/  MUFU.EX2 R225, R102 ;  /* 0x0000006600e17308 */ /* 0x0009e20000000800 */
[----:B-1----:R-:W-:Y:S01]  /*da40*/  FFMA.FTZ R3, R161, c[0x0][0x2d0], -R162 ;  /* 0x0000b400a1037a23 */ /* 0x002fe200000108a2 */
[----:B-----5:R-:W-:Y:S08]  /*da50*/  F2FP.PACK_AB R116, R233, R231 ;  /* 0x000000e7e974723e */ /* 0x020ff000000000ff */
[----:B------:R1:W-:Y:S10]  /*da60*/  MUFU.EX2 R241, R3 ;  /* 0x0000000300f17308 */ /* 0x0003f40000000800 */
[----:B------:R-:W5:Y:S01]  /*da70*/  MUFU.EX2 R0, R0 ;  /* 0x0000000000007308 */ /* 0x000f620000000800 */
[----:B----4-:R-:W-:Y:S09]  /*da80*/  FFMA.FTZ R102, R201, c[0x0][0x2d0], -R164 ;  /* 0x0000b400c9667a23 */ /* 0x010ff200000108a4 */
[----:B------:R4:W-:Y:S01]  /*da90*/  MUFU.EX2 R230, R102 ;  /* 0x0000006600e67308 */ /* 0x0009e20000000800 */
[----:B-1----:R-:W-:Y:S09]  /*daa0*/  FFMA.FTZ R3, R160, c[0x0][0x2d0], -R162 ;  /* 0x0000b400a0037a23 */ /* 0x002ff200000108a2 */
[----:B------:R1:W1:Y:S01]  /*dab0*/  MUFU.EX2 R242, R3 ;  /* 0x0000000300f27308 */ /* 0x0002620000000800 */
[C---:B-----5:R-:W-:Y:S02]  /*dac0*/  FMUL.FTZ R10, R0.reuse, R118 ;  /* 0x00000076000a7220 */ /* 0x060fe40000410000 */
[C---:B------:R-:W-:Y:S02]  /*dad0*/  FMUL.FTZ R11, R0.reuse, R119 ;  /* 0x00000077000b7220 */ /* 0x040fe40000410000 */
[C---:B------:R-:W-:Y:S02]  /*dae0*/  FMUL.FTZ R14, R0.reuse, R122 ;  /* 0x0000007a000e7220 */ /* 0x040fe40000410000 */
[C---:B------:R-:W-:Y:S03]  /*daf0*/  FMUL.FTZ R15, R0.reuse, R123 ;  /* 0x0000007b000f7220 */ /* 0x040fe60000410000 */
[----:B------:R-:W-:Y:S01]  /*db00*/  MUFU.EX2 R176, R110 ;  /* 0x0000006e00b07308 */ /* 0x000fe20000000800 */
[----:B------:R-:W5:Y:S01]  /*db10*/  LDSM.16.MT88.4 R120, [R185+0xc00] ;  /* 0x000c0000b978783b */ /* 0x000f620000004200 */
[----:B------:R-:W-:Y:S02]  /*db20*/  FMUL.FTZ R26, R0, R134 ;  /* 0x00000086001a7220 */ /* 0x000fe40000410000 */
[----:B----4-:R-:W-:Y:S02]  /*db30*/  FFMA.FTZ R102, R182, c[0x0][0x2d0], -R163 ;  /* 0x0000b400b6667a23 */ /* 0x010fe400000108a3 */
[C---:B------:R-:W-:Y:S02]  /*db40*/  FMUL.FTZ R27, R0.reuse, R135 ;  /* 0x00000087001b7220 */ /* 0x040fe40000410000 */
[C---:B------:R-:W-:Y:S02]  /*db50*/  FMUL.FTZ R30, R0.reuse, R138 ;  /* 0x0000008a001e7220 */ /* 0x040fe40000410000 */
[----:B------:R4:W-:Y:S01]  /*db60*/  MUFU.EX2 R224, R102 ;  /* 0x0000006600e07308 */ /* 0x0009e20000000800 */
[----:B------:R-:W-:Y:S02]  /*db70*/  FMUL.FTZ R31, R0, R139 ;  /* 0x0000008b001f7220 */ /* 0x000fe40000410000 */
[----:B-1----:R-:W-:Y:S01]  /*db80*/  FMUL.FTZ R3, R2, c[0x0][0x2d0] ;  /* 0x0000b40002037a20 */ /* 0x002fe20000410000 */
[----:B------:R-:W-:Y:S01]  /*db90*/  F2FP.PACK_AB R118, R242, R241 ;  /* 0x000000f1f276723e */ /* 0x000fe200000000ff */
[C---:B------:R-:W-:Y:S02]  /*dba0*/  FMUL.FTZ R42, R0.reuse, R150 ;  /* 0x00000096002a7220 */ /* 0x040fe40000410000 */
[----:B------:R-:W-:Y:S02]  /*dbb0*/  FFMA.FTZ R4, R169, c[0x0][0x2d0], -R3 ;  /* 0x0000b400a9047a23 */ /* 0x000fe40000010803 */
[C---:B------:R-:W-:Y:S01]  /*dbc0*/  FMUL.FTZ R43, R0.reuse, R151 ;  /* 0x00000097002b7220 */ /* 0x040fe20000410000 */
[----:B------:R1:W-:Y:S01]  /*dbd0*/  MUFU.EX2 R203, R109 ;  /* 0x0000006d00cb7308 */ /* 0x0003e20000000800 */
[C---:B------:R-:W-:Y:S02]  /*dbe0*/  FMUL.FTZ R46, R0.reuse, R154 ;  /* 0x0000009a002e7220 */ /* 0x040fe40000410000 */
[C---:B------:R-:W-:Y:S02]  /*dbf0*/  FMUL.FTZ R47, R0.reuse, R155 ;  /* 0x0000009b002f7220 */ /* 0x040fe40000410000 */
[C---:B------:R-:W-:Y:S02]  /*dc00*/  FMUL.FTZ R58, R0.reuse, R58 ;  /* 0x0000003a003a7220 */ /* 0x040fe40000410000 */
[C---:B------:R-:W-:Y:S02]  /*dc10*/  FMUL.FTZ R59, R0.reuse, R59 ;  /* 0x0000003b003b7220 */ /* 0x040fe40000410000 */
[--C-:B------:R-:W-:Y:S01]  /*dc20*/  FFMA.FTZ R135, R165, c[0x0][0x2d0], -R164.reuse ;  /* 0x0000b400a5877a23 */ /* 0x100fe200000108a4 */
[----:B------:R3:W-:Y:S01]  /*dc30*/  MUFU.EX2 R160, R4 ;  /* 0x0000000400a07308 */ /* 0x0007e20000000800 */
[--C-:B------:R-:W-:Y:S02]  /*dc40*/  FFMA.FTZ R134, R167, c[0x0][0x2d0], -R164.reuse ;  /* 0x0000b400a7867a23 */ /* 0x100fe400000108a4 */
[----:B------:R-:W-:Y:S02]  /*dc50*/  FMUL.FTZ R62, R0, R62 ;  /* 0x0000003e003e7220 */ /* 0x000fe40000410000 */
[----:B----4-:R-:W-:Y:S02]  /*dc60*/  FFMA.FTZ R102, R204, c[0x0][0x2d0], -R163 ;  /* 0x0000b400cc667a23 */ /* 0x010fe400000108a3 */
[C---:B------:R-:W-:Y:S02]  /*dc70*/  FMUL.FTZ R63, R0.reuse, R63 ;  /* 0x0000003f003f7220 */ /* 0x040fe40000410000 */
[C---:B------:R-:W-:Y:S01]  /*dc80*/  FMUL.FTZ R74, R0.reuse, R74 ;  /* 0x0000004a004a7220 */ /* 0x040fe20000410000 */
[----:B------:R4:W-:Y:S01]  /*dc90*/  MUFU.EX2 R223, R102 ;  /* 0x0000006600df7308 */ /* 0x0009e20000000800 */
[----:B------:R-:W-:Y:S02]  /*dca0*/  FMUL.FTZ R75, R0, R75 ;  /* 0x0000004b004b7220 */ /* 0x000fe40000410000 */
[--C-:B------:R-:W-:Y:S02]  /*dcb0*/  FFMA.FTZ R138, R211, c[0x0][0x2d0], -R3.reuse ;  /* 0x0000b400d38a7a23 */ /* 0x100fe40000010803 */
[--C-:B-1----:R-:W-:Y:S02]  /*dcc0*/  FFMA.FTZ R109, R218, c[0x0][0x2d0], -R3.reuse ;  /* 0x0000b400da6d7a23 */ /* 0x102fe40000010803 */
[--C-:B------:R-:W-:Y:S02]  /*dcd0*/  FFMA.FTZ R139, R175, c[0x0][0x2d0], -R3.reuse ;  /* 0x0000b400af8b7a23 */ /* 0x100fe40000010803 */
[--C-:B------:R-:W-:Y:S01]  /*dce0*/  FFMA.FTZ R105, R105, c[0x0][0x2d0], -R3.reuse ;  /* 0x0000b40069697a23 */ /* 0x100fe20000010803 */
[----:B------:R-:W-:Y:S01]  /*dcf0*/  MUFU.EX2 R175, R135 ;  /* 0x0000008700af7308 */ /* 0x000fe20000000800 */
[C---:B------:R-:W-:Y:S02]  /*dd00*/  FMUL.FTZ R78, R0.reuse, R78 ;  /* 0x0000004e004e7220 */ /* 0x040fe40000410000 */
[C---:B------:R-:W-:Y:S02]  /*dd10*/  FMUL.FTZ R79, R0.reuse, R79 ;  /* 0x0000004f004f7220 */ /* 0x040fe40000410000 */
[--C-:B---3--:R-:W-:Y:S02]  /*dd20*/  FFMA.FTZ R4, R179, c[0x0][0x2d0], -R3.reuse ;  /* 0x0000b400b3047a23 */ /* 0x108fe40000010803 */
[C---:B------:R-:W-:Y:S02]  /*dd30*/  FMUL.FTZ R90, R0.reuse, R90 ;  /* 0x0000005a005a7220 */ /* 0x040fe40000410000 */
[C---:B------:R-:W-:Y:S01]  /*dd40*/  FMUL.FTZ R91, R0.reuse, R91 ;  /* 0x0000005b005b7220 */ /* 0x040fe20000410000 */
[----:B------:R1:W3:Y:S01]  /*dd50*/  MUFU.EX2 R161, R4 ;  /* 0x0000000400a17308 */ /* 0x0002e20000000800 */
[C---:B------:R-:W-:Y:S02]  /*dd60*/  FMUL.FTZ R94, R0.reuse, R94 ;  /* 0x0000005e005e7220 */ /* 0x040fe40000410000 */
[----:B------:R-:W-:Y:S02]  /*dd70*/  FMUL.FTZ R95, R0, R95 ;  /* 0x0000005f005f7220 */ /* 0x000fe40000410000 */
[--C-:B----4-:R-:W-:Y:S05]  /*dd80*/  FFMA.FTZ R102, R180, c[0x0][0x2d0], -R164.reuse ;  /* 0x0000b400b4667a23 */ /* 0x110fea00000108a4 */
[----:B------:R4:W-:Y:S10]  /*dd90*/  MUFU.EX2 R222, R102 ;  /* 0x0000006600de7308 */ /* 0x0009f40000000800 */
[----:B------:R-:W-:Y:S01]  /*dda0*/  MUFU.EX2 R177, R134 ;  /* 0x0000008600b17308 */ /* 0x000fe20000000800 */
[--C-:B-1----:R-:W-:Y:S01]  /*ddb0*/  FFMA.FTZ R4, R171, c[0x0][0x2d0], -R3.reuse ;  /* 0x0000b400ab047a23 */ /* 0x102fe20000010803 */
[----:B---3--:R-:W-:Y:S08]  /*ddc0*/  F2FP.PACK_AB R117, R161, R160 ;  /* 0x000000a0a175723e */ /* 0x008ff000000000ff */
[----:B------:R1:W-:Y:S01]  /*ddd0*/  MUFU.EX2 R239, R4 ;  /* 0x0000000400ef7308 */ /* 0x0003e20000000800 */
[----:B----4-:R-:W-:Y:S09]  /*dde0*/  FFMA.FTZ R102, R181, c[0x0][0x2d0], -R164 ;  /* 0x0000b400b5667a23 */ /* 0x010ff200000108a4 */
[----:B------:R3:W-:Y:S10]  /*ddf0*/  MUFU.EX2 R221, R102 ;  /* 0x0000006600dd7308 */ /* 0x0007f40000000800 */
[----:B------:R4:W-:Y:S01]  /*de00*/  MUFU.EX2 R171, R133 ;  /* 0x0000008500ab7308 */ /* 0x0009e20000000800 */
[----:B-1----:R-:W-:Y:S09]  /*de10*/  FFMA.FTZ R4, R170, c[0x0][0x2d0], -R3 ;  /* 0x0000b400aa047a23 */ /* 0x002ff20000010803 */
[----:B------:R1:W1:Y:S01]  /*de20*/  MUFU.EX2 R240, R4 ;  /* 0x0000000400f07308 */ /* 0x0002620000000800 */
[----:B---3--:R-:W-:Y:S09]  /*de30*/  FFMA.FTZ R102, R183, c[0x0][0x2d0], -R163 ;  /* 0x0000b400b7667a23 */ /* 0x008ff200000108a3 */
[----:B------:R3:W-:Y:S01]  /*de40*/  MUFU.EX2 R204, R102 ;  /* 0x0000006600cc7308 */ /* 0x0007e20000000800 */
[----:B----4-:R-:W-:Y:S09]  /*de50*/  LDSM.16.MT88.4 R132, [R185+0x800] ;  /* 0x00080000b984783b */ /* 0x010ff20000004200 */
[----:B------:R-:W4:Y:S01]  /*de60*/  MUFU.EX2 R167, R140 ;  /* 0x0000008c00a77308 */ /* 0x000f220000000800 */
[----:B-1----:R-:W-:Y:S01]  /*de70*/  FMUL.FTZ R4, R101, R112 ;  /* 0x0000007065047220 */ /* 0x002fe20000410000 */
[----:B------:R-:W-:Y:S02]  /*de80*/  F2FP.PACK_AB R112, R235, R220 ;  /* 0x000000dceb70723e */ /* 0x000fe400000000ff */
[----:B------:R-:W-:Y:S06]  /*de90*/  F2FP.PACK_AB R119, R240, R239 ;  /* 0x000000eff077723e */ /* 0x000fec00000000ff */
[----:B------:R1:W-:Y:S01]  /*dea0*/  MUFU.EX2 R178, R109 ;  /* 0x0000006d00b27308 */ /* 0x0003e20000000800 */
[-C--:B------:R-:W-:Y:S05]  /*deb0*/  HMMA.16816.F32 R4, R112, R20.reuse, R4 ;  /* 0x000000147004723c */ /* 0x080fea0000001804 */
[--C-:B---3--:R-:W-:Y:S03]  /*dec0*/  FFMA.FTZ R102, R215, c[0x0][0x2d0], -R162.reuse ;  /* 0x0000b400d7667a23 */ /* 0x108fe600000108a2 */
[C---:B------:R-:W-:Y:S01]  /*ded0*/  HMMA.16816.F32 R8, R116.reuse, R20, R8 ;  /* 0x000000147408723c */ /* 0x040fe20000001808 */
[----:B------:R3:W-:Y:S06]  /*dee0*/  MUFU.EX2 R201, R102 ;  /* 0x0000006600c97308 */ /* 0x0007ec0000000800 */
[C---:B------:R-:W-:Y:S01]  /*def0*/  FMUL.FTZ R20, R101.reuse, R128 ;  /* 0x0000008065147220 */ /* 0x040fe20000410000 */
[-C--:B------:R-:W-:Y:S03]  /*df00*/  HMMA.16816.F32 R12, R116, R22.reuse, R12 ;  /* 0x00000016740c723c */ /* 0x080fe6000000180c */
[----:B------:R-:W-:Y:S01]  /*df10*/  MUFU.EX2 R170, R137 ;  /* 0x0000008900aa7308 */ /* 0x000fe20000000800 */
[C---:B------:R-:W-:Y:S02]  /*df20*/  FMUL.FTZ R21, R101.reuse, R129 ;  /* 0x0000008165157220 */ /* 0x040fe40000410000 */
[--C-:B-1----:R-:W-:Y:S02]  /*df30*/  FFMA.FTZ R109, R208, c[0x0][0x2d0], -R162.reuse ;  /* 0x0000b400d06d7a23 */ /* 0x102fe400000108a2 */
[C---:B------:R-:W-:Y:S05]  /*df40*/  HMMA.16816.F32 R16, R112.reuse, R22, R16 ;  /* 0x000000167010723c */ /* 0x040fea0000001810 */
[----:B------:R-:W-:Y:S02]  /*df50*/  MUFU.EX2 R174, R136 ;  /* 0x0000008800ae7308 */ /* 0x000fe40000000800 */
[C---:B------:R-:W-:Y:S02]  /*df60*/  FMUL.FTZ R22, R100.reuse, R130 ;  /* 0x0000008264167220 */ /* 0x040fe40000410000 */
[----:B------:R-:W-:Y:S02]  /*df70*/  FMUL.FTZ R23, R100, R131 ;  /* 0x0000008364177220 */ /* 0x000fe40000410000 */
[----:B------:R-:W-:Y:S01]  /*df80*/  LDSM.16.MT88.4 R128, [R185+0x1000] ;  /* 0x00100000b980783b */ /* 0x000fe20000004200 */
[----:B---3--:R-:W-:Y:S03]  /*df90*/  FFMA.FTZ R102, R210, c[0x0][0x2d0], -R162 ;  /* 0x0000b400d2667a23 */ /* 0x008fe600000108a2 */
[----:B------:R-:W1:Y:S01]  /*dfa0*/  MUFU.EX2 R173, R111 ;  /* 0x0000006f00ad7308 */ /* 0x000e620000000800 */
[-C--:B------:R-:W-:Y:S08]  /*dfb0*/  HMMA.16816.F32 R20, R112, R36.reuse, R20 ;  /* 0x000000247014723c */ /* 0x080ff00000001814 */
[C---:B------:R-:W-:Y:S01]  /*dfc0*/  HMMA.16816.F32 R24, R116.reuse, R36, R24 ;  /* 0x000000247418723c */ /* 0x040fe20000001818 */
[----:B------:R3:W-:Y:S06]  /*dfd0*/  MUFU.EX2 R202, R102 ;  /* 0x0000006600ca7308 */ /* 0x0007ec0000000800 */
[C---:B------:R-:W-:Y:S01]  /*dfe0*/  FMUL.FTZ R36, R101.reuse, R144 ;  /* 0x0000009065247220 */ /* 0x040fe20000410000 */
[-C--:B------:R-:W-:Y:S03]  /*dff0*/  HMMA.16816.F32 R28, R116, R38.reuse, R28 ;  /* 0x00000026741c723c */ /* 0x080fe6000000181c */
[----:B------:R1:W-:Y:S01]  /*e000*/  MUFU.EX2 R111, R105 ;  /* 0x00000069006f7308 */ /* 0x0003e20000000800 */
[C---:B------:R-:W-:Y:S02]  /*e010*/  FMUL.FTZ R37, R101.reuse, R145 ;  /* 0x0000009165257220 */ /* 0x040fe40000410000 */
[----:B--2---:R-:W-:Y:S02]  /*e020*/  FFMA.FTZ R101, R101, R249, R220 ;  /* 0x000000f965657223 */ /* 0x004fe400000100dc */
[C---:B------:R-:W-:Y:S05]  /*e030*/  HMMA.16816.F32 R32, R112.reuse, R38, R32 ;  /* 0x000000267020723c */ /* 0x040fea0000001820 */
[----:B------:R-:W-:Y:S02]  /*e040*/  MUFU.EX2 R164, R138 ;  /* 0x0000008a00a47308 */ /* 0x000fe40000000800 */
[C---:B------:R-:W-:Y:S02]  /*e050*/  FMUL.FTZ R38, R100.reuse, R146 ;  /* 0x0000009264267220 */ /* 0x040fe40000410000 */
[C---:B------:R-:W-:Y:S03]  /*e060*/  FMUL.FTZ R39, R100.reuse, R147 ;  /* 0x0000009364277220 */ /* 0x040fe60000410000 */
[----:B---3--:R-:W-:Y:S02]  /*e070*/  FFMA.FTZ R102, R207, c[0x0][0x2d0], -R3 ;  /* 0x0000b400cf667a23 */ /* 0x008fe40000010803 */
[----:B------:R-:W-:Y:S01]  /*e080*/  FFMA.FTZ R100, R100, R248, R168 ;  /* 0x000000f864647223 */ /* 0x000fe200000100a8 */
[----:B------:R-:W-:Y:S01]  /*e090*/  MUFU.EX2 R165, R139 ;  /* 0x0000008b00a57308 */ /* 0x000fe20000000800 */
[-C--:B-----5:R-:W-:Y:S03]  /*e0a0*/  HMMA.16816.F32 R36, R112, R120.reuse, R36 ;  /* 0x000000787024723c */ /* 0x0a0fe60000001824 */
[----:B-1----:R-:W-:Y:S01]  /*e0b0*/  FADD.FTZ R105, R235, R101 ;  /* 0x00000065eb697221 */ /* 0x002fe20000010000 */
[----:B------:R-:W-:Y:S04]  /*e0c0*/  F2FP.PACK_AB R101, R172, R171 ;  /* 0x000000abac65723e */ /* 0x000fe800000000ff */
[C---:B------:R-:W-:Y:S01]  /*e0d0*/  HMMA.16816.F32 R40, R116.reuse, R120, R40 ;  /* 0x000000787428723c */ /* 0x040fe20000001828 */
[----:B------:R1:W-:Y:S07]  /*e0e0*/  MUFU.EX2 R182, R102 ;  /* 0x0000006600b67308 */ /* 0x0003ee0000000800 */
[-C--:B------:R-:W-:Y:S03]  /*e0f0*/  HMMA.16816.F32 R44, R116, R122.reuse, R44 ;  /* 0x0000007a742c723c */ /* 0x080fe6000000182c */
[----:B------:R-:W-:Y:S05]  /*e100*/  MUFU.EX2 R168, R109 ;  /* 0x0000006d00a87308 */ /* 0x000fea0000000800 */
[C---:B------:R-:W-:Y:S01]  /*e110*/  HMMA.16816.F32 R48, R112.reuse, R122, R48 ;  /* 0x0000007a7030723c */ /* 0x040fe20000001830 */
[----:B------:R-:W2:Y:S03]  /*e120*/  LDSM.16.MT88.4 R120, [R186+0xc00] ;  /* 0x000c0000ba78783b */ /* 0x000ea60000004200 */
[--C-:B-1----:R-:W-:Y:S04]  /*e130*/  FFMA.FTZ R102, R206, c[0x0][0x2d0], -R3.reuse ;  /* 0x0000b400ce667a23 */ /* 0x102fe80000010803 */
[----:B------:R1:W-:Y:S04]  /*e140*/  MUFU.EX2 R183, R102 ;  /* 0x0000006600b77308 */ /* 0x0003e80000000800 */
[--C-:B-1----:R-:W-:Y:S01]  /*e150*/  FFMA.FTZ R102, R216, c[0x0][0x2d0], -R162.reuse ;  /* 0x0000b400d8667a23 */ /* 0x102fe200000108a2 */
[-C--:B--2---:R-:W-:Y:S05]  /*e160*/  HMMA.16816.F32 R52, R112, R120.reuse, R52 ;  /* 0x000000787034723c */ /* 0x084fea0000001834 */
[----:B------:R1:W-:Y:S03]  /*e170*/  MUFU.EX2 R180, R102 ;  /* 0x0000006600b47308 */ /* 0x0003e60000000800 */
[C---:B------:R-:W-:Y:S08]  /*e180*/  HMMA.16816.F32 R56, R116.reuse, R120, R56 ;  /* 0x000000787438723c */ /* 0x040ff00000001838 */
[-C--:B------:R-:W-:Y:S08]  /*e190*/  HMMA.16816.F32 R60, R116, R122.reuse, R60 ;  /* 0x0000007a743c723c */ /* 0x080ff0000000183c */
[C---:B------:R-:W-:Y:S01]  /*e1a0*/  HMMA.16816.F32 R64, R112.reuse, R122, R64 ;  /* 0x0000007a7040723c */ /* 0x040fe20000001840 */
[----:B------:R-:W2:Y:S03]  /*e1b0*/  LDSM.16.MT88.4 R120, [R185+0x1800] ;  /* 0x00180000b978783b */ /* 0x000ea60000004200 */
[--C-:B-1----:R-:W-:Y:S04]  /*e1c0*/  FFMA.FTZ R102, R217, c[0x0][0x2d0], -R162.reuse ;  /* 0x0000b400d9667a23 */ /* 0x102fe800000108a2 */
[----:B------:R1:W-:Y:S04]  /*e1d0*/  MUFU.EX2 R181, R102 ;  /* 0x0000006600b57308 */ /* 0x0003e80000000800 */
[--C-:B-1----:R-:W-:Y:S02]  /*e1e0*/  FFMA.FTZ R102, R219, c[0x0][0x2d0], -R3.reuse ;  /* 0x0000b400db667a23 */ /* 0x102fe40000010803 */
[----:B------:R-:W-:Y:S02]  /*e1f0*/  FFMA.FTZ R3, R104, c[0x0][0x2d0], -R3 ;  /* 0x0000b40068037a23 */ /* 0x000fe40000010803 */
[----:B------:R-:W3:Y:S02]  /*e200*/  LDL.LU R104, [R1+0xc] ;  /* 0x00000c0001687983 */ /* 0x000ee40000300800 */
[----:B------:R1:W-:Y:S01]  /*e210*/  MUFU.EX2 R179, R102 ;  /* 0x0000006600b37308 */ /* 0x0003e20000000800 */
[-C--:B--2---:R-:W-:Y:S09]  /*e220*/  HMMA.16816.F32 R68, R112, R120.reuse, R68 ;  /* 0x000000787044723c */ /* 0x084ff20000001844 */
[----:B------:R2:W5:Y:S01]  /*e230*/  MUFU.EX2 R110, R3 ;  /* 0x00000003006e7308 */ /* 0x0005620000000800 */
[C---:B------:R-:W-:Y:S08]  /*e240*/  HMMA.16816.F32 R72, R116.reuse, R120, R72 ;  /* 0x000000787448723c */ /* 0x040ff00000001848 */
[-C--:B------:R-:W-:Y:S04]  /*e250*/  HMMA.16816.F32 R76, R116, R122.reuse, R76 ;  /* 0x0000007a744c723c */ /* 0x080fe8000000184c */
[----:B-1----:R-:W-:Y:S01]  /*e260*/  FFMA.FTZ R102, R212, c[0x0][0x2d0], -R162 ;  /* 0x0000b400d4667a23 */ /* 0x002fe200000108a2 */
[----:B----4-:R-:W-:Y:S03]  /*e270*/  F2FP.PACK_AB R162, R167, R166 ;  /* 0x000000a6a7a2723e */ /* 0x010fe600000000ff */
[C---:B------:R-:W-:Y:S01]  /*e280*/  HMMA.16816.F32 R80, R112.reuse, R122, R80 ;  /* 0x0000007a7050723c */ /* 0x040fe20000001850 */
[----:B------:R-:W1:Y:S01]  /*e290*/  LDSM.16.MT88.4 R120, [R186+0x1800] ;  /* 0x00180000ba78783b */ /* 0x000e620000004200 */
[----:B------:R4:W1:Y:S02]  /*e2a0*/  MUFU.EX2 R169, R102 ;  /* 0x0000006600a97308 */ /* 0x0008640000000800 */
[----:B--2---:R-:W-:Y:S01]  /*e2b0*/  FFMA.FTZ R3, R103, R142, R231 ;  /* 0x0000008e67037223 */ /* 0x004fe200000100e7 */
[----:B------:R-:W-:Y:S04]  /*e2c0*/  F2FP.PACK_AB R103, R176, R173 ;  /* 0x000000adb067723e */ /* 0x000fe800000000ff */
[----:B------:R-:W-:Y:S03]  /*e2d0*/  LDSM.16.MT88.4 R140, [R186+0x800] ;  /* 0x00080000ba8c783b */ /* 0x000fe60000004200 */
[----:B-----5:R-:W-:Y:S01]  /*e2e0*/  F2FP.PACK_AB R163, R110, R111 ;  /* 0x0000006f6ea3723e */ /* 0x020fe200000000ff */
[----:B------:R-:W-:Y:S02]  /*e2f0*/  FADD.FTZ R109, R233, R3 ;  /* 0x00000003e96d7221 */ /* 0x000fe40000010000 */
[----:B------:R-:W-:Y:S04]  /*e300*/  FADD.FTZ R3, R238, R105 ;  /* 0x00000069ee037221 */ /* 0x000fe80000010000 */
[----:B------:R-:W-:Y:S04]  /*e310*/  FADD.FTZ R3, R244, R3 ;  /* 0x00000003f4037221 */ /* 0x000fe80000010000 */
[----:B------:R-:W-:Y:S01]  /*e320*/  FADD.FTZ R3, R225, R3 ;  /* 0x00000003e1037221 */ /* 0x000fe20000010000 */
[----:B----4-:R-:W-:Y:S03]  /*e330*/  F2FP.PACK_AB R102, R177, R175 ;  /* 0x000000afb166723e */ /* 0x010fe600000000ff */
[----:B------:R-:W-:Y:S01]  /*e340*/  FADD.FTZ R3, R230, R3 ;  /* 0x00000003e6037221 */ /* 0x000fe20000010000 */
[-C--:B-1----:R-:W-:Y:S08]  /*e350*/  HMMA.16816.F32 R84, R112, R120.reuse, R84 ;  /* 0x000000787054723c */ /* 0x082ff00000001854 */
[C---:B------:R-:W-:Y:S07]  /*e360*/  HMMA.16816.F32 R88, R116.reuse, R120, R88 ;  /* 0x000000787458723c */ /* 0x040fee0000001858 */
[----:B------:R-:W-:Y:S01]  /*e370*/  F2FP.PACK_AB R120, R202, R201 ;  /* 0x000000c9ca78723e */ /* 0x000fe200000000ff */
[-C--:B------:R-:W-:Y:S01]  /*e380*/  HMMA.16816.F32 R92, R116, R122.reuse, R92 ;  /* 0x0000007a745c723c */ /* 0x080fe2000000185c */
[----:B------:R-:W1:Y:S03]  /*e390*/  LDSM.16.MT88.4 R116, [R185+0x400] ;  /* 0x00040000b974783b */ /* 0x000e660000004200 */
[----:B------:R-:W-:Y:S04]  /*e3a0*/  F2FP.PACK_AB R121, R183, R182 ;  /* 0x000000b6b779723e */ /* 0x000fe800000000ff */
[----:B------:R-:W-:Y:S07]  /*e3b0*/  HMMA.16816.F32 R96, R112, R122, R96 ;  /* 0x0000007a7060723c */ /* 0x000fee0000001860 */
[----:B------:R-:W-:Y:S02]  /*e3c0*/  F2FP.PACK_AB R112, R230, R225 ;  /* 0x000000e1e670723e */ /* 0x000fe400000000ff */
[----:B------:R-:W-:Y:S03]  /*e3d0*/  F2FP.PACK_AB R113, R223, R224 ;  /* 0x000000e0df71723e */ /* 0x000fe600000000ff */
[----:B------:R-:W-:Y:S02]  /*e3e0*/  F2FP.PACK_AB R114, R221, R222 ;  /* 0x000000dedd72723e */ /* 0x000fe400000000ff */
[----:B------:R-:W-:Y:S02]  /*e3f0*/  F2FP.PACK_AB R115, R204, R203 ;  /* 0x000000cbcc73723e */ /* 0x000fe400000000ff */
[----:B------:R-:W-:Y:S02]  /*e400*/  F2FP.PACK_AB R122, R181, R180 ;  /* 0x000000b4b57a723e */ /* 0x000fe400000000ff */
[----:B------:R-:W-:Y:S03]  /*e410*/  F2FP.PACK_AB R123, R178, R179 ;  /* 0x000000b3b27b723e */ /* 0x000fe600000000ff */
        /* <DEDUP_REMOVED lines=14> */
[----:B------:R-:W4:Y:S07]  /*e500*/  LDSM.16.MT88.4 R128, [R186+0x1c00] ;  /* 0x001c0000ba80783b */ /* 0x000f2e0000004200 */
[-C--:B-1----:R-:W-:Y:S08]  /*e510*/  HMMA.16816.F32 R52, R112, R116.reuse, R52 ;  /* 0x000000747034723c */ /* 0x082ff00000001834 */
[C---:B------:R-:W-:Y:S08]  /*e520*/  HMMA.16816.F32 R56, R120.reuse, R116, R56 ;  /* 0x000000747838723c */ /* 0x040ff00000001838 */
[-C--:B------:R-:W-:Y:S08]  /*e530*/  HMMA.16816.F32 R60, R120, R118.reuse, R60 ;  /* 0x00000076783c723c */ /* 0x080ff0000000183c */
[C---:B------:R-:W-:Y:S08]  /*e540*/  HMMA.16816.F32 R64, R112.reuse, R118, R64 ;  /* 0x000000767040723c */ /* 0x040ff00000001840 */
[-C--:B--2---:R-:W-:Y:S08]  /*e550*/  HMMA.16816.F32 R68, R112, R124.reuse, R68 ;  /* 0x0000007c7044723c */ /* 0x084ff00000001844 */
[C---:B------:R-:W-:Y:S08]  /*e560*/  HMMA.16816.F32 R72, R120.reuse, R124, R72 ;  /* 0x0000007c7848723c */ /* 0x040ff00000001848 */
[-C--:B------:R-:W-:Y:S08]  /*e570*/  HMMA.16816.F32 R76, R120, R126.reuse, R76 ;  /* 0x0000007e784c723c */ /* 0x080ff0000000184c */
[C---:B------:R-:W-:Y:S08]  /*e580*/  HMMA.16816.F32 R80, R112.reuse, R126, R80 ;  /* 0x0000007e7050723c */ /* 0x040ff00000001850 */
[-C--:B----4-:R-:W-:Y:S08]  /*e590*/  HMMA.16816.F32 R84, R112, R128.reuse, R84 ;  /* 0x000000807054723c */ /* 0x090ff00000001854 */
[C---:B------:R-:W-:Y:S04]  /*e5a0*/  HMMA.16816.F32 R88, R120.reuse, R128, R88 ;  /* 0x000000807858723c */ /* 0x040fe80000001858 */
[----:B---3--:R-:W-:Y:S01]  /*e5b0*/  FFMA.FTZ R0, R0, R104, R160 ;  /* 0x0000006800007223 */ /* 0x008fe200000100a0 */
[----:B------:R-:W-:Y:S01]  /*e5c0*/  F2FP.PACK_AB R160, R168, R169 ;  /* 0x000000a9a8a0723e */ /* 0x000fe200000000ff */
[----:B------:R-:W-:Y:S02]  /*e5d0*/  FADD.FTZ R104, R234, R100 ;  /* 0x00000064ea687221 */ /* 0x000fe40000010000 */
[-C--:B------:R-:W-:Y:S04]  /*e5e0*/  HMMA.16816.F32 R92, R120, R130.reuse, R92 ;  /* 0x00000082785c723c */ /* 0x080fe8000000185c */
[----:B------:R-:W-:Y:S01]  /*e5f0*/  F2FP.PACK_AB R100, R174, R170 ;  /* 0x000000aaae64723e */ /* 0x000fe200000000ff */
[----:B------:R-:W-:Y:S01]  /*e600*/  FADD.FTZ R0, R161, R0 ;  /* 0x00000000a1007221 */ /* 0x000fe20000010000 */
[----:B------:R-:W-:Y:S01]  /*e610*/  F2FP.PACK_AB R161, R165, R164 ;  /* 0x000000a4a5a1723e */ /* 0x000fe200000000ff */
[----:B------:R-:W-:Y:S01]  /*e620*/  FADD.FTZ R104, R237, R104 ;  /* 0x00000068ed687221 */ /* 0x000fe20000010000 */
[----:B------:R-:W-:Y:S04]  /*e630*/  HMMA.16816.F32 R96, R112, R130, R96 ;  /* 0x000000827060723c */ /* 0x000fe80000001860 */
[----:B------:R-:W-:Y:S04]  /*e640*/  FADD.FTZ R0, R239, R0 ;  /* 0x00000000ef007221 */ /* 0x000fe80000010000 */
[-C--:B------:R-:W-:Y:S01]  /*e650*/  HMMA.16816.F32 R112, R100, R132.reuse, R4 ;  /* 0x000000846470723c */ /* 0x080fe20000001804 */
[----:B------:R-:W1:Y:S04]  /*e660*/  LDSM.16.MT88.4 R4, [R186+0x1400] ;  /* 0x00140000ba04783b */ /* 0x000e680000004200 */
[----:B------:R-:W-:Y:S03]  /*e670*/  FADD.FTZ R0, R240, R0 ;  /* 0x00000000f0007221 */ /* 0x000fe60000010000 */
        /* <DEDUP_REMOVED lines=50> */
[----:B------:R-:W-:Y:S01]  /*e9a0*/  FADD.FTZ R6, R175, R6 ;  /* 0x00000006af067221 */ /* 0x000fe20000010000 */
[----:B------:R-:W-:Y:S01]  /*e9b0*/  MOV R102, R2 ;  /* 0x0000000200667202 */ /* 0x000fe20000000f00 */
[----:B------:R-:W-:Y:S04]  /*e9c0*/  FADD.FTZ R4, R173, R3 ;  /* 0x00000003ad047221 */ /* 0x000fe80000010000 */
[----:B------:R-:W-:Y:S02]  /*e9d0*/  FADD.FTZ R3, R166, R0 ;  /* 0x00000000a6037221 */ /* 0x000fe40000010000 */
[----:B------:R-:W-:Y:S02]  /*e9e0*/  FADD.FTZ R0, R111, R5 ;  /* 0x000000056f007221 */ /* 0x000fe40000010000 */
[----:B------:R-:W-:Y:S02]  /*e9f0*/  FADD.FTZ R5, R177, R6 ;  /* 0x00000006b1057221 */ /* 0x000fe40000010000 */
[----:B------:R-:W-:Y:S02]  /*ea00*/  FADD.FTZ R4, R176, R4 ;  /* 0x00000004b0047221 */ /* 0x000fe40000010000 */
[----:B------:R-:W-:Y:S01]  /*ea10*/  FADD.FTZ R3, R167, R3 ;  /* 0x00000003a7037221 */ /* 0x000fe20000010000 */
[----:B------:R1:W-:Y:S01]  /*ea20*/  STL [R1+0x4], R5 ;  /* 0x0000040501007387 */ /* 0x0003e20000100800 */
[----:B------:R-:W-:Y:S03]  /*ea30*/  FADD.FTZ R0, R110, R0 ;  /* 0x000000006e007221 */ /* 0x000fe60000010000 */
[----:B------:R1:W-:Y:S04]  /*ea40*/  STL [R1], R4 ;  /* 0x0000000401007387 */ /* 0x0003e80000100800 */
[----:B------:R1:W-:Y:S04]  /*ea50*/  STL [R1+0x8], R3 ;  /* 0x0000080301007387 */ /* 0x0003e80000100800 */
[----:B------:R1:W-:Y:S01]  /*ea60*/  STL [R1+0xc], R0 ;  /* 0x00000c0001007387 */ /* 0x0003e20000100800 */
[----:B------:R-:W-:-:S05]  /*ea70*/  @P0 BRA `(.L_x_554) ;  /* 0xffffcf4000000947 */ /* 0x000fca000383ffff */
.L_x_549:
[----:B-1----:R-:W2:Y:S02]  /*ea80*/  LDL R0, [R1+0x10] ;  /* 0x0000100001007983 */ /* 0x002ea40000100800 */
[----:B--2---:R-:W-:-:S13]  /*ea90*/  ISETP.GE.AND P0, PT, R200, R0, PT ;  /* 0x00000000c800720c */ /* 0x004fda0003f06270 */
[----:B------:R-:W-:Y:S05]  /*eaa0*/  @!P0 BRA `(.L_x_555) ;  /* 0x0000432000008947 */ /* 0x000fea0003800000 */
[----:B------:R-:W-:Y:S01]  /*eab0*/  IMAD.MOV.U32 R101, RZ, RZ, R107 ;  /* 0x000000ffff657224 */ /* 0x000fe200078e006b */
[----:B------:R-:W-:Y:S01]  /*eac0*/  MOV R104, R102 ;  /* 0x0000006600687202 */ /* 0x000fe20000000f00 */
[----:B------:R-:W-:Y:S01]  /*ead0*/  IMAD.MOV.U32 R100, RZ, RZ, R108 ;  /* 0x000000ffff647224 */ /* 0x000fe200078e006c */
[----:B------:R-:W-:Y:S02]  /*eae0*/  MOV R103, R106 ;  /* 0x0000006a00677202 */ /* 0x000fe40000000f00 */
.L_x_574:
[----:B------:R-:W-:Y:S04]  /*eaf0*/  DEPBAR.LE SB0, 0x0 ;  /* 0x000080000000791a */ /* 0x000fe80000000000 */
[----:B------:R-:W-:Y:S01]  /*eb00*/  WARPSYNC 0xffffffff ;  /* 0xffffffff00007948 */ /* 0x000fe20003800000 */
[----:B------:R-:W-:Y:S01]  /*eb10*/  BAR.SYNC.DEFER_BLOCKING 0x0 ;  /* 0x0000000000007b1d */ /* 0x000fe20000010000 */
[----:B------:R-:W-:Y:S01]  /*eb20*/  SHF.R.S32.HI R0, RZ, 0x1f, R200 ;  /* 0x0000001fff007819 */ /* 0x000fe200000114c8 */
[----:B--2---:R-:W-:Y:S01]  /*eb30*/  IMAD.WIDE.U32 R2, R200, c[0x0][0x208], RZ ;  /* 0x00008200c8027a25 */ /* 0x004fe200078e00ff */
[C---:B------:R-:W-:Y:S02]  /*eb40*/  LOP3.LUT P5, RZ, R198.reuse, 0x100, RZ, 0xc0, !PT ;  /* 0x00000100c6ff7812 */ /* 0x040fe400078ac0ff */
[----:B------:R-:W-:Y:S01]  /*eb50*/  LOP3.LUT P4, RZ, R198, 0x80, RZ, 0xc0, !PT ;  /* 0x00000080c6ff7812 */ /* 0x000fe2000788c0ff */
[----:B------:R-:W-:Y:S01]  /*eb60*/  IMAD R0, R0, c[0x0][0x208], RZ ;  /* 0x0000820000007a24 */ /* 0x000fe200078e02ff */
[----:B------:R-:W-:Y:S03]  /*eb70*/  LOP3.LUT P3, RZ, R198, 0x40, RZ, 0xc0, !PT ;  /* 0x00000040c6ff7812 */ /* 0x000fe6000786c0ff */
[----:B------:R-:W-:Y:S05]  /*eb80*/  IMAD R0, R200, c[0x0][0x20c], R0 ;  /* 0x00008300c8007a24 */ /* 0x000fea00078e0200 */
[----:B------:R-:W-:Y:S01]  /*eb90*/  IADD3 R8, R3, R0, RZ ;  /* 0x0000000003087210 */ /* 0x000fe20007ffe0ff */
[----:B------:R-:W-:Y:S04]  /*eba0*/  IMAD.WIDE.U32 R2, R2, 0x30, RZ ;  /* 0x0000003002027825 */ /* 0x000fe800078e00ff */
[----:B------:R-:W-:Y:S01]  /*ebb0*/  IMAD R12, R8, 0x30, RZ ;  /* 0x00000030080c7824 */ /* 0x000fe200078e02ff */
[----:B------:R-:W-:Y:S04]  /*ebc0*/  LDSM.16.M88.4 R48, [R187] ;  /* 0x00000000bb30783b */ /* 0x000fe80000000200 */
[----:B------:R-:W-:Y:S01]  /*ebd0*/  IADD3 R3, R3, R12, RZ ;  /* 0x0000000c03037210 */ /* 0x000fe20007ffe0ff */
[----:B------:R-:W-:Y:S03]  /*ebe0*/  BSSY B0, `(.L_x_556) ;  /* 0x000010a000007945 */ /* 0x000fe60003800000 */
[----:B------:R-:W1:Y:S08]  /*ebf0*/  LDSM.16.M88.4 R16, [R184] ;  /* 0x00000000b810783b */ /* 0x000e700000000200 */
[----:B------:R-:W2:Y:S08]  /*ec00*/  LDSM.16.M88.4 R44, [R187+0x1000] ;  /* 0x00100000bb2c783b */ /* 0x000eb00000000200 */
[----:B------:R-:W3:Y:S08]  /*ec10*/  S2R R206, SR_TID.X ;  /* 0x0000000000ce7919 */ /* 0x000ef00000002100 */
[----:B------:R-:W4:Y:S08]  /*ec20*/  LDSM.16.M88.4 R32, [R184+0x400] ;  /* 0x00040000b820783b */ /* 0x000f300000000200 */
[----:B------:R-:W5:Y:S04]  /*ec30*/  LDL R217, [R1+0x10] ;  /* 0x0000100001d97983 */ /* 0x000f680000100800 */
[----:B------:R-:W4:Y:S01]  /*ec40*/  LDSM.16.M88.4 R108, [R184+0x800] ;  /* 0x00080000b86c783b */ /* 0x000f220000000200 */
[-C--:B-1----:R-:W-:Y:S03]  /*ec50*/  HMMA.16816.F32 R4, R48, R16.reuse, RZ ;  /* 0x000000103004723c */ /* 0x082fe600000018ff */
[----:B---3--:R-:W-:Y:S04]  /*ec60*/  ISETP.GT.AND P1, PT, R206, 0x3f, PT ;  /* 0x0000003fce00780c */ /* 0x008fe80003f24270 */
[----:B------:R-:W-:Y:S01]  /*ec70*/  LDSM.16.M88.4 R160, [R188] ;  /* 0x00000000bca0783b */ /* 0x000fe20000000200 */
[C---:B--2---:R-:W-:Y:S07]  /*ec80*/  HMMA.16816.F32 R8, R44.reuse, R16, RZ ;  /* 0x000000102c08723c */ /* 0x044fee00000018ff */
[----:B------:R-:W1:Y:S01]  /*ec90*/  LDSM.16.M88.4 R164, [R189] ;  /* 0x00000000bda4783b */ /* 0x000e620000000200 */
[-C--:B------:R-:W-:Y:S01]  /*eca0*/  HMMA.16816.F32 R12, R44, R18.reuse, RZ ;  /* 0x000000122c0c723c */ /* 0x080fe200000018ff */
[----:B------:R-:W-:Y:S03]  /*ecb0*/  @!P1 MOV R0, c[0x0][0x208] ;  /* 0x0000820000009a02 */ /* 0x000fe60000000f00 */
[----:B------:R-:W-:Y:S03]  /*ecc0*/  @!P1 MOV R16, c[0x0][0x20c] ;  /* 0x0000830000109a02 */ /* 0x000fe60000000f00 */
[----:B------:R-:W2:Y:S01]  /*ecd0*/  LDSM.16.M88.4 R168, [R188+0x1000] ;  /* 0x00100000bca8783b */ /* 0x000ea20000000200 */
[CC--:B------:R-:W-:Y:S04]  /*ece0*/  @!P1 LEA R24, P0, R0.reuse, R2.reuse, 0x5 ;  /* 0x0000000200189211 */ /* 0x0c0fe800078028ff */
[----:B------:R-:W-:Y:S03]  /*ecf0*/  @!P1 LEA.HI.X R28, R0, R3, R16, 0x5, P0 ;  /* 0x00000003001c9211 */ /* 0x000fe600000f2c10 */
[----:B------:R-:W3:Y:S01]  /*ed00*/  LDSM.16.M88.4 R172, [R197] ;  /* 0x00000000c5ac783b */ /* 0x000ee20000000200 */
[C---:B------:R-:W-:Y:S02]  /*ed10*/  HMMA.16816.F32 R16, R48.reuse, R18, RZ ;  /* 0x000000123010723c */ /* 0x040fe400000018ff */
[----:B------:R-:W-:Y:S04]  /*ed20*/  IADD3 R2, P0, R228, R2, RZ ;  /* 0x00000002e4027210 */ /* 0x000fe80007f1e0ff */
[----:B------:R-:W-:Y:S01]  /*ed30*/  IADD3.X R3, R3, R232, RZ, P0, !PT ;  /* 0x000000e803037210 */ /* 0x000fe200007fe4ff */
[----:B------:R-:W1:Y:S01]  /*ed40*/  LDSM.16.M88.4 R176, [R196] ;  /* 0x00000000c4b0783b */ /* 0x000e620000000200 */
[-C--:B----4-:R-:W-:Y:S01]  /*ed50*/  HMMA.16816.F32 R20, R48, R32.reuse, RZ ;  /* 0x000000203014723c */ /* 0x090fe200000018ff */
[C---:B------:R-:W-:Y:S04]  /*ed60*/  LEA R36, P0, R2.reuse, c[0x0][0x1f8], 0x1 ;  /* 0x00007e0002247a11 */ /* 0x040fe800078008ff */
[----:B------:R-:W-:Y:S02]  /*ed70*/  LEA.HI.X R37, R2, c[0x0][0x1fc], R3, 0x1, P0 ;  /* 0x00007f0002257a11 */ /* 0x000fe400000f0c03 */
[----:B------:R-:W-:Y:S02]  /*ed80*/  @!P1 IADD3 R0, P0, R24, R228, RZ ;  /* 0x000000e418009210 */ /* 0x000fe40007f1e0ff */
[C---:B------:R-:W-:Y:S01]  /*ed90*/  HMMA.16816.F32 R24, R44.reuse, R32, RZ ;  /* 0x000000202c18723c */ /* 0x040fe200000018ff */
[----:B------:R-:W-:Y:S01]  /*eda0*/  @!PT LDS RZ, [RZ] ;  /* 0x00000000fffff984 */ /* 0x000fe20000000800 */
[----:B------:R-:W-:Y:S01]  /*edb0*/  @!PT LDS RZ, [RZ] ;  /* 0x00000000fffff984 */ /* 0x000fe20000000800 */
[----:B------:R-:W-:Y:S01]  /*edc0*/  @!PT LDS RZ, [RZ] ;  /* 0x00000000fffff984 */ /* 0x000fe20000000800 */
[----:B------:R4:W-:Y:S02]  /*edd0*/  LDGSTS.E.BYPASS.LTC128B.128 [R199+0x1880], [R36.64], !P5 ;  /* 0x0188000024c77fae */ /* 0x0009e4000e901d46 */
[----:B------:R-:W-:Y:S02]  /*ede0*/  @!P1 IADD3.X R3, R28, R232, RZ, P0, !PT ;  /* 0x000000e81c039210 */ /* 0x000fe400007fe4ff */
[C---:B------:R-:W-:Y:S03]  /*edf0*/  @!P1 LEA R2, P0, R0.reuse, c[0x0][0x1f8], 0x1 ;  /* 0x00007e0000029a11 */ /* 0x040fe600078008ff */
[-C--:B------:R-:W-:Y:S01]  /*ee00*/  HMMA.16816.F32 R28, R44, R34.reuse, RZ ;  /* 0x000000222c1c723c */ /* 0x080fe200000018ff */
[----:B------:R4:W-:Y:S03]  /*ee10*/  LDGSTS.E.BYPASS.LTC128B.128 [R199+0x2480], [R36.64+0x40], !P4 ;  /* 0x0248004024c77fae */ /* 0x0009e6000e101d46 */
[----:B------:R-:W-:Y:S04]  /*ee20*/  @!P1 LEA.HI.X R3, R0, c[0x0][0x1fc], R3, 0x1, P0 ;  /* 0x00007f0000039a11 */ /* 0x000fe800000f0c03 */
[C---:B------:R-:W-:Y:S01]  /*ee30*/  HMMA.16816.F32 R32, R48.reuse, R34, RZ ;  /* 0x000000223020723c */ /* 0x040fe200000018ff */
[----:B------:R4:W-:Y:S08]  /*ee40*/  LDGSTS.E.BYPASS.LTC128B.128 [R199+0x3080], [R36.64+0x80], !P3 ;  /* 0x0308008024c77fae */ /* 0x0009f0000d901d46 */
[----:B------:R1:W-:Y:S08]  /*ee50*/  @!P1 LDGSTS.E.BYPASS.LTC128B.128 [R199+0x2080], [R2.64], !P5 ;  /* 0x0208000002c79fae */ /* 0x0003f0000e901d46 */
[----:B------:R1:W-:Y:S08]  /*ee60*/  @!P1 LDGSTS.E.BYPASS.LTC128B.128 [R199+0x2c80], [R2.64+0x40], !P4 ;  /* 0x02c8004002c79fae */ /* 0x0003f0000e101d46 */
[----:B------:R1:W-:Y:S01]  /*ee70*/  @!P1 LDGSTS.E.BYPASS.LTC128B.128 [R199+0x3880], [R2.64+0x80], !P3 ;  /* 0x0388008002c79fae */ /* 0x0003e2000d901d46 */
[-C--:B----4-:R-:W-:Y:S07]  /*ee80*/  HMMA.16816.F32 R36, R48, R108.reuse, RZ ;  /* 0x0000006c3024723c */ /* 0x090fee00000018ff */
[----:B------:R-:W0:Y:S01]  /*ee90*/  LDGDEPBAR ;  /* 0x00000000000079af */ /* 0x000e220000000000 */
[C---:B------:R-:W-:Y:S08]  /*eea0*/  HMMA.16816.F32 R40, R44.reuse, R108, RZ ;  /* 0x0000006c2c28723c */ /* 0x040ff000000018ff */
[-C--:B------:R-:W-:Y:S08]  /*eeb0*/  HMMA.16816.F32 R44, R44, R110.reuse, RZ ;  /* 0x0000006e2c2c723c */ /* 0x080ff000000018ff */
[----:B------:R-:W-:Y:S01]  /*eec0*/  HMMA.16816.F32 R48, R48, R110, RZ ;  /* 0x0000006e3030723c */ /* 0x000fe200000018ff */
[----:B------:R-:W-:Y:S07]  /*eed0*/  LDSM.16.M88.4 R108, [R187+0x2000] ;  /* 0x00200000bb6c783b */ /* 0x000fee0000000200 */
[-C--:B-1----:R-:W-:Y:S08]  /*eee0*/  HMMA.16816.F32 R4, R160, R164.reuse, R4 ;  /* 0x000000a4a004723c */ /* 0x082ff00000001804 */
[C---:B--2---:R-:W-:Y:S08]  /*eef0*/  HMMA.16816.F32 R8, R168.reuse, R164, R8 ;  /* 0x000000a4a808723c */ /* 0x044ff00000001808 */
        /* <DEDUP_REMOVED lines=23> */
[----:B------:R-:W1:Y:S03]  /*f070*/  LDSM.16.M88.4 R160, [R188+0x2000] ;  /* 0x00200000bca0783b */ /* 0x000e660000000200 */
[----:B-----5:R-:W-:Y:S04]  /*f080*/  ISETP.GT.AND P0, PT, R200, R217, PT ;  /* 0x000000d9c800720c */ /* 0x020fe80003f04270 */
        /* <DEDUP_REMOVED lines=28> */
[----:B------:R-:W-:Y:S07]  /*f250*/  LDSM.16.M88.4 R164, [R188+0x4000] ;  /* 0x00400000bca4783b */ /* 0x000fee0000000200 */
[-C--:B---3--:R-:W-:Y:S08]  /*f260*/  HMMA.16816.F32 R20, R108, R160.reuse, R20 ;  /* 0x000000a06c14723c */ /* 0x088ff00000001814 */
[C---:B------:R-:W-:Y:S08]  /*f270*/  HMMA.16816.F32 R24, R168.reuse, R160, R24 ;  /* 0x000000a0a818723c */ /* 0x040ff00000001818 */
[-C--:B------:R-:W-:Y:S08]  /*f280*/  HMMA.16816.F32 R28, R168, R162.reuse, R28 ;  /* 0x000000a2a81c723c */ /* 0x080ff0000000181c */
[C---:B------:R-:W-:Y:S01]  /*f290*/  HMMA.16816.F32 R32, R108.reuse, R162, R32 ;  /* 0x000000a26c20723c */ /* 0x040fe20000001820 */
[----:B------:R-:W1:Y:S07]  /*f2a0*/  LDSM.16.M88.4 R160, [R192] ;  /* 0x00000000c0a0783b */ /* 0x000e6e0000000200 */
        /* <DEDUP_REMOVED lines=157> */
.L_x_557:
[----:B--234-:R-:W-:Y:S05]  /*fc80*/  BSYNC B0 ;  /* 0x0000000000007941 */ /* 0x01cfea0003800000 */
.L_x_556:
        /* <DEDUP_REMOVED lines=34> */
.L_x_560:
[----:B------:R-:W-:Y:S04]  /*feb0*/  MOV R8, c[0x0][0x32c] ;  /* 0x0000cb0000087a02 */ /* 0x000fe80000000f00 */
[----:B------:R-:W-:Y:S11]  /*fec0*/  ISETP.NE.AND P0, PT, R8, 0x1, PT ;  /* 0x000000010800780c */ /* 0x000ff60003f05270 */
[----:B------:R-:W-:Y:S02]  /*fed0*/  @!UPT UIADD3 URZ, URZ, URZ, URZ ;  /* 0x0000003f3f3ff290 */ /* 0x000fe4000fffe03f */
[----:B------:R-:W-:Y:S05]  /*fee0*/  @P0 IMAD.HI.U32 R8, R4, c[0x0][0x330], RZ ;  /* 0x0000cc0004080a27 */ /* 0x000fea00078e00ff */
[----:B------:R-:W-:Y:S02]  /*fef0*/  @P0 SHF.R.U32.HI R4, RZ, c[0x0][0x334], R8 ;  /* 0x0000cd00ff040a19 */ /* 0x000fe40000011608 */
.L_x_561:
[----:B------:R-:W-:Y:S05]  /*ff00*/  BSYNC B0 ;  /* 0x0000000000007941 */ /* 0x000fea0003800000 */
.L_x_559:
[----:B------:R-:W-:Y:S04]  /*ff10*/  IMAD.IADD R8, R0, 0x1, -R236 ;  /* 0x0000000100087824 */ /* 0x000fe800078e0aec */
[----:B------:R-:W-:Y:S05]  /*ff20*/  IMAD R4, R4, c[0x0][0x32c], R8 ;  /* 0x0000cb0004047a24 */ /* 0x000fea00078e0208 */
[----:B------:R-:W-:Y:S02]  /*ff30*/  IADD3 R8, R4, c[0x0][0x32c], RZ ;  /* 0x0000cb0004087a10 */ /* 0x000fe40007ffe0ff */
[----:B------:R-:W-:Y:S02]  /*ff40*/  IMNMX R2, R2, R4, !PT ;  /* 0x0000000402027217 */ /* 0x000fe40007800200 */
[----:B------:R-:W-:Y:S02]  /*ff50*/  IMNMX R3, R3, R8, PT ;  /* 0x0000000803037217 */ /* 0x000fe40003800200 */
.L_x_558:
        /* <DEDUP_REMOVED lines=11> */
[----:B------:R-:W-:Y:S02]  /*10010*/  ISETP.LT.OR P0, PT, R3, 0x1, P0 ;  /* 0x000000010300780c */ /* 0x000fe40000701670 */
[----:B------:R-:W-:Y:S02]  /*10020*/  @P1 LOP3.LUT R198, R198, 0x8, RZ, 0xfc, !PT ;  /* 0x00000008c6c61812 */ /* 0x000fe400078efcff */
[----:B------:R-:W-:Y:S02]  /*10030*/  FSEL R9, R175, -INF , !P0 ;  /* 0xff800000af097808 */ /* 0x000fe40004000000 */
[----:B------:R-:W-:Y:S02]  /*10040*/  ISETP.GT.AND P0, PT, R2, 0x1, !P1 ;  /* 0x000000010200780c */ /* 0x000fe40004f04270 */
[----:B------:R-:W-:Y:S02]  /*10050*/  ISETP.GE.AND P1, PT, R0, 0x9, PT ;  /* 0x000000090000780c */ /* 0x000fe40003f26270 */
[C---:B------:R-:W-:Y:S02]  /*10060*/  ISETP.LT.OR P0, PT, R3.reuse, 0x2, P0 ;  /* 0x000000020300780c */ /* 0x040fe40000701670 */
        /* <DEDUP_REMOVED lines=63> */
.L_x_564:
[----:B------:R-:W-:Y:S04]  /*10460*/  MOV R8, c[0x0][0x32c] ;  /* 0x0000cb0000087a02 */ /* 0x000fe80000000f00 */
[----:B------:R-:W-:Y:S11]  /*10470*/  ISETP.NE.AND P0, PT, R8, 0x1, PT ;  /* 0x000000010800780c */ /* 0x000ff60003f05270 */
[----:B------:R-:W-:Y:S02]  /*10480*/  @!UPT UIADD3 URZ, URZ, URZ, URZ ;  /* 0x0000003f3f3ff290 */ /* 0x000fe4000fffe03f */
[----:B------:R-:W-:Y:S05]  /*10490*/  @P0 IMAD.HI.U32 R8, R4, c[0x0][0x330], RZ ;  /* 0x0000cc0004080a27 */ /* 0x000fea00078e00ff */
[----:B------:R-:W-:Y:S02]  /*104a0*/  @P0 SHF.R.U32.HI R4, RZ, c[0x0][0x334], R8 ;  /* 0x0000cd00ff040a19 */ /* 0x000fe40000011608 */
.L_x_565:
[----:B------:R-:W-:Y:S05]  /*104b0*/  BSYNC B0 ;  /* 0x0000000000007941 */ /* 0x000fea0003800000 */
.L_x_563:
[----:B------:R-:W-:Y:S04]  /*104c0*/  IMAD.IADD R8, R0, 0x1, -R236 ;  /* 0x0000000100087824 */ /* 0x000fe800078e0aec */
[----:B------:R-:W-:Y:S05]  /*104d0*/  IMAD R4, R4, c[0x0][0x32c], R8 ;  /* 0x0000cb0004047a24 */ /* 0x000fea00078e0208 */
[----:B------:R-:W-:Y:S02]  /*104e0*/  IADD3 R8, R4, c[0x0][0x32c], RZ ;  /* 0x0000cb0004087a10 */ /* 0x000fe40007ffe0ff */
[----:B------:R-:W-:Y:S02]  /*104f0*/  IMNMX R2, R2, R4, !PT ;  /* 0x0000000402027217 */ /* 0x000fe40007800200 */
[----:B------:R-:W-:Y:S02]  /*10500*/  IMNMX R3, R3, R8, PT ;  /* 0x0000000803037217 */ /* 0x000fe40003800200 */
.L_x_562:
[----:B------:R-:W-:Y:S01]  /*10510*/  LOP3.LUT P0, RZ, R198, 0x8, RZ, 0xc0, !PT ;  /* 0x00000008c6ff7812 */ /* 0x000fe2000780c0ff */
[----:B------:R-:W1:Y:S03]  /*10520*/  SHFL.IDX PT, R4, R5, 0x2, 0x1c1f ;  /* 0x005c1f0005047f89 */ /* 0x000e6600000e0000 */
        /* <DEDUP_REMOVED lines=59> */
.L_x_568:
[----:B------:R-:W-:Y:S04]  /*108e0*/  MOV R8, c[0x0][0x32c] ;  /* 0x0000cb0000087a02 */ /* 0x000fe80000000f00 */
[----:B------:R-:W-:Y:S11]  /*108f0*/  ISETP.NE.AND P0, PT, R8, 0x1, PT ;  /* 0x000000010800780c */ /* 0x000ff60003f05270 */
[----:B------:R-:W-:Y:S02]  /*10900*/  @!UPT UIADD3 URZ, URZ, URZ, URZ ;  /* 0x0000003f3f3ff290 */ /* 0x000fe4000fffe03f */
[----:B------:R-:W-:Y:S05]  /*10910*/  @P0 IMAD.HI.U32 R8, R4, c[0x0][0x330], RZ ;  /* 0x0000cc0004080a27 */ /* 0x000fea00078e00ff */
[----:B------:R-:W-:Y:S02]  /*10920*/  @P0 SHF.R.U32.HI R4, RZ, c[0x0][0x334], R8 ;  /* 0x0000cd00ff040a19 */ /* 0x000fe40000011608 */
.L_x_569:
[----:B------:R-:W-:Y:S05]  /*10930*/  BSYNC B0 ;  /* 0x0000000000007941 */ /* 0x000fea0003800000 */
.L_x_567:
[----:B------:R-:W-:Y:S04]  /*10940*/  IMAD.IADD R8, R0, 0x1, -R236 ;  /* 0x0000000100087824 */ /* 0x000fe800078e0aec */
[----:B------:R-:W-:Y:S05]  /*10950*/  IMAD R4, R4, c[0x0][0x32c], R8 ;  /* 0x0000cb0004047a24 */ /* 0x000fea00078e0208 */
[----:B------:R-:W-:Y:S02]  /*10960*/  IADD3 R8, R4, c[0x0][0x32c], RZ ;  /* 0x0000cb0004087a10 */ /* 0x000fe40007ffe0ff */
[----:B------:R-:W-:Y:S02]  /*10970*/  IMNMX R2, R2, R4, !PT ;  /* 0x0000000402027217 */ /* 0x000fe40007800200 */
[----:B------:R-:W-:Y:S02]  /*10980*/  IMNMX R3, R3, R8, PT ;  /* 0x0000000803037217 */ /* 0x000fe40003800200 */
.L_x_566:
        /* <DEDUP_REMOVED lines=61> */
.L_x_572:
[----:B------:R-:W-:Y:S04]  /*10d60*/  MOV R5, c[0x0][0x32c] ;  /* 0x0000cb0000057a02 */ /* 0x000fe80000000f00 */
[----:B------:R-:W-:Y:S11]  /*10d70*/  ISETP.NE.AND P0, PT, R5, 0x1, PT ;  /* 0x000000010500780c */ /* 0x000ff60003f05270 */
[----:B------:R-:W-:Y:S02]  /*10d80*/  @!UPT UIADD3 URZ, URZ, URZ, URZ ;  /* 0x0000003f3f3ff290 */ /* 0x000fe4000fffe03f */
[----:B------:R-:W-:Y:S05]  /*10d90*/  @P0 IMAD.HI.U32 R5, R4, c[0x0][0x330], RZ ;  /* 0x0000cc0004050a27 */ /* 0x000fea00078e00ff */
[----:B------:R-:W-:Y:S02]  /*10da0*/  @P0 SHF.R.U32.HI R4, RZ, c[0x0][0x334], R5 ;  /* 0x0000cd00ff040a19 */ /* 0x000fe40000011605 */
.L_x_573:
[----:B------:R-:W-:Y:S05]  /*10db0*/  BSYNC B0 ;  /* 0x0000000000007941 */ /* 0x000fea0003800000 */
.L_x_571:
[----:B------:R-:W-:Y:S04]  /*10dc0*/  IMAD.IADD R0, R0, 0x1, -R236 ;  /* 0x0000000100007824 */ /* 0x000fe800078e0aec */
[----:B------:R-:W-:Y:S05]  /*10dd0*/  IMAD R0, R4, c[0x0][0x32c], R0 ;  /* 0x0000cb0004007a24 */ /* 0x000fea00078e0200 */
[----:B------:R-:W-:Y:S02]  /*10de0*/  IADD3 R4, R0, c[0x0][0x32c], RZ ;  /* 0x0000cb0000047a10 */ /* 0x000fe40007ffe0ff */
[----:B------:R-:W-:Y:S02]  /*10df0*/  IMNMX R2, R2, R0, !PT ;  /* 0x0000000002027217 */ /* 0x000fe40007800200 */
[----:B------:R-:W-:Y:S02]  /*10e00*/  IMNMX R3, R3, R4, PT ;  /* 0x0000000403037217 */ /* 0x000fe40003800200 */
.L_x_570:
        /* <DEDUP_REMOVED lines=51> */
[----:B------:R-:W-:Y:S02]  /*11140*/  FMNMX.FTZ R4, R212, R4, !PT ;  /* 0x00000004d4047209 */ /* 0x000fe40007810000 */
[----:B------:R-:W-:Y:S01]  /*11150*/  FSEL R179, R110, -INF , !P0 ;  /* 0xff8000006eb37808 */ /* 0x000fe20004000000 */
[----:B------:R-:W1:Y:S01]  /*11160*/  SHFL.BFLY PT, R6, R0, 0x1, 0x1f ;  /* 0x0c201f0000067f89 */ /* 0x000e6200000e0000 */
[----:B------:R-:W-:Y:S02]  /*11170*/  ISETP.GT.AND P0, PT, R2, 0x20, !P3 ;  /* 0x000000200200780c */ /* 0x000fe40005f04270 */
[----:B------:R-:W-:Y:S02]  /*11180*/  FMNMX.FTZ R4, R211, R4, !PT ;  /* 0x00000004d3047209 */ /* 0x000fe40007810000 */
[----:B------:R-:W-:Y:S02]  /*11190*/  ISETP.LT.OR P0, PT, R3, 0x21, P0 ;  /* 0x000000210300780c */ /* 0x000fe40000701670 */
[----:B------:R-:W-:Y:S02]  /*111a0*/  FMNMX.FTZ R4, R210, R4, !PT ;  /* 0x00000004d2047209 */ /* 0x000fe40007810000 */
[----:B------:R-:W-:Y:S02]  /*111b0*/  FSEL R181, R31, -INF , !P0 ;  /* 0xff8000001fb57808 */ /* 0x000fe40004000000 */
        /* <DEDUP_REMOVED lines=81> */
[----:B------:R-:W-:Y:S02]  /*116d0*/  FFMA.FTZ R0, R16, c[0x0][0x2d0], -R111 ;  /* 0x0000b40010007a23 */ /* 0x000fe4000001086f */
        /* <DEDUP_REMOVED lines=12> */
[C---:B-1----:R-:W-:Y:S01]  /*117a0*/  FMUL.FTZ R6, R3.reuse, R114 ;  /* 0x0000007203067220 */ /* 0x042fe20000410000 */
        /* <DEDUP_REMOVED lines=11> */
[--C-:B------:R-:W-:Y:S01]  /*11860*/  FFMA.FTZ R103, R167, c[0x0][0x2d0], -R110.reuse ;  /* 0x0000b400a7677a23 */ /* 0x100fe2000001086e */
[----:B------:R-:W-:Y:S01]  /*11870*/  LDSM.16.MT88.4 R124, [R186+0x1c00] ;  /* 0x001c0000ba7c783b */ /* 0x000fe20000004200 */
[----:B------:R-:W-:Y:S02]  /*11880*/  FMUL.FTZ R0, R0, c[0x0][0x2d0] ;  /* 0x0000b40000007a20 */ /* 0x000fe40000410000 */
[----:B------:R1:W-:Y:S01]  /*11890*/  MUFU.EX2 R231, R103 ;  /* 0x0000006700e77308 */ /* 0x0003e20000000800 */
[--C-:B------:R-:W-:Y:S02]  /*118a0*/  FFMA.FTZ R5, R24, c[0x0][0x2d0], -R101.reuse ;  /* 0x0000b40018057a23 */ /* 0x100fe40000010865 */
[--C-:B------:R-:W-:Y:S02]  /*118b0*/  FFMA.FTZ R4, R25, c[0x0][0x2d0], -R101.reuse ;  /* 0x0000b40019047a23 */ /* 0x100fe40000010865 */
        /* <DEDUP_REMOVED lines=19> */
[----:B------:R-:W-:Y:S02]  /*119f0*/  FMUL.FTZ R66, R3, R66 ;  /* 0x0000004203427220 */ /* 0x000fe40000410000 */
[----:B--2---:R-:W-:Y:S02]  /*11a00*/  FFMA.FTZ R0, R14, c[0x0][0x2d0], -R101 ;  /* 0x0000b4000e007a23 */ /* 0x004fe40000010865 */
[C---:B---3--:R-:W-:Y:S02]  /*11a10*/  FMUL.FTZ R8, R2.reuse, R116 ;  /* 0x0000007402087220 */ /* 0x048fe40000410000 */
[C---:B------:R-:W-:Y:S01]  /*11a20*/  FMUL.FTZ R9, R2.reuse, R117 ;  /* 0x0000007502097220 */ /* 0x040fe20000410000 */
[----:B------:R2:W-:Y:S01]  /*11a30*/  MUFU.EX2 R239, R0 ;  /* 0x0000000000ef7308 */ /* 0x0005e20000000800 */
[C---:B------:R-:W-:Y:S02]  /*11a40*/  FMUL.FTZ R12, R2.reuse, R120 ;  /* 0x00000078020c7220 */ /* 0x040fe40000410000 */
[----:B------:R-:W-:Y:S02]  /*11a50*/  FMUL.FTZ R13, R2, R121 ;  /* 0x00000079020d7220 */ /* 0x000fe40000410000 */
[----:B----4-:R-:W-:Y:S02]  /*11a60*/  FMUL.FTZ R5, R100, R113 ;  /* 0x0000007164057220 */ /* 0x010fe40000410000 */
[C---:B------:R-:W-:Y:S01]  /*11a70*/  FMUL.FTZ R24, R2.reuse, R132 ;  /* 0x0000008402187220 */ /* 0x040fe20000410000 */
[----:B------:R-:W-:Y:S01]  /*11a80*/  MOV R132, R27 ;  /* 0x0000001b00847202 */ /* 0x000fe20000000f00 */
[C---:B------:R-:W-:Y:S01]  /*11a90*/  FMUL.FTZ R25, R2.reuse, R133 ;  /* 0x0000008502197220 */ /* 0x040fe20000410000 */
[----:B------:R-:W3:Y:S01]  /*11aa0*/  MUFU.EX2 R243, R4 ;  /* 0x0000000400f37308 */ /* 0x000ee20000000800 */
[C---:B------:R-:W-:Y:S01]  /*11ab0*/  FMUL.FTZ R28, R2.reuse, R136 ;  /* 0x00000088021c7220 */ /* 0x040fe20000410000 */
[----:B------:R-:W-:Y:S01]  /*11ac0*/  MOV R133, R217 ;  /* 0x000000d900857202 */ /* 0x000fe20000000f00 */
        /* <DEDUP_REMOVED lines=11> */
[C---:B------:R-:W-:Y:S02]  /*11b80*/  FMUL.FTZ R57, R2.reuse, R57 ;  /* 0x0000003902397220 */ /* 0x040fe40000410000 */
[----:B------:R-:W-:Y:S01]  /*11b90*/  FMUL.FTZ R60, R2, R60 ;  /* 0x0000003c023c7220 */ /* 0x000fe20000410000 */
[----:B---3--:R-:W-:Y:S01]  /*11ba0*/  F2FP.PACK_AB R115, R243, R242 ;  /* 0x000000f2f373723e */ /* 0x008fe200000000ff */
[----:B------:R-:W-:Y:S01]  /*11bb0*/  FMUL.FTZ R4, R100, R112 ;  /* 0x0000007064047220 */ /* 0x000fe20000410000 */
[----:B------:R-:W-:Y:S01]  /*11bc0*/  F2FP.PACK_AB R112, R235, R234 ;  /* 0x000000eaeb70723e */ /* 0x000fe200000000ff */
[----:B------:R-:W-:Y:S02]  /*11bd0*/  FMUL.FTZ R61, R2, R61 ;  /* 0x0000003d023d7220 */ /* 0x000fe40000410000 */
[----:B------:R-:W-:Y:S02]  /*11be0*/  FMUL.FTZ R67, R3, R67 ;  /* 0x0000004303437220 */ /* 0x000fe40000410000 */
[C---:B------:R-:W-:Y:S02]  /*11bf0*/  FMUL.FTZ R68, R100.reuse, R68 ;  /* 0x0000004464447220 */ /* 0x040fe40000410000 */
[----:B------:R-:W-:Y:S02]  /*11c00*/  FMUL.FTZ R69, R100, R69 ;  /* 0x0000004564457220 */ /* 0x000fe40000410000 */
[--C-:B-1----:R-:W-:Y:S02]  /*11c10*/  FFMA.FTZ R103, R165, c[0x0][0x2d0], -R109.reuse ;  /* 0x0000b400a5677a23 */ /* 0x102fe4000001086d */
[C---:B------:R-:W-:Y:S02]  /*11c20*/  FMUL.FTZ R70, R3.reuse, R70 ;  /* 0x0000004603467220 */ /* 0x040fe40000410000 */
[----:B------:R1:W-:Y:S01]  /*11c30*/  MUFU.EX2 R225, R103 ;  /* 0x0000006700e17308 */ /* 0x0003e20000000800 */
[----:B------:R-:W-:Y:S02]  /*11c40*/  FMUL.FTZ R71, R3, R71 ;  /* 0x0000004703477220 */ /* 0x000fe40000410000 */
        /* <DEDUP_REMOVED lines=15> */
[C---:B------:R-:W-:Y:S01]  /*11d40*/  FMUL.FTZ R84, R100.reuse, R84 ;  /* 0x0000005464547220 */ /* 0x040fe20000410000 */
[----:B------:R1:W-:Y:S01]  /*11d50*/  MUFU.EX2 R224, R103 ;  /* 0x0000006700e07308 */ /* 0x0003e20000000800 */
[----:B------:R-:W-:Y:S02]  /*11d60*/  FMUL.FTZ R85, R100, R85 ;  /* 0x0000005564557220 */ /* 0x000fe40000410000 */
[C---:B------:R-:W-:Y:S02]  /*11d70*/  FMUL.FTZ R86, R3.reuse, R86 ;  /* 0x0000005603567220 */ /* 0x040fe40000410000 */
[----:B------:R-:W-:Y:S02]  /*11d80*/  FMUL.FTZ R87, R3, R87 ;  /* 0x0000005703577220 */ /* 0x000fe40000410000 */
[--C-:B------:R-:W-:Y:S02]  /*11d90*/  FFMA.FTZ R104, R180, c[0x0][0x2d0], -R110.reuse ;  /* 0x0000b400b4687a23 */ /* 0x100fe4000001086e */
[C---:B------:R-:W-:Y:S02]  /*11da0*/  FMUL.FTZ R88, R2.reuse, R88 ;  /* 0x0000005802587220 */ /* 0x040fe40000410000 */
[----:B------:R-:W-:Y:S01]  /*11db0*/  MUFU.EX2 R223, R104 ;  /* 0x0000006800df7308 */ /* 0x000fe20000000800 */
[----:B------:R-:W-:Y:S02]  /*11dc0*/  FMUL.FTZ R89, R2, R89 ;  /* 0x0000005902597220 */ /* 0x000fe40000410000 */
[C---:B--2---:R-:W-:Y:S02]  /*11dd0*/  FMUL.FTZ R10, R0.reuse, R118 ;  /* 0x00000076000a7220 */ /* 0x044fe40000410000 */
[C---:B------:R-:W-:Y:S02]  /*11de0*/  FMUL.FTZ R11, R0.reuse, R119 ;  /* 0x00000077000b7220 */ /* 0x040fe40000410000 */
[----:B------:R-:W2:Y:S01]  /*11df0*/  LDSM.16.MT88.4 R116, [R185+0xc00] ;  /* 0x000c0000b974783b */ /* 0x000ea20000004200 */
[C---:B------:R-:W-:Y:S02]  /*11e00*/  FMUL.FTZ R14, R0.reuse, R122 ;  /* 0x0000007a000e7220 */ /* 0x040fe40000410000 */
[C---:B------:R-:W-:Y:S02]  /*11e10*/  FMUL.FTZ R15, R0.reuse, R123 ;  /* 0x0000007b000f7220 */ /* 0x040fe40000410000 */
[C---:B------:R-:W-:Y:S01]  /*11e20*/  HMMA.16816.F32 R8, R112.reuse, R20, R8 ;  /* 0x000000147008723c */ /* 0x040fe20000001808 */
[--C-:B-1----:R-:W-:Y:S02]  /*11e30*/  FFMA.FTZ R103, R175, c[0x0][0x2d0], -R109.reuse ;  /* 0x0000b400af677a23 */ /* 0x102fe4000001086d */
[----:B------:R-:W-:Y:S01]  /*11e40*/  LDSM.16.MT88.4 R120, [R185+0x400] ;  /* 0x00040000b978783b */ /* 0x000fe20000004200 */
[C---:B------:R-:W-:Y:S01]  /*11e50*/  FMUL.FTZ R26, R0.reuse, R134 ;  /* 0x00000086001a7220 */ /* 0x040fe20000410000 */
[----:B------:R1:W-:Y:S01]  /*11e60*/  MUFU.EX2 R221, R103 ;  /* 0x0000006700dd7308 */ /* 0x0003e20000000800 */
[----:B------:R-:W-:Y:S02]  /*11e70*/  FMUL.FTZ R27, R0, R135 ;  /* 0x00000087001b7220 */ /* 0x000fe40000410000 */
[-C--:B------:R-:W-:Y:S01]  /*11e80*/  HMMA.16816.F32 R12, R112, R22.reuse, R12 ;  /* 0x00000016700c723c */ /* 0x080fe2000000180c */
[----:B------:R-:W-:Y:S02]  /*11e90*/  FMUL.FTZ R20, R100, R128 ;  /* 0x0000008064147220 */ /* 0x000fe40000410000 */
[----:B------:R-:W3:Y:S01]  /*11ea0*/  LDL.LU R134, [R1+0x8] ;  /* 0x0000080001867983 */ /* 0x000ee20000300800 */
[--C-:B------:R-:W-:Y:S02]  /*11eb0*/  FFMA.FTZ R128, R212, c[0x0][0x2d0], -R109.reuse ;  /* 0x0000b400d4807a23 */ /* 0x100fe4000001086d */
[----:B------:R-:W-:Y:S01]  /*11ec0*/  FMUL.FTZ R21, R100, R129 ;  /* 0x0000008164157220 */ /* 0x000fe20000410000 */
[----:B------:R-:W4:Y:S01]  /*11ed0*/  LDL.LU R135, [R1] ;  /* 0x0000000001877983 */ /* 0x000f220000300800 */
[C---:B------:R-:W-:Y:S01]  /*11ee0*/  HMMA.16816.F32 R16, R160.reuse, R22, R16 ;  /* 0x00000016a010723c */ /* 0x040fe20000001810 */
[C---:B------:R-:W-:Y:S01]  /*11ef0*/  FMUL.FTZ R30, R0.reuse, R138 ;  /* 0x0000008a001e7220 */ /* 0x040fe20000410000 */
[----:B------:R-:W-:Y:S01]  /*11f00*/  MUFU.EX2 R205, R128 ;  /* 0x0000008000cd7308 */ /* 0x000fe20000000800 */
[----:B------:R-:W5:Y:S01]  /*11f10*/  LDL.LU R136, [R1+0x4] ;  /* 0x0000040001887983 */ /* 0x000f620000300800 */
[C---:B------:R-:W-:Y:S02]  /*11f20*/  FMUL.FTZ R31, R0.reuse, R139 ;  /* 0x0000008b001f7220 */ /* 0x040fe40000410000 */
[----:B------:R-:W-:Y:S02]  /*11f30*/  FMUL.FTZ R42, R0, R150 ;  /* 0x00000096002a7220 */ /* 0x000fe40000410000 */
[C---:B------:R-:W-:Y:S04]  /*11f40*/  FMUL.FTZ R22, R3.reuse, R130 ;  /* 0x0000008203167220 */ /* 0x040fe80000410000 */
[----:B------:R-:W-:Y:S02]  /*11f50*/  FMUL.FTZ R23, R3, R131 ;  /* 0x0000008303177220 */ /* 0x000fe40000410000 */
[----:B-1----:R-:W-:Y:S02]  /*11f60*/  FFMA.FTZ R103, R174, c[0x0][0x2d0], -R109 ;  /* 0x0000b400ae677a23 */ /* 0x002fe4000001086d */
[--C-:B------:R-:W-:Y:S02]  /*11f70*/  FFMA.FTZ R131, R213, c[0x0][0x2d0], -R110.reuse ;  /* 0x0000b400d5837a23 */ /* 0x100fe4000001086e */
[--C-:B------:R-:W-:Y:S01]  /*11f80*/  FFMA.FTZ R130, R216, c[0x0][0x2d0], -R110.reuse ;  /* 0x0000b400d8827a23 */ /* 0x100fe2000001086e */
[-C--:B------:R-:W-:Y:S01]  /*11f90*/  HMMA.16816.F32 R20, R160, R36.reuse, R20 ;  /* 0x00000024a014723c */ /* 0x080fe20000001814 */
[--C-:B------:R-:W-:Y:S01]  /*11fa0*/  FFMA.FTZ R129, R215, c[0x0][0x2d0], -R110.reuse ;  /* 0x0000b400d7817a23 */ /* 0x100fe2000001086e */
[----:B------:R-:W-:Y:S01]  /*11fb0*/  MUFU.EX2 R202, R131 ;  /* 0x0000008300ca7308 */ /* 0x000fe20000000800 */
[C---:B------:R-:W-:Y:S01]  /*11fc0*/  FMUL.FTZ R43, R0.reuse, R151 ;  /* 0x00000097002b7220 */ /* 0x040fe20000410000 */
[----:B------:R-:W-:Y:S01]  /*11fd0*/  MOV R215, R132 ;  /* 0x0000008400d77202 */ /* 0x000fe20000000f00 */
[C---:B------:R-:W-:Y:S01]  /*11fe0*/  FMUL.FTZ R46, R0.reuse, R154 ;  /* 0x0000009a002e7220 */ /* 0x040fe20000410000 */
[----:B------:R-:W-:Y:S01]  /*11ff0*/  MOV R216, R133 ;  /* 0x0000008500d87202 */ /* 0x000fe20000000f00 */
[C---:B------:R-:W-:Y:S01]  /*12000*/  FMUL.FTZ R47, R0.reuse, R155 ;  /* 0x0000009b002f7220 */ /* 0x040fe20000410000 */
[C---:B------:R-:W-:Y:S01]  /*12010*/  HMMA.16816.F32 R24, R112.reuse, R36, R24 ;  /* 0x000000247018723c */ /* 0x040fe20000001818 */
[----:B------:R-:W-:Y:S01]  /*12020*/  FMUL.FTZ R58, R0, R58 ;  /* 0x0000003a003a7220 */ /* 0x000fe20000410000 */
[----:B------:R-:W-:Y:S02]  /*12030*/  ISETP.GT.AND P0, PT, R200, R216, PT ;  /* 0x000000d8c800720c */ /* 0x000fe40003f04270 */
[----:B------:R1:W-:Y:S01]  /*12040*/  MUFU.EX2 R222, R103 ;  /* 0x0000006700de7308 */ /* 0x0003e20000000800 */
[----:B------:R-:W-:Y:S02]  /*12050*/  FMUL.FTZ R59, R0, R59 ;  /* 0x0000003b003b7220 */ /* 0x000fe40000410000 */
[C---:B------:R-:W-:Y:S01]  /*12060*/  FMUL.FTZ R36, R100.reuse, R144 ;  /* 0x0000009064247220 */ /* 0x040fe20000410000 */
[-C--:B------:R-:W-:Y:S01]  /*12070*/  HMMA.16816.F32 R28, R112, R38.reuse, R28 ;  /* 0x00000026701c723c */ /* 0x080fe2000000181c */
[----:B------:R-:W-:Y:S03]  /*12080*/  FMUL.FTZ R37, R100, R145 ;  /* 0x0000009164257220 */ /* 0x000fe60000410000 */
[C---:B------:R-:W-:Y:S02]  /*12090*/  FMUL.FTZ R62, R0.reuse, R62 ;  /* 0x0000003e003e7220 */ /* 0x040fe40000410000 */
[----:B------:R-:W-:Y:S01]  /*120a0*/  MUFU.EX2 R212, R129 ;  /* 0x0000008100d47308 */ /* 0x000fe20000000800 */
[C---:B------:R-:W-:Y:S01]  /*120b0*/  FMUL.FTZ R63, R0.reuse, R63 ;  /* 0x0000003f003f7220 */ /* 0x040fe20000410000 */
[C---:B------:R-:W-:Y:S01]  /*120c0*/  HMMA.16816.F32 R32, R160.reuse, R38, R32 ;  /* 0x00000026a020723c */ /* 0x040fe20000001820 */
[C---:B------:R-:W-:Y:S03]  /*120d0*/  FMUL.FTZ R74, R0.reuse, R74 ;  /* 0x0000004a004a7220 */ /* 0x040fe60000410000 */
[C---:B------:R-:W-:Y:S02]  /*120e0*/  FMUL.FTZ R75, R0.reuse, R75 ;  /* 0x0000004b004b7220 */ /* 0x040fe40000410000 */
[----:B------:R-:W-:Y:S02]  /*120f0*/  FMUL.FTZ R78, R0, R78 ;  /* 0x0000004e004e7220 */ /* 0x000fe40000410000 */
[C---:B------:R-:W-:Y:S04]  /*12100*/  FMUL.FTZ R38, R3.reuse, R146 ;  /* 0x0000009203267220 */ /* 0x040fe80000410000 */
[C---:B------:R-:W-:Y:S02]  /*12110*/  FMUL.FTZ R39, R3.reuse, R147 ;  /* 0x0000009303277220 */ /* 0x040fe40000410000 */
[--C-:B-1----:R-:W-:Y:S02]  /*12120*/  FFMA.FTZ R103, R170, c[0x0][0x2d0], -R111.reuse ;  /* 0x0000b400aa677a23 */ /* 0x102fe4000001086f */
[----:B------:R-:W-:Y:S02]  /*12130*/  FMUL.FTZ R79, R0, R79 ;  /* 0x0000004f004f7220 */ /* 0x000fe40000410000 */
[----:B------:R1:W-:Y:S01]  /*12140*/  MUFU.EX2 R218, R103 ;  /* 0x0000006700da7308 */ /* 0x0003e20000000800 */
[-C--:B--2---:R-:W-:Y:S01]  /*12150*/  HMMA.16816.F32 R36, R160, R116.reuse, R36 ;  /* 0x00000074a024723c */ /* 0x084fe20000001824 */
[C---:B------:R-:W-:Y:S02]  /*12160*/  FMUL.FTZ R96, R100.reuse, R96 ;  /* 0x0000006064607220 */ /* 0x040fe40000410000 */
[----:B------:R-:W-:Y:S02]  /*12170*/  FMUL.FTZ R97, R100, R97 ;  /* 0x0000006164617220 */ /* 0x000fe40000410000 */
[C---:B------:R-:W-:Y:S02]  /*12180*/  FMUL.FTZ R98, R3.reuse, R98 ;  /* 0x0000006203627220 */ /* 0x040fe40000410000 */
[----:B------:R-:W-:Y:S01]  /*12190*/  FMUL.FTZ R99, R3, R99 ;  /* 0x0000006303637220 */ /* 0x000fe20000410000 */
[C---:B------:R-:W-:Y:S01]  /*121a0*/  HMMA.16816.F32 R40, R112.reuse, R116, R40 ;  /* 0x000000747028723c */ /* 0x040fe20000001828 */
[----:B------:R-:W-:Y:S03]  /*121b0*/  FFMA.FTZ R110, R214, c[0x0][0x2d0], -R110 ;  /* 0x0000b400d66e7a23 */ /* 0x000fe6000001086e */
[C---:B------:R-:W-:Y:S01]  /*121c0*/  FMUL.FTZ R90, R0.reuse, R90 ;  /* 0x0000005a005a7220 */ /* 0x040fe20000410000 */
[----:B------:R-:W-:Y:S01]  /*121d0*/  MUFU.EX2 R214, R110 ;  /* 0x0000006e00d67308 */ /* 0x000fe20000000800 */
[----:B------:R-:W-:Y:S02]  /*121e0*/  FMUL.FTZ R91, R0, R91 ;  /* 0x0000005b005b7220 */ /* 0x000fe40000410000 */
[-C--:B------:R-:W-:Y:S01]  /*121f0*/  HMMA.16816.F32 R44, R112, R118.reuse, R44 ;  /* 0x00000076702c723c */ /* 0x080fe2000000182c */
[C---:B------:R-:W-:Y:S03]  /*12200*/  FMUL.FTZ R92, R2.reuse, R92 ;  /* 0x0000005c025c7220 */ /* 0x040fe60000410000 */
[----:B------:R-:W-:Y:S02]  /*12210*/  FMUL.FTZ R93, R2, R93 ;  /* 0x0000005d025d7220 */ /* 0x000fe40000410000 */
[C---:B------:R-:W-:Y:S02]  /*12220*/  FMUL.FTZ R94, R0.reuse, R94 ;  /* 0x0000005e005e7220 */ /* 0x040fe40000410000 */
[C---:B------:R-:W-:Y:S01]  /*12230*/  HMMA.16816.F32 R48, R160.reuse, R118, R48 ;  /* 0x00000076a030723c */ /* 0x040fe20000001830 */
[----:B------:R-:W2:Y:S03]  /*12240*/  LDSM.16.MT88.4 R116, [R186+0xc00] ;  /* 0x000c0000ba74783b */ /* 0x000ea60000004200 */
[----:B-1----:R-:W-:Y:S02]  /*12250*/  FFMA.FTZ R103, R169, c[0x0][0x2d0], -R111 ;  /* 0x0000b400a9677a23 */ /* 0x002fe4000001086f */
[----:B------:R-:W-:Y:S02]  /*12260*/  FMUL.FTZ R95, R0, R95 ;  /* 0x0000005f005f7220 */ /* 0x000fe40000410000 */
[----:B------:R1:W1:Y:S01]  /*12270*/  MUFU.EX2 R219, R103 ;  /* 0x0000006700db7308 */ /* 0x0002620000000800 */
[----:B------:R-:W-:Y:S03]  /*12280*/  FFMA.FTZ R104, R211, c[0x0][0x2d0], -R109 ;  /* 0x0000b400d3687a23 */ /* 0x000fe6000001086d */
[--C-:B-1----:R-:W-:Y:S06]  /*12290*/  FFMA.FTZ R103, R168, c[0x0][0x2d0], -R111.reuse ;  /* 0x0000b400a8677a23 */ /* 0x102fec000001086f */
[----:B------:R1:W-:Y:S01]  /*122a0*/  MUFU.EX2 R220, R103 ;  /* 0x0000006700dc7308 */ /* 0x0003e20000000800 */
[-C--:B--2---:R-:W-:Y:S08]  /*122b0*/  HMMA.16816.F32 R52, R160, R116.reuse, R52 ;  /* 0x00000074a034723c */ /* 0x084ff00000001834 */
[C---:B------:R-:W-:Y:S08]  /*122c0*/  HMMA.16816.F32 R56, R112.reuse, R116, R56 ;  /* 0x000000747038723c */ /* 0x040ff00000001838 */
[-C--:B------:R-:W-:Y:S01]  /*122d0*/  HMMA.16816.F32 R60, R112, R118.reuse, R60 ;  /* 0x00000076703c723c */ /* 0x080fe2000000183c */
[----:B-1----:R-:W-:Y:S07]  /*122e0*/  FFMA.FTZ R103, R172, c[0x0][0x2d0], -R111 ;  /* 0x0000b400ac677a23 */ /* 0x002fee000001086f */
[C---:B------:R-:W-:Y:S01]  /*122f0*/  HMMA.16816.F32 R64, R160.reuse, R118, R64 ;  /* 0x00000076a040723c */ /* 0x040fe20000001840 */
[----:B------:R-:W1:Y:S01]  /*12300*/  LDSM.16.MT88.4 R116, [R185+0x1800] ;  /* 0x00180000b974783b */ /* 0x000e620000004200 */
[----:B------:R2:W-:Y:S02]  /*12310*/  MUFU.EX2 R217, R103 ;  /* 0x0000006700d97308 */ /* 0x0005e40000000800 */
[--C-:B--2---:R-:W-:Y:S05]  /*12320*/  FFMA.FTZ R103, R171, c[0x0][0x2d0], -R101.reuse ;  /* 0x0000b400ab677a23 */ /* 0x104fea0000010865 */
[----:B------:R-:W-:Y:S03]  /*12330*/  LDSM.16.MT88.4 R168, [R186+0x1400] ;  /* 0x00140000baa8783b */ /* 0x000fe60000004200 */
[----:B------:R2:W-:Y:S01]  /*12340*/  MUFU.EX2 R177, R103 ;  /* 0x0000006700b17308 */ /* 0x0005e20000000800 */
[-C--:B-1----:R-:W-:Y:S08]  /*12350*/  HMMA.16816.F32 R68, R160, R116.reuse, R68 ;  /* 0x00000074a044723c */ /* 0x082ff00000001844 */
[C---:B------:R-:W-:Y:S01]  /*12360*/  HMMA.16816.F32 R72, R112.reuse, R116, R72 ;  /* 0x000000747048723c */ /* 0x040fe20000001848 */
[--C-:B--2---:R-:W-:Y:S02]  /*12370*/  FFMA.FTZ R103, R173, c[0x0][0x2d0], -R101.reuse ;  /* 0x0000b400ad677a23 */ /* 0x104fe40000010865 */
[----:B------:R-:W-:Y:S05]  /*12380*/  LDSM.16.MT88.4 R172, [R185+0x2000] ;  /* 0x00200000b9ac783b */ /* 0x000fea0000004200 */
        /* <DEDUP_REMOVED lines=9> */
[----:B------:R1:W2:Y:S06]  /*12420*/  MUFU.EX2 R179, R103 ;  /* 0x0000006700b37308 */ /* 0x0002ac0000000800 */
[----:B------:R-:W-:Y:S01]  /*12430*/  F2FP.PACK_AB R116, R219, R218 ;  /* 0x000000dadb74723e */ /* 0x000fe200000000ff */
[-C--:B------:R-:W-:Y:S01]  /*12440*/  HMMA.16816.F32 R92, R112, R118.reuse, R92 ;  /* 0x00000076705c723c */ /* 0x080fe2000000185c */
[----:B------:R-:W-:Y:S06]  /*12450*/  F2FP.PACK_AB R117, R176, R177 ;  /* 0x000000b1b075723e */ /* 0x000fec00000000ff */
[----:B------:R-:W-:Y:S01]  /*12460*/  F2FP.PACK_AB R112, R233, R231 ;  /* 0x000000e7e970723e */ /* 0x000fe200000000ff */
[----:B------:R-:W-:Y:S01]  /*12470*/  HMMA.16816.F32 R96, R160, R118, R96 ;  /* 0x00000076a060723c */ /* 0x000fe20000001860 */
[----:B------:R-:W-:Y:S03]  /*12480*/  F2FP.PACK_AB R113, R225, R230 ;  /* 0x000000e6e171723e */ /* 0x000fe600000000ff */
[----:B------:R-:W-:Y:S02]  /*12490*/  F2FP.PACK_AB R114, R223, R224 ;  /* 0x000000e0df72723e */ /* 0x000fe400000000ff */
[----:B------:R-:W-:Y:S02]  /*124a0*/  F2FP.PACK_AB R115, R222, R221 ;  /* 0x000000ddde73723e */ /* 0x000fe400000000ff */
[----:B------:R-:W-:Y:S01]  /*124b0*/  F2FP.PACK_AB R118, R217, R220 ;  /* 0x000000dcd976723e */ /* 0x000fe200000000ff */
[--C-:B-1----:R-:W-:Y:S02]  /*124c0*/  FFMA.FTZ R103, R210, c[0x0][0x2d0], -R109.reuse ;  /* 0x0000b400d2677a23 */ /* 0x102fe4000001086d */
[----:B------:R1:W1:Y:S01]  /*124d0*/  MUFU.EX2 R210, R130 ;  /* 0x0000008200d27308 */ /* 0x0002620000000800 */
[----:B--2---:R-:W-:Y:S01]  /*124e0*/  F2FP.PACK_AB R119, R179, R178 ;  /* 0x000000b2b377723e */ /* 0x004fe200000000ff */
[-C--:B------:R-:W-:Y:S01]  /*124f0*/  HMMA.16816.F32 R4, R112, R120.reuse, R4 ;  /* 0x000000787004723c */ /* 0x080fe20000001804 */
[----:B------:R-:W-:Y:S01]  /*12500*/  F2FP.PACK_AB R162, R214, R212 ;  /* 0x000000d4d6a2723e */ /* 0x000fe200000000ff */
[----:B------:R-:W-:Y:S02]  /*12510*/  FFMA.FTZ R109, R209, c[0x0][0x2d0], -R109 ;  /* 0x0000b400d16d7a23 */ /* 0x000fe4000001086d */
[----:B----4-:R-:W-:Y:S04]  /*12520*/  FFMA.FTZ R3, R3, R135, R237 ;  /* 0x0000008703037223 */ /* 0x010fe800000100ed */
[C---:B------:R-:W-:Y:S01]  /*12530*/  HMMA.16816.F32 R8, R116.reuse, R120, R8 ;  /* 0x000000787408723c */ /* 0x040fe20000001808 */
[----:B------:R2:W-:Y:S03]  /*12540*/  MUFU.EX2 R211, R103 ;  /* 0x0000006700d37308 */ /* 0x0005e60000000800 */
[----:B------:R-:W-:Y:S04]  /*12550*/  FADD.FTZ R3, R238, R3 ;  /* 0x00000003ee037221 */ /* 0x000fe80000010000 */
[-C--:B------:R-:W-:Y:S03]  /*12560*/  HMMA.16816.F32 R12, R116, R122.reuse, R12 ;  /* 0x0000007a740c723c */ /* 0x080fe6000000180c */
[----:B------:R-:W4:Y:S01]  /*12570*/  MUFU.EX2 R213, R109 ;  /* 0x0000006d00d57308 */ /* 0x000f220000000800 */
[----:B-1----:R-:W-:Y:S01]  /*12580*/  LDSM.16.MT88.4 R128, [R185+0x800] ;  /* 0x00080000b980783b */ /* 0x002fe20000004200 */
[----:B------:R-:W-:Y:S03]  /*12590*/  F2FP.PACK_AB R160, R210, R202 ;  /* 0x000000cad2a0723e */ /* 0x000fe600000000ff */
[C---:B------:R-:W-:Y:S05]  /*125a0*/  HMMA.16816.F32 R16, R112.reuse, R122, R16 ;  /* 0x0000007a7010723c */ /* 0x040fea0000001810 */
[----:B------:R-:W1:Y:S01]  /*125b0*/  MUFU.EX2 R209, R104 ;  /* 0x0000006800d17308 */ /* 0x000e620000000800 */
[----:B------:R-:W3:Y:S01]  /*125c0*/  LDSM.16.MT88.4 R120, [R186+0x400] ;  /* 0x00040000ba78783b */ /* 0x000ee20000004200 */
[--C-:B--2---:R-:W-:Y:S08]  /*125d0*/  FFMA.FTZ R103, R207, c[0x0][0x2d0], -R111.reuse ;  /* 0x0000b400cf677a23 */ /* 0x104ff0000001086f */
[----:B------:R2:W-:Y:S01]  /*125e0*/  MUFU.EX2 R180, R103 ;  /* 0x0000006700b47308 */ /* 0x0005e20000000800 */
[----:B----4-:R-:W-:Y:S02]  /*125f0*/  F2FP.PACK_AB R163, R213, R211 ;  /* 0x000000d3d5a3723e */ /* 0x010fe400000000ff */
[----:B-1----:R-:W-:Y:S01]  /*12600*/  F2FP.PACK_AB R161, R209, R205 ;  /* 0x000000cdd1a1723e */ /* 0x002fe200000000ff */
[--C-:B--2---:R-:W-:Y:S06]  /*12610*/  FFMA.FTZ R103, R206, c[0x0][0x2d0], -R111.reuse ;  /* 0x0000b400ce677a23 */ /* 0x104fec000001086f */
[----:B------:R1:W2:Y:S01]  /*12620*/  MUFU.EX2 R201, R103 ;  /* 0x0000006700c97308 */ /* 0x0002a20000000800 */
[-C--:B---3--:R-:W-:Y:S08]  /*12630*/  HMMA.16816.F32 R20, R112, R120.reuse, R20 ;  /* 0x000000787014723c */ /* 0x088ff00000001814 */
[C---:B------:R-:W-:Y:S08]  /*12640*/  HMMA.16816.F32 R24, R116.reuse, R120, R24 ;  /* 0x000000787418723c */ /* 0x040ff00000001818 */
[-C--:B------:R-:W-:Y:S01]  /*12650*/  HMMA.16816.F32 R28, R116, R122.reuse, R28 ;  /* 0x0000007a741c723c */ /* 0x080fe2000000181c */
[--C-:B-1----:R-:W-:Y:S03]  /*12660*/  FFMA.FTZ R103, R208, c[0x0][0x2d0], -R111.reuse ;  /* 0x0000b400d0677a23 */ /* 0x102fe6000001086f */
[----:B--2---:R-:W-:Y:S01]  /*12670*/  F2FP.PACK_AB R164, R201, R180 ;  /* 0x000000b4c9a4723e */ /* 0x004fe200000000ff */
[----:B------:R-:W-:Y:S03]  /*12680*/  FFMA.FTZ R111, R203, c[0x0][0x2d0], -R111 ;  /* 0x0000b400cb6f7a23 */ /* 0x000fe6000001086f */
[C---:B------:R-:W-:Y:S01]  /*12690*/  HMMA.16816.F32 R32, R112.reuse, R122, R32 ;  /* 0x0000007a7020723c */ /* 0x040fe20000001820 */
[----:B------:R-:W1:Y:S01]  /*126a0*/  LDSM.16.MT88.4 R120, [R185+0x1000] ;  /* 0x00100000b978783b */ /* 0x000e620000004200 */
[----:B------:R2:W-:Y:S10]  /*126b0*/  MUFU.EX2 R204, R103 ;  /* 0x0000006700cc7308 */ /* 0x0005f40000000800 */
[----:B------:R-:W3:Y:S01]  /*126c0*/  MUFU.EX2 R111, R111 ;  /* 0x0000006f006f7308 */ /* 0x000ee20000000800 */
[--C-:B--2---:R-:W-:Y:S09]  /*126d0*/  FFMA.FTZ R103, R181, c[0x0][0x2d0], -R101.reuse ;  /* 0x0000b400b5677a23 */ /* 0x104ff20000010865 */
[----:B------:R2:W-:Y:S01]  /*126e0*/  MUFU.EX2 R109, R103 ;  /* 0x00000067006d7308 */ /* 0x0005e20000000800 */
[----:B---3--:R-:W-:Y:S01]  /*126f0*/  F2FP.PACK_AB R166, R111, R204 ;  /* 0x000000cc6fa6723e */ /* 0x008fe200000000ff */
[-C--:B-1----:R-:W-:Y:S08]  /*12700*/  HMMA.16816.F32 R36, R112, R120.reuse, R36 ;  /* 0x000000787024723c */ /* 0x082ff00000001824 */
[C---:B------:R-:W-:Y:S01]  /*12710*/  HMMA.16816.F32 R40, R116.reuse, R120, R40 ;  /* 0x000000787428723c */ /* 0x040fe20000001828 */
[--C-:B--2---:R-:W-:Y:S07]  /*12720*/  FFMA.FTZ R103, R182, c[0x0][0x2d0], -R101.reuse ;  /* 0x0000b400b6677a23 */ /* 0x104fee0000010865 */
[-C--:B------:R-:W-:Y:S01]  /*12730*/  HMMA.16816.F32 R44, R116, R122.reuse, R44 ;  /* 0x0000007a742c723c */ /* 0x080fe2000000182c */
[----:B------:R1:W2:Y:S07]  /*12740*/  MUFU.EX2 R104, R103 ;  /* 0x0000006700687308 */ /* 0x0002ae0000000800 */
[C---:B------:R-:W-:Y:S01]  /*12750*/  HMMA.16816.F32 R48, R112.reuse, R122, R48 ;  /* 0x0000007a7030723c */ /* 0x040fe20000001830 */
[----:B------:R-:W3:Y:S03]  /*12760*/  LDSM.16.MT88.4 R120, [R186+0x1000] ;  /* 0x00100000ba78783b */ /* 0x000ee60000004200 */
[--C-:B-1----:R-:W-:Y:S01]  /*12770*/  FFMA.FTZ R103, R183, c[0x0][0x2d0], -R101.reuse ;  /* 0x0000b400b7677a23 */ /* 0x102fe20000010865 */
[----:B--2---:R-:W-:Y:S01]  /*12780*/  F2FP.PACK_AB R165, R104, R109 ;  /* 0x0000006d68a5723e */ /* 0x004fe200000000ff */
[----:B------:R-:W-:Y:S03]  /*12790*/  FFMA.FTZ R101, R105, c[0x0][0x2d0], -R101 ;  /* 0x0000b40069657a23 */ /* 0x000fe60000010865 */
[----:B------:R-:W2:Y:S01]  /*127a0*/  LDL.LU R105, [R1+0xc] ;  /* 0x00000c0001697983 */ /* 0x000ea20000300800 */
[----:B------:R5:W-:Y:S10]  /*127b0*/  MUFU.EX2 R110, R103 ;  /* 0x00000067006e7308 */ /* 0x000bf40000000800 */
[----:B------:R-:W1:Y:S01]  /*127c0*/  MUFU.EX2 R101, R101 ;  /* 0x0000006500657308 */ /* 0x000e620000000800 */
[-C--:B---3--:R-:W-:Y:S01]  /*127d0*/  HMMA.16816.F32 R52, R112, R120.reuse, R52 ;  /* 0x000000787034723c */ /* 0x088fe20000001834 */
[----:B-----5:R-:W-:Y:S02]  /*127e0*/  FFMA.FTZ R103, R100, R136, R245 ;  /* 0x0000008864677223 */ /* 0x020fe400000100f5 */
[----:B------:R-:W-:Y:S05]  /*127f0*/  FFMA.FTZ R100, R2, R134, R234 ;  /* 0x0000008602647223 */ /* 0x000fea00000100ea */
[C---:B------:R-:W-:Y:S01]  /*12800*/  HMMA.16816.F32 R56, R116.reuse, R120, R56 ;  /* 0x000000787438723c */ /* 0x040fe20000001838 */
[----:B------:R-:W-:Y:S03]  /*12810*/  FADD.FTZ R2, R249, R103 ;  /* 0x00000067f9027221 */ /* 0x000fe60000010000 */
[----:B------:R-:W-:Y:S02]  /*12820*/  FADD.FTZ R100, R235, R100 ;  /* 0x00000064eb647221 */ /* 0x000fe40000010000 */
[----:B------:R-:W-:Y:S01]  /*12830*/  FADD.FTZ R2, R248, R2 ;  /* 0x00000002f8027221 */ /* 0x000fe20000010000 */
[----:B-1----:R-:W-:Y:S01]  /*12840*/  F2FP.PACK_AB R167, R101, R110 ;  /* 0x0000006e65a7723e */ /* 0x002fe200000000ff */
[-C--:B------:R-:W-:Y:S01]  /*12850*/  HMMA.16816.F32 R60, R116, R122.reuse, R60 ;  /* 0x0000007a743c723c */ /* 0x080fe2000000183c */
[----:B------:R-:W-:Y:S03]  /*12860*/  FADD.FTZ R100, R244, R100 ;  /* 0x00000064f4647221 */ /* 0x000fe60000010000 */
[----:B------:R-:W-:Y:S04]  /*12870*/  FADD.FTZ R103, R240, R3 ;  /* 0x00000003f0677221 */ /* 0x000fe80000010000 */
[C---:B------:R-:W-:Y:S01]  /*12880*/  HMMA.16816.F32 R64, R112.reuse, R122, R64 ;  /* 0x0000007a7040723c */ /* 0x040fe20000001840 */
[----:B------:R-:W1:Y:S07]  /*12890*/  LDSM.16.MT88.4 R120, [R185+0x1c00] ;  /* 0x001c0000b978783b */ /* 0x000e6e0000004200 */
        /* <DEDUP_REMOVED lines=8> */
[-C--:B------:R-:W-:Y:S01]  /*12920*/  HMMA.16816.F32 R112, R160, R128.reuse, R4 ;  /* 0x00000080a070723c */ /* 0x080fe20000001804 */
[----:B------:R-:W1:Y:S07]  /*12930*/  LDSM.16.MT88.4 R4, [R186+0x2000] ;  /* 0x00200000ba04783b */ /* 0x000e6e0000004200 */
[C---:B------:R-:W-:Y:S07]  /*12940*/  HMMA.16816.F32 R116, R164.reuse, R128, R8 ;  /* 0x00000080a474723c */ /* 0x040fee0000001808 */
[----:B------:R-:W-:Y:S01]  /*12950*/  FADD.FTZ R9, R215, R2 ;  /* 0x00000002d7097221 */ /* 0x000fe20000010000 */
[-C--:B------:R-:W-:Y:S01]  /*12960*/  HMMA.16816.F32 R120, R164, R130.reuse, R12 ;  /* 0x00000082a478723c */ /* 0x080fe2000000180c */
[----:B------:R-:W-:Y:S03]  /*12970*/  FADD.FTZ R2, R251, R103 ;  /* 0x00000067fb027221 */ /* 0x000fe60000010000 */
[----:B------:R-:W-:Y:S01]  /*12980*/  FADD.FTZ R9, R231, R9 ;  /* 0x00000009e7097221 */ /* 0x000fe20000010000 */
[----:B------:R-:W-:Y:S01]  /*12990*/  MOV R103, R106 ;  /* 0x0000006a00677202 */ /* 0x000fe20000000f00 */
        /* <DEDUP_REMOVED lines=17> */
[-C--:B------:R-:W-:Y:S01]  /*12ab0*/  HMMA.16816.F32 R76, R164, R174.reuse, R76 ;  /* 0x000000aea44c723c */ /* 0x080fe2000000184c */
[----:B--2---:R-:W-:Y:S07]  /*12ac0*/  FFMA.FTZ R3, R0, R105, R239 ;  /* 0x0000006900037223 */ /* 0x004fee00000100ef */
[C---:B------:R-:W-:Y:S01]  /*12ad0*/  HMMA.16816.F32 R80, R160.reuse, R174, R80 ;  /* 0x000000aea050723c */ /* 0x040fe20000001850 */
[----:B------:R-:W-:Y:S03]  /*12ae0*/  FADD.FTZ R0, R250, R100 ;  /* 0x00000064fa007221 */ /* 0x000fe60000010000 */
[----:B------:R-:W-:Y:S01]  /*12af0*/  FADD.FTZ R3, R241, R3 ;  /* 0x00000003f1037221 */ /* 0x000fe20000010000 */
[----:B------:R-:W-:Y:S01]  /*12b00*/  MOV R100, R108 ;  /* 0x0000006c00647202 */ /* 0x000fe20000000f00 */
[----:B------:R-:W-:Y:S02]  /*12b10*/  FADD.FTZ R8, R218, R0 ;  /* 0x00000000da087221 */ /* 0x000fe40000010000 */
[----:B------:R-:W-:Y:S01]  /*12b20*/  FADD.FTZ R3, R242, R3 ;  /* 0x00000003f2037221 */ /* 0x000fe20000010000 */
[-C--:B-1----:R-:W-:Y:S03]  /*12b30*/  HMMA.16816.F32 R84, R160, R4.reuse, R84 ;  /* 0x00000004a054723c */ /* 0x082fe60000001854 */
[----:B------:R-:W-:Y:S02]  /*12b40*/  FADD.FTZ R3, R243, R3 ;  /* 0x00000003f3037221 */ /* 0x000fe40000010000 */
[----:B------:R-:W-:Y:S02]  /*12b50*/  FADD.FTZ R0, R225, R10 ;  /* 0x0000000ae1007221 */ /* 0x000fe40000010000 */
[----:B------:R-:W-:Y:S01]  /*12b60*/  FADD.FTZ R9, R219, R8 ;  /* 0x00000008db097221 */ /* 0x000fe20000010000 */
[C---:B------:R-:W-:Y:S01]  /*12b70*/  HMMA.16816.F32 R88, R164.reuse, R4, R88 ;  /* 0x00000004a458723c */ /* 0x040fe20000001858 */
[----:B------:R-:W-:Y:S03]  /*12b80*/  FADD.FTZ R10, R224, R2 ;  /* 0x00000002e00a7221 */ /* 0x000fe60000010000 */
[----:B------:R-:W-:Y:S02]  /*12b90*/  FADD.FTZ R3, R177, R3 ;  /* 0x00000003b1037221 */ /* 0x000fe40000010000 */
[----:B------:R-:W-:Y:S02]  /*12ba0*/  FADD.FTZ R8, R221, R0 ;  /* 0x00000000dd087221 */ /* 0x000fe40000010000 */
[----:B------:R-:W-:Y:S01]  /*12bb0*/  FADD.FTZ R2, R220, R9 ;  /* 0x00000009dc027221 */ /* 0x000fe20000010000 */
[-C--:B------:R-:W-:Y:S03]  /*12bc0*/  HMMA.16816.F32 R92, R164, R6.reuse, R92 ;  /* 0x00000006a45c723c */ /* 0x080fe6000000185c */
[----:B------:R-:W-:Y:S02]  /*12bd0*/  FADD.FTZ R3, R176, R3 ;  /* 0x00000003b0037221 */ /* 0x000fe40000010000 */
[----:B------:R-:W-:Y:S02]  /*12be0*/  FADD.FTZ R0, R223, R10 ;  /* 0x0000000adf007221 */ /* 0x000fe40000010000 */
[----:B------:R-:W-:Y:S01]  /*12bf0*/  FADD.FTZ R5, R222, R8 ;  /* 0x00000008de057221 */ /* 0x000fe20000010000 */
[----:B------:R-:W-:Y:S01]  /*12c00*/  HMMA.16816.F32 R96, R160, R6, R96 ;  /* 0x00000006a060723c */ /* 0x000fe20000001860 */
[----:B------:R-:W-:Y:S03]  /*12c10*/  FADD.FTZ R8, R217, R2 ;  /* 0x00000002d9087221 */ /* 0x000fe60000010000 */
        /* <DEDUP_REMOVED lines=19> */
[----:B------:R-:W-:Y:S03]  /*12d50*/  FADD.FTZ R2, R110, R2 ;  /* 0x000000026e027221 */ /* 0x000fe60000010000 */
[----:B------:R2:W-:Y:S01]  /*12d60*/  STL [R1+0x8], R3 ;  /* 0x0000080301007387 */ /* 0x0005e20000100800 */
[----:B------:R-:W-:Y:S01]  /*12d70*/  FADD.FTZ R2, R101, R2 ;  /* 0x0000000265027221 */ /* 0x000fe20000010000 */
[----:B------:R-:W-:Y:S04]  /*12d80*/  MOV R101, R107 ;  /* 0x0000006b00657202 */ /* 0x000fe80000000f00 */
[----:B------:R2:W-:Y:S01]  /*12d90*/  STL [R1+0xc], R2 ;  /* 0x00000c0201007387 */ /* 0x0005e20000100800 */
[----:B-1----:R-:W-:Y:S04]  /*12da0*/  IADD3 R0, R200, -0x1, RZ ;  /* 0xffffffffc8007810 */ /* 0x002fe80007ffe0ff */
[----:B------:R-:W-:Y:S01]  /*12db0*/  MOV R200, R0 ;  /* 0x0000000000c87202 */ /* 0x000fe20000000f00 */
[----:B------:R-:W-:-:S05]  /*12dc0*/  @P0 BRA `(.L_x_574) ;  /* 0xffffbd2000000947 */ /* 0x000fca000383ffff */
.L_x_555:
[----:B------:R-:W-:Y:S02]  /*12dd0*/  MOV R9, 0x1f ;  /* 0x0000001f00097802 */ /* 0x000fe40000000f00 */
[----:B------:R-:W-:Y:S01]  /*12de0*/  MOV R8, 0xffffffff ;  /* 0xffffffff00087802 */ /* 0x000fe20000000f00 */
[----:B------:R-:W-:Y:S05]  /*12df0*/  BRA.DIV ~URZ, `(.L_x_575) ;  /* 0x000060b27f007947 */ /* 0x000fea000b800000 */
[----:B--2---:R-:W2:Y:S04]  /*12e00*/  LDL R2, [R1+0x4] ;  /* 0x0000040001027983 */ /* 0x004ea80000100800 */
[----:B--2---:R1:W2:Y:S02]  /*12e10*/  SHFL.BFLY PT, R0, R2, 0x2, 0x1f ;  /* 0x0c401f0002007f89 */ /* 0x0042a400000e0000 */
.L_x_655:
[----:B-1----:R-:W3:Y:S02]  /*12e20*/  LDL.LU R2, [R1+0x4] ;  /* 0x0000040001027983 */ /* 0x002ee40000300800 */
[----:B--23--:R-:W-:Y:S01]  /*12e30*/  FADD.FTZ R5, R0, R2 ;  /* 0x0000000200057221 */ /* 0x00cfe20000010000 */
[----:B------:R-:W-:Y:S05]  /*12e40*/  BRA.DIV ~URZ, `(.L_x_576) ;  /* 0x000060b27f007947 */ /* 0x000fea000b800000 */
[----:B------:R-:W2:Y:S04]  /*12e50*/  LDL.LU R10, [R1] ;  /* 0x00000000010a7983 */ /* 0x000ea80000300800 */
[----:B------:R-:W3:Y:S04]  /*12e60*/  LDL.LU R3, [R1+0x8] ;  /* 0x0000080001037983 */ /* 0x000ee80000300800 */
[----:B------:R-:W4:Y:S04]  /*12e70*/  LDL.LU R9, [R1+0xc] ;  /* 0x00000c0001097983 */ /* 0x000f280000300800 */
[----:B--2---:R-:W1:Y:S04]  /*12e80*/  SHFL.BFLY PT, R2, R10, 0x2, 0x1f ;  /* 0x0c401f000a027f89 */ /* 0x004e6800000e0000 */
[----:B---3--:R-:W2:Y:S04]  /*12e90*/  SHFL.BFLY PT, R0, R3, 0x2, 0x1f ;  /* 0x0c401f0003007f89 */ /* 0x008ea800000e0000 */
[----:B----4-:R-:W3:Y:S01]  /*12ea0*/  SHFL.BFLY PT, R6, R9, 0x2, 0x1f ;  /* 0x0c401f0009067f89 */ /* 0x010ee200000e0000 */
[----:B-1----:R-:W-:-:S02]  /*12eb0*/  FADD.FTZ R2, R2, R10 ;  /* 0x0000000a02027221 */ /* 0x002fc40000010000 */
[----:B--2---:R-:W-:-:S03]  /*12ec0*/  FADD.FTZ R0, R0, R3 ;  /* 0x0000000300007221 */ /* 0x004fc60000010000 */
[----:B------:R-:W1:Y:S01]  /*12ed0*/  SHFL.BFLY PT, R4, R2, 0x1, 0x1f ;  /* 0x0c201f0002047f89 */ /* 0x000e6200000e0000 */
[----:B---3--:R-:W-:-:S03]  /*12ee0*/  FADD.FTZ R6, R6, R9 ;  /* 0x0000000906067221 */ /* 0x008fc60000010000 */
[----:B------:R-:W2:Y:S04]  /*12ef0*/  SHFL.BFLY PT, R3, R5, 0x1, 0x1f ;  /* 0x0c201f0005037f89 */ /* 0x000ea800000e0000 */
[----:B------:R-:W3:Y:S04]  /*12f00*/  SHFL.BFLY PT, R7, R0, 0x1, 0x1f ;  /* 0x0c201f0000077f89 */ /* 0x000ee800000e0000 */
[----:B------:R4:W4:Y:S01]  /*12f10*/  SHFL.BFLY PT, R8, R6, 0x1, 0x1f ;  /* 0x0c201f0006087f89 */ /* 0x00092200000e0000 */
[----:B-1----:R-:W-:Y:S02]  /*12f20*/  FADD.FTZ R4, R2, R4 ;  /* 0x0000000402047221 */ /* 0x002fe40000010000 */
[----:B--2---:R-:W-:-:S02]  /*12f30*/  FADD.FTZ R5, R5, R3 ;  /* 0x0000000305057221 */ /* 0x004fc40000010000 */
[----:B---3--:R-:W-:-:S03]  /*12f40*/  FADD.FTZ R7, R0, R7 ;  /* 0x0000000700077221 */ /* 0x008fc60000010000 */
.L_x_656:
[----:B------:R-:W-:Y:S01]  /*12f50*/  FSETP.NE.FTZ.AND P3, PT, R5, RZ, PT ;  /* 0x000000ff0500720b */ /* 0x000fe20003f75000 */
[----:B------:R-:W-:Y:S01]  /*12f60*/  CS2R R2, SRZ ;  /* 0x0000000000027805 */ /* 0x000fe2000001ff00 */
[----:B------:R-:W-:Y:S01]  /*12f70*/  MOV R0, RZ ;  /* 0x000000ff00007202 */ /* 0x000fe20000000f00 */
[----:B----4-:R-:W-:Y:S01]  /*12f80*/  FADD.FTZ R6, R8, R6 ;  /* 0x0000000608067221 */ /* 0x010fe20000010000 */
[----:B------:R-:W-:Y:S02]  /*12f90*/  FSETP.NE.FTZ.AND P2, PT, R4, RZ, PT ;  /* 0x000000ff0400720b */ /* 0x000fe40003f55000 */
[----:B------:R-:W-:Y:S02]  /*12fa0*/  FSETP.NE.FTZ.AND P1, PT, R7, RZ, PT ;  /* 0x000000ff0700720b */ /* 0x000fe40003f35000 */
[----:B------:R-:W-:Y:S02]  /*12fb0*/  FSETP.NE.FTZ.AND P0, PT, R6, RZ, PT ;  /* 0x000000ff0600720b */ /* 0x000fe40003f15000 */
[----:B------:R-:W-:-:S02]  /*12fc0*/  MOV R25, 0xff800000 ;  /* 0xff80000000197802 */ /* 0x000fc40000000f00 */
        /* <DEDUP_REMOVED lines=12> */
[----:B------:R-:W2:Y:S01]  /*13090*/  @P1 MUFU.RCP R2, R7 ;  /* 0x0000000700021308 */ /* 0x000ea20000001000 */
        /* <DEDUP_REMOVED lines=20> */
[----:B------:R3:W4:Y:S01]  /*131e0*/  @P1 MUFU.LG2 R0, R7 ;  /* 0x0000000700001308 */ /* 0x0007220000000c00 */
        /* <DEDUP_REMOVED lines=8> */
[----:B---3--:R-:W-:Y:S01]  /*13270*/  @P2 MOV R7, 0x3f317218 ;  /* 0x3f31721800072802 */ /* 0x008fe20000000f00 */
[----:B------:R-:W-:Y:S02]  /*13280*/  FMUL.FTZ R143, R3, R83 ;  /* 0x00000053038f7220 */ /* 0x000fe40000410000 */
[----:B--2---:R-:W-:Y:S02]  /*13290*/  FMUL.FTZ R46, R2, R60 ;  /* 0x0000003c022e7220 */ /* 0x004fe40000410000 */
[----:B------:R-:W-:Y:S02]  /*132a0*/  @P2 FMUL.FTZ R4, R7, c[0x0][0x2d0] ;  /* 0x0000b40007042a20 */ /* 0x000fe40000410000 */
[----:B----4-:R-:W-:Y:S01]  /*132b0*/  @P1 FMUL.FTZ R7, R0, 0.69314718246459960938 ;  /* 0x3f31721800071820 */ /* 0x010fe20000410000 */
        /* <DEDUP_REMOVED lines=79> */
.L_x_488:
[----:B---3--:R3:W5:Y:S04]  /*137b0*/  LDL R6, [R1+0x20] ;  /* 0x0000200001067983 */ /* 0x0087680000100800 */
[----:B------:R-:W4:Y:S01]  /*137c0*/  S2R R2, SR_TID.X ;  /* 0x0000000000027919 */ /* 0x000f220000002100 */
[----:B------:R-:W-:Y:S01]  /*137d0*/  BSSY B0, `(.L_x_577) ;  /* 0x0000011000007945 */ /* 0x000fe20003800000 */
[----:B----4-:R-:W-:-:S13]  /*137e0*/  LOP3.LUT P0, RZ, R2, 0x7f, RZ, 0xc0, !PT ;  /* 0x0000007f02ff7812 */ /* 0x010fda000780c0ff */
[----:B------:R-:W-:Y:S05]  /*137f0*/  @P0 BRA `(.L_x_578) ;  /* 0x000000e000000947 */ /* 0x000fea0003800000 */
[----:B---3--:R-:W3:Y:S01]  /*13800*/  S2R R4, SR_LANEID ;  /* 0x0000000000047919 */ /* 0x008ee20000000000 */
[----:B------:R-:W-:Y:S01]  /*13810*/  VOTEU.ANY UR4, UPT, PT ;  /* 0x0000000000047886 */ /* 0x000fe200038e0100 */
[----:B--2---:R-:W-:Y:S01]  /*13820*/  IMAD.MOV.U32 R5, RZ, RZ, c[0x0][0x564] ;  /* 0x00015900ff057624 */ /* 0x004fe200078e00ff */
[----:B------:R-:W3:Y:S08]  /*13830*/  FLO.U32 R3, UR4 ;  /* 0x0000000400037d00 */ /* 0x000ef000080e0000 */
[----:B------:R-:W2:Y:S01]  /*13840*/  POPC R2, UR4 ;  /* 0x0000000400027d09 */ /* 0x000ea20008000000 */
[----:B---3--:R-:W-:Y:S01]  /*13850*/  ISETP.EQ.U32.AND P0, PT, R3, R4, PT ;  /* 0x000000040300720c */ /* 0x008fe20003f02070 */
[----:B------:R-:W-:-:S12]  /*13860*/  IMAD.MOV.U32 R4, RZ, RZ, c[0x0][0x560] ;  /* 0x00015800ff047624 */ /* 0x000fd800078e00ff */
[----:B--2---:R2:W3:Y:S04]  /*13870*/  @P0 ATOMG.E.ADD.STRONG.GPU PT, R2, [R4.64], R2 ;  /* 0x00000002040209a8 */ /* 0x0044e800081ee1c6 */
[----:B--2---:R-:W2:Y:S04]  /*13880*/  S2R R4, SR_LTMASK ;  /* 0x0000000000047919 */ /* 0x004ea80000003900 */
[----:B---3--:R2:W3:Y:S02]  /*13890*/  SHFL.IDX PT, R3, R2, R3, 0x1f ;  /* 0x00001f0302037589 */ /* 0x0084e400000e0000 */
[----:B--2---:R-:W-:-:S06]  /*138a0*/  LOP3.LUT R2, R4, UR4, RZ, 0xc0, !PT ;  /* 0x0000000404027c12 */ /* 0x004fcc000f8ec0ff */
[----:B------:R-:W3:Y:S02]  /*138b0*/  POPC R2, R2 ;  /* 0x0000000200027309 */ /* 0x000ee40000000000 */
[----:B---3-5:R-:W-:-:S05]  /*138c0*/  IADD3 R6, R3, c[0x0][0xc], R2 ;  /* 0x0000030003067a10 */ /* 0x028fca0007ffe002 */
[----:B------:R2:W-:Y:S02]  /*138d0*/  STL [R1+0x20], R6 ;  /* 0x0000200601007387 */ /* 0x0005e40000100800 */
.L_x_578:
[----:B---3--:R-:W-:Y:S05]  /*138e0*/  BSYNC B0 ;  /* 0x0000000000007941 */ /* 0x008fea0003800000 */
.L_x_577:
[----:B------:R-:W-:Y:S01]  /*138f0*/  PRMT R0, R0, 0x9910, RZ ;  /* 0x0000991000007816 */ /* 0x000fe200000000ff */
[----:B------:R-:W-:Y:S01]  /*13900*/  BSSY B1, `(.L_x_579) ;  /* 0x00003dc000017945 */ /* 0x000fe20003800000 */
[----:B-----5:R-:W-:Y:S02]  /*13910*/  IMAD.MOV.U32 R74, RZ, RZ, R6 ;  /* 0x000000ffff4a7224 */ /* 0x020fe400078e0006 */
[----:B------:R-:W-:-:S13]  /*13920*/  ISETP.NE.AND P0, PT, R0, RZ, PT ;  /* 0x000000ff0000720c */ /* 0x000fda0003f05270 */
[----:B------:R-:W-:Y:S05]  /*13930*/  @!P0 BRA `(.L_x_580) ;  /* 0x00002f8000008947 */ /* 0x000fea0003800000 */
[----:B------:R-:W3:Y:S04]  /*13940*/  LDL R9, [R1+0x44] ;  /* 0x0000440001097983 */ /* 0x000ee80000100800 */
[----:B------:R-:W4:Y:S04]  /*13950*/  LDL R7, [R1+0x48] ;  /* 0x0000480001077983 */ /* 0x000f280000100800 */
[----:B--2---:R-:W2:Y:S04]  /*13960*/  LDL R6, [R1+0x50] ;  /* 0x0000500001067983 */ /* 0x004ea80000100800 */
[----:B------:R-:W2:Y:S04]  /*13970*/  LDL R10, [R1+0x4c] ;  /* 0x00004c00010a7983 */ /* 0x000ea80000100800 */
[----:B------:R-:W2:Y:S01]  /*13980*/  LDL R8, [R1+0x2c] ;  /* 0x00002c0001087983 */ /* 0x000ea20000100800 */
[----:B------:R-:W-:Y:S01]  /*13990*/  WARPSYNC 0xffffffff ;  /* 0xffffffff00007948 */ /* 0x000fe20003800000 */
[----:B------:R-:W-:-:S02]  /*139a0*/  F2FP.PACK_AB R0, R161, R160 ;  /* 0x000000a0a100723e */ /* 0x000fc400000000ff */
[----:B------:R-:W-:Y:S01]  /*139b0*/  BAR.SYNC.DEFER_BLOCKING 0x1, 0x80 ;  /* 0x0042000000007b1d */ /* 0x000fe20000010000 */
[----:B------:R-:W-:Y:S02]  /*139c0*/  F2FP.PACK_AB R3, R125, R124 ;  /* 0x0000007c7d03723e */ /* 0x000fe400000000ff */
[----:B------:R-:W-:Y:S02]  /*139d0*/  F2FP.PACK_AB R2, R163, R162 ;  /* 0x000000a2a302723e */ /* 0x000fe400000000ff */
[----:B------:R-:W-:Y:S02]  /*139e0*/  F2FP.PACK_AB R4, R31, R30 ;  /* 0x0000001e1f04723e */ /* 0x000fe400000000ff */
[----:B------:R-:W-:Y:S02]  /*139f0*/  F2FP.PACK_AB R5, R61, R60 ;  /* 0x0000003c3d05723e */ /* 0x000fe400000000ff */
[----:B------:R-:W-:Y:S02]  /*13a00*/  ISETP.NE.U32.AND P0, PT, RZ, c[0x0][0x508], PT ;  /* 0x00014200ff007a0c */ /* 0x000fe40003f05070 */
[----:B------:R-:W-:-:S02]  /*13a10*/  ISETP.NE.U32.AND P2, PT, RZ, c[0x0][0x500], PT ;  /* 0x00014000ff007a0c */ /* 0x000fc40003f45070 */
[----:B------:R-:W-:Y:S02]  /*13a20*/  ISETP.NE.AND.EX P1, PT, RZ, c[0x0][0x50c], PT, P0 ;  /* 0x00014300ff007a0c */ /* 0x000fe40003f25300 */
[----:B------:R-:W-:Y:S01]  /*13a30*/  ISETP.NE.AND.EX P2, PT, RZ, c[0x0][0x504], PT, P2 ;  /* 0x00014100ff007a0c */ /* 0x000fe20003f45320 */
[----:B------:R-:W-:Y:S01]  /*13a40*/  IMAD.MOV.U32 R12, RZ, RZ, c[0x0][0x388] ;  /* 0x0000e200ff0c7624 */ /* 0x000fe200078e00ff */
[----:B---3--:R3:W-:Y:S04]  /*13a50*/  STS [R9+0x80], R0 ;  /* 0x0000800009007388 */ /* 0x0087e80000000800 */
[----:B------:R1:W-:Y:S04]  /*13a60*/  STS [R9+0x280], R3 ;  /* 0x0002800309007388 */ /* 0x0003e80000000800 */
[----:B----4-:R4:W-:Y:S01]  /*13a70*/  STS [R7], R2 ;  /* 0x0000000207007388 */ /* 0x0109e20000000800 */
[----:B---3--:R-:W-:-:S02]  /*13a80*/  F2FP.PACK_AB R0, R127, R126 ;  /* 0x0000007e7f00723e */ /* 0x008fc400000000ff */
[----:B-1----:R-:W-:-:S03]  /*13a90*/  F2FP.PACK_AB R3, R35, R34 ;  /* 0x000000222303723e */ /* 0x002fc600000000ff */
[----:B------:R1:W-:Y:S01]  /*13aa0*/  STS [R7+0x200], R0 ;  /* 0x0002000007007388 */ /* 0x0003e20000000800 */
[----:B----4-:R-:W-:-:S03]  /*13ab0*/  F2FP.PACK_AB R2, R53, R52 ;  /* 0x000000343502723e */ /* 0x010fc600000000ff */
[----:B------:R3:W-:Y:S04]  /*13ac0*/  STS [R9+0x1080], R3 ;  /* 0x0010800309007388 */ /* 0x0007e80000000800 */
[----:B------:R4:W-:Y:S01]  /*13ad0*/  STS [R9+0x1280], R2 ;  /* 0x0012800209007388 */ /* 0x0009e20000000800 */
[----:B-1----:R-:W-:Y:S02]  /*13ae0*/  F2FP.PACK_AB R0, R37, R36 ;  /* 0x000000242500723e */ /* 0x002fe400000000ff */
[----:B---3--:R-:W-:-:S03]  /*13af0*/  F2FP.PACK_AB R3, R129, R128 ;  /* 0x000000808103723e */ /* 0x008fc600000000ff */
[----:B------:R1:W-:Y:S01]  /*13b00*/  STS [R7+0x1000], R0 ;  /* 0x0010000007007388 */ /* 0x0003e20000000800 */
[----:B----4-:R-:W-:-:S03]  /*13b10*/  F2FP.PACK_AB R2, R131, R130 ;  /* 0x000000828302723e */ /* 0x010fc600000000ff */
[----:B------:R3:W-:Y:S04]  /*13b20*/  STS [R7+0x1200], R4 ;  /* 0x0012000407007388 */ /* 0x0007e80000000800 */
[----:B--2---:R2:W-:Y:S04]  /*13b30*/  STS [R6+0x80], R3 ;  /* 0x0000800306007388 */ /* 0x0045e80000000800 */
[----:B------:R4:W-:Y:S01]  /*13b40*/  STS [R6+0x280], R2 ;  /* 0x0002800206007388 */ /* 0x0009e20000000800 */
[----:B-1----:R-:W-:Y:S02]  /*13b50*/  F2FP.PACK_AB R0, R141, R140 ;  /* 0x0000008c8d00723e */ /* 0x002fe400000000ff */
[----:B---3--:R-:W-:-:S03]  /*13b60*/  F2FP.PACK_AB R4, R39, R38 ;  /* 0x000000262704723e */ /* 0x008fc600000000ff */
[----:B------:R1:W-:Y:S01]  /*13b70*/  STS [R10], R0 ;  /* 0x000000000a007388 */ /* 0x0003e20000000800 */
[----:B--2---:R-:W-:Y:S02]  /*13b80*/  F2FP.PACK_AB R3, R97, R96 ;  /* 0x000000606103723e */ /* 0x004fe400000000ff */
        /* <DEDUP_REMOVED lines=37> */
[----:B------:R4:W-:Y:S01]  /*13de0*/  STS [R10+0x3000], R2 ;  /* 0x003000020a007388 */ /* 0x0009e20000000800 */
[----:B-1----:R-:W-:Y:S02]  /*13df0*/  F2FP.PACK_AB R3, R73, R72 ;  /* 0x000000484903723e */ /* 0x002fe400000000ff */
[----:B--2---:R-:W-:-:S03]  /*13e00*/  F2FP.PACK_AB R4, R71, R70 ;  /* 0x000000464704723e */ /* 0x004fc600000000ff */
[----:B------:R1:W-:Y:S01]  /*13e10*/  STS [R10+0x3200], R3 ;  /* 0x003200030a007388 */ /* 0x0003e20000000800 */
[----:B---3--:R-:W-:Y:S02]  /*13e20*/  F2FP.PACK_AB R0, R101, R100 ;  /* 0x000000646500723e */ /* 0x008fe400000000ff */
[----:B----4-:R-:W-:-:S03]  /*13e30*/  F2FP.PACK_AB R2, R147, R146 ;  /* 0x000000929302723e */ /* 0x010fc600000000ff */
[----:B------:R2:W-:Y:S04]  /*13e40*/  STS [R9+0x4080], R0 ;  /* 0x0040800009007388 */ /* 0x0005e80000000800 */
[----:B------:R3:W-:Y:S01]  /*13e50*/  STS [R9+0x4280], R2 ;  /* 0x0042800209007388 */ /* 0x0007e20000000800 */
[----:B-1----:R-:W-:-:S05]  /*13e60*/  F2FP.PACK_AB R3, R171, R170 ;  /* 0x000000aaab03723e */ /* 0x002fca00000000ff */
[----:B------:R1:W-:Y:S01]  /*13e70*/  STS [R7+0x4000], R3 ;  /* 0x0040000307007388 */ /* 0x0003e20000000800 */
[----:B--2---:R-:W-:Y:S02]  /*13e80*/  F2FP.PACK_AB R0, R143, R142 ;  /* 0x0000008e8f00723e */ /* 0x004fe400000000ff */
[----:B---3--:R-:W-:-:S03]  /*13e90*/  F2FP.PACK_AB R2, R69, R68 ;  /* 0x000000444502723e */ /* 0x008fc600000000ff */
[----:B------:R2:W-:Y:S04]  /*13ea0*/  STS [R7+0x4200], R0 ;  /* 0x0042000007007388 */ /* 0x0005e80000000800 */
[----:B------:R3:W-:Y:S04]  /*13eb0*/  STS [R9+0x5080], R2 ;  /* 0x0050800209007388 */ /* 0x0007e80000000800 */
[----:B------:R4:W-:Y:S04]  /*13ec0*/  STS [R9+0x5280], R4 ;  /* 0x0052800409007388 */ /* 0x0009e80000000800 */
[----:B------:R-:W-:Y:S01]  /*13ed0*/  STS [R7+0x5000], R5 ;  /* 0x0050000507007388 */ /* 0x000fe20000000800 */
[----:B-1----:R-:W-:-:S05]  /*13ee0*/  F2FP.PACK_AB R3, R63, R62 ;  /* 0x0000003e3f03723e */ /* 0x002fca00000000ff */
[----:B------:R1:W-:Y:S01]  /*13ef0*/  STS [R7+0x5200], R3 ;  /* 0x0052000307007388 */ /* 0x0003e20000000800 */
[----:B--2---:R-:W-:Y:S02]  /*13f00*/  F2FP.PACK_AB R0, R83, R82 ;  /* 0x000000525300723e */ /* 0x004fe400000000ff */
[----:B---3--:R-:W-:Y:S02]  /*13f10*/  F2FP.PACK_AB R2, R169, R168 ;  /* 0x000000a8a902723e */ /* 0x008fe400000000ff */
[----:B----4-:R-:W-:-:S03]  /*13f20*/  F2FP.PACK_AB R4, R49, R48 ;  /* 0x000000303104723e */ /* 0x010fc600000000ff */
[----:B------:R2:W-:Y:S04]  /*13f30*/  STS [R6+0x4080], R2 ;  /* 0x0040800206007388 */ /* 0x0005e80000000800 */
[----:B------:R3:W-:Y:S04]  /*13f40*/  STS [R6+0x4280], R0 ;  /* 0x0042800006007388 */ /* 0x0007e80000000800 */
[----:B------:R-:W4:Y:S01]  /*13f50*/  LDL.LU R9, [R1+0x24] ;  /* 0x0000240001097983 */ /* 0x000f220000300800 */
[----:B-1----:R-:W-:Y:S02]  /*13f60*/  F2FP.PACK_AB R3, R51, R50 ;  /* 0x000000323303723e */ /* 0x002fe400000000ff */
[----:B--2---:R-:W-:-:S02]  /*13f70*/  F2FP.PACK_AB R2, R85, R84 ;  /* 0x000000545502723e */ /* 0x004fc400000000ff */
[----:B---3--:R-:W-:-:S03]  /*13f80*/  F2FP.PACK_AB R0, R81, R80 ;  /* 0x000000505100723e */ /* 0x008fc600000000ff */
[----:B------:R1:W-:Y:S04]  /*13f90*/  STS [R10+0x4000], R2 ;  /* 0x004000020a007388 */ /* 0x0003e80000000800 */
[----:B------:R2:W-:Y:S04]  /*13fa0*/  STS [R10+0x4200], R0 ;  /* 0x004200000a007388 */ /* 0x0005e80000000800 */
[----:B------:R3:W-:Y:S04]  /*13fb0*/  STS [R6+0x5080], R4 ;  /* 0x0050800406007388 */ /* 0x0007e80000000800 */
[----:B------:R3:W-:Y:S01]  /*13fc0*/  STS [R6+0x5280], R3 ;  /* 0x0052800306007388 */ /* 0x0007e20000000800 */
[----:B-1----:R-:W-:Y:S01]  /*13fd0*/  IMAD.MOV.U32 R2, RZ, RZ, RZ ;  /* 0x000000ffff027224 */ /* 0x002fe200078e00ff */
[----:B--2---:R-:W-:Y:S01]  /*13fe0*/  F2FP.PACK_AB R0, R29, R28 ;  /* 0x0000001c1d00723e */ /* 0x004fe200000000ff */
[----:B---3--:R-:W-:Y:S01]  /*13ff0*/  IMAD.MOV.U32 R4, RZ, RZ, 0x4 ;  /* 0x00000004ff047424 */ /* 0x008fe200078e00ff */
[----:B------:R-:W-:-:S03]  /*14000*/  F2FP.PACK_AB R3, R27, R26 ;  /* 0x0000001a1b03723e */ /* 0x000fc600000000ff */
[CC--:B------:R-:W-:Y:S02]  /*14010*/  @P1 IMAD.WIDE R6, R8.reuse, R4.reuse, c[0x0][0x508] ;  /* 0x0001420008061625 */ /* 0x0c0fe400078e0204 */
[----:B------:R1:W-:Y:S02]  /*14020*/  STS [R10+0x5000], R3 ;  /* 0x005000030a007388 */ /* 0x0003e40000000800 */
[----:B------:R-:W-:Y:S02]  /*14030*/  IMAD.WIDE R4, R8, R4, c[0x0][0x500] ;  /* 0x0001400008047625 */ /* 0x000fe400078e0204 */
[----:B------:R2:W-:Y:S04]  /*14040*/  STS [R10+0x5200], R0 ;  /* 0x005200000a007388 */ /* 0x0005e80000000800 */
        /* <DEDUP_REMOVED lines=10> */
.L_x_581:
[----:B--2---:R-:W2:Y:S04]  /*140f0*/  LDL R4, [R1+0x3c] ;  /* 0x00003c0001047983 */ /* 0x004ea80000100800 */
[----:B------:R-:W2:Y:S04]  /*14100*/  LDL R76, [R1+0x18] ;  /* 0x00001800014c7983 */ /* 0x000ea80000100800 */
[----:B------:R-:W3:Y:S04]  /*14110*/  LDL R77, [R1+0x40] ;  /* 0x00004000014d7983 */ /* 0x000ee80000100800 */
[----:B------:R-:W4:Y:S04]  /*14120*/  LDL R13, [R1+0x28] ;  /* 0x00002800010d7983 */ /* 0x000f280000100800 */
[----:B------:R-:W3:Y:S01]  /*14130*/  LDL R75, [R1+0x64] ;  /* 0x00006400014b7983 */ /* 0x000ee20000100800 */
[----:B------:R-:W-:Y:S01]  /*14140*/  IMAD.MOV.U32 R0, RZ, RZ, 0x368 ;  /* 0x00000368ff007424 */ /* 0x000fe200078e00ff */
[----:B------:R-:W-:-:S04]  /*14150*/  ISETP.GT.AND P2, PT, R3, 0x1, PT ;  /* 0x000000010300780c */ /* 0x000fc80003f44270 */
[----:B------:R-:W-:-:S04]  /*14160*/  SEL R0, R0, 0x328, P2 ;  /* 0x0000032800007807 */ /* 0x000fc80001000000 */
[----:B------:R1:W2:Y:S08]  /*14170*/  LDC.64 R6, c[0x0][R0+0x170] ;  /* 0x00005c0000067b82 */ /* 0x0002b00000000a00 */
[----:B------:R1:W3:Y:S08]  /*14180*/  LDC.64 R14, c[0x0][R0+0x168] ;  /* 0x00005a00000e7b82 */ /* 0x0002f00000000a00 */
[----:B------:R1:W2:Y:S08]  /*14190*/  LDC.64 R18, c[0x0][R0+0x178] ;  /* 0x00005e0000127b82 */ /* 0x0002b00000000a00 */
[----:B------:R1:W2:Y:S01]  /*141a0*/  LDC.64 R20, c[0x0][R0+0x160] ;  /* 0x0000580000147b82 */ /* 0x0002a20000000a00 */
[----:B------:R-:W-:-:S04]  /*141b0*/  ISETP.NE.U32.AND P0, PT, RZ, c[0x0][0x500], PT ;  /* 0x00014000ff007a0c */ /* 0x000fc80003f05070 */
[----:B------:R-:W-:Y:S02]  /*141c0*/  ISETP.NE.AND.EX P0, PT, RZ, c[0x0][0x504], PT, P0 ;  /* 0x00014100ff007a0c */ /* 0x000fe40003f05300 */
[----:B------:R-:W-:Y:S01]  /*141d0*/  SHF.R.S32.HI R3, RZ, 0x1f, R8 ;  /* 0x0000001fff037819 */ /* 0x000fe20000011408 */
[----:B-1----:R-:W-:-:S05]  /*141e0*/  IMAD.MOV.U32 R0, RZ, RZ, c[0x0][0x4e8] ;  /* 0x00013a00ff007624 */ /* 0x002fca00078e00ff */
[----:B------:R-:W-:Y:S02]  /*141f0*/  ISETP.NE.AND P5, PT, R0, 0x1, PT ;  /* 0x000000010000780c */ /* 0x000fe40003fa5270 */
[----:B------:R-:W-:Y:S01]  /*14200*/  SEL R0, R8, RZ, !P0 ;  /* 0x000000ff08007207 */ /* 0x000fe20004000000 */
[----:B------:R-:W1:Y:S01]  /*14210*/  S2R R78, SR_TID.X ;  /* 0x00000000004e7919 */ /* 0x000e620000002100 */
[----:B-----5:R-:W-:Y:S02]  /*14220*/  SHF.R.S32.HI R17, RZ, 0x1f, R2 ;  /* 0x0000001fff117819 */ /* 0x020fe40000011402 */
[----:B-1----:R-:W-:-:S04]  /*14230*/  SHF.R.S32.HI R16, RZ, 0x1f, R78 ;  /* 0x0000001fff107819 */ /* 0x002fc8000001144e */
[----:B------:R-:W-:-:S04]  /*14240*/  LEA.HI R16, R16, R78, RZ, 0x5 ;  /* 0x0000004e10107211 */ /* 0x000fc800078f28ff */
[----:B------:R-:W-:-:S05]  /*14250*/  LOP3.LUT R16, R16, 0xffffffe0, RZ, 0xc0, !PT ;  /* 0xffffffe010107812 */ /* 0x000fca00078ec0ff */
[----:B------:R-:W-:Y:S01]  /*14260*/  IMAD.IADD R16, R78, 0x1, -R16 ;  /* 0x000000014e107824 */ /* 0x000fe200078e0a10 */
[----:B------:R-:W-:-:S04]  /*14270*/  LOP3.LUT R198, R198, 0xfffffffd, RZ, 0xc0, !PT ;  /* 0xfffffffdc6c67812 */ /* 0x000fc800078ec0ff */
[----:B------:R-:W-:Y:S01]  /*14280*/  LOP3.LUT R198, R198, 0xfffffffe, RZ, 0xc0, !PT ;  /* 0xfffffffec6c67812 */ /* 0x000fe200078ec0ff */
[----:B--2---:R-:W-:Y:S01]  /*14290*/  IMAD.IADD R8, R4, 0x1, R76 ;  /* 0x0000000104087824 */ /* 0x004fe200078e024c */
[----:B------:R-:W-:Y:S01]  /*142a0*/  SEL R4, R3, RZ, !P0 ;  /* 0x000000ff03047207 */ /* 0x000fe20004000000 */
[----:B------:R-:W-:Y:S02]  /*142b0*/  IMAD R3, R7, R0, RZ ;  /* 0x0000000007037224 */ /* 0x000fe400078e02ff */
        /* <DEDUP_REMOVED lines=31> */
[----:B------:R-:W-:Y:S01]  /*144b0*/  IMAD R4, R12, c[0x0][0x4e8], RZ ;  /* 0x00013a000c047a24 */ /* 0x000fe200078e02ff */
[----:B------:R-:W-:Y:S04]  /*144c0*/  SHFL.IDX PT, R14, R5, RZ, 0x1c1f ;  /* 0x001c1fff050e7589 */ /* 0x000fe800000e0000 */
[----:B------:R-:W1:Y:S04]  /*144d0*/  SHFL.IDX PT, R15, R3, RZ, 0x1c1f ;  /* 0x001c1fff030f7589 */ /* 0x000e6800000e0000 */
[----:B------:R-:W-:Y:S04]  /*144e0*/  SHFL.IDX PT, R12, R5, 0x1, 0x1c1f ;  /* 0x003c1f00050c7f89 */ /* 0x000fe800000e0000 */
[----:B------:R-:W2:Y:S04]  /*144f0*/  SHFL.IDX PT, R13, R3, 0x1, 0x1c1f ;  /* 0x003c1f00030d7f89 */ /* 0x000ea800000e0000 */
[----:B------:R-:W-:Y:S04]  /*14500*/  SHFL.IDX PT, R11, R3, 0x2, 0x1c1f ;  /* 0x005c1f00030b7f89 */ /* 0x000fe800000e0000 */
[----:B------:R3:W-:Y:S01]  /*14510*/  SHFL.IDX PT, R7, R3, 0x3, 0x1c1f ;  /* 0x007c1f0003077f89 */ /* 0x0007e200000e0000 */
[----:B------:R-:W-:-:S03]  /*14520*/  LOP3.LUT P0, RZ, R16, 0x3, RZ, 0xc0, !PT ;  /* 0x0000000310ff7812 */ /* 0x000fc6000780c0ff */
[----:B------:R-:W4:Y:S04]  /*14530*/  SHFL.IDX PT, R10, R5, 0x2, 0x1c1f ;  /* 0x005c1f00050a7f89 */ /* 0x000f2800000e0000 */
[----:B------:R1:W1:Y:S01]  /*14540*/  SHFL.IDX PT, R6, R5, 0x3, 0x1c1f ;  /* 0x007c1f0005067f89 */ /* 0x00026200000e0000 */
[----:B---3--:R-:W-:-:S05]  /*14550*/  IMAD.IADD R3, R75, 0x1, R76 ;  /* 0x000000014b037824 */ /* 0x008fca00078e024c */
[C---:B------:R-:W-:Y:S02]  /*14560*/  IADD3 R16, R3.reuse, 0x8, RZ ;  /* 0x0000000803107810 */ /* 0x040fe40007ffe0ff */
[CC--:B------:R-:W-:Y:S02]  /*14570*/  ISETP.GE.OR P4, PT, R3.reuse, R4.reuse, P0 ;  /* 0x000000040300720c */ /* 0x0c0fe40000786670 */
[----:B------:R-:W-:Y:S02]  /*14580*/  IADD3 R9, R3, 0x40, RZ ;  /* 0x0000004003097810 */ /* 0x000fe40007ffe0ff */
[-C--:B------:R-:W-:Y:S02]  /*14590*/  ISETP.GE.OR P3, PT, R16, R4.reuse, P0 ;  /* 0x000000041000720c */ /* 0x080fe40000766670 */
[----:B------:R-:W-:Y:S02]  /*145a0*/  ISETP.GE.OR P1, PT, R9, R4, P0 ;  /* 0x000000040900720c */ /* 0x000fe40000726670 */
[----:B-1----:R-:W-:-:S05]  /*145b0*/  IADD3 R5, R3, 0x48, RZ ;  /* 0x0000004803057810 */ /* 0x002fca0007ffe0ff */
[----:B------:R1:W-:Y:S04]  /*145c0*/  @!P4 ST.E [R14.64], R23 ;  /* 0x000000170e00c985 */ /* 0x0003e8000c101906 */
[----:B--2---:R1:W-:Y:S01]  /*145d0*/  @!P3 ST.E [R12.64], R24 ;  /* 0x000000180c00b985 */ /* 0x0043e2000c101906 */
[-C--:B------:R-:W-:Y:S02]  /*145e0*/  ISETP.GE.AND P3, PT, R9, R4.reuse, PT ;  /* 0x000000040900720c */ /* 0x080fe40003f66270 */
[CC--:B------:R-:W-:Y:S01]  /*145f0*/  ISETP.GE.OR P0, PT, R5.reuse, R4.reuse, P0 ;  /* 0x000000040500720c */ /* 0x0c0fe20000706670 */
[----:B----4-:R1:W-:Y:S01]  /*14600*/  @!P1 ST.E [R10.64], R25 ;  /* 0x000000190a009985 */ /* 0x0103e2000c101906 */
[-C--:B------:R-:W-:Y:S02]  /*14610*/  ISETP.GE.AND P1, PT, R5, R4.reuse, PT ;  /* 0x000000040500720c */ /* 0x080fe40003f26270 */
[----:B------:R-:W-:-:S07]  /*14620*/  ISETP.GE.AND P6, PT, R16, R4, PT ;  /* 0x000000041000720c */ /* 0x000fce0003fc6270 */
[----:B------:R-:W-:Y:S02]  /*14630*/  @P3 LOP3.LUT R198, R198, 0x1, RZ, 0xfc, !PT ;  /* 0x00000001c6c63812 */ /* 0x000fe400078efcff */
[----:B------:R1:W-:Y:S01]  /*14640*/  @!P0 ST.E [R6.64], R22 ;  /* 0x0000001606008985 */ /* 0x0003e2000c101906 */
[----:B------:R-:W-:Y:S02]  /*14650*/  ISETP.GE.AND P0, PT, R3, R4, PT ;  /* 0x000000040300720c */ /* 0x000fe40003f06270 */
[----:B------:R-:W-:Y:S01]  /*14660*/  @P1 LOP3.LUT R198, R198, 0x2, RZ, 0xfc, !PT ;  /* 0x00000002c6c61812 */ /* 0x000fe200078efcff */
[----:B------:R-:W-:Y:S05]  /*14670*/  @P2 BRA `(.L_x_582) ;  /* 0x000009b000002947 */ /* 0x000fea0003800000 */
[----:B------:R-:W2:Y:S04]  /*14680*/  LDL R18, [R1+0x5c] ;  /* 0x00005c0001127983 */ /* 0x000ea80000100800 */
[----:B------:R-:W3:Y:S01]  /*14690*/  S2R R79, SR_TID.X ;  /* 0x00000000004f7919 */ /* 0x000ee20000002100 */
[----:B------:R-:W-:-:S02]  /*146a0*/  IMAD R3, R17, c[0x0][0x3a0], RZ ;  /* 0x0000e80011037a24 */ /* 0x000fc400078e02ff */
        /* <DEDUP_REMOVED lines=12> */
[----:B------:R-:W-:Y:S01]  /*14770*/  IADD3 R5, R76, R5, RZ ;  /* 0x000000054c057210 */ /* 0x000fe20007ffe0ff */
        /* <DEDUP_REMOVED lines=15> */
[----:B------:R-:W-:Y:S01]  /*14870*/  IADD3 R11, R75, R76, RZ ;  /* 0x0000004c4b0b7210 */ /* 0x000fe20007ffe0ff */
        /* <DEDUP_REMOVED lines=24> */
.L_x_657:
[----:B------:R-:W-:Y:S05]  /*14a00*/  BRA.DIV ~URZ, `(.L_x_584) ;  /* 0x000047d27f007947 */ /* 0x000fea000b800000 */
[----:B------:R3:W4:Y:S02]  /*14a10*/  SHFL.IDX PT, R0, R13, RZ, 0x1c1f ;  /* 0x001c1fff0d007589 */ /* 0x00072400000e0000 */
.L_x_658:
[----:B------:R-:W-:Y:S01]  /*14a20*/  ISETP.GE.AND P0, PT, R11, R4, PT ;  /* 0x000000040b00720c */ /* 0x000fe20003f06270 */
[----:B------:R-:W-:-:S12]  /*14a30*/  BSSY B0, `(.L_x_585) ;  /* 0x0000013000007945 */ /* 0x000fd80003800000 */
[----:B------:R-:W-:Y:S05]  /*14a40*/  @P0 BRA `(.L_x_586) ;  /* 0x0000011000000947 */ /* 0x000fea0003800000 */
[----:B------:R-:W5:Y:S04]  /*14a50*/  LDL.64 R66, [R1+0x30] ;  /* 0x0000300001427983 */ /* 0x000f680000100a00 */
[----:B---3--:R-:W3:Y:S04]  /*14a60*/  LDL R15, [R1+0x1c] ;  /* 0x00001c00010f7983 */ /* 0x008ee80000100800 */
[----:B----4-:R-:W4:Y:S04]  /*14a70*/  LDL R5, [R1+0x38] ;  /* 0x0000380001057983 */ /* 0x010f280000100800 */
[----:B--2---:R-:W2:Y:S04]  /*14a80*/  LDL R64, [R1+0x58] ;  /* 0x0000580001407983 */ /* 0x004ea80000100800 */
[----:B------:R-:W2:Y:S01]  /*14a90*/  LDL R14, [R1+0x54] ;  /* 0x00005400010e7983 */ /* 0x000ea20000100800 */
[----:B-----5:R-:W-:-:S02]  /*14aa0*/  ISETP.GE.AND P2, PT, R66, c[0x0][0x3c8], PT ;  /* 0x0000f20042007a0c */ /* 0x020fc40003f46270 */
[----:B---3--:R-:W-:Y:S02]  /*14ab0*/  ISETP.GE.AND P1, PT, R15, c[0x0][0x3c8], PT ;  /* 0x0000f2000f007a0c */ /* 0x008fe40003f26270 */
[----:B----4-:R-:W-:-:S09]  /*14ac0*/  ISETP.GE.AND P0, PT, R5, c[0x0][0x3c8], PT ;  /* 0x0000f20005007a0c */ /* 0x010fd20003f06270 */
[CC--:B------:R-:W-:Y:S02]  /*14ad0*/  @!P2 LEA R8, P5, R66.reuse, R0.reuse, 0x1 ;  /* 0x000000004208a211 */ /* 0x0c0fe400078a08ff */
[----:B------:R-:W-:Y:S02]  /*14ae0*/  @!P1 LEA R6, P4, R15, R0, 0x1 ;  /* 0x000000000f069211 */ /* 0x000fe400078808ff */
[----:B------:R-:W-:Y:S02]  /*14af0*/  @!P2 LEA.HI.X R9, R66, R10, R67, 0x1, P5 ;  /* 0x0000000a4209a211 */ /* 0x000fe400028f0c43 */
[----:B------:R-:W-:Y:S02]  /*14b00*/  @!P0 LEA R2, P3, R5, R0, 0x1 ;  /* 0x0000000005028211 */ /* 0x000fe400078608ff */
[-C--:B--2---:R-:W-:Y:S02]  /*14b10*/  @!P1 LEA.HI.X R7, R15, R10.reuse, R64, 0x1, P4 ;  /* 0x0000000a0f079211 */ /* 0x084fe400020f0c40 */
[----:B------:R-:W-:Y:S01]  /*14b20*/  @!P0 LEA.HI.X R3, R5, R10, R14, 0x1, P3 ;  /* 0x0000000a05038211 */ /* 0x000fe200018f0c0e */
[----:B------:R2:W-:Y:S04]  /*14b30*/  @!P2 ST.E.128 [R8.64], R24 ;  /* 0x000000180800a985 */ /* 0x0005e8000c101d06 */
[----:B------:R2:W-:Y:S04]  /*14b40*/  @!P1 ST.E.128 [R6.64], R20 ;  /* 0x0000001406009985 */ /* 0x0005e8000c101d06 */
[----:B------:R2:W-:Y:S02]  /*14b50*/  @!P0 ST.E.128 [R2.64], R16 ;  /* 0x0000001002008985 */ /* 0x0005e4000c101d06 */
.L_x_586:
[----:B------:R-:W-:Y:S05]  /*14b60*/  BSYNC B0 ;  /* 0x0000000000007941 */ /* 0x000fea0003800000 */
.L_x_585:
[----:B------:R-:W-:Y:S05]  /*14b70*/  BRA.DIV ~URZ, `(.L_x_587) ;  /* 0x000046c27f007947 */ /* 0x000fea000b800000 */
[----:B--2---:R2:W1:Y:S04]  /*14b80*/  SHFL.IDX PT, R10, R12, 0x1, 0x1c1f ;  /* 0x003c1f000c0a7f89 */ /* 0x00446800000e0000 */
[----:B----4-:R2:W4:Y:S02]  /*14b90*/  SHFL.IDX PT, R0, R13, 0x1, 0x1c1f ;  /* 0x003c1f000d007f89 */ /* 0x01052400000e0000 */
.L_x_659:
        /* <DEDUP_REMOVED lines=8> */
[----:B------:R-:W4:Y:S01]  /*14c20*/  LDL R14, [R1+0x54] ;  /* 0x00005400010e7983 */ /* 0x000f220000100800 */
[----:B-----5:R-:W-:-:S02]  /*14c30*/  ISETP.GE.AND P2, PT, R18, c[0x0][0x3c8], PT ;  /* 0x0000f20012007a0c */ /* 0x020fc40003f46270 */
[----:B--2---:R-:W-:Y:S02]  /*14c40*/  ISETP.GE.AND P1, PT, R15, c[0x0][0x3c8], PT ;  /* 0x0000f2000f007a0c */ /* 0x004fe40003f26270 */
[----:B---3--:R-:W-:-:S09]  /*14c50*/  ISETP.GE.AND P0, PT, R5, c[0x0][0x3c8], PT ;  /* 0x0000f20005007a0c */ /* 0x008fd20003f06270 */
[CC--:B------:R-:W-:Y:S02]  /*14c60*/  @!P2 LEA R8, P5, R18.reuse, R0.reuse, 0x1 ;  /* 0x000000001208a211 */ /* 0x0c0fe400078a08ff */
[----:B------:R-:W-:Y:S02]  /*14c70*/  @!P1 LEA R6, P4, R15, R0, 0x1 ;  /* 0x000000000f069211 */ /* 0x000fe400078808ff */
[----:B-1----:R-:W-:Y:S02]  /*14c80*/  @!P2 LEA.HI.X R9, R18, R10, R19, 0x1, P5 ;  /* 0x0000000a1209a211 */ /* 0x002fe400028f0c13 */
[----:B------:R-:W-:Y:S02]  /*14c90*/  @!P0 LEA R2, P3, R5, R0, 0x1 ;  /* 0x0000000005028211 */ /* 0x000fe400078608ff */
[-C--:B----4-:R-:W-:Y:S02]  /*14ca0*/  @!P1 LEA.HI.X R7, R15, R10.reuse, R16, 0x1, P4 ;  /* 0x0000000a0f079211 */ /* 0x090fe400020f0c10 */
[----:B------:R-:W-:Y:S01]  /*14cb0*/  @!P0 LEA.HI.X R3, R5, R10, R14, 0x1, P3 ;  /* 0x0000000a05038211 */ /* 0x000fe200018f0c0e */
[----:B------:R1:W-:Y:S04]  /*14cc0*/  @!P2 ST.E.128 [R8.64], R36 ;  /* 0x000000240800a985 */ /* 0x0003e8000c101d06 */
[----:B------:R1:W-:Y:S04]  /*14cd0*/  @!P1 ST.E.128 [R6.64], R32 ;  /* 0x0000002006009985 */ /* 0x0003e8000c101d06 */
[----:B------:R1:W-:Y:S02]  /*14ce0*/  @!P0 ST.E.128 [R2.64], R28 ;  /* 0x0000001c02008985 */ /* 0x0003e4000c101d06 */
.L_x_589:
[----:B------:R-:W-:Y:S05]  /*14cf0*/  BSYNC B0 ;  /* 0x0000000000007941 */ /* 0x000fea0003800000 */
.L_x_588:
[----:B------:R-:W-:Y:S05]  /*14d00*/  BRA.DIV ~URZ, `(.L_x_590) ;  /* 0x000045f27f007947 */ /* 0x000fea000b800000 */
[----:B-1----:R1:W2:Y:S02]  /*14d10*/  SHFL.IDX PT, R10, R12, 0x2, 0x1c1f ;  /* 0x005c1f000c0a7f89 */ /* 0x0022a400000e0000 */
.L_x_660:
[----:B------:R-:W-:Y:S05]  /*14d20*/  BRA.DIV ~URZ, `(.L_x_591) ;  /* 0x000046427f007947 */ /* 0x000fea000b800000 */
[----:B----4-:R4:W1:Y:S02]  /*14d30*/  SHFL.IDX PT, R0, R13, 0x2, 0x1c1f ;  /* 0x005c1f000d007f89 */ /* 0x01086400000e0000 */
.L_x_661:
        /* <DEDUP_REMOVED lines=12> */
[CC--:B-1----:R-:W-:Y:S02]  /*14e00*/  @!P2 LEA R8, P5, R18.reuse, R0.reuse, 0x1 ;  /* 0x000000001208a211 */ /* 0x0c2fe400078a08ff */
        /* <DEDUP_REMOVED lines=8> */
.L_x_593:
[----:B------:R-:W-:Y:S05]  /*14e90*/  BSYNC B0 ;  /* 0x0000000000007941 */ /* 0x000fea0003800000 */
.L_x_592:
[----:B------:R-:W-:Y:S05]  /*14ea0*/  BRA.DIV ~URZ, `(.L_x_594) ;  /* 0x000045227f007947 */ /* 0x000fea000b800000 */
[----:B-1----:R1:W3:Y:S04]  /*14eb0*/  SHFL.IDX PT, R6, R12, 0x3, 0x1c1f ;  /* 0x007c1f000c067f89 */ /* 0x0022e800000e0000 */
[----:B------:R1:W4:Y:S02]  /*14ec0*/  SHFL.IDX PT, R0, R13, 0x3, 0x1c1f ;  /* 0x007c1f000d007f89 */ /* 0x00032400000e0000 */
.L_x_662:
[----:B------:R-:W-:-:S04]  /*14ed0*/  IADD3 R2, R11, 0x60, RZ ;  /* 0x000000600b027810 */ /* 0x000fc80007ffe0ff */
[----:B------:R-:W-:-:S13]  /*14ee0*/  ISETP.GE.AND P0, PT, R2, R4, PT ;  /* 0x000000040200720c */ /* 0x000fda0003f06270 */
[----:B------:R-:W-:Y:S05]  /*14ef0*/  @P0 BRA `(.L_x_595) ;  /* 0x000027c000000947 */ /* 0x000fea0003800000 */
[----:B-1234-:R-:W2:Y:S04]  /*14f00*/  LDL.64 R12, [R1+0x30] ;  /* 0x00003000010c7983 */ /* 0x01eea80000100a00 */
[----:B------:R-:W3:Y:S04]  /*14f10*/  LDL R8, [R1+0x1c] ;  /* 0x00001c0001087983 */ /* 0x000ee80000100800 */
[----:B------:R-:W4:Y:S04]  /*14f20*/  LDL R9, [R1+0x58] ;  /* 0x0000580001097983 */ /* 0x000f280000100800 */
[----:B------:R-:W5:Y:S01]  /*14f30*/  LDL R7, [R1+0x38] ;  /* 0x0000380001077983 */ /* 0x000f620000100800 */
[----:B--2---:R-:W-:-:S02]  /*14f40*/  ISETP.GE.AND P1, PT, R12, c[0x0][0x3c8], PT ;  /* 0x0000f2000c007a0c */ /* 0x004fc40003f26270 */
[----:B---3--:R-:W-:-:S11]  /*14f50*/  ISETP.GE.AND P0, PT, R8, c[0x0][0x3c8], PT ;  /* 0x0000f20008007a0c */ /* 0x008fd60003f06270 */
[-C--:B------:R-:W-:Y:S02]  /*14f60*/  @!P1 LEA R4, P3, R12, R0.reuse, 0x1 ;  /* 0x000000000c049211 */ /* 0x080fe400078608ff */
[----:B------:R-:W-:Y:S02]  /*14f70*/  @!P0 LEA R2, P2, R8, R0, 0x1 ;  /* 0x0000000008028211 */ /* 0x000fe400078408ff */
[-C--:B------:R-:W-:Y:S02]  /*14f80*/  @!P1 LEA.HI.X R5, R12, R6.reuse, R13, 0x1, P3 ;  /* 0x000000060c059211 */ /* 0x080fe400018f0c0d */
[----:B----4-:R-:W-:-:S03]  /*14f90*/  @!P0 LEA.HI.X R3, R8, R6, R9, 0x1, P2 ;  /* 0x0000000608038211 */ /* 0x010fc600010f0c09 */
[----:B------:R1:W-:Y:S04]  /*14fa0*/  @!P1 ST.E.128 [R4.64], R60 ;  /* 0x0000003c04009985 */ /* 0x0003e8000c101d06 */
[----:B------:R1:W-:Y:S01]  /*14fb0*/  @!P0 ST.E.128 [R2.64], R56 ;  /* 0x0000003802008985 */ /* 0x0003e2000c101d06 */
[----:B-----5:R-:W-:-:S13]  /*14fc0*/  ISETP.GE.AND P0, PT, R7, c[0x0][0x3c8], PT ;  /* 0x0000f20007007a0c */ /* 0x020fda0003f06270 */
[----:B------:R-:W-:Y:S05]  /*14fd0*/  @P0 BRA `(.L_x_595) ;  /* 0x000026e000000947 */ /* 0x000fea0003800000 */
[----:B------:R-:W2:Y:S01]  /*14fe0*/  LDL R8, [R1+0x54] ;  /* 0x0000540001087983 */ /* 0x000ea20000100800 */
[----:B-1----:R-:W-:-:S04]  /*14ff0*/  LEA R2, P0, R7, R0, 0x1 ;  /* 0x0000000007027211 */ /* 0x002fc800078008ff */
[----:B--2---:R-:W-:-:S05]  /*15000*/  LEA.HI.X R3, R7, R6, R8, 0x1, P0 ;  /* 0x0000000607037211 */ /* 0x004fca00000f0c08 */
[----:B------:R1:W-:Y:S01]  /*15010*/  ST.E.128 [R2.64], R52 ;  /* 0x0000003402007985 */ /* 0x0003e2000c101d06 */
[----:B------:R-:W-:Y:S05]  /*15020*/  BRA `(.L_x_595) ;  /* 0x0000269000007947 */ /* 0x000fea0003800000 */
.L_x_582:
        /* <DEDUP_REMOVED lines=35> */
.L_x_663:
[----:B------:R-:W-:Y:S05]  /*15260*/  BRA.DIV ~URZ, `(.L_x_597) ;  /* 0x000042927f007947 */ /* 0x000fea000b800000 */
[----:B------:R3:W4:Y:S02]  /*15270*/  SHFL.IDX PT, R0, R13, RZ, 0x1c1f ;  /* 0x001c1fff0d007589 */ /* 0x00072400000e0000 */
.L_x_664:
[----:B------:R-:W-:Y:S01]  /*15280*/  BSSY B0, `(.L_x_598) ;  /* 0x0000054000007945 */ /* 0x000fe20003800000 */
[----:B------:R-:W-:Y:S05]  /*15290*/  @P0 BRA `(.L_x_599) ;  /* 0x0000052000000947 */ /* 0x000fea0003800000 */
[C---:B------:R-:W-:Y:S02]  /*152a0*/  ISETP.GE.AND P1, PT, R236.reuse, c[0x0][0x3c8], PT ;  /* 0x0000f200ec007a0c */ /* 0x040fe40003f26270 */
[C---:B------:R-:W-:Y:S02]  /*152b0*/  IADD3 R9, R236.reuse, 0x8, RZ ;  /* 0x00000008ec097810 */ /* 0x040fe40007ffe0ff */
[----:B------:R-:W-:Y:S02]  /*152c0*/  IADD3 R10, R236, 0x10, RZ ;  /* 0x00000010ec0a7810 */ /* 0x000fe40007ffe0ff */
[----:B------:R-:W-:Y:S02]  /*152d0*/  ISETP.GE.AND P2, PT, R9, c[0x0][0x3c8], PT ;  /* 0x0000f20009007a0c */ /* 0x000fe40003f46270 */
[----:B------:R-:W-:-:S02]  /*152e0*/  SHF.R.S32.HI R6, RZ, 0x1f, R236 ;  /* 0x0000001fff067819 */ /* 0x000fc400000114ec */
[----:B------:R-:W-:Y:S02]  /*152f0*/  ISETP.GE.AND P4, PT, R10, c[0x0][0x3c8], PT ;  /* 0x0000f2000a007a0c */ /* 0x000fe40003f86270 */
[C---:B------:R-:W-:Y:S02]  /*15300*/  IADD3 R11, R236.reuse, 0x8, RZ ;  /* 0x00000008ec0b7810 */ /* 0x040fe40007ffe0ff */
[C---:B----4-:R-:W-:Y:S02]  /*15310*/  @!P1 LEA R2, P0, R236.reuse, R0, 0x2 ;  /* 0x00000000ec029211 */ /* 0x050fe400078010ff */
[----:B------:R-:W-:Y:S02]  /*15320*/  SHF.R.S32.HI R11, RZ, 0x1f, R11 ;  /* 0x0000001fff0b7819 */ /* 0x000fe4000001140b */
[----:B--2---:R-:W-:Y:S02]  /*15330*/  @!P1 LEA.HI.X R3, R236, R4, R6, 0x2, P0 ;  /* 0x00000004ec039211 */ /* 0x004fe400000f1406 */
[----:B------:R-:W-:-:S02]  /*15340*/  @!P2 LEA R6, P0, R9, R0, 0x2 ;  /* 0x000000000906a211 */ /* 0x000fc400078010ff */
[C---:B------:R-:W-:Y:S01]  /*15350*/  IADD3 R5, R236.reuse, 0x18, RZ ;  /* 0x00000018ec057810 */ /* 0x040fe20007ffe0ff */
[----:B------:R2:W-:Y:S01]  /*15360*/  @!P1 ST.E.64 [R2.64], R160 ;  /* 0x000000a002009985 */ /* 0x0005e2000c101b06 */
[----:B------:R-:W-:Y:S02]  /*15370*/  @!P2 LEA.HI.X R7, R9, R4, R11, 0x2, P0 ;  /* 0x000000040907a211 */ /* 0x000fe400000f140b */
[----:B------:R-:W-:Y:S02]  /*15380*/  ISETP.GE.AND P3, PT, R5, c[0x0][0x3c8], PT ;  /* 0x0000f20005007a0c */ /* 0x000fe40003f66270 */
[C---:B------:R-:W-:Y:S01]  /*15390*/  IADD3 R11, R236.reuse, 0x10, RZ ;  /* 0x00000010ec0b7810 */ /* 0x040fe20007ffe0ff */
[----:B------:R4:W-:Y:S01]  /*153a0*/  @!P2 ST.E.64 [R6.64], R162 ;  /* 0x000000a20600a985 */ /* 0x0009e2000c101b06 */
[----:B------:R-:W-:Y:S02]  /*153b0*/  IADD3 R8, R236, 0x20, RZ ;  /* 0x00000020ec087810 */ /* 0x000fe40007ffe0ff */
[----:B------:R-:W-:-:S02]  /*153c0*/  SHF.R.S32.HI R11, RZ, 0x1f, R11 ;  /* 0x0000001fff0b7819 */ /* 0x000fc4000001140b */
[----:B------:R-:W-:Y:S02]  /*153d0*/  ISETP.GE.AND P1, PT, R8, c[0x0][0x3c8], PT ;  /* 0x0000f20008007a0c */ /* 0x000fe40003f26270 */
[C---:B------:R-:W-:Y:S02]  /*153e0*/  IADD3 R9, R236.reuse, 0x28, RZ ;  /* 0x00000028ec097810 */ /* 0x040fe40007ffe0ff */
[----:B------:R-:W-:-:S04]  /*153f0*/  IADD3 R14, R236, 0x48, RZ ;  /* 0x00000048ec0e7810 */ /* 0x000fc80007ffe0ff */
[----:B------:R-:W-:Y:S02]  /*15400*/  SHF.R.S32.HI R14, RZ, 0x1f, R14 ;  /* 0x0000001fff0e7819 */ /* 0x000fe4000001140e */
[----:B--2---:R-:W-:-:S04]  /*15410*/  @!P4 LEA R2, P0, R10, R0, 0x2 ;  /* 0x000000000a02c211 */ /* 0x004fc800078010ff */
[----:B------:R-:W-:Y:S02]  /*15420*/  @!P4 LEA.HI.X R3, R10, R4, R11, 0x2, P0 ;  /* 0x000000040a03c211 */ /* 0x000fe400000f140b */
[----:B------:R-:W-:Y:S02]  /*15430*/  IADD3 R11, R236, 0x18, RZ ;  /* 0x00000018ec0b7810 */ /* 0x000fe40007ffe0ff */
[----:B----4-:R-:W-:Y:S01]  /*15440*/  @!P3 LEA R6, P0, R5, R0, 0x2 ;  /* 0x000000000506b211 */ /* 0x010fe200078010ff */
[----:B------:R2:W-:Y:S01]  /*15450*/  @!P4 ST.E.64 [R2.64], R128 ;  /* 0x000000800200c985 */ /* 0x0005e2000c101b06 */
[----:B------:R-:W-:Y:S02]  /*15460*/  SHF.R.S32.HI R11, RZ, 0x1f, R11 ;  /* 0x0000001fff0b7819 */ /* 0x000fe4000001140b */
[----:B------:R-:W-:Y:S02]  /*15470*/  ISETP.GE.AND P4, PT, R9, c[0x0][0x3c8], PT ;  /* 0x0000f20009007a0c */ /* 0x000fe40003f86270 */
[----:B------:R-:W-:-:S02]  /*15480*/  @!P3 LEA.HI.X R7, R5, R4, R11, 0x2, P0 ;  /* 0x000000040507b211 */ /* 0x000fc400000f140b */
[C---:B------:R-:W-:Y:S02]  /*15490*/  IADD3 R11, R236.reuse, 0x20, RZ ;  /* 0x00000020ec0b7810 */ /* 0x040fe40007ffe0ff */
[----:B------:R-:W-:Y:S01]  /*154a0*/  IADD3 R10, R236, 0x30, RZ ;  /* 0x00000030ec0a7810 */ /* 0x000fe20007ffe0ff */
[----:B------:R4:W-:Y:S01]  /*154b0*/  @!P3 ST.E.64 [R6.64], R140 ;  /* 0x0000008c0600b985 */ /* 0x0009e2000c101b06 */
[----:B------:R-:W-:Y:S02]  /*154c0*/  SHF.R.S32.HI R11, RZ, 0x1f, R11 ;  /* 0x0000001fff0b7819 */ /* 0x000fe4000001140b */
[----:B------:R-:W-:Y:S02]  /*154d0*/  ISETP.GE.AND P2, PT, R10, c[0x0][0x3c8], PT ;  /* 0x0000f2000a007a0c */ /* 0x000fe40003f46270 */
[----:B------:R-:W-:Y:S02]  /*154e0*/  IADD3 R5, R236, 0x38, RZ ;  /* 0x00000038ec057810 */ /* 0x000fe40007ffe0ff */
[----:B--2---:R-:W-:-:S04]  /*154f0*/  @!P1 LEA R2, P0, R8, R0, 0x2 ;  /* 0x0000000008029211 */ /* 0x004fc800078010ff */
[----:B------:R-:W-:Y:S02]  /*15500*/  @!P1 LEA.HI.X R3, R8, R4, R11, 0x2, P0 ;  /* 0x0000000408039211 */ /* 0x000fe400000f140b */
[C---:B------:R-:W-:Y:S02]  /*15510*/  IADD3 R11, R236.reuse, 0x28, RZ ;  /* 0x00000028ec0b7810 */ /* 0x040fe40007ffe0ff */
[----:B------:R-:W-:Y:S01]  /*15520*/  IADD3 R8, R236, 0x40, RZ ;  /* 0x00000040ec087810 */ /* 0x000fe20007ffe0ff */
[----:B------:R2:W-:Y:S01]  /*15530*/  @!P1 ST.E.64 [R2.64], R144 ;  /* 0x0000009002009985 */ /* 0x0005e2000c101b06 */
[----:B----4-:R-:W-:Y:S02]  /*15540*/  @!P4 LEA R6, P0, R9, R0, 0x2 ;  /* 0x000000000906c211 */ /* 0x010fe400078010ff */
[----:B------:R-:W-:Y:S02]  /*15550*/  SHF.R.S32.HI R11, RZ, 0x1f, R11 ;  /* 0x0000001fff0b7819 */ /* 0x000fe4000001140b */
[----:B------:R-:W-:-:S02]  /*15560*/  ISETP.GE.AND P1, PT, R5, c[0x0][0x3c8], PT ;  /* 0x0000f20005007a0c */ /* 0x000fc40003f26270 */
[----:B------:R-:W-:Y:S02]  /*15570*/  @!P4 LEA.HI.X R7, R9, R4, R11, 0x2, P0 ;  /* 0x000000040907c211 */ /* 0x000fe400000f140b */
[C---:B------:R-:W-:Y:S02]  /*15580*/  IADD3 R11, R236.reuse, 0x30, RZ ;  /* 0x00000030ec0b7810 */ /* 0x040fe40007ffe0ff */
[----:B------:R-:W-:Y:S01]  /*15590*/  IADD3 R9, R236, 0x38, RZ ;  /* 0x00000038ec097810 */ /* 0x000fe20007ffe0ff */
[----:B------:R4:W-:Y:S01]  /*155a0*/  @!P4 ST.E.64 [R6.64], R156 ;  /* 0x0000009c0600c985 */ /* 0x0009e2000c101b06 */
[----:B------:R-:W-:Y:S02]  /*155b0*/  SHF.R.S32.HI R11, RZ, 0x1f, R11 ;  /* 0x0000001fff0b7819 */ /* 0x000fe4000001140b */
[----:B------:R-:W-:Y:S02]  /*155c0*/  ISETP.GE.AND P4, PT, R8, c[0x0][0x3c8], PT ;  /* 0x0000f20008007a0c */ /* 0x000fe40003f86270 */
[----:B------:R-:W-:-:S02]  /*155d0*/  SHF.R.S32.HI R9, RZ, 0x1f, R9 ;  /* 0x0000001fff097819 */ /* 0x000fc40000011409 */
[----:B--2---:R-:W-:-:S04]  /*155e0*/  @!P2 LEA R2, P0, R10, R0, 0x2 ;  /* 0x000000000a02a211 */ /* 0x004fc800078010ff */
[----:B------:R-:W-:Y:S02]  /*155f0*/  @!P2 LEA.HI.X R3, R10, R4, R11, 0x2, P0 ;  /* 0x000000040a03a211 */ /* 0x000fe400000f140b */
[C---:B------:R-:W-:Y:S02]  /*15600*/  IADD3 R10, R236.reuse, 0x48, RZ ;  /* 0x00000048ec0a7810 */ /* 0x040fe40007ffe0ff */
[----:B------:R-:W-:Y:S01]  /*15610*/  IADD3 R11, R236, 0x50, RZ ;  /* 0x00000050ec0b7810 */ /* 0x000fe20007ffe0ff */
[----:B------:R2:W-:Y:S01]  /*15620*/  @!P2 ST.E.64 [R2.64], R164 ;  /* 0x000000a40200a985 */ /* 0x0005e2000c101b06 */
[----:B------:R-:W-:Y:S02]  /*15630*/  ISETP.GE.AND P3, PT, R10, c[0x0][0x3c8], PT ;  /* 0x0000f2000a007a0c */ /* 0x000fe40003f66270 */
[----:B----4-:R-:W-:Y:S02]  /*15640*/  @!P1 LEA R6, P0, R5, R0, 0x2 ;  /* 0x0000000005069211 */ /* 0x010fe400078010ff */
[----:B------:R-:W-:-:S02]  /*15650*/  ISETP.GE.AND P2, PT, R11, c[0x0][0x3c8], PT ;  /* 0x0000f2000b007a0c */ /* 0x000fc40003f46270 */
[----:B------:R-:W-:Y:S02]  /*15660*/  @!P1 LEA.HI.X R7, R5, R4, R9, 0x2, P0 ;  /* 0x0000000405079211 */ /* 0x000fe400000f1409 */
[C---:B------:R-:W-:Y:S02]  /*15670*/  IADD3 R9, R236.reuse, 0x40, RZ ;  /* 0x00000040ec097810 */ /* 0x040fe40007ffe0ff */
[----:B------:R-:W-:Y:S01]  /*15680*/  IADD3 R5, R236, 0x58, RZ ;  /* 0x00000058ec057810 */ /* 0x000fe20007ffe0ff */
[----:B------:R4:W-:Y:S01]  /*15690*/  @!P1 ST.E.64 [R6.64], R166 ;  /* 0x000000a606009985 */ /* 0x0009e2000c101b06 */
[----:B------:R-:W-:Y:S02]  /*156a0*/  SHF.R.S32.HI R9, RZ, 0x1f, R9 ;  /* 0x0000001fff097819 */ /* 0x000fe40000011409 */
[----:B------:R-:W-:Y:S02]  /*156b0*/  ISETP.GE.AND P1, PT, R5, c[0x0][0x3c8], PT ;  /* 0x0000f20005007a0c */ /* 0x000fe40003f26270 */
[----:B--2---:R-:W-:-:S04]  /*156c0*/  @!P4 LEA R2, P0, R8, R0, 0x2 ;  /* 0x000000000802c211 */ /* 0x004fc800078010ff */
[----:B------:R-:W-:Y:S02]  /*156d0*/  @!P4 LEA.HI.X R3, R8, R4, R9, 0x2, P0 ;  /* 0x000000040803c211 */ /* 0x000fe400000f1409 */
[----:B------:R-:W-:-:S03]  /*156e0*/  @!P3 LEA R8, P0, R10, R0, 0x2 ;  /* 0x000000000a08b211 */ /* 0x000fc600078010ff */
[----:B------:R2:W-:Y:S01]  /*156f0*/  @!P4 ST.E.64 [R2.64], R100 ;  /* 0x000000640200c985 */ /* 0x0005e2000c101b06 */
[----:B------:R-:W-:Y:S02]  /*15700*/  @!P3 LEA.HI.X R9, R10, R4, R14, 0x2, P0 ;  /* 0x000000040a09b211 */ /* 0x000fe400000f140e */
[C---:B------:R-:W-:Y:S02]  /*15710*/  IADD3 R14, R236.reuse, 0x50, RZ ;  /* 0x00000050ec0e7810 */ /* 0x040fe40007ffe0ff */
[C---:B----4-:R-:W-:Y:S01]  /*15720*/  @!P2 LEA R6, P0, R11.reuse, R0, 0x2 ;  /* 0x000000000b06a211 */ /* 0x050fe200078010ff */
[----:B------:R4:W-:Y:S01]  /*15730*/  @!P3 ST.E.64 [R8.64], R170 ;  /* 0x000000aa0800b985 */ /* 0x0009e2000c101b06 */
[----:B------:R-:W-:Y:S02]  /*15740*/  SHF.R.S32.HI R14, RZ, 0x1f, R14 ;  /* 0x0000001fff0e7819 */ /* 0x000fe4000001140e */
[----:B------:R-:W-:Y:S02]  /*15750*/  IADD3 R10, R236, 0x58, RZ ;  /* 0x00000058ec0a7810 */ /* 0x000fe40007ffe0ff */
[----:B------:R-:W-:-:S02]  /*15760*/  @!P2 LEA.HI.X R7, R11, R4, R14, 0x2, P0 ;  /* 0x000000040b07a211 */ /* 0x000fc400000f140e */
[----:B------:R-:W-:-:S03]  /*15770*/  SHF.R.S32.HI R10, RZ, 0x1f, R10 ;  /* 0x0000001fff0a7819 */ /* 0x000fc6000001140a */
[----:B------:R4:W-:Y:S01]  /*15780*/  @!P2 ST.E.64 [R6.64], R168 ;  /* 0x000000a80600a985 */ /* 0x0009e2000c101b06 */
[----:B--2---:R-:W-:-:S04]  /*15790*/  @!P1 LEA R2, P0, R5, R0, 0x2 ;  /* 0x0000000005029211 */ /* 0x004fc800078010ff */
[----:B------:R-:W-:-:S05]  /*157a0*/  @!P1 LEA.HI.X R3, R5, R4, R10, 0x2, P0 ;  /* 0x0000000405039211 */ /* 0x000fca00000f140a */
[----:B------:R4:W-:Y:S04]  /*157b0*/  @!P1 ST.E.64 [R2.64], R84 ;  /* 0x0000005402009985 */ /* 0x0009e8000c101b06 */
.L_x_599:
[----:B------:R-:W-:Y:S05]  /*157c0*/  BSYNC B0 ;  /* 0x0000000000007941 */ /* 0x000fea0003800000 */
.L_x_598:
[----:B------:R-:W-:Y:S05]  /*157d0*/  BRA.DIV ~URZ, `(.L_x_600) ;  /* 0x00003d827f007947 */ /* 0x000fea000b800000 */
[----:B--2---:R2:W1:Y:S04]  /*157e0*/  SHFL.IDX PT, R4, R12, 0x1, 0x1c1f ;  /* 0x003c1f000c047f89 */ /* 0x00446800000e0000 */
[----:B----4-:R2:W4:Y:S02]  /*157f0*/  SHFL.IDX PT, R0, R13, 0x1, 0x1c1f ;  /* 0x003c1f000d007f89 */ /* 0x01052400000e0000 */
.L_x_665:
[----:B------:R-:W-:Y:S01]  /*15800*/  BSSY B0, `(.L_x_601) ;  /* 0x0000054000007945 */ /* 0x000fe20003800000 */
[----:B------:R-:W-:Y:S05]  /*15810*/  @P6 BRA `(.L_x_602) ;  /* 0x0000052000006947 */ /* 0x000fea0003800000 */
[C---:B------:R-:W-:Y:S02]  /*15820*/  ISETP.GE.AND P1, PT, R236.reuse, c[0x0][0x3c8], PT ;  /* 0x0000f200ec007a0c */ /* 0x040fe40003f26270 */
[C---:B------:R-:W-:Y:S02]  /*15830*/  IADD3 R9, R236.reuse, 0x8, RZ ;  /* 0x00000008ec097810 */ /* 0x040fe40007ffe0ff */
[----:B------:R-:W-:Y:S02]  /*15840*/  IADD3 R11, R236, 0x10, RZ ;  /* 0x00000010ec0b7810 */ /* 0x000fe40007ffe0ff */
[----:B------:R-:W-:-:S02]  /*15850*/  ISETP.GE.AND P0, PT, R9, c[0x0][0x3c8], PT ;  /* 0x0000f20009007a0c */ /* 0x000fc40003f06270 */
[C---:B------:R-:W-:Y:S02]  /*15860*/  IADD3 R5, R236.reuse, 0x18, RZ ;  /* 0x00000018ec057810 */ /* 0x040fe40007ffe0ff */
[----:B------:R-:W-:Y:S02]  /*15870*/  SHF.R.S32.HI R6, RZ, 0x1f, R236 ;  /* 0x0000001fff067819 */ /* 0x000fe400000114ec */
[----:B------:R-:W-:Y:S02]  /*15880*/  ISETP.GE.AND P3, PT, R11, c[0x0][0x3c8], PT ;  /* 0x0000f2000b007a0c */ /* 0x000fe40003f66270 */
[C---:B----4-:R-:W-:Y:S02]  /*15890*/  @!P1 LEA R2, P2, R236.reuse, R0, 0x2 ;  /* 0x00000000ec029211 */ /* 0x050fe400078410ff */
[----:B------:R-:W-:Y:S02]  /*158a0*/  IADD3 R10, R236, 0x8, RZ ;  /* 0x00000008ec0a7810 */ /* 0x000fe40007ffe0ff */
[----:B------:R-:W-:-:S02]  /*158b0*/  ISETP.GE.AND P5, PT, R5, c[0x0][0x3c8], PT ;  /* 0x0000f20005007a0c */ /* 0x000fc40003fa6270 */
[C---:B-1----:R-:W-:Y:S02]  /*158c0*/  @!P1 LEA.HI.X R3, R236.reuse, R4, R6, 0x2, P2 ;  /* 0x00000004ec039211 */ /* 0x042fe400010f1406 */
[----:B------:R-:W-:Y:S02]  /*158d0*/  SHF.R.S32.HI R10, RZ, 0x1f, R10 ;  /* 0x0000001fff0a7819 */ /* 0x000fe4000001140a */
[C---:B------:R-:W-:Y:S01]  /*158e0*/  @!P0 LEA R6, P2, R9.reuse, R0, 0x2 ;  /* 0x0000000009068211 */ /* 0x040fe200078410ff */
[----:B------:R1:W-:Y:S01]  /*158f0*/  @!P1 ST.E.64 [R2.64], R124 ;  /* 0x0000007c02009985 */ /* 0x0003e2000c101b06 */
[C---:B------:R-:W-:Y:S02]  /*15900*/  IADD3 R8, R236.reuse, 0x20, RZ ;  /* 0x00000020ec087810 */ /* 0x040fe40007ffe0ff */
[----:B------:R-:W-:Y:S02]  /*15910*/  @!P0 LEA.HI.X R7, R9, R4, R10, 0x2, P2 ;  /* 0x0000000409078211 */ /* 0x000fe400010f140a */
[----:B------:R-:W-:-:S02]  /*15920*/  IADD3 R14, R236, 0x10, RZ ;  /* 0x00000010ec0e7810 */ /* 0x000fc40007ffe0ff */
[----:B------:R-:W-:Y:S01]  /*15930*/  ISETP.GE.AND P2, PT, R8, c[0x0][0x3c8], PT ;  /* 0x0000f20008007a0c */ /* 0x000fe20003f46270 */
[----:B------:R4:W-:Y:S01]  /*15940*/  @!P0 ST.E.64 [R6.64], R126 ;  /* 0x0000007e06008985 */ /* 0x0009e2000c101b06 */
[C---:B------:R-:W-:Y:S02]  /*15950*/  IADD3 R9, R236.reuse, 0x18, RZ ;  /* 0x00000018ec097810 */ /* 0x040fe40007ffe0ff */
[----:B------:R-:W-:Y:S02]  /*15960*/  IADD3 R10, R236, 0x28, RZ ;  /* 0x00000028ec0a7810 */ /* 0x000fe40007ffe0ff */
[----:B------:R-:W-:Y:S02]  /*15970*/  SHF.R.S32.HI R14, RZ, 0x1f, R14 ;  /* 0x0000001fff0e7819 */ /* 0x000fe4000001140e */
[----:B------:R-:W-:Y:S02]  /*15980*/  SHF.R.S32.HI R9, RZ, 0x1f, R9 ;  /* 0x0000001fff097819 */ /* 0x000fe40000011409 */
[----:B------:R-:W-:-:S02]  /*15990*/  ISETP.GE.AND P1, PT, R10, c[0x0][0x3c8], PT ;  /* 0x0000f2000a007a0c */ /* 0x000fc40003f26270 */
[C---:B------:R-:W-:Y:S02]  /*159a0*/  IADD3 R17, R236.reuse, 0x40, RZ ;  /* 0x00000040ec117810 */ /* 0x040fe40007ffe0ff */
[C---:B------:R-:W-:Y:S02]  /*159b0*/  IADD3 R15, R236.reuse, 0x30, RZ ;  /* 0x00000030ec0f7810 */ /* 0x040fe40007ffe0ff */
[----:B------:R-:W-:Y:S02]  /*159c0*/  IADD3 R18, R236, 0x40, RZ ;  /* 0x00000040ec127810 */ /* 0x000fe40007ffe0ff */
[----:B------:R-:W-:Y:S02]  /*159d0*/  SHF.R.S32.HI R15, RZ, 0x1f, R15 ;  /* 0x0000001fff0f7819 */ /* 0x000fe4000001140f */
[----:B------:R-:W-:Y:S02]  /*159e0*/  SHF.R.S32.HI R18, RZ, 0x1f, R18 ;  /* 0x0000001fff127819 */ /* 0x000fe40000011412 */
[----:B-1----:R-:W-:-:S02]  /*159f0*/  @!P3 LEA R2, P4, R11, R0, 0x2 ;  /* 0x000000000b02b211 */ /* 0x002fc400078810ff */
[C---:B------:R-:W-:Y:S02]  /*15a00*/  IADD3 R16, R236.reuse, 0x48, RZ ;  /* 0x00000048ec107810 */ /* 0x040fe40007ffe0ff */
[----:B------:R-:W-:Y:S02]  /*15a10*/  @!P3 LEA.HI.X R3, R11, R4, R14, 0x2, P4 ;  /* 0x000000040b03b211 */ /* 0x000fe400020f140e */
[C---:B------:R-:W-:Y:S02]  /*15a20*/  IADD3 R11, R236.reuse, 0x30, RZ ;  /* 0x00000030ec0b7810 */ /* 0x040fe40007ffe0ff */
[C---:B----4-:R-:W-:Y:S01]  /*15a30*/  @!P5 LEA R6, P0, R5.reuse, R0, 0x2 ;  /* 0x000000000506d211 */ /* 0x050fe200078010ff */
[----:B------:R1:W-:Y:S01]  /*15a40*/  @!P3 ST.E.64 [R2.64], R130 ;  /* 0x000000820200b985 */ /* 0x0003e2000c101b06 */
[----:B------:R-:W-:Y:S02]  /*15a50*/  IADD3 R14, R236, 0x28, RZ ;  /* 0x00000028ec0e7810 */ /* 0x000fe40007ffe0ff */
[----:B------:R-:W-:-:S02]  /*15a60*/  @!P5 LEA.HI.X R7, R5, R4, R9, 0x2, P0 ;  /* 0x000000040507d211 */ /* 0x000fc400000f1409 */
[C---:B------:R-:W-:Y:S02]  /*15a70*/  IADD3 R9, R236.reuse, 0x20, RZ ;  /* 0x00000020ec097810 */ /* 0x040fe40007ffe0ff */
[----:B------:R-:W-:Y:S01]  /*15a80*/  ISETP.GE.AND P0, PT, R11, c[0x0][0x3c8], PT ;  /* 0x0000f2000b007a0c */ /* 0x000fe20003f06270 */
[----:B------:R4:W-:Y:S01]  /*15a90*/  @!P5 ST.E.64 [R6.64], R96 ;  /* 0x000000600600d985 */ /* 0x0009e2000c101b06 */
[----:B------:R-:W-:Y:S02]  /*15aa0*/  IADD3 R5, R236, 0x38, RZ ;  /* 0x00000038ec057810 */ /* 0x000fe40007ffe0ff */
[----:B------:R-:W-:Y:S02]  /*15ab0*/  SHF.R.S32.HI R9, RZ, 0x1f, R9 ;  /* 0x0000001fff097819 */ /* 0x000fe40000011409 */
[----:B------:R-:W-:Y:S02]  /*15ac0*/  ISETP.GE.AND P4, PT, R5, c[0x0][0x3c8], PT ;  /* 0x0000f20005007a0c */ /* 0x000fe40003f86270 */
[----:B------:R-:W-:-:S02]  /*15ad0*/  SHF.R.S32.HI R14, RZ, 0x1f, R14 ;  /* 0x0000001fff0e7819 */ /* 0x000fc4000001140e */
[----:B------:R-:W-:Y:S02]  /*15ae0*/  ISETP.GE.AND P5, PT, R17, c[0x0][0x3c8], PT ;  /* 0x0000f20011007a0c */ /* 0x000fe40003fa6270 */
[----:B------:R-:W-:Y:S02]  /*15af0*/  SHF.R.S32.HI R16, RZ, 0x1f, R16 ;  /* 0x0000001fff107819 */ /* 0x000fe40000011410 */
[----:B-1----:R-:W-:-:S04]  /*15b00*/  @!P2 LEA R2, P3, R8, R0, 0x2 ;  /* 0x000000000802a211 */ /* 0x002fc800078610ff */
[----:B------:R-:W-:Y:S02]  /*15b10*/  @!P2 LEA.HI.X R3, R8, R4, R9, 0x2, P3 ;  /* 0x000000040803a211 */ /* 0x000fe400018f1409 */
[----:B------:R-:W-:-:S03]  /*15b20*/  @!P1 LEA R8, P3, R10, R0, 0x2 ;  /* 0x000000000a089211 */ /* 0x000fc600078610ff */
[----:B------:R1:W-:Y:S01]  /*15b30*/  @!P2 ST.E.64 [R2.64], R104 ;  /* 0x000000680200a985 */ /* 0x0003e2000c101b06 */
[----:B------:R-:W-:Y:S02]  /*15b40*/  @!P1 LEA.HI.X R9, R10, R4, R14, 0x2, P3 ;  /* 0x000000040a099211 */ /* 0x000fe400018f140e */
[C---:B------:R-:W-:Y:S02]  /*15b50*/  IADD3 R14, R236.reuse, 0x48, RZ ;  /* 0x00000048ec0e7810 */ /* 0x040fe40007ffe0ff */
[C---:B----4-:R-:W-:Y:S01]  /*15b60*/  @!P0 LEA R6, P2, R11.reuse, R0, 0x2 ;  /* 0x000000000b068211 */ /* 0x050fe200078410ff */
[----:B------:R4:W-:Y:S01]  /*15b70*/  @!P1 ST.E.64 [R8.64], R110 ;  /* 0x0000006e08009985 */ /* 0x0009e2000c101b06 */
[----:B------:R-:W-:Y:S02]  /*15b80*/  IADD3 R10, R236, 0x38, RZ ;  /* 0x00000038ec0a7810 */ /* 0x000fe40007ffe0ff */
[----:B------:R-:W-:Y:S02]  /*15b90*/  ISETP.GE.AND P3, PT, R14, c[0x0][0x3c8], PT ;  /* 0x0000f2000e007a0c */ /* 0x000fe40003f66270 */
[----:B------:R-:W-:-:S02]  /*15ba0*/  @!P0 LEA.HI.X R7, R11, R4, R15, 0x2, P2 ;  /* 0x000000040b078211 */ /* 0x000fc400010f140f */
[----:B------:R-:W-:Y:S02]  /*15bb0*/  SHF.R.S32.HI R10, RZ, 0x1f, R10 ;  /* 0x0000001fff0a7819 */ /* 0x000fe4000001140a */
[----:B------:R-:W-:Y:S01]  /*15bc0*/  IADD3 R15, R236, 0x50, RZ ;  /* 0x00000050ec0f7810 */ /* 0x000fe20007ffe0ff */
[----:B------:R5:W-:Y:S03]  /*15bd0*/  @!P0 ST.E.64 [R6.64], R112 ;  /* 0x0000007006008985 */ /* 0x000be6000c101b06 */
[----:B------:R-:W-:Y:S02]  /*15be0*/  ISETP.GE.AND P2, PT, R15, c[0x0][0x3c8], PT ;  /* 0x0000f2000f007a0c */ /* 0x000fe40003f46270 */
[----:B-1----:R-:W-:-:S04]  /*15bf0*/  @!P4 LEA R2, P1, R5, R0, 0x2 ;  /* 0x000000000502c211 */ /* 0x002fc800078210ff */
[----:B------:R-:W-:Y:S02]  /*15c00*/  @!P4 LEA.HI.X R3, R5, R4, R10, 0x2, P1 ;  /* 0x000000040503c211 */ /* 0x000fe400008f140a */
[C---:B------:R-:W-:Y:S02]  /*15c10*/  @!P5 LEA R10, P0, R17.reuse, R0, 0x2 ;  /* 0x00000000110ad211 */ /* 0x040fe400078010ff */
[----:B------:R-:W-:Y:S01]  /*15c20*/  IADD3 R5, R236, 0x58, RZ ;  /* 0x00000058ec057810 */ /* 0x000fe20007ffe0ff */
[----:B------:R1:W-:Y:S01]  /*15c30*/  @!P4 ST.E.64 [R2.64], R114 ;  /* 0x000000720200c985 */ /* 0x0003e2000c101b06 */
[----:B------:R-:W-:Y:S02]  /*15c40*/  @!P5 LEA.HI.X R11, R17, R4, R18, 0x2, P0 ;  /* 0x00000004110bd211 */ /* 0x000fe400000f1412 */
[C---:B----4-:R-:W-:Y:S02]  /*15c50*/  @!P3 LEA R8, P0, R14.reuse, R0, 0x2 ;  /* 0x000000000e08b211 */ /* 0x050fe400078010ff */
[----:B------:R-:W-:Y:S01]  /*15c60*/  ISETP.GE.AND P1, PT, R5, c[0x0][0x3c8], PT ;  /* 0x0000f20005007a0c */ /* 0x000fe20003f26270 */
[----:B------:R4:W-:Y:S01]  /*15c70*/  @!P5 ST.E.64 [R10.64], R146 ;  /* 0x000000920a00d985 */ /* 0x0009e2000c101b06 */
[----:B------:R-:W-:-:S02]  /*15c80*/  @!P3 LEA.HI.X R9, R14, R4, R16, 0x2, P0 ;  /* 0x000000040e09b211 */ /* 0x000fc400000f1410 */
[C---:B------:R-:W-:Y:S02]  /*15c90*/  IADD3 R16, R236.reuse, 0x50, RZ ;  /* 0x00000050ec107810 */ /* 0x040fe40007ffe0ff */
[C---:B-----5:R-:W-:Y:S01]  /*15ca0*/  @!P2 LEA R6, P0, R15.reuse, R0, 0x2 ;  /* 0x000000000f06a211 */ /* 0x060fe200078010ff */
[----:B------:R4:W-:Y:S01]  /*15cb0*/  @!P3 ST.E.64 [R8.64], R142 ;  /* 0x0000008e0800b985 */ /* 0x0009e2000c101b06 */
[----:B------:R-:W-:Y:S02]  /*15cc0*/  SHF.R.S32.HI R16, RZ, 0x1f, R16 ;  /* 0x0000001fff107819 */ /* 0x000fe40000011410 */
[----:B------:R-:W-:Y:S02]  /*15cd0*/  IADD3 R14, R236, 0x58, RZ ;  /* 0x00000058ec0e7810 */ /* 0x000fe40007ffe0ff */
[----:B------:R-:W-:Y:S02]  /*15ce0*/  @!P2 LEA.HI.X R7, R15, R4, R16, 0x2, P0 ;  /* 0x000000040f07a211 */ /* 0x000fe400000f1410 */
[----:B------:R-:W-:-:S03]  /*15cf0*/  SHF.R.S32.HI R14, RZ, 0x1f, R14 ;  /* 0x0000001fff0e7819 */ /* 0x000fc6000001140e */
[----:B------:R4:W-:Y:S01]  /*15d00*/  @!P2 ST.E.64 [R6.64], R82 ;  /* 0x000000520600a985 */ /* 0x0009e2000c101b06 */
[----:B-1----:R-:W-:-:S04]  /*15d10*/  @!P1 LEA R2, P0, R5, R0, 0x2 ;  /* 0x0000000005029211 */ /* 0x002fc800078010ff */
[----:B------:R-:W-:-:S05]  /*15d20*/  @!P1 LEA.HI.X R3, R5, R4, R14, 0x2, P0 ;  /* 0x0000000405039211 */ /* 0x000fca00000f140e */
[----:B------:R4:W-:Y:S04]  /*15d30*/  @!P1 ST.E.64 [R2.64], R80 ;  /* 0x0000005002009985 */ /* 0x0009e8000c101b06 */
.L_x_602:
[----:B------:R-:W-:Y:S05]  /*15d40*/  BSYNC B0 ;  /* 0x0000000000007941 */ /* 0x000fea0003800000 */
.L_x_601:
[----:B------:R-:W-:Y:S05]  /*15d50*/  BRA.DIV ~URZ, `(.L_x_603) ;  /* 0x000038c27f007947 */ /* 0x000fea000b800000 */
[----:B-1----:R1:W2:Y:S02]  /*15d60*/  SHFL.IDX PT, R4, R12, 0x2, 0x1c1f ;  /* 0x005c1f000c047f89 */ /* 0x0022a400000e0000 */
.L_x_666:
[----:B------:R-:W-:Y:S05]  /*15d70*/  BRA.DIV ~URZ, `(.L_x_604) ;  /* 0x000039127f007947 */ /* 0x000fea000b800000 */
[----:B----4-:R4:W1:Y:S02]  /*15d80*/  SHFL.IDX PT, R0, R13, 0x2, 0x1c1f ;  /* 0x005c1f000d007f89 */ /* 0x01086400000e0000 */
.L_x_667:
[----:B------:R-:W-:Y:S01]  /*15d90*/  LOP3.LUT P0, RZ, R198, 0x1, RZ, 0xc0, !PT ;  /* 0x00000001c6ff7812 */ /* 0x000fe2000780c0ff */
[----:B------:R-:W-:-:S12]  /*15da0*/  BSSY B0, `(.L_x_605) ;  /* 0x0000054000007945 */ /* 0x000fd80003800000 */
[----:B------:R-:W-:Y:S05]  /*15db0*/  @P0 BRA `(.L_x_606) ;  /* 0x0000052000000947 */ /* 0x000fea0003800000 */
[C---:B------:R-:W-:Y:S02]  /*15dc0*/  IADD3 R5, R236.reuse, 0x8, RZ ;  /* 0x00000008ec057810 */ /* 0x040fe40007ffe0ff */
[C---:B------:R-:W-:Y:S02]  /*15dd0*/  ISETP.GE.AND P0, PT, R236.reuse, c[0x0][0x3c8], PT ;  /* 0x0000f200ec007a0c */ /* 0x040fe40003f06270 */
[----:B------:R-:W-:Y:S02]  /*15de0*/  ISETP.GE.AND P2, PT, R5, c[0x0][0x3c8], PT ;  /* 0x0000f20005007a0c */ /* 0x000fe40003f46270 */
[C---:B------:R-:W-:Y:S02]  /*15df0*/  IADD3 R16, R236.reuse, 0x10, RZ ;  /* 0x00000010ec107810 */ /* 0x040fe40007ffe0ff */
[----:B------:R-:W-:Y:S02]  /*15e00*/  IADD3 R10, R236, 0x18, RZ ;  /* 0x00000018ec0a7810 */ /* 0x000fe40007ffe0ff */
[----:B------:R-:W-:-:S02]  /*15e10*/  ISETP.GE.AND P4, PT, R16, c[0x0][0x3c8], PT ;  /* 0x0000f20010007a0c */ /* 0x000fc40003f86270 */
[----:B------:R-:W-:Y:S02]  /*15e20*/  IADD3 R6, R236, 0x8, RZ ;  /* 0x00000008ec067810 */ /* 0x000fe40007ffe0ff */
[----:B------:R-:W-:Y:S02]  /*15e30*/  ISETP.GE.AND P3, PT, R10, c[0x0][0x3c8], PT ;  /* 0x0000f2000a007a0c */ /* 0x000fe40003f66270 */
[-C--:B-1----:R-:W-:Y:S02]  /*15e40*/  @!P0 LEA R2, P5, R236, R0.reuse, 0x2 ;  /* 0x00000000ec028211 */ /* 0x082fe400078a10ff */
[----:B------:R-:W-:Y:S02]  /*15e50*/  SHF.R.S32.HI R7, RZ, 0x1f, R236 ;  /* 0x0000001fff077819 */ /* 0x000fe400000114ec */
[----:B------:R-:W-:Y:S02]  /*15e60*/  SHF.R.S32.HI R6, RZ, 0x1f, R6 ;  /* 0x0000001fff067819 */ /* 0x000fe40000011406 */
[----:B------:R-:W-:-:S02]  /*15e70*/  @!P2 LEA R8, P1, R5, R0, 0x2 ;  /* 0x000000000508a211 */ /* 0x000fc400078210ff */
[CC--:B--2---:R-:W-:Y:S02]  /*15e80*/  @!P0 LEA.HI.X R3, R236.reuse, R4.reuse, R7, 0x2, P5 ;  /* 0x00000004ec038211 */ /* 0x0c4fe400028f1407 */
[C---:B------:R-:W-:Y:S02]  /*15e90*/  IADD3 R11, R236.reuse, 0x28, RZ ;  /* 0x00000028ec0b7810 */ /* 0x040fe40007ffe0ff */
[C---:B------:R-:W-:Y:S01]  /*15ea0*/  IADD3 R14, R236.reuse, 0x20, RZ ;  /* 0x00000020ec0e7810 */ /* 0x040fe20007ffe0ff */
[----:B------:R1:W-:Y:S01]  /*15eb0*/  @!P0 ST.E.64 [R2.64], R34 ;  /* 0x0000002202008985 */ /* 0x0003e2000c101b06 */
[----:B------:R-:W-:Y:S02]  /*15ec0*/  @!P2 LEA.HI.X R9, R5, R4, R6, 0x2, P1 ;  /* 0x000000040509a211 */ /* 0x000fe400008f1406 */
[C---:B------:R-:W-:Y:S02]  /*15ed0*/  IADD3 R17, R236.reuse, 0x10, RZ ;  /* 0x00000010ec117810 */ /* 0x040fe40007ffe0ff */
[----:B------:R-:W-:Y:S01]  /*15ee0*/  IADD3 R15, R236, 0x18, RZ ;  /* 0x00000018ec0f7810 */ /* 0x000fe20007ffe0ff */
[----:B------:R2:W-:Y:S01]  /*15ef0*/  @!P2 ST.E.64 [R8.64], R36 ;  /* 0x000000240800a985 */ /* 0x0005e2000c101b06 */
[----:B------:R-:W-:-:S02]  /*15f00*/  ISETP.GE.AND P0, PT, R11, c[0x0][0x3c8], PT ;  /* 0x0000f2000b007a0c */ /* 0x000fc40003f06270 */
[----:B------:R-:W-:Y:S02]  /*15f10*/  ISETP.GE.AND P1, PT, R14, c[0x0][0x3c8], PT ;  /* 0x0000f2000e007a0c */ /* 0x000fe40003f26270 */
[----:B------:R-:W-:Y:S02]  /*15f20*/  @!P4 LEA R6, P5, R16, R0, 0x2 ;  /* 0x000000001006c211 */ /* 0x000fe400078a10ff */
[----:B------:R-:W-:Y:S02]  /*15f30*/  SHF.R.S32.HI R17, RZ, 0x1f, R17 ;  /* 0x0000001fff117819 */ /* 0x000fe40000011411 */
[----:B------:R-:W-:Y:S02]  /*15f40*/  SHF.R.S32.HI R15, RZ, 0x1f, R15 ;  /* 0x0000001fff0f7819 */ /* 0x000fe4000001140f */
[----:B------:R-:W-:Y:S02]  /*15f50*/  IADD3 R5, R236, 0x30, RZ ;  /* 0x00000030ec057810 */ /* 0x000fe40007ffe0ff */
[----:B------:R-:W-:-:S02]  /*15f60*/  @!P4 LEA.HI.X R7, R16, R4, R17, 0x2, P5 ;  /* 0x000000041007c211 */ /* 0x000fc400028f1411 */
[----:B------:R-:W-:Y:S02]  /*15f70*/  ISETP.GE.AND P6, PT, R5, c[0x0][0x3c8], PT ;  /* 0x0000f20005007a0c */ /* 0x000fe40003fc6270 */
[C---:B------:R-:W-:Y:S01]  /*15f80*/  IADD3 R16, R236.reuse, 0x20, RZ ;  /* 0x00000020ec107810 */ /* 0x040fe20007ffe0ff */
[----:B------:R5:W-:Y:S01]  /*15f90*/  @!P4 ST.E.64 [R6.64], R38 ;  /* 0x000000260600c985 */ /* 0x000be2000c101b06 */
[----:B------:R-:W-:Y:S02]  /*15fa0*/  IADD3 R17, R236, 0x48, RZ ;  /* 0x00000048ec117810 */ /* 0x000fe40007ffe0ff */
[----:B------:R-:W-:Y:S02]  /*15fb0*/  SHF.R.S32.HI R16, RZ, 0x1f, R16 ;  /* 0x0000001fff107819 */ /* 0x000fe40000011410 */
[----:B-1----:R-:W-:Y:S02]  /*15fc0*/  @!P3 LEA R2, P2, R10, R0, 0x2 ;  /* 0x000000000a02b211 */ /* 0x002fe400078410ff */
[----:B------:R-:W-:-:S02]  /*15fd0*/  IADD3 R18, R236, 0x48, RZ ;  /* 0x00000048ec127810 */ /* 0x000fc40007ffe0ff */
[----:B------:R-:W-:Y:S02]  /*15fe0*/  @!P3 LEA.HI.X R3, R10, R4, R15, 0x2, P2 ;  /* 0x000000040a03b211 */ /* 0x000fe400010f140f */
[C---:B------:R-:W-:Y:S02]  /*15ff0*/  IADD3 R15, R236.reuse, 0x28, RZ ;  /* 0x00000028ec0f7810 */ /* 0x040fe40007ffe0ff */
[----:B------:R-:W-:Y:S01]  /*16000*/  IADD3 R10, R236, 0x38, RZ ;  /* 0x00000038ec0a7810 */ /* 0x000fe20007ffe0ff */
[----:B------:R1:W-:Y:S01]  /*16010*/  @!P3 ST.E.64 [R2.64], R40 ;  /* 0x000000280200b985 */ /* 0x0003e2000c101b06 */
[----:B------:R-:W-:Y:S02]  /*16020*/  SHF.R.S32.HI R15, RZ, 0x1f, R15 ;  /* 0x0000001fff0f7819 */ /* 0x000fe4000001140f */
[----:B--2---:R-:W-:Y:S02]  /*16030*/  @!P1 LEA R8, P5, R14, R0, 0x2 ;  /* 0x000000000e089211 */ /* 0x004fe400078a10ff */
[----:B------:R-:W-:-:S02]  /*16040*/  ISETP.GE.AND P4, PT, R10, c[0x0][0x3c8], PT ;  /* 0x0000f2000a007a0c */ /* 0x000fc40003f86270 */
[----:B------:R-:W-:Y:S02]  /*16050*/  @!P1 LEA.HI.X R9, R14, R4, R16, 0x2, P5 ;  /* 0x000000040e099211 */ /* 0x000fe400028f1410 */
[C---:B------:R-:W-:Y:S02]  /*16060*/  IADD3 R14, R236.reuse, 0x40, RZ ;  /* 0x00000040ec0e7810 */ /* 0x040fe40007ffe0ff */
[----:B------:R-:W-:Y:S01]  /*16070*/  IADD3 R16, R236, 0x40, RZ ;  /* 0x00000040ec107810 */ /* 0x000fe20007ffe0ff */
[----:B------:R-:W-:Y:S01]  /*16080*/  @!P1 ST.E.64 [R8.64], R64 ;  /* 0x0000004008009985 */ /* 0x000fe2000c101b06 */
[----:B------:R-:W-:Y:S02]  /*16090*/  ISETP.GE.AND P3, PT, R14, c[0x0][0x3c8], PT ;  /* 0x0000f2000e007a0c */ /* 0x000fe40003f66270 */
[----:B-----5:R-:W-:Y:S02]  /*160a0*/  @!P6 LEA R6, P5, R5, R0, 0x2 ;  /* 0x000000000506e211 */ /* 0x020fe400078a10ff */
[----:B------:R-:W-:-:S02]  /*160b0*/  SHF.R.S32.HI R16, RZ, 0x1f, R16 ;  /* 0x0000001fff107819 */ /* 0x000fc40000011410 */
[----:B------:R-:W-:Y:S02]  /*160c0*/  SHF.R.S32.HI R18, RZ, 0x1f, R18 ;  /* 0x0000001fff127819 */ /* 0x000fe40000011412 */
[----:B-1----:R-:W-:-:S04]  /*160d0*/  @!P0 LEA R2, P2, R11, R0, 0x2 ;  /* 0x000000000b028211 */ /* 0x002fc800078410ff */
[-C--:B------:R-:W-:Y:S02]  /*160e0*/  @!P0 LEA.HI.X R3, R11, R4.reuse, R15, 0x2, P2 ;  /* 0x000000040b038211 */ /* 0x080fe400010f140f */
[C---:B------:R-:W-:Y:S02]  /*160f0*/  IADD3 R11, R236.reuse, 0x30, RZ ;  /* 0x00000030ec0b7810 */ /* 0x040fe40007ffe0ff */
[----:B------:R-:W-:Y:S01]  /*16100*/  IADD3 R15, R236, 0x50, RZ ;  /* 0x00000050ec0f7810 */ /* 0x000fe20007ffe0ff */
        /* <DEDUP_REMOVED lines=9> */
[----:B------:R-:W-:Y:S02]  /*161a0*/  ISETP.GE.AND P0, PT, R5, c[0x0][0x3c8], PT ;  /* 0x0000f20005007a0c */ /* 0x000fe40003f06270 */
[----:B-1----:R-:W-:-:S04]  /*161b0*/  @!P4 LEA R2, P5, R10, R0, 0x2 ;  /* 0x000000000a02c211 */ /* 0x002fc800078a10ff */
[----:B------:R-:W-:Y:S02]  /*161c0*/  @!P4 LEA.HI.X R3, R10, R4, R11, 0x2, P5 ;  /* 0x000000040a03c211 */ /* 0x000fe400028f140b */
[----:B------:R-:W-:-:S03]  /*161d0*/  @!P3 LEA R10, P5, R14, R0, 0x2 ;  /* 0x000000000e0ab211 */ /* 0x000fc600078a10ff */
[----:B------:R1:W-:Y:S01]  /*161e0*/  @!P4 ST.E.64 [R2.64], R46 ;  /* 0x0000002e0200c985 */ /* 0x0003e2000c101b06 */
[----:B------:R-:W-:Y:S02]  /*161f0*/  @!P3 LEA.HI.X R11, R14, R4, R16, 0x2, P5 ;  /* 0x000000040e0bb211 */ /* 0x000fe400028f1410 */
[-C--:B------:R-:W-:Y:S02]  /*16200*/  @!P2 LEA R8, P4, R17, R0.reuse, 0x2 ;  /* 0x000000001108a211 */ /* 0x080fe400078810ff */
[C---:B------:R-:W-:Y:S01]  /*16210*/  IADD3 R16, R236.reuse, 0x50, RZ ;  /* 0x00000050ec107810 */ /* 0x040fe20007ffe0ff */
[----:B------:R3:W-:Y:S01]  /*16220*/  @!P3 ST.E.64 [R10.64], R68 ;  /* 0x000000440a00b985 */ /* 0x0007e2000c101b06 */
[----:B------:R-:W-:Y:S02]  /*16230*/  IADD3 R14, R236, 0x58, RZ ;  /* 0x00000058ec0e7810 */ /* 0x000fe40007ffe0ff */
[----:B--2---:R-:W-:Y:S02]  /*16240*/  @!P1 LEA R6, P5, R15, R0, 0x2 ;  /* 0x000000000f069211 */ /* 0x004fe400078a10ff */
[----:B------:R-:W-:-:S02]  /*16250*/  SHF.R.S32.HI R16, RZ, 0x1f, R16 ;  /* 0x0000001fff107819 */ /* 0x000fc40000011410 */
[-C--:B------:R-:W-:Y:S02]  /*16260*/  @!P2 LEA.HI.X R9, R17, R4.reuse, R18, 0x2, P4 ;  /* 0x000000041109a211 */ /* 0x080fe400020f1412 */
[----:B------:R-:W-:Y:S02]  /*16270*/  SHF.R.S32.HI R14, RZ, 0x1f, R14 ;  /* 0x0000001fff0e7819 */ /* 0x000fe4000001140e */
[----:B------:R-:W-:Y:S01]  /*16280*/  @!P1 LEA.HI.X R7, R15, R4, R16, 0x2, P5 ;  /* 0x000000040f079211 */ /* 0x000fe200028f1410 */
[----:B------:R3:W-:Y:S04]  /*16290*/  @!P2 ST.E.64 [R8.64], R60 ;  /* 0x0000003c0800a985 */ /* 0x0007e8000c101b06 */
[----:B------:R3:W-:Y:S01]  /*162a0*/  @!P1 ST.E.64 [R6.64], R48 ;  /* 0x0000003006009985 */ /* 0x0007e2000c101b06 */
[----:B-1----:R-:W-:-:S04]  /*162b0*/  @!P0 LEA R2, P4, R5, R0, 0x2 ;  /* 0x0000000005028211 */ /* 0x002fc800078810ff */
[----:B------:R-:W-:-:S05]  /*162c0*/  @!P0 LEA.HI.X R3, R5, R4, R14, 0x2, P4 ;  /* 0x0000000405038211 */ /* 0x000fca00020f140e */
[----:B------:R3:W-:Y:S04]  /*162d0*/  @!P0 ST.E.64 [R2.64], R26 ;  /* 0x0000001a02008985 */ /* 0x0007e8000c101b06 */
.L_x_606:
[----:B------:R-:W-:Y:S05]  /*162e0*/  BSYNC B0 ;  /* 0x0000000000007941 */ /* 0x000fea0003800000 */
.L_x_605:
[----:B------:R-:W-:Y:S05]  /*162f0*/  BRA.DIV ~URZ, `(.L_x_607) ;  /* 0x000033f27f007947 */ /* 0x000fea000b800000 */
[----:B--2---:R2:W3:Y:S04]  /*16300*/  SHFL.IDX PT, R4, R12, 0x3, 0x1c1f ;  /* 0x007c1f000c047f89 */ /* 0x0044e800000e0000 */
[----:B-1----:R2:W1:Y:S02]  /*16310*/  SHFL.IDX PT, R0, R13, 0x3, 0x1c1f ;  /* 0x007c1f000d007f89 */ /* 0x00246400000e0000 */
.L_x_668:
[----:B------:R-:W-:-:S13]  /*16320*/  LOP3.LUT P0, RZ, R198, 0x2, RZ, 0xc0, !PT ;  /* 0x00000002c6ff7812 */ /* 0x000fda000780c0ff */
[----:B------:R-:W-:Y:S05]  /*16330*/  @P0 BRA `(.L_x_595) ;  /* 0x0000138000000947 */ /* 0x000fea0003800000 */
[C---:B------:R-:W-:Y:S02]  /*16340*/  ISETP.GE.AND P4, PT, R236.reuse, c[0x0][0x3c8], PT ;  /* 0x0000f200ec007a0c */ /* 0x040fe40003f86270 */
[C---:B---3--:R-:W-:Y:S02]  /*16350*/  IADD3 R8, R236.reuse, 0x8, RZ ;  /* 0x00000008ec087810 */ /* 0x048fe40007ffe0ff */
[----:B--2---:R-:W-:Y:S02]  /*16360*/  IADD3 R12, R236, 0x18, RZ ;  /* 0x00000018ec0c7810 */ /* 0x004fe40007ffe0ff */
[----:B------:R-:W-:Y:S02]  /*16370*/  ISETP.GE.AND P3, PT, R8, c[0x0][0x3c8], PT ;  /* 0x0000f20008007a0c */ /* 0x000fe40003f66270 */
[----:B------:R-:W-:Y:S02]  /*16380*/  ISETP.GE.AND P1, PT, R12, c[0x0][0x3c8], PT ;  /* 0x0000f2000c007a0c */ /* 0x000fe40003f26270 */
[----:B------:R-:W-:-:S02]  /*16390*/  SHF.R.S32.HI R10, RZ, 0x1f, R236 ;  /* 0x0000001fff0a7819 */ /* 0x000fc400000114ec */
[C---:B------:R-:W-:Y:S02]  /*163a0*/  IADD3 R11, R236.reuse, 0x10, RZ ;  /* 0x00000010ec0b7810 */ /* 0x040fe40007ffe0ff */
[C---:B-1----:R-:W-:Y:S02]  /*163b0*/  @!P4 LEA R6, P6, R236.reuse, R0, 0x2 ;  /* 0x00000000ec06c211 */ /* 0x042fe400078c10ff */
[C---:B------:R-:W-:Y:S02]  /*163c0*/  IADD3 R9, R236.reuse, 0x8, RZ ;  /* 0x00000008ec097810 */ /* 0x040fe40007ffe0ff */
[----:B------:R-:W-:Y:S02]  /*163d0*/  @!P4 LEA.HI.X R7, R236, R4, R10, 0x2, P6 ;  /* 0x00000004ec07c211 */ /* 0x000fe400030f140a */
[----:B------:R-:W-:Y:S02]  /*163e0*/  ISETP.GE.AND P2, PT, R11, c[0x0][0x3c8], PT ;  /* 0x0000f2000b007a0c */ /* 0x000fe40003f46270 */
[----:B------:R-:W-:Y:S01]  /*163f0*/  SHF.R.S32.HI R9, RZ, 0x1f, R9 ;  /* 0x0000001fff097819 */ /* 0x000fe20000011409 */
[----:B------:R1:W-:Y:S01]  /*16400*/  @!P4 ST.E.64 [R6.64], R52 ;  /* 0x000000340600c985 */ /* 0x0003e2000c101b06 */
[----:B------:R-:W-:-:S02]  /*16410*/  @!P3 LEA R2, P5, R8, R0, 0x2 ;  /* 0x000000000802b211 */ /* 0x000fc400078a10ff */
[----:B------:R-:W-:Y:S02]  /*16420*/  IADD3 R5, R236, 0x20, RZ ;  /* 0x00000020ec057810 */ /* 0x000fe40007ffe0ff */
[----:B------:R-:W-:Y:S02]  /*16430*/  @!P3 LEA.HI.X R3, R8, R4, R9, 0x2, P5 ;  /* 0x000000040803b211 */ /* 0x000fe400028f1409 */
[----:B----4-:R-:W-:Y:S02]  /*16440*/  IADD3 R13, R236, 0x10, RZ ;  /* 0x00000010ec0d7810 */ /* 0x010fe40007ffe0ff */
[----:B------:R-:W-:Y:S01]  /*16450*/  ISETP.GE.AND P0, PT, R5, c[0x0][0x3c8], PT ;  /* 0x0000f20005007a0c */ /* 0x000fe20003f06270 */
[----:B------:R2:W-:Y:S01]  /*16460*/  @!P3 ST.E.64 [R2.64], R30 ;  /* 0x0000001e0200b985 */ /* 0x0005e2000c101b06 */
[----:B------:R-:W-:Y:S02]  /*16470*/  @!P2 LEA R8, P3, R11, R0, 0x2 ;  /* 0x000000000b08a211 */ /* 0x000fe400078610ff */
[----:B------:R-:W-:-:S02]  /*16480*/  SHF.R.S32.HI R13, RZ, 0x1f, R13 ;  /* 0x0000001fff0d7819 */ /* 0x000fc4000001140d */
[C---:B------:R-:W-:Y:S02]  /*16490*/  IADD3 R14, R236.reuse, 0x28, RZ ;  /* 0x00000028ec0e7810 */ /* 0x040fe40007ffe0ff */
[----:B------:R-:W-:Y:S02]  /*164a0*/  @!P2 LEA.HI.X R9, R11, R4, R13, 0x2, P3 ;  /* 0x000000040b09a211 */ /* 0x000fe400018f140d */
[C---:B------:R-:W-:Y:S02]  /*164b0*/  IADD3 R13, R236.reuse, 0x18, RZ ;  /* 0x00000018ec0d7810 */ /* 0x040fe40007ffe0ff */
[----:B------:R-:W-:Y:S01]  /*164c0*/  IADD3 R11, R236, 0x20, RZ ;  /* 0x00000020ec0b7810 */ /* 0x000fe20007ffe0ff */
[----:B------:R-:W-:Y:S01]  /*164d0*/  @!P2 ST.E.64 [R8.64], R66 ;  /* 0x000000420800a985 */ /* 0x000fe2000c101b06 */
[----:B------:R-:W-:Y:S02]  /*164e0*/  ISETP.GE.AND P5, PT, R14, c[0x0][0x3c8], PT ;  /* 0x0000f2000e007a0c */ /* 0x000fe40003fa6270 */
[----:B------:R-:W-:-:S02]  /*164f0*/  IADD3 R10, R236, 0x30, RZ ;  /* 0x00000030ec0a7810 */ /* 0x000fc40007ffe0ff */
[----:B------:R-:W-:Y:S02]  /*16500*/  SHF.R.S32.HI R13, RZ, 0x1f, R13 ;  /* 0x0000001fff0d7819 */ /* 0x000fe4000001140d */
[----:B-1----:R-:W-:Y:S02]  /*16510*/  @!P1 LEA R6, P4, R12, R0, 0x2 ;  /* 0x000000000c069211 */ /* 0x002fe400078810ff */
[----:B------:R-:W-:Y:S02]  /*16520*/  SHF.R.S32.HI R11, RZ, 0x1f, R11 ;  /* 0x0000001fff0b7819 */ /* 0x000fe4000001140b */
[C---:B------:R-:W-:Y:S02]  /*16530*/  IADD3 R16, R236.reuse, 0x28, RZ ;  /* 0x00000028ec107810 */ /* 0x040fe40007ffe0ff */
[----:B------:R-:W-:Y:S02]  /*16540*/  IADD3 R15, R236, 0x40, RZ ;  /* 0x00000040ec0f7810 */ /* 0x000fe40007ffe0ff */
[----:B------:R-:W-:-:S02]  /*16550*/  SHF.R.S32.HI R16, RZ, 0x1f, R16 ;  /* 0x0000001fff107819 */ /* 0x000fc40000011410 */
[----:B--2---:R-:W-:Y:S02]  /*16560*/  @!P0 LEA R2, P6, R5, R0, 0x2 ;  /* 0x0000000005028211 */ /* 0x004fe400078c10ff */
[----:B------:R-:W-:Y:S02]  /*16570*/  ISETP.GE.AND P2, PT, R15, c[0x0][0x3c8], PT ;  /* 0x0000f2000f007a0c */ /* 0x000fe40003f46270 */
[----:B------:R-:W-:Y:S02]  /*16580*/  P2R R3, PR, RZ, 0x10 ;  /* 0x00000010ff037803 */ /* 0x000fe40000000000 */
[----:B------:R-:W-:Y:S02]  /*16590*/  ISETP.GE.AND P4, PT, R10, c[0x0][0x3c8], PT ;  /* 0x0000f2000a007a0c */ /* 0x000fe40003f86270 */
[----:B------:R-:W-:Y:S02]  /*165a0*/  ISETP.NE.AND P3, PT, R3, RZ, PT ;  /* 0x000000ff0300720c */ /* 0x000fe40003f65270 */
[----:B------:R-:W-:-:S02]  /*165b0*/  @!P0 LEA.HI.X R3, R5, R4, R11, 0x2, P6 ;  /* 0x0000000405038211 */ /* 0x000fc400030f140b */
[----:B------:R-:W-:Y:S02]  /*165c0*/  @!P1 LEA.HI.X R7, R12, R4, R13, 0x2, P3 ;  /* 0x000000040c079211 */ /* 0x000fe400018f140d */
[C---:B------:R-:W-:Y:S02]  /*165d0*/  IADD3 R12, R236.reuse, 0x38, RZ ;  /* 0x00000038ec0c7810 */ /* 0x040fe40007ffe0ff */
[----:B------:R-:W-:Y:S01]  /*165e0*/  IADD3 R11, R236, 0x30, RZ ;  /* 0x00000030ec0b7810 */ /* 0x000fe20007ffe0ff */
[----:B------:R1:W-:Y:S01]  /*165f0*/  @!P1 ST.E.64 [R6.64], R56 ;  /* 0x0000003806009985 */ /* 0x0003e2000c101b06 */
[----:B------:R-:W-:Y:S02]  /*16600*/  ISETP.GE.AND P3, PT, R12, c[0x0][0x3c8], PT ;  /* 0x0000f2000c007a0c */ /* 0x000fe40003f66270 */
[----:B------:R-:W-:Y:S01]  /*16610*/  SHF.R.S32.HI R11, RZ, 0x1f, R11 ;  /* 0x0000001fff0b7819 */ /* 0x000fe2000001140b */
[----:B------:R2:W-:Y:S01]  /*16620*/  @!P0 ST.E.64 [R2.64], R32 ;  /* 0x0000002002008985 */ /* 0x0005e2000c101b06 */
[----:B------:R-:W-:-:S02]  /*16630*/  IADD3 R13, R236, 0x48, RZ ;  /* 0x00000048ec0d7810 */ /* 0x000fc40007ffe0ff */
[----:B------:R-:W-:Y:S02]  /*16640*/  IADD3 R5, R236, 0x50, RZ ;  /* 0x00000050ec057810 */ /* 0x000fe40007ffe0ff */
[----:B------:R-:W-:Y:S02]  /*16650*/  ISETP.GE.AND P1, PT, R13, c[0x0][0x3c8], PT ;  /* 0x0000f2000d007a0c */ /* 0x000fe40003f26270 */
[----:B-1----:R-:W-:-:S04]  /*16660*/  @!P5 LEA R6, P0, R14, R0, 0x2 ;  /* 0x000000000e06d211 */ /* 0x002fc800078010ff */
[----:B------:R-:W-:Y:S02]  /*16670*/  @!P5 LEA.HI.X R7, R14, R4, R16, 0x2, P0 ;  /* 0x000000040e07d211 */ /* 0x000fe400000f1410 */
[----:B--2---:R-:W-:Y:S02]  /*16680*/  @!P4 LEA R2, P6, R10, R0, 0x2 ;  /* 0x000000000a02c211 */ /* 0x004fe400078c10ff */
[----:B------:R-:W-:Y:S01]  /*16690*/  IADD3 R14, R236, 0x38, RZ ;  /* 0x00000038ec0e7810 */ /* 0x000fe20007ffe0ff */
[----:B------:R-:W-:Y:S01]  /*166a0*/  @!P5 ST.E.64 [R6.64], R54 ;  /* 0x000000360600d985 */ /* 0x000fe2000c101b06 */
[----:B------:R-:W-:Y:S02]  /*166b0*/  @!P4 LEA.HI.X R3, R10, R4, R11, 0x2, P6 ;  /* 0x000000040a03c211 */ /* 0x000fe400030f140b */
[----:B------:R-:W-:Y:S02]  /*166c0*/  @!P3 LEA R10, P5, R12, R0, 0x2 ;  /* 0x000000000c0ab211 */ /* 0x000fe400078a10ff */
[----:B------:R-:W-:Y:S01]  /*166d0*/  ISETP.GE.AND P0, PT, R5, c[0x0][0x3c8], PT ;  /* 0x0000f20005007a0c */ /* 0x000fe20003f06270 */
[----:B------:R1:W-:Y:S01]  /*166e0*/  @!P4 ST.E.64 [R2.64], R58 ;  /* 0x0000003a0200c985 */ /* 0x0003e2000c101b06 */
[----:B------:R-:W-:-:S02]  /*166f0*/  SHF.R.S32.HI R14, RZ, 0x1f, R14 ;  /* 0x0000001fff0e7819 */ /* 0x000fc4000001140e */
[----:B------:R-:W-:Y:S02]  /*16700*/  IADD3 R16, R236, 0x40, RZ ;  /* 0x00000040ec107810 */ /* 0x000fe40007ffe0ff */
[----:B------:R-:W-:Y:S02]  /*16710*/  @!P2 LEA R8, P6, R15, R0, 0x2 ;  /* 0x000000000f08a211 */ /* 0x000fe400078c10ff */
[----:B------:R-:W-:-:S04]  /*16720*/  SHF.R.S32.HI R16, RZ, 0x1f, R16 ;  /* 0x0000001fff107819 */ /* 0x000fc80000011410 */
[----:B------:R-:W-:Y:S02]  /*16730*/  @!P2 LEA.HI.X R9, R15, R4, R16, 0x2, P6 ;  /* 0x000000040f09a211 */ /* 0x000fe400030f1410 */
[----:B-1----:R-:W-:Y:S02]  /*16740*/  P2R R2, PR, RZ, 0x20 ;  /* 0x00000020ff027803 */ /* 0x002fe40000000000 */
[----:B------:R-:W-:Y:S02]  /*16750*/  @!P1 LEA R6, P5, R13, R0, 0x2 ;  /* 0x000000000d069211 */ /* 0x000fe400078a10ff */
[----:B------:R-:W-:-:S04]  /*16760*/  ISETP.NE.AND P4, PT, R2, RZ, PT ;  /* 0x000000ff0200720c */ /* 0x000fc80003f85270 */
[----:B------:R-:W-:Y:S02]  /*16770*/  @!P3 LEA.HI.X R11, R12, R4, R14, 0x2, P4 ;  /* 0x000000040c0bb211 */ /* 0x000fe400020f140e */
[C---:B------:R-:W-:Y:S02]  /*16780*/  IADD3 R14, R236.reuse, 0x48, RZ ;  /* 0x00000048ec0e7810 */ /* 0x040fe40007ffe0ff */
[----:B------:R-:W-:Y:S01]  /*16790*/  IADD3 R12, R236, 0x50, RZ ;  /* 0x00000050ec0c7810 */ /* 0x000fe20007ffe0ff */
[----:B------:R1:W-:Y:S01]  /*167a0*/  @!P3 ST.E.64 [R10.64], R72 ;  /* 0x000000480a00b985 */ /* 0x0003e2000c101b06 */
[----:B------:R-:W-:Y:S02]  /*167b0*/  SHF.R.S32.HI R14, RZ, 0x1f, R14 ;  /* 0x0000001fff0e7819 */ /* 0x000fe4000001140e */
[----:B------:R-:W-:Y:S01]  /*167c0*/  SHF.R.S32.HI R12, RZ, 0x1f, R12 ;  /* 0x0000001fff0c7819 */ /* 0x000fe2000001140c */
[----:B------:R1:W-:Y:S01]  /*167d0*/  @!P2 ST.E.64 [R8.64], R70 ;  /* 0x000000460800a985 */ /* 0x0003e2000c101b06 */
[----:B------:R-:W-:-:S02]  /*167e0*/  @!P0 LEA R2, P4, R5, R0, 0x2 ;  /* 0x0000000005028211 */ /* 0x000fc400078810ff */
[-C--:B------:R-:W-:Y:S02]  /*167f0*/  @!P1 LEA.HI.X R7, R13, R4.reuse, R14, 0x2, P5 ;  /* 0x000000040d079211 */ /* 0x080fe400028f140e */
[----:B------:R-:W-:Y:S02]  /*16800*/  @!P0 LEA.HI.X R3, R5, R4, R12, 0x2, P4 ;  /* 0x0000000405038211 */ /* 0x000fe400020f140c */
[----:B------:R-:W-:Y:S01]  /*16810*/  IADD3 R5, R236, 0x58, RZ ;  /* 0x00000058ec057810 */ /* 0x000fe20007ffe0ff */
[----:B------:R1:W-:Y:S04]  /*16820*/  @!P1 ST.E.64 [R6.64], R62 ;  /* 0x0000003e06009985 */ /* 0x0003e8000c101b06 */
[----:B------:R1:W-:Y:S01]  /*16830*/  @!P0 ST.E.64 [R2.64], R50 ;  /* 0x0000003202008985 */ /* 0x0003e2000c101b06 */
[----:B------:R-:W-:-:S13]  /*16840*/  ISETP.GE.AND P0, PT, R5, c[0x0][0x3c8], PT ;  /* 0x0000f20005007a0c */ /* 0x000fda0003f06270 */
[----:B------:R-:W-:Y:S05]  /*16850*/  @P0 BRA `(.L_x_595) ;  /* 0x00000e6000000947 */ /* 0x000fea0003800000 */
[----:B------:R-:W-:Y:S02]  /*16860*/  IADD3 R12, R236, 0x58, RZ ;  /* 0x00000058ec0c7810 */ /* 0x000fe40007ffe0ff */
[----:B-1----:R-:W-:Y:S02]  /*16870*/  LEA R2, P0, R5, R0, 0x2 ;  /* 0x0000000005027211 */ /* 0x002fe400078010ff */
[----:B------:R-:W-:-:S04]  /*16880*/  SHF.R.S32.HI R12, RZ, 0x1f, R12 ;  /* 0x0000001fff0c7819 */ /* 0x000fc8000001140c */
[----:B------:R-:W-:-:S05]  /*16890*/  LEA.HI.X R3, R5, R4, R12, 0x2, P0 ;  /* 0x0000000405037211 */ /* 0x000fca00000f140c */
[----:B------:R1:W-:Y:S01]  /*168a0*/  ST.E.64 [R2.64], R28 ;  /* 0x0000001c02007985 */ /* 0x0003e2000c101b06 */
[----:B------:R-:W-:Y:S05]  /*168b0*/  BRA `(.L_x_595) ;  /* 0x00000e0000007947 */ /* 0x000fea0003800000 */
.L_x_580:
[----:B------:R-:W3:Y:S04]  /*168c0*/  LDL.LU R7, [R1+0x24] ;  /* 0x0000240001077983 */ /* 0x000ee80000300800 */
[----:B--2---:R-:W2:Y:S01]  /*168d0*/  LDL R6, [R1+0x2c] ;  /* 0x00002c0001067983 */ /* 0x004ea20000100800 */
[----:B------:R-:W-:Y:S01]  /*168e0*/  ISETP.NE.U32.AND P0, PT, RZ, c[0x0][0x508], PT ;  /* 0x00014200ff007a0c */ /* 0x000fe20003f05070 */
[----:B------:R-:W-:Y:S01]  /*168f0*/  IMAD.MOV.U32 R4, RZ, RZ, 0x4 ;  /* 0x00000004ff047424 */ /* 0x000fe200078e00ff */
[----:B------:R-:W-:Y:S01]  /*16900*/  ISETP.NE.U32.AND P2, PT, RZ, c[0x0][0x500], PT ;  /* 0x00014000ff007a0c */ /* 0x000fe20003f45070 */
[----:B------:R-:W-:Y:S01]  /*16910*/  IMAD.MOV.U32 R19, RZ, RZ, c[0x0][0x388] ;  /* 0x0000e200ff137624 */ /* 0x000fe200078e00ff */
[----:B------:R-:W-:Y:S01]  /*16920*/  ISETP.NE.AND.EX P0, PT, RZ, c[0x0][0x50c], PT, P0 ;  /* 0x00014300ff007a0c */ /* 0x000fe20003f05300 */
[----:B------:R-:W-:Y:S01]  /*16930*/  IMAD.MOV.U32 R0, RZ, RZ, RZ ;  /* 0x000000ffff007224 */ /* 0x000fe200078e00ff */
[----:B------:R-:W-:Y:S01]  /*16940*/  ISETP.NE.AND.EX P2, PT, RZ, c[0x0][0x504], PT, P2 ;  /* 0x00014100ff007a0c */ /* 0x000fe20003f45320 */
[----:B--2---:R-:W-:-:S10]  /*16950*/  IMAD.WIDE R2, R6, R4, c[0x0][0x500] ;  /* 0x0001400006027625 */ /* 0x004fd400078e0204 */
[----:B------:R-:W-:Y:S02]  /*16960*/  @P0 IMAD.WIDE R4, R6, R4, c[0x0][0x508] ;  /* 0x0001420006040625 */ /* 0x000fe400078e0204 */
[----:B------:R2:W5:Y:S04]  /*16970*/  @P2 LDG.E R0, [R2.64] ;  /* 0x0000000602002981 */ /* 0x000568000c1e1900 */
[----:B------:R2:W5:Y:S01]  /*16980*/  @P0 LDG.E R19, [R4.64] ;  /* 0x0000000604130981 */ /* 0x000562000c1e1900 */
[----:B---3--:R-:W-:-:S04]  /*16990*/  ISETP.NE.AND P1, PT, R7, RZ, PT ;  /* 0x000000ff0700720c */ /* 0x008fc80003f25270 */
[----:B------:R-:W-:Y:S01]  /*169a0*/  SEL R18, R7, c[0x0][0x3d4], P1 ;  /* 0x0000f50007127a07 */ /* 0x000fe20000800000 */
[----:B------:R-:W-:Y:S05]  /*169b0*/  @P0 BRA `(.L_x_608) ;  /* 0x0000004000000947 */ /* 0x000fea0003800000 */
[----:B------:R-:W-:Y:S05]  /*169c0*/  @!P2 BRA `(.L_x_608) ;  /* 0x000000300000a947 */ /* 0x000fea0003800000 */
[----:B--2---:R2:W3:Y:S04]  /*169d0*/  LDG.E R4, [R2.64] ;  /* 0x0000000602047981 */ /* 0x0044e8000c1e1900 */
[----:B--2---:R-:W3:Y:S02]  /*169e0*/  LDG.E R2, [R2.64+0x4] ;  /* 0x0000040602027981 */ /* 0x004ee4000c1e1900 */
[----:B---3-5:R-:W-:Y:S02]  /*169f0*/  IADD3 R19, -R4, R2, RZ ;  /* 0x0000000204137210 */ /* 0x028fe40007ffe1ff */
.L_x_608:
[----:B--2---:R-:W2:Y:S01]  /*16a00*/  S2R R4, SR_TID.X ;  /* 0x0000000000047919 */ /* 0x004ea20000002100 */
[----:B------:R-:W-:Y:S01]  /*16a10*/  SHF.R.S32.HI R2, RZ, 0x1f, R6 ;  /* 0x0000001fff027819 */ /* 0x000fe20000011406 */
[----:B------:R-:W-:Y:S01]  /*16a20*/  BSSY B0, `(.L_x_609) ;  /* 0x0000038000007945 */ /* 0x000fe20003800000 */
[----:B-----5:R-:W-:-:S02]  /*16a30*/  SHF.R.S32.HI R17, RZ, 0x1f, R0 ;  /* 0x0000001fff117819 */ /* 0x020fc40000011400 */
[----:B------:R-:W-:Y:S02]  /*16a40*/  SEL R12, R6, RZ, !P2 ;  /* 0x000000ff060c7207 */ /* 0x000fe40005000000 */
[----:B-1----:R-:W-:Y:S02]  /*16a50*/  SEL R20, R2, RZ, !P2 ;  /* 0x000000ff02147207 */ /* 0x002fe40005000000 */
[----:B--2---:R-:W-:-:S13]  /*16a60*/  ISETP.GT.AND P0, PT, R4, 0x7f, PT ;  /* 0x0000007f0400780c */ /* 0x004fda0003f04270 */
[----:B------:R-:W-:Y:S05]  /*16a70*/  @P0 BRA `(.L_x_610) ;  /* 0x0000032000000947 */ /* 0x000fea0003800000 */
[----:B------:R-:W2:Y:S01]  /*16a80*/  LDL R3, [R1+0x18] ;  /* 0x0000180001037983 */ /* 0x000ea20000100800 */
[----:B------:R-:W-:Y:S01]  /*16a90*/  IMAD R2, R19, c[0x0][0x4e8], RZ ;  /* 0x00013a0013027a24 */ /* 0x000fe200078e02ff */
[----:B--2---:R-:W-:-:S04]  /*16aa0*/  IADD3 R13, R3, R4, RZ ;  /* 0x00000004030d7210 */ /* 0x004fc80007ffe0ff */
        /* <DEDUP_REMOVED lines=47> */
.L_x_610:
[----:B------:R-:W-:Y:S05]  /*16da0*/  BSYNC B0 ;  /* 0x0000000000007941 */ /* 0x000fea0003800000 */
.L_x_609:
        /* <DEDUP_REMOVED lines=15> */
[----:B------:R-:W-:Y:S02]  /*16ea0*/  IADD3 R11, R8, R9, RZ ;  /* 0x00000009080b7210 */ /* 0x000fe40007ffe0ff */
[----:B------:R-:W-:Y:S01]  /*16eb0*/  ISETP.NE.AND P0, PT, R2, 0x1, PT ;  /* 0x000000010200780c */ /* 0x000fe20003f05270 */
[----:B------:R-:W-:-:S04]  /*16ec0*/  IMAD.WIDE.U32 R2, R0, c[0x0][0x3a0], RZ ;  /* 0x0000e80000027a25 */ /* 0x000fc800078e00ff */
[----:B------:R-:W-:Y:S01]  /*16ed0*/  IMAD R0, R0, c[0x0][0x3a4], R4 ;  /* 0x0000e90000007a24 */ /* 0x000fe200078e0204 */
[----:B------:R-:W-:Y:S01]  /*16ee0*/  LEA R4, R5, R8, 0x5 ;  /* 0x0000000805047211 */ /* 0x000fe200078e28ff */
[----:B------:R-:W-:-:S03]  /*16ef0*/  IMAD R5, R20, c[0x0][0x3f0], RZ ;  /* 0x0000fc0014057a24 */ /* 0x000fc600078e02ff */
[----:B------:R-:W-:Y:S01]  /*16f00*/  IADD3 R3, R3, R0, RZ ;  /* 0x0000000003037210 */ /* 0x000fe20007ffe0ff */
[----:B------:R-:W-:-:S04]  /*16f10*/  IMAD.IADD R4, R9, 0x1, R4 ;  /* 0x0000000109047824 */ /* 0x000fc800078e0204 */
        /* <DEDUP_REMOVED lines=24> */
.L_x_669:
[----:B------:R-:W-:Y:S05]  /*170a0*/  BRA.DIV ~URZ, `(.L_x_612) ;  /* 0x000027727f007947 */ /* 0x000fea000b800000 */
[----:B------:R3:W4:Y:S02]  /*170b0*/  SHFL.IDX PT, R0, R12, RZ, 0x1c1f ;  /* 0x001c1fff0c007589 */ /* 0x00072400000e0000 */
.L_x_670:
        /* <DEDUP_REMOVED lines=18> */
[----:B------:R2:W-:Y:S04]  /*171e0*/  @!P2 ST.E.128 [R6.64], RZ ;  /* 0x000000ff0600a985 */ /* 0x0005e8000c101d06 */
[----:B------:R2:W-:Y:S04]  /*171f0*/  @!P1 ST.E.128 [R4.64], RZ ;  /* 0x000000ff04009985 */ /* 0x0005e8000c101d06 */
[----:B------:R2:W-:Y:S02]  /*17200*/  @!P0 ST.E.128 [R2.64], RZ ;  /* 0x000000ff02008985 */ /* 0x0005e4000c101d06 */
.L_x_614:
[----:B------:R-:W-:Y:S05]  /*17210*/  BSYNC B0 ;  /* 0x0000000000007941 */ /* 0x000fea0003800000 */
.L_x_613:
[----:B------:R-:W-:Y:S05]  /*17220*/  BRA.DIV ~URZ, `(.L_x_615) ;  /* 0x000026527f007947 */ /* 0x000fea000b800000 */
[----:B--2---:R2:W1:Y:S04]  /*17230*/  SHFL.IDX PT, R8, R9, 0x1, 0x1c1f ;  /* 0x003c1f0009087f89 */ /* 0x00446800000e0000 */
[----:B----4-:R2:W4:Y:S02]  /*17240*/  SHFL.IDX PT, R0, R12, 0x1, 0x1c1f ;  /* 0x003c1f000c007f89 */ /* 0x01052400000e0000 */
.L_x_671:
        /* <DEDUP_REMOVED lines=18> */
[----:B------:R1:W-:Y:S04]  /*17370*/  @!P2 ST.E.128 [R6.64], RZ ;  /* 0x000000ff0600a985 */ /* 0x0003e8000c101d06 */
[----:B------:R1:W-:Y:S04]  /*17380*/  @!P1 ST.E.128 [R4.64], RZ ;  /* 0x000000ff04009985 */ /* 0x0003e8000c101d06 */
[----:B------:R1:W-:Y:S02]  /*17390*/  @!P0 ST.E.128 [R2.64], RZ ;  /* 0x000000ff02008985 */ /* 0x0003e4000c101d06 */
.L_x_617:
[----:B------:R-:W-:Y:S05]  /*173a0*/  BSYNC B0 ;  /* 0x0000000000007941 */ /* 0x000fea0003800000 */
.L_x_616:
[----:B------:R-:W-:Y:S05]  /*173b0*/  BRA.DIV ~URZ, `(.L_x_618) ;  /* 0x000025827f007947 */ /* 0x000fea000b800000 */
[----:B-1----:R1:W2:Y:S02]  /*173c0*/  SHFL.IDX PT, R8, R9, 0x2, 0x1c1f ;  /* 0x005c1f0009087f89 */ /* 0x0022a400000e0000 */
.L_x_672:
[----:B------:R-:W-:Y:S05]  /*173d0*/  BRA.DIV ~URZ, `(.L_x_619) ;  /* 0x000025d27f007947 */ /* 0x000fea000b800000 */
[----:B----4-:R4:W1:Y:S02]  /*173e0*/  SHFL.IDX PT, R0, R12, 0x2, 0x1c1f ;  /* 0x005c1f000c007f89 */ /* 0x01086400000e0000 */
.L_x_673:
        /* <DEDUP_REMOVED lines=21> */
.L_x_621:
[----:B------:R-:W-:Y:S05]  /*17540*/  BSYNC B0 ;  /* 0x0000000000007941 */ /* 0x000fea0003800000 */
.L_x_620:
[----:B------:R-:W-:Y:S05]  /*17550*/  BRA.DIV ~URZ, `(.L_x_622) ;  /* 0x000024b27f007947 */ /* 0x000fea000b800000 */
[----:B--2---:R2:W3:Y:S04]  /*17560*/  SHFL.IDX PT, R8, R9, 0x3, 0x1c1f ;  /* 0x007c1f0009087f89 */ /* 0x0044e800000e0000 */
[----:B-1----:R2:W1:Y:S02]  /*17570*/  SHFL.IDX PT, R0, R12, 0x3, 0x1c1f ;  /* 0x007c1f000c007f89 */ /* 0x00246400000e0000 */
.L_x_674:
[----:B------:R-:W-:-:S04]  /*17580*/  IADD3 R2, R11, 0x60, RZ ;  /* 0x000000600b027810 */ /* 0x000fc80007ffe0ff */
[----:B------:R-:W-:-:S13]  /*17590*/  ISETP.GE.AND P0, PT, R2, R10, PT ;  /* 0x0000000a0200720c */ /* 0x000fda0003f06270 */
[----:B------:R-:W-:Y:S05]  /*175a0*/  @P0 BRA `(.L_x_595) ;  /* 0x0000011000000947 */ /* 0x000fea0003800000 */
[----:B------:R-:W5:Y:S04]  /*175b0*/  LDL.64 R16, [R1+0x30] ;  /* 0x0000300001107983 */ /* 0x000f680000100a00 */
[----:B--2---:R-:W2:Y:S04]  /*175c0*/  LDL R13, [R1+0x1c] ;  /* 0x00001c00010d7983 */ /* 0x004ea80000100800 */
[----:B----4-:R-:W4:Y:S04]  /*175d0*/  LDL R9, [R1+0x38] ;  /* 0x0000380001097983 */ /* 0x010f280000100800 */
[----:B---3--:R-:W3:Y:S04]  /*175e0*/  LDL R14, [R1+0x58] ;  /* 0x00005800010e7983 */ /* 0x008ee80000100800 */
[----:B------:R-:W3:Y:S01]  /*175f0*/  LDL R12, [R1+0x54] ;  /* 0x00005400010c7983 */ /* 0x000ee20000100800 */
[----:B-----5:R-:W-:-:S02]  /*17600*/  ISETP.GE.AND P2, PT, R16, c[0x0][0x3c8], PT ;  /* 0x0000f20010007a0c */ /* 0x020fc40003f46270 */
[----:B--2---:R-:W-:Y:S02]  /*17610*/  ISETP.GE.AND P1, PT, R13, c[0x0][0x3c8], PT ;  /* 0x0000f2000d007a0c */ /* 0x004fe40003f26270 */
[----:B----4-:R-:W-:-:S09]  /*17620*/  ISETP.GE.AND P0, PT, R9, c[0x0][0x3c8], PT ;  /* 0x0000f20009007a0c */ /* 0x010fd20003f06270 */
[CC--:B-1----:R-:W-:Y:S02]  /*17630*/  @!P2 LEA R6, P5, R16.reuse, R0.reuse, 0x1 ;  /* 0x000000001006a211 */ /* 0x0c2fe400078a08ff */
[----:B------:R-:W-:Y:S02]  /*17640*/  @!P1 LEA R4, P4, R13, R0, 0x1 ;  /* 0x000000000d049211 */ /* 0x000fe400078808ff */
[----:B------:R-:W-:Y:S02]  /*17650*/  @!P2 LEA.HI.X R7, R16, R8, R17, 0x1, P5 ;  /* 0x000000081007a211 */ /* 0x000fe400028f0c11 */
[----:B------:R-:W-:Y:S02]  /*17660*/  @!P0 LEA R2, P3, R9, R0, 0x1 ;  /* 0x0000000009028211 */ /* 0x000fe400078608ff */
[-C--:B---3--:R-:W-:Y:S02]  /*17670*/  @!P1 LEA.HI.X R5, R13, R8.reuse, R14, 0x1, P4 ;  /* 0x000000080d059211 */ /* 0x088fe400020f0c0e */
[----:B------:R-:W-:Y:S01]  /*17680*/  @!P0 LEA.HI.X R3, R9, R8, R12, 0x1, P3 ;  /* 0x0000000809038211 */ /* 0x000fe200018f0c0c */
[----:B------:R1:W-:Y:S04]  /*17690*/  @!P2 ST.E.128 [R6.64], RZ ;  /* 0x000000ff0600a985 */ /* 0x0003e8000c101d06 */
[----:B------:R1:W-:Y:S04]  /*176a0*/  @!P1 ST.E.128 [R4.64], RZ ;  /* 0x000000ff04009985 */ /* 0x0003e8000c101d06 */
[----:B------:R1:W-:Y:S02]  /*176b0*/  @!P0 ST.E.128 [R2.64], RZ ;  /* 0x000000ff02008985 */ /* 0x0003e4000c101d06 */
.L_x_595:
[----:B------:R-:W-:Y:S05]  /*176c0*/  BSYNC B1 ;  /* 0x0000000000017941 */ /* 0x000fea0003800000 */
.L_x_579:
        /* <DEDUP_REMOVED lines=15> */
.L_x_675:
[----:B------:R-:W-:Y:S05]  /*177c0*/  BRA.DIV ~URZ, `(.L_x_625) ;  /* 0x000023727f007947 */ /* 0x000fea000b800000 */
[----:B------:R3:W4:Y:S02]  /*177d0*/  SHFL.IDX PT, R8, R74, 0x1, 0x1f ;  /* 0x00201f004a087f89 */ /* 0x00072400000e0000 */
.L_x_676:
        /* <DEDUP_REMOVED lines=19> */
.L_x_677:
        /* <DEDUP_REMOVED lines=16> */
.L_x_678:
[----:B---3--:R-:W-:Y:S01]  /*17a10*/  IMAD R0, R0, c[0x0][0x538], RZ ;  /* 0x00014e0000007a24 */ /* 0x008fe200078e02ff */
[----:B------:R-:W-:Y:S04]  /*17a20*/  BSSY B1, `(.L_x_628) ;  /* 0x00000ce000017945 */ /* 0x000fe80003800000 */
[----:B----4-:R-:W-:-:S04]  /*17a30*/  IADD3 R8, R0, R8, RZ ;  /* 0x0000000800087210 */ /* 0x010fc80007ffe0ff */
[----:B--2---:R-:W-:-:S13]  /*17a40*/  ISETP.GT.AND P0, PT, R8, R9, PT ;  /* 0x000000090800720c */ /* 0x004fda0003f04270 */
[----:B------:R-:W-:Y:S05]  /*17a50*/  @P0 BRA `(.L_x_629) ;  /* 0x0000025000000947 */ /* 0x000fea0003800000 */
.L_x_633:
        /* <DEDUP_REMOVED lines=17> */
.L_x_679:
        /* <DEDUP_REMOVED lines=16> */
.L_x_680:
[----:B--2---:R-:W-:-:S05]  /*17c70*/  IMAD R0, R0, c[0x0][0x538], RZ ;  /* 0x00014e0000007a24 */ /* 0x004fca00078e02ff */
[----:B------:R-:W-:-:S04]  /*17c80*/  IADD3 R8, R0, R8, RZ ;  /* 0x0000000800087210 */ /* 0x000fc80007ffe0ff */
[----:B------:R-:W-:-:S13]  /*17c90*/  ISETP.GT.AND P0, PT, R8, R9, PT ;  /* 0x000000090800720c */ /* 0x000fda0003f04270 */
[----:B-1----:R-:W-:Y:S05]  /*17ca0*/  @!P0 BRA `(.L_x_633) ;  /* 0xfffffdb000008947 */ /* 0x002fea000383ffff */
.L_x_629:
[----:B------:R-:W-:-:S05]  /*17cb0*/  IADD3 R12, -R0, R8, RZ ;  /* 0x00000008000c7210 */ /* 0x000fca0007ffe1ff */
[----:B------:R-:W-:-:S05]  /*17cc0*/  IMAD R0, R4, c[0x0][0x538], R12 ;  /* 0x00014e0004007a24 */ /* 0x000fca00078e020c */
[----:B------:R-:W-:Y:S01]  /*17cd0*/  ISETP.GT.AND P0, PT, R0, R9, PT ;  /* 0x000000090000720c */ /* 0x000fe20003f04270 */
[----:B------:R-:W-:-:S12]  /*17ce0*/  BRA.DIV ~URZ, `(.L_x_634) ;  /* 0x000022927f007947 */ /* 0x000fd8000b800000 */
[----:B------:R-:W-:-:S03]  /*17cf0*/  VOTE.ANY R10, PT, !P0 ;  /* 0x00000000000a7806 */ /* 0x000fc600040e0100 */
.L_x_681:
[----:B------:R-:W2:Y:S01]  /*17d00*/  LDL.LU R0, [R1+0x2c] ;  /* 0x00002c0001007983 */ /* 0x000ea20000300800 */
[----:B------:R-:W2:Y:S02]  /*17d10*/  POPC R8, R10 ;  /* 0x0000000a00087309 */ /* 0x000ea40000000000 */
[----:B--2---:R-:W-:-:S05]  /*17d20*/  IADD3 R0, R8, R0, RZ ;  /* 0x0000000008007210 */ /* 0x004fca0007ffe0ff */
[----:B------:R2:W-:Y:S01]  /*17d30*/  STL [R1+0x2c], R0 ;  /* 0x00002c0001007387 */ /* 0x0005e20000100800 */
[----:B------:R-:W-:Y:S05]  /*17d40*/  BRA.DIV ~URZ, `(.L_x_635) ;  /* 0x000022827f007947 */ /* 0x000fea000b800000 */
[----:B------:R3:W4:Y:S04]  /*17d50*/  SHFL.IDX PT, R11, R6, R8, 0x1f ;  /* 0x00001f08060b7589 */ /* 0x00072800000e0000 */
[----:B------:R3:W1:Y:S02]  /*17d60*/  SHFL.IDX PT, R7, R7, R8, 0x1f ;  /* 0x00001f0807077589 */ /* 0x00066400000e0000 */
.L_x_682:
[----:B------:R-:W-:Y:S01]  /*17d70*/  ISETP.NE.AND P0, PT, R10, RZ, PT ;  /* 0x000000ff0a00720c */ /* 0x000fe20003f05270 */
[----:B------:R-:W-:-:S12]  /*17d80*/  BSSY B0, `(.L_x_636) ;  /* 0x0000005000007945 */ /* 0x000fd80003800000 */
[----:B------:R-:W-:Y:S05]  /*17d90*/  @!P0 BRA `(.L_x_637) ;  /* 0x0000003000008947 */ /* 0x000fea0003800000 */
[----:B------:R-:W-:Y:S01]  /*17da0*/  IADD3 R3, R8, -0x1, RZ ;  /* 0xffffffff08037810 */ /* 0x000fe20007ffe0ff */
[----:B------:R-:W-:Y:S05]  /*17db0*/  BRA.DIV ~URZ, `(.L_x_638) ;  /* 0x000022e27f007947 */ /* 0x000fea000b800000 */
[----:B------:R2:W3:Y:S02]  /*17dc0*/  SHFL.IDX PT, R13, R4, R3, 0x1f ;  /* 0x00001f03040d7589 */ /* 0x0004e400000e0000 */
.L_x_637:
[----:B------:R-:W-:Y:S05]  /*17dd0*/  BSYNC B0 ;  /* 0x0000000000007941 */ /* 0x000fea0003800000 */
.L_x_636:
[----:B--23--:R-:W-:Y:S01]  /*17de0*/  IMAD R0, R13, c[0x0][0x538], R12 ;  /* 0x00014e000d007a24 */ /* 0x00cfe200078e020c */
[----:B-1----:R-:W-:Y:S01]  /*17df0*/  ISETP.NE.AND P0, PT, R7, 0x1, PT ;  /* 0x000000010700780c */ /* 0x002fe20003f05270 */
[----:B------:R-:W-:Y:S03]  /*17e00*/  BSSY B0, `(.L_x_639) ;  /* 0x0000086000007945 */ /* 0x000fe60003800000 */
[----:B------:R1:W-:Y:S01]  /*17e10*/  STL [R1+0x20], R0 ;  /* 0x0000200001007387 */ /* 0x0003e20000100800 */
[----:B------:R-:W-:-:S08]  /*17e20*/  IADD3 R8, -R0, R9, RZ ;  /* 0x0000000900087210 */ /* 0x000fd00007ffe1ff */
[----:B------:R-:W-:Y:S05]  /*17e30*/  @!P0 BRA `(.L_x_640) ;  /* 0x000003e000008947 */ /* 0x000fea0003800000 */
[-C--:B----4-:R-:W-:Y:S02]  /*17e40*/  IABS R2, R11.reuse ;  /* 0x0000000b00027213 */ /* 0x090fe40000000000 */
[----:B------:R-:W-:Y:S02]  /*17e50*/  IABS R9, R11 ;  /* 0x0000000b00097213 */ /* 0x000fe40000000000 */
[----:B-1----:R-:W1:Y:S08]  /*17e60*/  I2F.RP R0, R2 ;  /* 0x0000000200007306 */ /* 0x002e700000209400 */
[----:B-1----:R-:W1:Y:S02]  /*17e70*/  MUFU.RCP R0, R0 ;  /* 0x0000000000007308 */ /* 0x002e640000001000 */
[----:B-1----:R-:W-:-:S06]  /*17e80*/  IADD3 R0, R0, 0xffffffe, RZ ;  /* 0x0ffffffe00007810 */ /* 0x002fcc0007ffe0ff */
[----:B------:R-:W1:Y:S02]  /*17e90*/  F2I.FTZ.U32.TRUNC.NTZ R5, R0 ;  /* 0x0000000000057305 */ /* 0x000e64000021f000 */
[----:B-1----:R-:W-:Y:S01]  /*17ea0*/  IMAD.MOV R3, RZ, RZ, -R5 ;  /* 0x000000ffff037224 */ /* 0x002fe200078e0a05 */
[----:B------:R-:W-:-:S03]  /*17eb0*/  IABS R0, R7 ;  /* 0x0000000700007213 */ /* 0x000fc60000000000 */
[----:B------:R-:W-:Y:S01]  /*17ec0*/  IMAD.MOV.U32 R4, RZ, RZ, R3 ;  /* 0x000000ffff047224 */ /* 0x000fe200078e0003 */
[----:B------:R-:W-:Y:S01]  /*17ed0*/  IABS R3, R8 ;  /* 0x0000000800037213 */ /* 0x000fe20000000000 */
[----:B------:R-:W-:Y:S02]  /*17ee0*/  IMAD.MOV.U32 R6, RZ, RZ, R0 ;  /* 0x000000ffff067224 */ /* 0x000fe400078e0000 */
[----:B------:R-:W-:Y:S02]  /*17ef0*/  IMAD R0, R4, R2, RZ ;  /* 0x0000000204007224 */ /* 0x000fe400078e02ff */
[----:B------:R-:W-:Y:S01]  /*17f00*/  IMAD.MOV.U32 R4, RZ, RZ, RZ ;  /* 0x000000ffff047224 */ /* 0x000fe200078e00ff */
[----:B------:R-:W1:Y:S03]  /*17f10*/  I2F.RP R10, R6 ;  /* 0x00000006000a7306 */ /* 0x000e660000209400 */
[----:B------:R-:W-:-:S04]  /*17f20*/  IMAD.HI.U32 R5, R5, R0, R4 ;  /* 0x0000000005057227 */ /* 0x000fc800078e0004 */
[----:B------:R-:W-:-:S05]  /*17f30*/  IMAD.MOV R0, RZ, RZ, -R9 ;  /* 0x000000ffff007224 */ /* 0x000fca00078e0a09 */
[----:B------:R-:W-:Y:S01]  /*17f40*/  MOV R4, R0 ;  /* 0x0000000000047202 */ /* 0x000fe20000000f00 */
[----:B------:R-:W-:-:S04]  /*17f50*/  IMAD.HI.U32 R0, R5, R3, RZ ;  /* 0x0000000305007227 */ /* 0x000fc800078e00ff */
[----:B------:R-:W-:Y:S02]  /*17f60*/  IMAD R3, R0, R4, R3 ;  /* 0x0000000400037224 */ /* 0x000fe400078e0203 */
[----:B-1----:R-:W1:Y:S03]  /*17f70*/  MUFU.RCP R4, R10 ;  /* 0x0000000a00047308 */ /* 0x002e660000001000 */
        /* <DEDUP_REMOVED lines=9> */
[----:B------:R-:W-:Y:S01]  /*18010*/  @P2 IADD3 R0, R0, 0x1, RZ ;  /* 0x0000000100002810 */ /* 0x000fe20007ffe0ff */
[----:B-1----:R-:W-:-:S06]  /*18020*/  IMAD.MOV R2, RZ, RZ, -R3 ;  /* 0x000000ffff027224 */ /* 0x002fcc00078e0a03 */
[----:B------:R-:W-:Y:S01]  /*18030*/  @!P1 IMAD.MOV R0, RZ, RZ, -R0 ;  /* 0x000000ffff009224 */ /* 0x000fe200078e0a00 */
[----:B------:R-:W-:Y:S02]  /*18040*/  @!P0 LOP3.LUT R0, RZ, R11, RZ, 0x33, !PT ;  /* 0x0000000bff008212 */ /* 0x000fe400078e33ff */
[----:B------:R-:W-:Y:S02]  /*18050*/  MOV R4, R2 ;  /* 0x0000000200047202 */ /* 0x000fe40000000f00 */
[----:B------:R-:W-:Y:S02]  /*18060*/  IABS R2, R7 ;  /* 0x0000000700027213 */ /* 0x000fe40000000000 */
[----:B------:R-:W-:Y:S01]  /*18070*/  IABS R9, R0 ;  /* 0x0000000000097213 */ /* 0x000fe20000000000 */
[----:B------:R-:W-:Y:S02]  /*18080*/  IMAD R4, R4, R6, RZ ;  /* 0x0000000604047224 */ /* 0x000fe400078e02ff */
[----:B------:R-:W-:-:S02]  /*18090*/  IMAD.MOV R5, RZ, RZ, -R2 ;  /* 0x000000ffff057224 */ /* 0x000fc400078e0a02 */
[----:B------:R-:W-:-:S04]  /*180a0*/  IMAD.MOV.U32 R2, RZ, RZ, RZ ;  /* 0x000000ffff027224 */ /* 0x000fc800078e00ff */
[----:B------:R-:W-:Y:S01]  /*180b0*/  IMAD.HI.U32 R2, R3, R4, R2 ;  /* 0x0000000403027227 */ /* 0x000fe200078e0002 */
[----:B------:R-:W-:-:S03]  /*180c0*/  MOV R4, R5 ;  /* 0x0000000500047202 */ /* 0x000fc60000000f00 */
[----:B------:R-:W-:-:S04]  /*180d0*/  IMAD.MOV.U32 R3, RZ, RZ, R9 ;  /* 0x000000ffff037224 */ /* 0x000fc800078e0009 */
[----:B------:R-:W-:-:S04]  /*180e0*/  IMAD.HI.U32 R2, R2, R3, RZ ;  /* 0x0000000302027227 */ /* 0x000fc800078e00ff */
[----:B------:R-:W-:Y:S01]  /*180f0*/  IMAD R3, R2, R4, R3 ;  /* 0x0000000402037224 */ /* 0x000fe200078e0203 */
[----:B------:R-:W-:-:S04]  /*18100*/  IADD3 R4, -R0, RZ, RZ ;  /* 0x000000ff00047210 */ /* 0x000fc80007ffe1ff */
        /* <DEDUP_REMOVED lines=9> */
[----:B------:R-:W-:-:S05]  /*181a0*/  @!P0 LOP3.LUT R2, RZ, R7, RZ, 0x33, !PT ;  /* 0x00000007ff028212 */ /* 0x000fca00078e33ff */
[----:B------:R-:W-:-:S04]  /*181b0*/  IMAD.MOV R3, RZ, RZ, -R2 ;  /* 0x000000ffff037224 */ /* 0x000fc800078e0a02 */
[C---:B------:R-:W-:Y:S02]  /*181c0*/  IMAD R3, R7.reuse, R3, R0 ;  /* 0x0000000307037224 */ /* 0x040fe400078e0200 */
[----:B------:R-:W-:Y:S02]  /*181d0*/  IMAD R0, R7, 0x1000000, R2 ;  /* 0x0100000007007824 */ /* 0x000fe400078e0202 */
[----:B------:R-:W-:Y:S02]  /*181e0*/  IMAD R2, R11, R4, R8 ;  /* 0x000000040b027224 */ /* 0x000fe400078e0208 */
[----:B------:R-:W-:-:S05]  /*181f0*/  IMAD R0, R3, 0x10000, R0 ;  /* 0x0001000003007824 */ /* 0x000fca00078e0200 */
[----:B------:R1:W-:Y:S01]  /*18200*/  STL [R1+0x28], R0 ;  /* 0x0000280001007387 */ /* 0x0003e20000100800 */
[----:B------:R-:W-:Y:S05]  /*18210*/  BRA `(.L_x_641) ;  /* 0x0000044000007947 */ /* 0x000fea0003800000 */
.L_x_640:
[----:B-1----:R-:W2:Y:S01]  /*18220*/  LDL R0, [R1+0x2c] ;  /* 0x00002c0001007983 */ /* 0x002ea20000100800 */
[----:B------:R-:W-:-:S04]  /*18230*/  IMAD.MOV.U32 R2, RZ, RZ, 0x4 ;  /* 0x00000004ff027424 */ /* 0x000fc800078e00ff */
[----:B--2---:R-:W-:-:S05]  /*18240*/  IMAD.WIDE R2, R0, R2, c[0x0][0x590] ;  /* 0x0001640000027625 */ /* 0x004fca00078e0202 */
[----:B------:R-:W2:Y:S02]  /*18250*/  LDG.E R4, [R2.64] ;  /* 0x0000000602047981 */ /* 0x000ea4000c1e1900 */
[----:B--2-4-:R-:W-:-:S05]  /*18260*/  IMAD R9, R4, R11, RZ ;  /* 0x0000000b04097224 */ /* 0x014fca00078e02ff */
[-C--:B------:R-:W-:Y:S02]  /*18270*/  IABS R0, R9.reuse ;  /* 0x0000000900007213 */ /* 0x080fe40000000000 */
        /* <DEDUP_REMOVED lines=27> */
[----:B------:R-:W-:Y:S02]  /*18430*/  IMAD R10, R4, R2, RZ ;  /* 0x00000002040a7224 */ /* 0x000fe400078e02ff */
[----:B------:R-:W-:-:S03]  /*18440*/  IMAD.MOV R2, RZ, RZ, -R2 ;  /* 0x000000ffff027224 */ /* 0x000fc600078e0a02 */
[----:B------:R-:W-:Y:S01]  /*18450*/  IADD3 R0, -R10, c[0x0][0x538], RZ ;  /* 0x00014e000a007a10 */ /* 0x000fe20007ffe1ff */
[----:B------:R-:W-:-:S03]  /*18460*/  IMAD R6, R9, R2, R8 ;  /* 0x0000000209067224 */ /* 0x000fc600078e0208 */
[----:B------:R-:W-:Y:S02]  /*18470*/  IMNMX R0, R4, R0, PT ;  /* 0x0000000004007217 */ /* 0x000fe40003800200 */
[----:B------:R-:W-:Y:S02]  /*18480*/  IABS R2, R6 ;  /* 0x0000000600027213 */ /* 0x000fe40000000000 */
[-C--:B------:R-:W-:Y:S02]  /*18490*/  IABS R3, R0.reuse ;  /* 0x0000000000037213 */ /* 0x080fe40000000000 */
[----:B------:R-:W-:Y:S02]  /*184a0*/  IABS R9, R0 ;  /* 0x0000000000097213 */ /* 0x000fe40000000000 */
[----:B------:R-:W1:Y:S01]  /*184b0*/  I2F.RP R4, R3 ;  /* 0x0000000300047306 */ /* 0x000e620000209400 */
[----:B------:R-:W-:Y:S02]  /*184c0*/  MOV R7, R2 ;  /* 0x0000000200077202 */ /* 0x000fe40000000f00 */
[----:B------:R-:W-:-:S05]  /*184d0*/  IMAD.MOV R2, RZ, RZ, -R9 ;  /* 0x000000ffff027224 */ /* 0x000fca00078e0a09 */
[----:B-1----:R-:W1:Y:S02]  /*184e0*/  MUFU.RCP R4, R4 ;  /* 0x0000000400047308 */ /* 0x002e640000001000 */
[----:B-1----:R-:W-:-:S06]  /*184f0*/  IADD3 R4, R4, 0xffffffe, RZ ;  /* 0x0ffffffe04047810 */ /* 0x002fcc0007ffe0ff */
[----:B------:R-:W1:Y:S02]  /*18500*/  F2I.FTZ.U32.TRUNC.NTZ R5, R4 ;  /* 0x0000000400057305 */ /* 0x000e64000021f000 */
[----:B-1----:R-:W-:-:S04]  /*18510*/  IMAD.MOV R4, RZ, RZ, -R5 ;  /* 0x000000ffff047224 */ /* 0x002fc800078e0a05 */
[----:B------:R-:W-:Y:S02]  /*18520*/  IMAD R8, R4, R3, RZ ;  /* 0x0000000304087224 */ /* 0x000fe400078e02ff */
[----:B------:R-:W-:-:S04]  /*18530*/  IMAD.MOV.U32 R4, RZ, RZ, RZ ;  /* 0x000000ffff047224 */ /* 0x000fc800078e00ff */
[----:B------:R-:W-:-:S04]  /*18540*/  IMAD.HI.U32 R5, R5, R8, R4 ;  /* 0x0000000805057227 */ /* 0x000fc800078e0004 */
[----:B------:R-:W-:Y:S02]  /*18550*/  IMAD.MOV.U32 R4, RZ, RZ, R2 ;  /* 0x000000ffff047224 */ /* 0x000fe400078e0002 */
[----:B------:R-:W-:-:S04]  /*18560*/  IMAD.HI.U32 R2, R5, R7, RZ ;  /* 0x0000000705027227 */ /* 0x000fc800078e00ff */
[----:B------:R-:W-:-:S05]  /*18570*/  IMAD R4, R2, R4, R7 ;  /* 0x0000000402047224 */ /* 0x000fca00078e0207 */
[----:B------:R-:W-:-:S13]  /*18580*/  ISETP.GT.U32.AND P0, PT, R3, R4, PT ;  /* 0x000000040300720c */ /* 0x000fda0003f04070 */
[-C--:B------:R-:W-:Y:S02]  /*18590*/  @!P0 IADD3 R4, R4, -R3.reuse, RZ ;  /* 0x8000000304048210 */ /* 0x080fe40007ffe0ff */
[----:B------:R-:W-:Y:S02]  /*185a0*/  @!P0 IADD3 R2, R2, 0x1, RZ ;  /* 0x0000000102028810 */ /* 0x000fe40007ffe0ff */
[----:B------:R-:W-:Y:S02]  /*185b0*/  ISETP.GE.U32.AND P2, PT, R4, R3, PT ;  /* 0x000000030400720c */ /* 0x000fe40003f46070 */
[----:B------:R-:W-:Y:S02]  /*185c0*/  LOP3.LUT R3, R6, R0, RZ, 0x3c, !PT ;  /* 0x0000000006037212 */ /* 0x000fe400078e3cff */
[----:B------:R-:W-:Y:S02]  /*185d0*/  ISETP.NE.AND P0, PT, R0, RZ, PT ;  /* 0x000000ff0000720c */ /* 0x000fe40003f05270 */
[----:B------:R-:W-:Y:S01]  /*185e0*/  ISETP.GE.AND P1, PT, R3, RZ, PT ;  /* 0x000000ff0300720c */ /* 0x000fe20003f26270 */
[----:B------:R-:W-:Y:S01]  /*185f0*/  IMAD.MOV R3, RZ, RZ, -R0 ;  /* 0x000000ffff037224 */ /* 0x000fe200078e0a00 */
[----:B------:R-:W-:-:S05]  /*18600*/  IADD3 R6, R10, 0x1000000, R6 ;  /* 0x010000000a067810 */ /* 0x000fca0007ffe006 */
[----:B------:R-:W-:-:S06]  /*18610*/  @P2 IADD3 R2, R2, 0x1, RZ ;  /* 0x0000000102022810 */ /* 0x000fcc0007ffe0ff */
[----:B------:R-:W-:Y:S01]  /*18620*/  @!P1 IMAD.MOV R2, RZ, RZ, -R2 ;  /* 0x000000ffff029224 */ /* 0x000fe200078e0a02 */
[----:B------:R-:W-:-:S05]  /*18630*/  @!P0 LOP3.LUT R2, RZ, R0, RZ, 0x33, !PT ;  /* 0x00000000ff028212 */ /* 0x000fca00078e33ff */
[----:B------:R-:W-:-:S05]  /*18640*/  IMAD R0, R2, R3, R6 ;  /* 0x0000000302007224 */ /* 0x000fca00078e0206 */
[----:B------:R1:W-:Y:S02]  /*18650*/  STL [R1+0x28], R0 ;  /* 0x0000280001007387 */ /* 0x0003e40000100800 */
.L_x_641:
[----:B------:R-:W-:Y:S05]  /*18660*/  BSYNC B0 ;  /* 0x0000000000007941 */ /* 0x000fea0003800000 */
.L_x_639:
[----:B------:R-:W-:-:S04]  /*18670*/  LOP3.LUT R2, RZ, R2, RZ, 0x33, !PT ;  /* 0x00000002ff027212 */ /* 0x000fc800078e33ff */
[----:B-1----:R-:W-:-:S05]  /*18680*/  IADD3 R0, R2, R11, RZ ;  /* 0x0000000b02007210 */ /* 0x002fca0007ffe0ff */
[----:B------:R1:W-:Y:S01]  /*18690*/  STL [R1+0x24], R0 ;  /* 0x0000240001007387 */ /* 0x0003e20000100800 */
[----:B------:R-:W-:Y:S05]  /*186a0*/  BRA `(.L_x_642) ;  /* 0x0000005000007947 */ /* 0x000fea0003800000 */
.L_x_630:
[----:B------:R-:W-:Y:S01]  /*186b0*/  MOV R0, c[0x0][0x53c] ;  /* 0x00014f0000007a02 */ /* 0x000fe20000000f00 */
[----:B------:R2:W-:Y:S04]  /*186c0*/  STL [R1+0x20], R9 ;  /* 0x0000200901007387 */ /* 0x0005e80000100800 */
[----:B------:R2:W-:Y:S04]  /*186d0*/  STL [R1+0x24], RZ ;  /* 0x000024ff01007387 */ /* 0x0005e80000100800 */
[----:B------:R2:W-:Y:S04]  /*186e0*/  STL [R1+0x28], RZ ;  /* 0x000028ff01007387 */ /* 0x0005e80000100800 */
[----:B------:R2:W-:Y:S02]  /*186f0*/  STL [R1+0x2c], R0 ;  /* 0x00002c0001007387 */ /* 0x0005e40000100800 */
.L_x_642:
[----:B------:R-:W-:Y:S05]  /*18700*/  BSYNC B1 ;  /* 0x0000000000017941 */ /* 0x000fea0003800000 */
.L_x_628:
        /* <DEDUP_REMOVED lines=9> */
.L_x_623:
[----:B--2---:R-:W2:Y:S02]  /*187a0*/  LDL R0, [R1+0x2c] ;  /* 0x00002c0001007983 */ /* 0x004ea40000100800 */
[----:B--2---:R-:W-:-:S13]  /*187b0*/  ISETP.GE.AND P0, PT, R0, c[0x0][0x53c], PT ;  /* 0x00014f0000007a0c */ /* 0x004fda0003f06270 */
[----:B-1----:R-:W-:Y:S01]  /*187c0*/  @P0 CALL.REL.NOINC `(.L_x_643) ;  /* 0x0000001000000944 */ /* 0x002fe20003c00000 */
[----:B------:R-:W-:Y:S05]  /*187d0*/  BRA `(.L_x_644) ;  /* 0xfffe938000007947 */ /* 0x000fea000383ffff */
.L_x_643:
[----:B------:R-:W-:Y:S05]  /*187e0*/  EXIT ;  /* 0x000000000000794d */ /* 0x000fea0003800000 */
.L_x_463:
[----:B------:R-:W-:Y:S01]  /*187f0*/  IMAD.MOV.U32 R0, RZ, RZ, R5 ;  /* 0x000000ffff007224 */ /* 0x000fe200078e0005 */
[----:B------:R-:W-:Y:S02]  /*18800*/  MOV R2, 0x1 ;  /* 0x0000000100027802 */ /* 0x000fe40000000f00 */
[----:B------:R-:W-:Y:S02]  /*18810*/  MOV R3, 0x18830 ;  /* 0x0001883000037802 */ /* 0x000fe40000000f00 */
[----:B------:R-:W-:Y:S05]  /*18820*/  CALL.REL.NOINC `($__internal_10_$__cuda_sm70_shflsync_up_p) ;  /* 0x0000196000007944 */ /* 0x000fea0003c00000 */
[----:B------:R-:W-:Y:S01]  /*18830*/  MOV R0, R4 ;  /* 0x0000000400007202 */ /* 0x000fe20000000f00 */
[----:B------:R-:W-:Y:S05]  /*18840*/  BRA `(.L_x_645) ;  /* 0xfffe7c1000007947 */ /* 0x000fea000383ffff */
.L_x_464:
[----:B------:R-:W-:Y:S01]  /*18850*/  IMAD.MOV.U32 R0, RZ, RZ, R5 ;  /* 0x000000ffff007224 */ /* 0x000fe200078e0005 */
[----:B------:R-:W-:Y:S02]  /*18860*/  MOV R2, 0x2 ;  /* 0x0000000200027802 */ /* 0x000fe40000000f00 */
[----:B------:R-:W-:Y:S02]  /*18870*/  MOV R3, 0x18890 ;  /* 0x0001889000037802 */ /* 0x000fe40000000f00 */
[----:B------:R-:W-:Y:S05]  /*18880*/  CALL.REL.NOINC `($__internal_10_$__cuda_sm70_shflsync_up_p) ;  /* 0x0000190000007944 */ /* 0x000fea0003c00000 */
[----:B------:R-:W-:Y:S01]  /*18890*/  SEL R0, R4, RZ, P4 ;  /* 0x000000ff04007207 */ /* 0x000fe20002000000 */
[----:B------:R-:W-:Y:S01]  /*188a0*/  IMAD.MOV.U32 R2, RZ, RZ, 0x4 ;  /* 0x00000004ff027424 */ /* 0x000fe200078e00ff */
[----:B------:R-:W-:-:S03]  /*188b0*/  MOV R3, 0x188e0 ;  /* 0x000188e000037802 */ /* 0x000fc60000000f00 */
[----:B------:R-:W-:Y:S02]  /*188c0*/  IMAD.IADD R0, R5, 0x1, R0 ;  /* 0x0000000105007824 */ /* 0x000fe400078e0200 */
        /* <DEDUP_REMOVED lines=14> */
[----:B------:R-:W-:Y:S01]  /*189b0*/  IMAD.IADD R4, R0, 0x1, R4 ;  /* 0x0000000100047824 */ /* 0x000fe200078e0204 */
[----:B------:R-:W-:-:S03]  /*189c0*/  MOV R0, 0x1f ;  /* 0x0000001f00007802 */ /* 0x000fc60000000f00 */
[----:B------:R-:W-:Y:S02]  /*189d0*/  IMAD.MOV.U32 R5, RZ, RZ, R4 ;  /* 0x000000ffff057224 */ /* 0x000fe400078e0004 */
[----:B------:R-:W-:Y:S05]  /*189e0*/  CALL.REL.NOINC `($__internal_9_$__cuda_sm70_shflsync_idx_p) ;  /* 0x0000175000007944 */ /* 0x000fea0003c00000 */
[----:B------:R-:W-:Y:S05]  /*189f0*/  BRA `(.L_x_646) ;  /* 0xfffe7b6000007947 */ /* 0x000fea000383ffff */
.L_x_466:
[----:B------:R-:W-:Y:S02]  /*18a00*/  SEL R0, RZ, 0x1, P0 ;  /* 0x00000001ff007807 */ /* 0x000fe40000000000 */
[----:B------:R-:W-:Y:S02]  /*18a10*/  MOV R2, 0x18a30 ;  /* 0x00018a3000027802 */ /* 0x000fe40000000f00 */
[----:B------:R-:W-:Y:S05]  /*18a20*/  CALL.REL.NOINC `($__internal_11_$__cuda_sm70_votesync_ballot) ;  /* 0x000017d000007944 */ /* 0x000fea0003c00000 */
[----:B------:R-:W-:Y:S01]  /*18a30*/  MOV R10, R0 ;  /* 0x00000000000a7202 */ /* 0x000fe20000000f00 */
[----:B------:R-:W-:Y:S05]  /*18a40*/  BRA `(.L_x_647) ;  /* 0xfffe7ba000007947 */ /* 0x000fea000383ffff */
.L_x_467:
[----:B------:R-:W-:Y:S01]  /*18a50*/  IMAD.MOV.U32 R5, RZ, RZ, R9 ;  /* 0x000000ffff057224 */ /* 0x000fe200078e0009 */
[----:B------:R-:W-:Y:S01]  /*18a60*/  MOV R3, R6 ;  /* 0x0000000600037202 */ /* 0x000fe20000000f00 */
[----:B-1----:R-:W-:Y:S01]  /*18a70*/  IMAD.MOV.U32 R0, RZ, RZ, 0x1f ;  /* 0x0000001fff007424 */ /* 0x002fe200078e00ff */
[----:B------:R-:W-:Y:S02]  /*18a80*/  MOV R2, 0x18aa0 ;  /* 0x00018aa000027802 */ /* 0x000fe40000000f00 */
[----:B------:R-:W-:Y:S05]  /*18a90*/  CALL.REL.NOINC `($__internal_9_$__cuda_sm70_shflsync_idx_p) ;  /* 0x000016a000007944 */ /* 0x000fea0003c00000 */
[----:B------:R-:W-:Y:S01]  /*18aa0*/  IMAD.MOV.U32 R12, RZ, RZ, R0 ;  /* 0x000000ffff0c7224 */ /* 0x000fe200078e0000 */
[----:B------:R-:W-:Y:S01]  /*18ab0*/  MOV R5, R8 ;  /* 0x0000000800057202 */ /* 0x000fe20000000f00 */
[----:B------:R-:W-:Y:S01]  /*18ac0*/  IMAD.MOV.U32 R7, RZ, RZ, RZ ;  /* 0x000000ffff077224 */ /* 0x000fe200078e00ff */
[----:B------:R-:W-:Y:S01]  /*18ad0*/  MOV R3, R6 ;  /* 0x0000000600037202 */ /* 0x000fe20000000f00 */
[----:B------:R-:W-:Y:S01]  /*18ae0*/  IMAD.MOV.U32 R0, RZ, RZ, 0x1f ;  /* 0x0000001fff007424 */ /* 0x000fe200078e00ff */
[----:B------:R-:W-:-:S02]  /*18af0*/  MOV R2, 0x18b10 ;  /* 0x00018b1000027802 */ /* 0x000fc40000000f00 */
[----:B------:R-:W-:Y:S05]  /*18b00*/  CALL.REL.NOINC `($__internal_9_$__cuda_sm70_shflsync_idx_p) ;  /* 0x0000163000007944 */ /* 0x000fea0003c00000 */
[----:B------:R-:W-:Y:S01]  /*18b10*/  MOV R9, R0 ;  /* 0x0000000000097202 */ /* 0x000fe20000000f00 */
[----:B------:R-:W-:Y:S05]  /*18b20*/  BRA `(.L_x_648) ;  /* 0xfffe7b3000007947 */ /* 0x000fea000383ffff */
.L_x_470:
[----:B------:R-:W-:Y:S01]  /*18b30*/  IMAD.MOV.U32 R5, RZ, RZ, R4 ;  /* 0x000000ffff057224 */ /* 0x000fe200078e0004 */
[----:B-1----:R-:W-:-:S02]  /*18b40*/  MOV R0, 0x1f ;  /* 0x0000001f00007802 */ /* 0x002fc40000000f00 */
[----:B------:R-:W-:Y:S02]  /*18b50*/  MOV R2, 0x18b70 ;  /* 0x00018b7000027802 */ /* 0x000fe40000000f00 */
[----:B--234-:R-:W-:Y:S05]  /*18b60*/  CALL.REL.NOINC `($__internal_9_$__cuda_sm70_shflsync_idx_p) ;  /* 0x000015d000007944 */ /* 0x01cfea0003c00000 */
[----:B------:R-:W-:Y:S01]  /*18b70*/  MOV R7, R0 ;  /* 0x0000000000077202 */ /* 0x000fe20000000f00 */
[----:B------:R-:W-:Y:S05]  /*18b80*/  BRA `(.L_x_469) ;  /* 0xfffe7b3000007947 */ /* 0x000fea000383ffff */
.L_x_489:
[----:B------:R-:W-:Y:S01]  /*18b90*/  IMAD.MOV.U32 R5, RZ, RZ, R11 ;  /* 0x000000ffff057224 */ /* 0x000fe200078e000b */
[----:B------:R-:W-:Y:S01]  /*18ba0*/  MOV R3, RZ ;  /* 0x000000ff00037202 */ /* 0x000fe20000000f00 */
[----:B------:R-:W-:Y:S01]  /*18bb0*/  IMAD.MOV.U32 R0, RZ, RZ, 0x1c1f ;  /* 0x00001c1fff007424 */ /* 0x000fe200078e00ff */
[----:B------:R-:W-:Y:S02]  /*18bc0*/  MOV R2, 0x18be0 ;  /* 0x00018be000027802 */ /* 0x000fe40000000f00 */
[----:B------:R-:W-:Y:S05]  /*18bd0*/  CALL.REL.NOINC `($__internal_9_$__cuda_sm70_shflsync_idx_p) ;  /* 0x0000156000007944 */ /* 0x000fea0003c00000 */
[----:B------:R-:W-:Y:S01]  /*18be0*/  MOV R8, R0 ;  /* 0x0000000000087202 */ /* 0x000fe20000000f00 */
[----:B------:R-:W-:Y:S05]  /*18bf0*/  BRA `(.L_x_649) ;  /* 0xfffea35000007947 */ /* 0x000fea000383ffff */
.L_x_490:
[----:B------:R-:W-:Y:S01]  /*18c00*/  IMAD.MOV.U32 R5, RZ, RZ, R12 ;  /* 0x000000ffff057224 */ /* 0x000fe200078e000c */
[----:B------:R-:W-:Y:S01]  /*18c10*/  MOV R3, RZ ;  /* 0x000000ff00037202 */ /* 0x000fe20000000f00 */
[----:B------:R-:W-:Y:S01]  /*18c20*/  IMAD.MOV.U32 R0, RZ, RZ, 0x1c1f ;  /* 0x00001c1fff007424 */ /* 0x000fe200078e00ff */
[----:B------:R-:W-:Y:S02]  /*18c30*/  MOV R2, 0x18c50 ;  /* 0x00018c5000027802 */ /* 0x000fe40000000f00 */
[----:B-12---:R-:W-:Y:S05]  /*18c40*/  CALL.REL.NOINC `($__internal_9_$__cuda_sm70_shflsync_idx_p) ;  /* 0x000014f000007944 */ /* 0x006fea0003c00000 */
[----:B------:R-:W-:Y:S05]  /*18c50*/  BRA `(.L_x_650) ;  /* 0xfffea31000007947 */ /* 0x000fea000383ffff */
.L_x_493:
[----:B--2---:R-:W-:Y:S01]  /*18c60*/  IMAD.MOV.U32 R5, RZ, RZ, R11 ;  /* 0x000000ffff057224 */ /* 0x004fe200078e000b */
[----:B------:R-:W-:Y:S01]  /*18c70*/  MOV R3, 0x1 ;  /* 0x0000000100037802 */ /* 0x000fe20000000f00 */
[----:B----4-:R-:W-:Y:S01]  /*18c80*/  IMAD.MOV.U32 R0, RZ, RZ, 0x1c1f ;  /* 0x00001c1fff007424 */ /* 0x010fe200078e00ff */
[----:B------:R-:W-:-:S02]  /*18c90*/  MOV R2, 0x18cb0 ;  /* 0x00018cb000027802 */ /* 0x000fc40000000f00 */
[----:B-1-3--:R-:W-:Y:S05]  /*18ca0*/  CALL.REL.NOINC `($__internal_9_$__cuda_sm70_shflsync_idx_p) ;  /* 0x0000149000007944 */ /* 0x00afea0003c00000 */
[----:B------:R-:W-:Y:S01]  /*18cb0*/  IMAD.MOV.U32 R8, RZ, RZ, R0 ;  /* 0x000000ffff087224 */ /* 0x000fe200078e0000 */
[----:B------:R-:W-:Y:S01]  /*18cc0*/  MOV R3, 0x1 ;  /* 0x0000000100037802 */ /* 0x000fe20000000f00 */
[----:B------:R-:W-:Y:S01]  /*18cd0*/  IMAD.MOV.U32 R5, RZ, RZ, R12 ;  /* 0x000000ffff057224 */ /* 0x000fe200078e000c */
[----:B------:R-:W-:-:S02]  /*18ce0*/  MOV R0, 0x1c1f ;  /* 0x00001c1f00007802 */ /* 0x000fc40000000f00 */
[----:B------:R-:W-:Y:S02]  /*18cf0*/  MOV R2, 0x18d10 ;  /* 0x00018d1000027802 */ /* 0x000fe40000000f00 */
[----:B------:R-:W-:Y:S05]  /*18d00*/  CALL.REL.NOINC `($__internal_9_$__cuda_sm70_shflsync_idx_p) ;  /* 0x0000143000007944 */ /* 0x000fea0003c00000 */
[----:B------:R-:W-:Y:S05]  /*18d10*/  BRA `(.L_x_651) ;  /* 0xfffea40000007947 */ /* 0x000fea000383ffff */
.L_x_496:
[----:B-1----:R-:W-:Y:S01]  /*18d20*/  IMAD.MOV.U32 R5, RZ, RZ, R11 ;  /* 0x000000ffff057224 */ /* 0x002fe200078e000b */
[----:B------:R-:W-:Y:S01]  /*18d30*/  MOV R3, 0x2 ;  /* 0x0000000200037802 */ /* 0x000fe20000000f00 */
[----:B----4-:R-:W-:Y:S01]  /*18d40*/  IMAD.MOV.U32 R0, RZ, RZ, 0x1c1f ;  /* 0x00001c1fff007424 */ /* 0x010fe200078e00ff */
[----:B------:R-:W-:Y:S02]  /*18d50*/  MOV R2, 0x18d70 ;  /* 0x00018d7000027802 */ /* 0x000fe40000000f00 */
[----:B--23--:R-:W-:Y:S05]  /*18d60*/  CALL.REL.NOINC `($__internal_9_$__cuda_sm70_shflsync_idx_p) ;  /* 0x000013d000007944 */ /* 0x00cfea0003c00000 */
[----:B------:R-:W-:Y:S01]  /*18d70*/  MOV R8, R0 ;  /* 0x0000000000087202 */ /* 0x000fe20000000f00 */
[----:B------:R-:W-:Y:S05]  /*18d80*/  BRA `(.L_x_652) ;  /* 0xfffea53000007947 */ /* 0x000fea000383ffff */
.L_x_497:
[----:B------:R-:W-:Y:S01]  /*18d90*/  IMAD.MOV.U32 R5, RZ, RZ, R12 ;  /* 0x000000ffff057224 */ /* 0x000fe200078e000c */
[----:B------:R-:W-:Y:S01]  /*18da0*/  MOV R3, 0x2 ;  /* 0x0000000200037802 */ /* 0x000fe20000000f00 */
[----:B----4-:R-:W-:Y:S01]  /*18db0*/  IMAD.MOV.U32 R0, RZ, RZ, 0x1c1f ;  /* 0x00001c1fff007424 */ /* 0x010fe200078e00ff */
[----:B------:R-:W-:Y:S02]  /*18dc0*/  MOV R2, 0x18de0 ;  /* 0x00018de000027802 */ /* 0x000fe40000000f00 */
[----:B-123--:R-:W-:Y:S05]  /*18dd0*/  CALL.REL.NOINC `($__internal_9_$__cuda_sm70_shflsync_idx_p) ;  /* 0x0000136000007944 */ /* 0x00efea0003c00000 */
[----:B------:R-:W-:Y:S05]  /*18de0*/  BRA `(.L_x_653) ;  /* 0xfffea4f000007947 */ /* 0x000fea000383ffff */
.L_x_500:
[----:B-1----:R-:W-:Y:S01]  /*18df0*/  IMAD.MOV.U32 R5, RZ, RZ, R11 ;  /* 0x000000ffff057224 */ /* 0x002fe200078e000b */
[----:B------:R-:W-:Y:S01]  /*18e00*/  MOV R3, 0x3 ;  /* 0x0000000300037802 */ /* 0x000fe20000000f00 */
[----:B------:R-:W-:Y:S01]  /*18e10*/  IMAD.MOV.U32 R0, RZ, RZ, 0x1c1f ;  /* 0x00001c1fff007424 */ /* 0x000fe200078e00ff */
[----:B------:R-:W-:-:S02]  /*18e20*/  MOV R2, 0x18e40 ;  /* 0x00018e4000027802 */ /* 0x000fc40000000f00 */
[----:B--234-:R-:W-:Y:S05]  /*18e30*/  CALL.REL.NOINC `($__internal_9_$__cuda_sm70_shflsync_idx_p) ;  /* 0x0000130000007944 */ /* 0x01cfea0003c00000 */
[----:B------:R-:W-:Y:S01]  /*18e40*/  IMAD.MOV.U32 R7, RZ, RZ, R0 ;  /* 0x000000ffff077224 */ /* 0x000fe200078e0000 */
[----:B------:R-:W-:Y:S01]  /*18e50*/  MOV R3, 0x3 ;  /* 0x0000000300037802 */ /* 0x000fe20000000f00 */
[----:B------:R-:W-:Y:S01]  /*18e60*/  IMAD.MOV.U32 R5, RZ, RZ, R12 ;  /* 0x000000ffff057224 */ /* 0x000fe200078e000c */
[----:B------:R-:W-:-:S02]  /*18e70*/  MOV R0, 0x1c1f ;  /* 0x00001c1f00007802 */ /* 0x000fc40000000f00 */
[----:B------:R-:W-:Y:S02]  /*18e80*/  MOV R2, 0x18ea0 ;  /* 0x00018ea000027802 */ /* 0x000fe40000000f00 */
[----:B------:R-:W-:Y:S05]  /*18e90*/  CALL.REL.NOINC `($__internal_9_$__cuda_sm70_shflsync_idx_p) ;  /* 0x000012a000007944 */ /* 0x000fea0003c00000 */
[----:B------:R-:W-:Y:S05]  /*18ea0*/  BRA `(.L_x_654) ;  /* 0xfffea5e000007947 */ /* 0x000fea000383ffff */
.L_x_575:
[----:B------:R1:W5:Y:S01]  /*18eb0*/  LDL R0, [R1+0x4] ;  /* 0x0000040001007983 */ /* 0x0003620000100800 */
[----:B--2---:R-:W-:Y:S02]  /*18ec0*/  MOV R3, 0x2 ;  /* 0x0000000200037802 */ /* 0x004fe40000000f00 */
[----:B------:R-:W-:Y:S02]  /*18ed0*/  MOV R2, 0x18ef0 ;  /* 0x00018ef000027802 */ /* 0x000fe40000000f00 */
[----:B-1---5:R-:W-:Y:S05]  /*18ee0*/  CALL.REL.NOINC `($__internal_8_$__cuda_sm70_shflsync_bfly_p) ;  /* 0x0000121000007944 */ /* 0x022fea0003c00000 */
[----:B------:R-:W-:Y:S05]  /*18ef0*/  BRA `(.L_x_655) ;  /* 0xffff9f2000007947 */ /* 0x000fea000383ffff */
.L_x_576:
[----:B------:R-:W-:Y:S01]  /*18f00*/  IMAD.MOV.U32 R0, RZ, RZ, R5 ;  /* 0x000000ffff007224 */ /* 0x000fe200078e0005 */
[----:B------:R-:W-:Y:S02]  /*18f10*/  MOV R3, 0x1 ;  /* 0x0000000100037802 */ /* 0x000fe40000000f00 */
[----:B------:R-:W-:Y:S02]  /*18f20*/  MOV R2, 0x18f40 ;  /* 0x00018f4000027802 */ /* 0x000fe40000000f00 */
[----:B------:R-:W-:Y:S05]  /*18f30*/  CALL.REL.NOINC `($__internal_8_$__cuda_sm70_shflsync_bfly_p) ;  /* 0x000011c000007944 */ /* 0x000fea0003c00000 */
[----:B------:R-:W-:Y:S02]  /*18f40*/  FADD.FTZ R5, R5, R0 ;  /* 0x0000000005057221 */ /* 0x000fe40000010000 */
[----:B------:R1:W5:Y:S01]  /*18f50*/  LDL R0, [R1] ;  /* 0x0000000001007983 */ /* 0x0003620000100800 */
[----:B------:R-:W-:Y:S02]  /*18f60*/  MOV R3, 0x2 ;  /* 0x0000000200037802 */ /* 0x000fe40000000f00 */
[----:B------:R-:W-:-:S02]  /*18f70*/  MOV R2, 0x18f90 ;  /* 0x00018f9000027802 */ /* 0x000fc40000000f00 */
[----:B-1---5:R-:W-:Y:S05]  /*18f80*/  CALL.REL.NOINC `($__internal_8_$__cuda_sm70_shflsync_bfly_p) ;  /* 0x0000117000007944 */ /* 0x022fea0003c00000 */
[----:B------:R-:W2:Y:S01]  /*18f90*/  LDL.LU R2, [R1] ;  /* 0x0000000001027983 */ /* 0x000ea20000300800 */
[----:B------:R-:W-:Y:S01]  /*18fa0*/  MOV R3, 0x1 ;  /* 0x0000000100037802 */ /* 0x000fe20000000f00 */
[----:B--2---:R-:W-:Y:S01]  /*18fb0*/  FADD.FTZ R7, R2, R0 ;  /* 0x0000000002077221 */ /* 0x004fe20000010000 */
[----:B------:R-:W-:-:S04]  /*18fc0*/  MOV R2, 0x18ff0 ;  /* 0x00018ff000027802 */ /* 0x000fc80000000f00 */
[----:B------:R-:W-:Y:S02]  /*18fd0*/  MOV R0, R7 ;  /* 0x0000000700007202 */ /* 0x000fe40000000f00 */
[----:B------:R-:W-:Y:S05]  /*18fe0*/  CALL.REL.NOINC `($__internal_8_$__cuda_sm70_shflsync_bfly_p) ;  /* 0x0000111000007944 */ /* 0x000fea0003c00000 */
[----:B------:R-:W-:Y:S02]  /*18ff0*/  FADD.FTZ R4, R7, R0 ;  /* 0x0000000007047221 */ /* 0x000fe40000010000 */
[----:B------:R1:W5:Y:S01]  /*19000*/  LDL R0, [R1+0x8] ;  /* 0x0000080001007983 */ /* 0x0003620000100800 */
[----:B------:R-:W-:Y:S02]  /*19010*/  MOV R3, 0x2 ;  /* 0x0000000200037802 */ /* 0x000fe40000000f00 */
[----:B------:R-:W-:Y:S02]  /*19020*/  MOV R2, 0x19040 ;  /* 0x0001904000027802 */ /* 0x000fe40000000f00 */
[----:B-1---5:R-:W-:Y:S05]  /*19030*/  CALL.REL.NOINC `($__internal_8_$__cuda_sm70_shflsync_bfly_p) ;  /* 0x000010c000007944 */ /* 0x022fea0003c00000 */
[----:B------:R-:W2:Y:S01]  /*19040*/  LDL.LU R2, [R1+0x8] ;  /* 0x0000080001027983 */ /* 0x000ea20000300800 */
        /* <DEDUP_REMOVED lines=16> */
[----:B------:R-:W-:Y:S01]  /*19150*/  MOV R8, R0 ;  /* 0x0000000000087202 */ /* 0x000fe20000000f00 */
[----:B------:R-:W-:Y:S05]  /*19160*/  BRA `(.L_x_656) ;  /* 0xffff9de000007947 */ /* 0x000fea000383ffff */
.L_x_583:
[----:B-1234-:R-:W-:Y:S01]  /*19170*/  IMAD.MOV.U32 R5, RZ, RZ, R12 ;  /* 0x000000ffff057224 */ /* 0x01efe200078e000c */
[----:B------:R-:W-:Y:S01]  /*19180*/  MOV R3, RZ ;  /* 0x000000ff00037202 */ /* 0x000fe20000000f00 */
[----:B------:R-:W-:Y:S01]  /*19190*/  IMAD.MOV.U32 R0, RZ, RZ, 0x1c1f ;  /* 0x00001c1fff007424 */ /* 0x000fe200078e00ff */
[----:B------:R-:W-:Y:S02]  /*191a0*/  MOV R2, 0x191c0 ;  /* 0x000191c000027802 */ /* 0x000fe40000000f00 */
[----:B------:R-:W-:Y:S05]  /*191b0*/  CALL.REL.NOINC `($__internal_9_$__cuda_sm70_shflsync_idx_p) ;  /* 0x00000f8000007944 */ /* 0x000fea0003c00000 */
[----:B------:R-:W-:Y:S01]  /*191c0*/  MOV R10, R0 ;  /* 0x00000000000a7202 */ /* 0x000fe20000000f00 */
[----:B------:R-:W-:Y:S05]  /*191d0*/  BRA `(.L_x_657) ;  /* 0xffffb82000007947 */ /* 0x000fea000383ffff */
.L_x_584:
[----:B------:R-:W-:Y:S01]  /*191e0*/  IMAD.MOV.U32 R5, RZ, RZ, R13 ;  /* 0x000000ffff057224 */ /* 0x000fe200078e000d */
[----:B------:R-:W-:Y:S01]  /*191f0*/  MOV R3, RZ ;  /* 0x000000ff00037202 */ /* 0x000fe20000000f00 */
[----:B------:R-:W-:Y:S01]  /*19200*/  IMAD.MOV.U32 R0, RZ, RZ, 0x1c1f ;  /* 0x00001c1fff007424 */ /* 0x000fe200078e00ff */
[----:B------:R-:W-:Y:S02]  /*19210*/  MOV R2, 0x19230 ;  /* 0x0001923000027802 */ /* 0x000fe40000000f00 */
[----:B-12---:R-:W-:Y:S05]  /*19220*/  CALL.REL.NOINC `($__internal_9_$__cuda_sm70_shflsync_idx_p) ;  /* 0x00000f1000007944 */ /* 0x006fea0003c00000 */
[----:B------:R-:W-:Y:S05]  /*19230*/  BRA `(.L_x_658) ;  /* 0xffffb7e000007947 */ /* 0x000fea000383ffff */
.L_x_587:
[----:B------:R-:W-:Y:S01]  /*19240*/  IMAD.MOV.U32 R5, RZ, RZ, R12 ;  /* 0x000000ffff057224 */ /* 0x000fe200078e000c */
[----:B--2---:R-:W-:Y:S01]  /*19250*/  MOV R3, 0x1 ;  /* 0x0000000100037802 */ /* 0x004fe20000000f00 */
        /* <DEDUP_REMOVED lines=10> */
.L_x_590:
[----:B------:R-:W-:Y:S01]  /*19300*/  IMAD.MOV.U32 R5, RZ, RZ, R12 ;  /* 0x000000ffff057224 */ /* 0x000fe200078e000c */
[----:B-1----:R-:W-:Y:S01]  /*19310*/  MOV R3, 0x2 ;  /* 0x0000000200037802 */ /* 0x002fe20000000f00 */
[----:B----4-:R-:W-:Y:S01]  /*19320*/  IMAD.MOV.U32 R0, RZ, RZ, 0x1c1f ;  /* 0x00001c1fff007424 */ /* 0x010fe200078e00ff */
[----:B------:R-:W-:Y:S02]  /*19330*/  MOV R2, 0x19350 ;  /* 0x0001935000027802 */ /* 0x000fe40000000f00 */
[----:B--23--:R-:W-:Y:S05]  /*19340*/  CALL.REL.NOINC `($__internal_9_$__cuda_sm70_shflsync_idx_p) ;  /* 0x00000df000007944 */ /* 0x00cfea0003c00000 */
[----:B------:R-:W-:Y:S01]  /*19350*/  MOV R10, R0 ;  /* 0x00000000000a7202 */ /* 0x000fe20000000f00 */
[----:B------:R-:W-:Y:S05]  /*19360*/  BRA `(.L_x_660) ;  /* 0xffffb9b000007947 */ /* 0x000fea000383ffff */
.L_x_591:
[----:B------:R-:W-:Y:S01]  /*19370*/  IMAD.MOV.U32 R5, RZ, RZ, R13 ;  /* 0x000000ffff057224 */ /* 0x000fe200078e000d */
[----:B------:R-:W-:Y:S01]  /*19380*/  MOV R3, 0x2 ;  /* 0x0000000200037802 */ /* 0x000fe20000000f00 */
[----:B----4-:R-:W-:Y:S01]  /*19390*/  IMAD.MOV.U32 R0, RZ, RZ, 0x1c1f ;  /* 0x00001c1fff007424 */ /* 0x010fe200078e00ff */
[----:B------:R-:W-:Y:S02]  /*193a0*/  MOV R2, 0x193c0 ;  /* 0x000193c000027802 */ /* 0x000fe40000000f00 */
[----:B-123--:R-:W-:Y:S05]  /*193b0*/  CALL.REL.NOINC `($__internal_9_$__cuda_sm70_shflsync_idx_p) ;  /* 0x00000d8000007944 */ /* 0x00efea0003c00000 */
[----:B------:R-:W-:Y:S05]  /*193c0*/  BRA `(.L_x_661) ;  /* 0xffffb97000007947 */ /* 0x000fea000383ffff */
.L_x_594:
[----:B------:R-:W-:Y:S01]  /*193d0*/  IMAD.MOV.U32 R5, RZ, RZ, R12 ;  /* 0x000000ffff057224 */ /* 0x000fe200078e000c */
[----:B-1----:R-:W-:Y:S01]  /*193e0*/  MOV R3, 0x3 ;  /* 0x0000000300037802 */ /* 0x002fe20000000f00 */
        /* <DEDUP_REMOVED lines=10> */
.L_x_596:
[----:B------:R-:W-:Y:S01]  /*19490*/  IMAD.MOV.U32 R5, RZ, RZ, R12 ;  /* 0x000000ffff057224 */ /* 0x000fe200078e000c */
[----:B------:R-:W-:Y:S01]  /*194a0*/  MOV R3, RZ ;  /* 0x000000ff00037202 */ /* 0x000fe20000000f00 */
[----:B------:R-:W-:Y:S01]  /*194b0*/  IMAD.MOV.U32 R0, RZ, RZ, 0x1c1f ;  /* 0x00001c1fff007424 */ /* 0x000fe200078e00ff */
[----:B------:R-:W-:Y:S02]  /*194c0*/  MOV R2, 0x194e0 ;  /* 0x000194e000027802 */ /* 0x000fe40000000f00 */
[----:B------:R-:W-:Y:S05]  /*194d0*/  CALL.REL.NOINC `($__internal_9_$__cuda_sm70_shflsync_idx_p) ;  /* 0x00000c6000007944 */ /* 0x000fea0003c00000 */
[----:B------:R-:W-:Y:S01]  /*194e0*/  MOV R4, R0 ;  /* 0x0000000000047202 */ /* 0x000fe20000000f00 */
[----:B------:R-:W-:Y:S05]  /*194f0*/  BRA `(.L_x_663) ;  /* 0xffffbd6000007947 */ /* 0x000fea000383ffff */
.L_x_597:
[----:B------:R-:W-:Y:S01]  /*19500*/  IMAD.MOV.U32 R5, RZ, RZ, R13 ;  /* 0x000000ffff057224 */ /* 0x000fe200078e000d */
[----:B------:R-:W-:Y:S01]  /*19510*/  MOV R3, RZ ;  /* 0x000000ff00037202 */ /* 0x000fe20000000f00 */
[----:B------:R-:W-:Y:S01]  /*19520*/  IMAD.MOV.U32 R0, RZ, RZ, 0x1c1f ;  /* 0x00001c1fff007424 */ /* 0x000fe200078e00ff */
[----:B------:R-:W-:Y:S02]  /*19530*/  MOV R2, 0x19550 ;  /* 0x0001955000027802 */ /* 0x000fe40000000f00 */
[----:B-12---:R-:W-:Y:S05]  /*19540*/  CALL.REL.NOINC `($__internal_9_$__cuda_sm70_shflsync_idx_p) ;  /* 0x00000bf000007944 */ /* 0x006fea0003c00000 */
[----:B------:R-:W-:Y:S05]  /*19550*/  BRA `(.L_x_664) ;  /* 0xffffbd2000007947 */ /* 0x000fea000383ffff */
.L_x_600:
[----:B------:R-:W-:Y:S01]  /*19560*/  IMAD.MOV.U32 R5, RZ, RZ, R12 ;  /* 0x000000ffff057224 */ /* 0x000fe200078e000c */
[----:B----4-:R-:W-:Y:S01]  /*19570*/  MOV R3, 0x1 ;  /* 0x0000000100037802 */ /* 0x010fe20000000f00 */
[----:B------:R-:W-:Y:S01]  /*19580*/  IMAD.MOV.U32 R0, RZ, RZ, 0x1c1f ;  /* 0x00001c1fff007424 */ /* 0x000fe200078e00ff */
[----:B------:R-:W-:-:S02]  /*19590*/  MOV R2, 0x195b0 ;  /* 0x000195b000027802 */ /* 0x000fc40000000f00 */
[----:B-123--:R-:W-:Y:S05]  /*195a0*/  CALL.REL.NOINC `($__internal_9_$__cuda_sm70_shflsync_idx_p) ;  /* 0x00000b9000007944 */ /* 0x00efea0003c00000 */
[----:B------:R-:W-:Y:S01]  /*195b0*/  IMAD.MOV.U32 R4, RZ, RZ, R0 ;  /* 0x000000ffff047224 */ /* 0x000fe200078e0000 */
[----:B------:R-:W-:Y:S01]  /*195c0*/  MOV R3, 0x1 ;  /* 0x0000000100037802 */ /* 0x000fe20000000f00 */
[----:B------:R-:W-:Y:S01]  /*195d0*/  IMAD.MOV.U32 R5, RZ, RZ, R13 ;  /* 0x000000ffff057224 */ /* 0x000fe200078e000d */
[----:B------:R-:W-:-:S02]  /*195e0*/  MOV R0, 0x1c1f ;  /* 0x00001c1f00007802 */ /* 0x000fc40000000f00 */
[----:B------:R-:W-:Y:S02]  /*195f0*/  MOV R2, 0x19610 ;  /* 0x0001961000027802 */ /* 0x000fe40000000f00 */
[----:B------:R-:W-:Y:S05]  /*19600*/  CALL.REL.NOINC `($__internal_9_$__cuda_sm70_shflsync_idx_p) ;  /* 0x00000b3000007944 */ /* 0x000fea0003c00000 */
[----:B------:R-:W-:Y:S05]  /*19610*/  BRA `(.L_x_665) ;  /* 0xffffc1e000007947 */ /* 0x000fea000383ffff */
.L_x_603:
[----:B------:R-:W-:Y:S01]  /*19620*/  IMAD.MOV.U32 R5, RZ, RZ, R12 ;  /* 0x000000ffff057224 */ /* 0x000fe200078e000c */
[----:B----4-:R-:W-:Y:S01]  /*19630*/  MOV R3, 0x2 ;  /* 0x0000000200037802 */ /* 0x010fe20000000f00 */
[----:B------:R-:W-:Y:S01]  /*19640*/  IMAD.MOV.U32 R0, RZ, RZ, 0x1c1f ;  /* 0x00001c1fff007424 */ /* 0x000fe200078e00ff */
[----:B------:R-:W-:Y:S02]  /*19650*/  MOV R2, 0x19670 ;  /* 0x0001967000027802 */ /* 0x000fe40000000f00 */
[----:B-123--:R-:W-:Y:S05]  /*19660*/  CALL.REL.NOINC `($__internal_9_$__cuda_sm70_shflsync_idx_p) ;  /* 0x00000ad000007944 */ /* 0x00efea0003c00000 */
[----:B------:R-:W-:Y:S01]  /*19670*/  MOV R4, R0 ;  /* 0x0000000000047202 */ /* 0x000fe20000000f00 */
[----:B------:R-:W-:Y:S05]  /*19680*/  BRA `(.L_x_666) ;  /* 0xffffc6e000007947 */ /* 0x000fea000383ffff */
.L_x_604:
[----:B------:R-:W-:Y:S01]  /*19690*/  IMAD.MOV.U32 R5, RZ, RZ, R13 ;  /* 0x000000ffff057224 */ /* 0x000fe200078e000d */
[----:B----4-:R-:W-:Y:S01]  /*196a0*/  MOV R3, 0x2 ;  /* 0x0000000200037802 */ /* 0x010fe20000000f00 */
[----:B------:R-:W-:Y:S01]  /*196b0*/  IMAD.MOV.U32 R0, RZ, RZ, 0x1c1f ;  /* 0x00001c1fff007424 */ /* 0x000fe200078e00ff */
[----:B------:R-:W-:Y:S02]  /*196c0*/  MOV R2, 0x196e0 ;  /* 0x000196e000027802 */ /* 0x000fe40000000f00 */
[----:B-123--:R-:W-:Y:S05]  /*196d0*/  CALL.REL.NOINC `($__internal_9_$__cuda_sm70_shflsync_idx_p) ;  /* 0x00000a6000007944 */ /* 0x00efea0003c00000 */
[----:B------:R-:W-:Y:S05]  /*196e0*/  BRA `(.L_x_667) ;  /* 0xffffc6a000007947 */ /* 0x000fea000383ffff */
.L_x_607:
[----:B------:R-:W-:Y:S01]  /*196f0*/  IMAD.MOV.U32 R5, RZ, RZ, R12 ;  /* 0x000000ffff057224 */ /* 0x000fe200078e000c */
[----:B---3--:R-:W-:Y:S01]  /*19700*/  MOV R3, 0x3 ;  /* 0x0000000300037802 */ /* 0x008fe20000000f00 */
[----:B-1----:R-:W-:Y:S01]  /*19710*/  IMAD.MOV.U32 R0, RZ, RZ, 0x1c1f ;  /* 0x00001c1fff007424 */ /* 0x002fe200078e00ff */
[----:B------:R-:W-:-:S02]  /*19720*/  MOV R2, 0x19740 ;  /* 0x0001974000027802 */ /* 0x000fc40000000f00 */
[----:B--2-4-:R-:W-:Y:S05]  /*19730*/  CALL.REL.NOINC `($__internal_9_$__cuda_sm70_shflsync_idx_p) ;  /* 0x00000a0000007944 */ /* 0x014fea0003c00000 */
[----:B------:R-:W-:Y:S01]  /*19740*/  IMAD.MOV.U32 R4, RZ, RZ, R0 ;  /* 0x000000ffff047224 */ /* 0x000fe200078e0000 */
[----:B------:R-:W-:Y:S01]  /*19750*/  MOV R3, 0x3 ;  /* 0x0000000300037802 */ /* 0x000fe20000000f00 */
[----:B------:R-:W-:Y:S01]  /*19760*/  IMAD.MOV.U32 R5, RZ, RZ, R13 ;  /* 0x000000ffff057224 */ /* 0x000fe200078e000d */
[----:B------:R-:W-:-:S02]  /*19770*/  MOV R0, 0x1c1f ;  /* 0x00001c1f00007802 */ /* 0x000fc40000000f00 */
[----:B------:R-:W-:Y:S02]  /*19780*/  MOV R2, 0x197a0 ;  /* 0x000197a000027802 */ /* 0x000fe40000000f00 */
[----:B------:R-:W-:Y:S05]  /*19790*/  CALL.REL.NOINC `($__internal_9_$__cuda_sm70_shflsync_idx_p) ;  /* 0x000009a000007944 */ /* 0x000fea0003c00000 */
[----:B------:R-:W-:Y:S05]  /*197a0*/  BRA `(.L_x_668) ;  /* 0xffffcb7000007947 */ /* 0x000fea000383ffff */
.L_x_611:
[----:B------:R-:W-:Y:S01]  /*197b0*/  IMAD.MOV.U32 R5, RZ, RZ, R9 ;  /* 0x000000ffff057224 */ /* 0x000fe200078e0009 */
[----:B------:R-:W-:Y:S01]  /*197c0*/  MOV R3, RZ ;  /* 0x000000ff00037202 */ /* 0x000fe20000000f00 */
[----:B------:R-:W-:Y:S01]  /*197d0*/  IMAD.MOV.U32 R0, RZ, RZ, 0x1c1f ;  /* 0x00001c1fff007424 */ /* 0x000fe200078e00ff */
[----:B------:R-:W-:Y:S02]  /*197e0*/  MOV R2, 0x19800 ;  /* 0x0001980000027802 */ /* 0x000fe40000000f00 */
[----:B------:R-:W-:Y:S05]  /*197f0*/  CALL.REL.NOINC `($__internal_9_$__cuda_sm70_shflsync_idx_p) ;  /* 0x0000094000007944 */ /* 0x000fea0003c00000 */
[----:B------:R-:W-:Y:S01]  /*19800*/  MOV R8, R0 ;  /* 0x0000000000087202 */ /* 0x000fe20000000f00 */
[----:B------:R-:W-:Y:S05]  /*19810*/  BRA `(.L_x_669) ;  /* 0xffffd88000007947 */ /* 0x000fea000383ffff */
.L_x_612:
[----:B------:R-:W-:Y:S01]  /*19820*/  IMAD.MOV.U32 R5, RZ, RZ, R12 ;  /* 0x000000ffff057224 */ /* 0x000fe200078e000c */
[----:B------:R-:W-:Y:S01]  /*19830*/  MOV R3, RZ ;  /* 0x000000ff00037202 */ /* 0x000fe20000000f00 */
[----:B------:R-:W-:Y:S01]  /*19840*/  IMAD.MOV.U32 R0, RZ, RZ, 0x1c1f ;  /* 0x00001c1fff007424 */ /* 0x000fe200078e00ff */
[----:B------:R-:W-:Y:S02]  /*19850*/  MOV R2, 0x19870 ;  /* 0x0001987000027802 */ /* 0x000fe40000000f00 */
[----:B-12---:R-:W-:Y:S05]  /*19860*/  CALL.REL.NOINC `($__internal_9_$__cuda_sm70_shflsync_idx_p) ;  /* 0x000008d000007944 */ /* 0x006fea0003c00000 */
[----:B------:R-:W-:Y:S05]  /*19870*/  BRA `(.L_x_670) ;  /* 0xffffd84000007947 */ /* 0x000fea000383ffff */
.L_x_615:
        /* <DEDUP_REMOVED lines=12> */
.L_x_618:
[----:B-1----:R-:W-:Y:S01]  /*19940*/  IMAD.MOV.U32 R5, RZ, RZ, R9 ;  /* 0x000000ffff057224 */ /* 0x002fe200078e0009 */
[----:B------:R-:W-:Y:S01]  /*19950*/  MOV R3, 0x2 ;  /* 0x0000000200037802 */ /* 0x000fe20000000f00 */
[----:B----4-:R-:W-:Y:S01]  /*19960*/  IMAD.MOV.U32 R0, RZ, RZ, 0x1c1f ;  /* 0x00001c1fff007424 */ /* 0x010fe200078e00ff */
[----:B------:R-:W-:Y:S02]  /*19970*/  MOV R2, 0x19990 ;  /* 0x0001999000027802 */ /* 0x000fe40000000f00 */
[----:B--23--:R-:W-:Y:S05]  /*19980*/  CALL.REL.NOINC `($__internal_9_$__cuda_sm70_shflsync_idx_p) ;  /* 0x000007b000007944 */ /* 0x00cfea0003c00000 */
[----:B------:R-:W-:Y:S01]  /*19990*/  MOV R8, R0 ;  /* 0x0000000000087202 */ /* 0x000fe20000000f00 */
[----:B------:R-:W-:Y:S05]  /*199a0*/  BRA `(.L_x_672) ;  /* 0xffffda2000007947 */ /* 0x000fea000383ffff */
.L_x_619:
[----:B------:R-:W-:Y:S01]  /*199b0*/  IMAD.MOV.U32 R5, RZ, RZ, R12 ;  /* 0x000000ffff057224 */ /* 0x000fe200078e000c */
[----:B------:R-:W-:Y:S01]  /*199c0*/  MOV R3, 0x2 ;  /* 0x0000000200037802 */ /* 0x000fe20000000f00 */
[----:B----4-:R-:W-:Y:S01]  /*199d0*/  IMAD.MOV.U32 R0, RZ, RZ, 0x1c1f ;  /* 0x00001c1fff007424 */ /* 0x010fe200078e00ff */
[----:B------:R-:W-:Y:S02]  /*199e0*/  MOV R2, 0x19a00 ;  /* 0x00019a0000027802 */ /* 0x000fe40000000f00 */
[----:B-123--:R-:W-:Y:S05]  /*199f0*/  CALL.REL.NOINC `($__internal_9_$__cuda_sm70_shflsync_idx_p) ;  /* 0x0000074000007944 */ /* 0x00efea0003c00000 */
[----:B------:R-:W-:Y:S05]  /*19a00*/  BRA `(.L_x_673) ;  /* 0xffffd9e000007947 */ /* 0x000fea000383ffff */
.L_x_622:
        /* <DEDUP_REMOVED lines=12> */
.L_x_624:
[----:B------:R-:W-:Y:S01]  /*19ad0*/  IMAD.MOV.U32 R5, RZ, RZ, R74 ;  /* 0x000000ffff057224 */ /* 0x000fe200078e004a */
[----:B------:R-:W-:Y:S01]  /*19ae0*/  MOV R3, RZ ;  /* 0x000000ff00037202 */ /* 0x000fe20000000f00 */
[----:B------:R-:W-:Y:S01]  /*19af0*/  IMAD.MOV.U32 R0, RZ, RZ, 0x1f ;  /* 0x0000001fff007424 */ /* 0x000fe200078e00ff */
[----:B------:R-:W-:Y:S02]  /*19b00*/  MOV R2, 0x19b20 ;  /* 0x00019b2000027802 */ /* 0x000fe40000000f00 */
[----:B--2---:R-:W-:Y:S05]  /*19b10*/  CALL.REL.NOINC `($__internal_9_$__cuda_sm70_shflsync_idx_p) ;  /* 0x0000062000007944 */ /* 0x004fea0003c00000 */
[----:B------:R-:W-:Y:S01]  /*19b20*/  MOV R9, R0 ;  /* 0x0000000000097202 */ /* 0x000fe20000000f00 */
[----:B------:R-:W-:Y:S05]  /*19b30*/  BRA `(.L_x_675) ;  /* 0xffffdc8000007947 */ /* 0x000fea000383ffff */
.L_x_625:
[----:B------:R-:W-:Y:S01]  /*19b40*/  IMAD.MOV.U32 R5, RZ, RZ, R74 ;  /* 0x000000ffff057224 */ /* 0x000fe200078e004a */
[----:B------:R-:W-:Y:S01]  /*19b50*/  MOV R3, 0x1 ;  /* 0x0000000100037802 */ /* 0x000fe20000000f00 */
[----:B------:R-:W-:Y:S01]  /*19b60*/  IMAD.MOV.U32 R0, RZ, RZ, 0x1f ;  /* 0x0000001fff007424 */ /* 0x000fe200078e00ff */
[----:B------:R-:W-:Y:S02]  /*19b70*/  MOV R2, 0x19b90 ;  /* 0x00019b9000027802 */ /* 0x000fe40000000f00 */
[----:B-12---:R-:W-:Y:S05]  /*19b80*/  CALL.REL.NOINC `($__internal_9_$__cuda_sm70_shflsync_idx_p) ;  /* 0x000005b000007944 */ /* 0x006fea0003c00000 */
[----:B------:R-:W-:Y:S01]  /*19b90*/  MOV R8, R0 ;  /* 0x0000000000087202 */ /* 0x000fe20000000f00 */
[----:B------:R-:W-:Y:S05]  /*19ba0*/  BRA `(.L_x_676) ;  /* 0xffffdc3000007947 */ /* 0x000fea000383ffff */
.L_x_626:
[----:B------:R-:W-:Y:S02]  /*19bb0*/  MOV R2, 0x1 ;  /* 0x0000000100027802 */ /* 0x000fe40000000f00 */
[----:B------:R-:W-:-:S02]  /*19bc0*/  MOV R3, 0x19be0 ;  /* 0x00019be000037802 */ /* 0x000fc40000000f00 */
[----:B-1234-:R-:W-:Y:S05]  /*19bd0*/  CALL.REL.NOINC `($__internal_10_$__cuda_sm70_shflsync_up_p) ;  /* 0x000005b000007944 */ /* 0x01efea0003c00000 */
[----:B------:R-:W-:Y:S05]  /*19be0*/  BRA `(.L_x_677) ;  /* 0xffffdd2000007947 */ /* 0x000fea000383ffff */
.L_x_627:
[----:B------:R-:W-:Y:S02]  /*19bf0*/  MOV R2, 0x2 ;  /* 0x0000000200027802 */ /* 0x000fe40000000f00 */
[----:B------:R-:W-:-:S02]  /*19c00*/  MOV R3, 0x19c20 ;  /* 0x00019c2000037802 */ /* 0x000fc40000000f00 */
[----:B--2-4-:R-:W-:Y:S05]  /*19c10*/  CALL.REL.NOINC `($__internal_10_$__cuda_sm70_shflsync_up_p) ;  /* 0x0000057000007944 */ /* 0x014fea0003c00000 */
        /* <DEDUP_REMOVED lines=23> */
.L_x_631:
[----:B------:R-:W-:Y:S02]  /*19d90*/  MOV R2, 0x1 ;  /* 0x0000000100027802 */ /* 0x000fe40000000f00 */
[----:B------:R-:W-:Y:S02]  /*19da0*/  MOV R3, 0x19dc0 ;  /* 0x00019dc000037802 */ /* 0x000fe40000000f00 */
[----:B------:R-:W-:Y:S05]  /*19db0*/  CALL.REL.NOINC `($__internal_10_$__cuda_sm70_shflsync_up_p) ;  /* 0x000003d000007944 */ /* 0x000fea0003c00000 */
[----:B------:R-:W-:Y:S01]  /*19dc0*/  MOV R2, R4 ;  /* 0x0000000400027202 */ /* 0x000fe20000000f00 */
[----:B------:R-:W-:Y:S05]  /*19dd0*/  BRA `(.L_x_679) ;  /* 0xffffdd9000007947 */ /* 0x000fea000383ffff */
.L_x_632:
        /* <DEDUP_REMOVED lines=26> */
.L_x_634:
[----:B------:R-:W-:Y:S02]  /*19f80*/  SEL R0, RZ, 0x1, P0 ;  /* 0x00000001ff007807 */ /* 0x000fe40000000000 */
[----:B------:R-:W-:Y:S02]  /*19f90*/  MOV R2, 0x19fb0 ;  /* 0x00019fb000027802 */ /* 0x000fe40000000f00 */
[----:B-1----:R-:W-:Y:S05]  /*19fa0*/  CALL.REL.NOINC `($__internal_11_$__cuda_sm70_votesync_ballot) ;  /* 0x0000025000007944 */ /* 0x002fea0003c00000 */
[----:B------:R-:W-:Y:S01]  /*19fb0*/  MOV R10, R0 ;  /* 0x00000000000a7202 */ /* 0x000fe20000000f00 */
[----:B------:R-:W-:Y:S05]  /*19fc0*/  BRA `(.L_x_681) ;  /* 0xffffdd3000007947 */ /* 0x000fea000383ffff */
.L_x_635:
[----:B------:R-:W-:Y:S01]  /*19fd0*/  IMAD.MOV.U32 R5, RZ, RZ, R6 ;  /* 0x000000ffff057224 */ /* 0x000fe200078e0006 */
[----:B------:R-:W-:Y:S01]  /*19fe0*/  MOV R3, R8 ;  /* 0x0000000800037202 */ /* 0x000fe20000000f00 */
[----:B--2---:R-:W-:Y:S01]  /*19ff0*/  IMAD.MOV.U32 R0, RZ, RZ, 0x1f ;  /* 0x0000001fff007424 */ /* 0x004fe200078e00ff */
[----:B------:R-:W-:Y:S02]  /*1a000*/  MOV R2, 0x1a020 ;  /* 0x0001a02000027802 */ /* 0x000fe40000000f00 */
[----:B-1----:R-:W-:Y:S05]  /*1a010*/  CALL.REL.NOINC `($__internal_9_$__cuda_sm70_shflsync_idx_p) ;  /* 0x0000012000007944 */ /* 0x002fea0003c00000 */
[----:B------:R-:W-:Y:S01]  /*1a020*/  IMAD.MOV.U32 R11, RZ, RZ, R0 ;  /* 0x000000ffff0b7224 */ /* 0x000fe200078e0000 */
[----:B------:R-:W-:Y:S01]  /*1a030*/  MOV R3, R8 ;  /* 0x0000000800037202 */ /* 0x000fe20000000f00 */
[----:B------:R-:W-:Y:S01]  /*1a040*/  IMAD.MOV.U32 R5, RZ, RZ, R7 ;  /* 0x000000ffff057224 */ /* 0x000fe200078e0007 */
[----:B------:R-:W-:Y:S02]  /*1a050*/  MOV R0, 0x1f ;  /* 0x0000001f00007802 */ /* 0x000fe40000000f00 */
[----:B------:R-:W-:-:S02]  /*1a060*/  MOV R2, 0x1a080 ;  /* 0x0001a08000027802 */ /* 0x000fc40000000f00 */
[----:B------:R-:W-:Y:S05]  /*1a070*/  CALL.REL.NOINC `($__internal_9_$__cuda_sm70_shflsync_idx_p) ;  /* 0x000000c000007944 */ /* 0x000fea0003c00000 */
[----:B------:R-:W-:Y:S01]  /*1a080*/  MOV R7, R0 ;  /* 0x0000000000077202 */ /* 0x000fe20000000f00 */
[----:B------:R-:W-:Y:S05]  /*1a090*/  BRA `(.L_x_682) ;  /* 0xffffdcd000007947 */ /* 0x000fea000383ffff */
.L_x_638:
[----:B------:R-:W-:Y:S01]  /*1a0a0*/  IMAD.MOV.U32 R5, RZ, RZ, R4 ;  /* 0x000000ffff057224 */ /* 0x000fe200078e0004 */
[----:B--2---:R-:W-:-:S02]  /*1a0b0*/  MOV R0, 0x1f ;  /* 0x0000001f00007802 */ /* 0x004fc40000000f00 */
[----:B------:R-:W-:Y:S02]  /*1a0c0*/  MOV R2, 0x1a0e0 ;  /* 0x0001a0e000027802 */ /* 0x000fe40000000f00 */
[----:B-1-34-:R-:W-:Y:S05]  /*1a0d0*/  CALL.REL.NOINC `($__internal_9_$__cuda_sm70_shflsync_idx_p) ;  /* 0x0000006000007944 */ /* 0x01afea0003c00000 */
[----:B------:R-:W-:Y:S01]  /*1a0e0*/  MOV R13, R0 ;  /* 0x00000000000d7202 */ /* 0x000fe20000000f00 */
[----:B------:R-:W-:Y:S05]  /*1a0f0*/  BRA `(.L_x_637) ;  /* 0xffffdcd000007947 */ /* 0x000fea000383ffff */
        .weak           $__internal_8_$__cuda_sm70_shflsync_bfly_p
        .type           $__internal_8_$__cuda_sm70_shflsync_bfly_p,@function
        .size           $__internal_8_$__cuda_sm70_shflsync_bfly_p,($__internal_9_$__cuda_sm70_shflsync_idx_p - $__internal_8_$__cuda_sm70_shflsync_bfly_p)
$__internal_8_$__cuda_sm70_shflsync_bfly_p:
[----:B------:R-:W-:Y:S04]  /*1a100*/  WARPSYNC R8 ;  /* 0x0000000800007348 */ /* 0x000fe80003800000 */
[----:B------:R1:W2:Y:S02]  /*1a110*/  SHFL.BFLY PT, R0, R0, R3, R9 ;  /* 0x0c00000300007389 */ /* 0x0002a400000e0009 */
[----:B-1----:R-:W-:-:S04]  /*1a120*/  MOV R3, 0x0 ;  /* 0x0000000000037802 */ /* 0x002fc80000000f00 */
[----:B--2---:R-:W-:Y:S05]  /*1a130*/  RET.REL.NODEC R2 `(_ZN7cutlass13device_kernelIN5flash19enable_sm80_to_sm89INS1_16FlashAttnFwdSm80INS1_25CollectiveMainloopFwdSm80ILi4ELi1ELb0EN4cute5tupleIJNS5_1CILi128EEENS7_ILi48EEENS7_ILi96EEEEEELi96ENS_6half_tEfNS_4arch4Sm80ELb0ELb1ELb1ELb1ELb0ELb0ELb1ELb1EEENS1_21CollectiveEpilogueFwdINS6_IJS8_SA_S9_EEENS6_IJNS7_ILi1EEESI_SI_EEESC_SE_Li128ELb1ELb1ELb1ELb0EEENS1_36VarlenDynamicPersistentTileSchedulerILi128ELi48ELi128ELi128ELb1ELb1ELb0ELb1ELb0ELb1EEEEEEEEEvNT_6ParamsE) ;  /* 0xfffe5ec002007950 */ /* 0x004fea0003c3ffff */
        .weak           $__internal_9_$__cuda_sm70_shflsync_idx_p
        .type           $__internal_9_$__cuda_sm70_shflsync_idx_p,@function
        .size           $__internal_9_$__cuda_sm70_shflsync_idx_p,($__internal_10_$__cuda_sm70_shflsync_up_p - $__internal_9_$__cuda_sm70_shflsync_idx_p)
$__internal_9_$__cuda_sm70_shflsync_idx_p:
[----:B------:R-:W-:-:S04]  /*1a140*/  MOV R15, 0xffffffff ;  /* 0xffffffff000f7802 */ /* 0x000fc80000000f00 */
[----:B------:R-:W-:Y:S04]  /*1a150*/  WARPSYNC R15 ;  /* 0x0000000f00007348 */ /* 0x000fe80003800000 */
[----:B------:R1:W2:Y:S02]  /*1a160*/  SHFL.IDX PT, R0, R5, R3, R0 ;  /* 0x0000000305007389 */ /* 0x0002a400000e0000 */
[----:B-1----:R-:W-:-:S04]  /*1a170*/  MOV R3, 0x0 ;  /* 0x0000000000037802 */ /* 0x002fc80000000f00 */
[----:B--2---:R-:W-:Y:S05]  /*1a180*/  RET.REL.NODEC R2 `(_ZN7cutlass13device_kernelIN5flash19enable_sm80_to_sm89INS1_16FlashAttnFwdSm80INS1_25CollectiveMainloopFwdSm80ILi4ELi1ELb0EN4cute5tupleIJNS5_1CILi128EEENS7_ILi48EEENS7_ILi96EEEEEELi96ENS_6half_tEfNS_4arch4Sm80ELb0ELb1ELb1ELb1ELb0ELb0ELb1ELb1EEENS1_21CollectiveEpilogueFwdINS6_IJS8_SA_S9_EEENS6_IJNS7_ILi1EEESI_SI_EEESC_SE_Li128ELb1ELb1ELb1ELb0EEENS1_36VarlenDynamicPersistentTileSchedulerILi128ELi48ELi128ELi128ELb1ELb1ELb0ELb1ELb0ELb1EEEEEEEEEvNT_6ParamsE) ;  /* 0xfffe5e7002007950 */ /* 0x004fea0003c3ffff */
        .weak           $__internal_10_$__cuda_sm70_shflsync_up_p
        .type           $__internal_10_$__cuda_sm70_shflsync_up_p,@function
        .size           $__internal_10_$__cuda_sm70_shflsync_up_p,($__internal_11_$__cuda_sm70_votesync_ballot - $__internal_10_$__cuda_sm70_shflsync_up_p)
$__internal_10_$__cuda_sm70_shflsync_up_p:
[----:B------:R-:W-:Y:S02]  /*1a190*/  IMAD.MOV.U32 R4, RZ, RZ, RZ ;  /* 0x000000ffff047224 */ /* 0x000fe400078e00ff */
[----:B------:R-:W-:-:S04]  /*1a1a0*/  IMAD.MOV.U32 R10, RZ, RZ, -0x1 ;  /* 0xffffffffff0a7424 */ /* 0x000fc800078e00ff */
[----:B------:R-:W-:Y:S04]  /*1a1b0*/  WARPSYNC R10 ;  /* 0x0000000a00007348 */ /* 0x000fe80003800000 */
[----:B------:R1:W2:Y:S02]  /*1a1c0*/  SHFL.UP PT, R4, R0, R2, R4 ;  /* 0x0400000200047389 */ /* 0x0002a400000e0004 */
[----:B-1----:R-:W-:Y:S02]  /*1a1d0*/  MOV R2, R3 ;  /* 0x0000000300027202 */ /* 0x002fe40000000f00 */
[----:B------:R-:W-:-:S04]  /*1a1e0*/  MOV R3, 0x0 ;  /* 0x0000000000037802 */ /* 0x000fc80000000f00 */
[----:B--2---:R-:W-:Y:S05]  /*1a1f0*/  RET.REL.NODEC R2 `(_ZN7cutlass13device_kernelIN5flash19enable_sm80_to_sm89INS1_16FlashAttnFwdSm80INS1_25CollectiveMainloopFwdSm80ILi4ELi1ELb0EN4cute5tupleIJNS5_1CILi128EEENS7_ILi48EEENS7_ILi96EEEEEELi96ENS_6half_tEfNS_4arch4Sm80ELb0ELb1ELb1ELb1ELb0ELb0ELb1ELb1EEENS1_21CollectiveEpilogueFwdINS6_IJS8_SA_S9_EEENS6_IJNS7_ILi1EEESI_SI_EEESC_SE_Li128ELb1ELb1ELb1ELb0EEENS1_36VarlenDynamicPersistentTileSchedulerILi128ELi48ELi128ELi128ELb1ELb1ELb0ELb1ELb0ELb1EEEEEEEEEvNT_6ParamsE) ;  /* 0xfffe5e0002007950 */ /* 0x004fea0003c3ffff */
        .weak           $__internal_11_$__cuda_sm70_votesync_ballot
        .type           $__internal_11_$__cuda_sm70_votesync_ballot,@function
        .size           $__internal_11_$__cuda_sm70_votesync_ballot,(.L_x_1436 - $__internal_11_$__cuda_sm70_votesync_ballot)
$__internal_11_$__cuda_sm70_votesync_ballot:
[----:B------:R-:W-:Y:S01]  /*1a200*/  ISETP.NE.U32.AND P0, PT, R0, 0x1, PT ;  /* 0x000000010000780c */ /* 0x000fe20003f05070 */
[----:B------:R-:W-:-:S04]  /*1a210*/  IMAD.MOV.U32 R3, RZ, RZ, -0x1 ;  /* 0xffffffffff037424 */ /* 0x000fc800078e00ff */
[----:B------:R-:W-:Y:S08]  /*1a220*/  WARPSYNC R3 ;  /* 0x0000000300007348 */ /* 0x000ff00003800000 */
[----:B------:R-:W-:-:S04]  /*1a230*/  VOTE.ANY R0, PT, !P0 ;  /* 0x0000000000007806 */ /* 0x000fc800040e0100 */
[----:B------:R-:W-:Y:S01]  /*1a240*/  LOP3.LUT R0, R0, R3, RZ, 0xc0, !PT ;  /* 0x0000000300007212 */ /* 0x000fe200078ec0ff */
[----:B------:R-:W-:-:S04]  /*1a250*/  IMAD.MOV.U32 R3, RZ, RZ, 0x0 ;  /* 0x00000000ff037424 */ /* 0x000fc800078e00ff */
[----:B------:R-:W-:Y:S05]  /*1a260*/  RET.REL.NODEC R2 `(_ZN7cutlass13device_kernelIN5flash19enable_sm80_to_sm89INS1_16FlashAttnFwdSm80INS1_25CollectiveMainloopFwdSm80ILi4ELi1ELb0EN4cute5tupleIJNS5_1CILi128EEENS7_ILi48EEENS7_ILi96EEEEEELi96ENS_6half_tEfNS_4arch4Sm80ELb0ELb1ELb1ELb1ELb0ELb0ELb1ELb1EEENS1_21CollectiveEpilogueFwdINS6_IJS8_SA_S9_EEENS6_IJNS7_ILi1EEESI_SI_EEESC_SE_Li128ELb1ELb1ELb1ELb0EEENS1_36VarlenDynamicPersistentTileSchedulerILi128ELi48ELi128ELi128ELb1ELb1ELb0ELb1ELb0ELb1EEEEEEEEEvNT_6ParamsE) ;  /* 0xfffe5d9002007950 */ /* 0x000fea0003c3ffff */
.L_x_683:
        /* <DEDUP_REMOVED lines=9> */
.L_x_1436:


//--------------------- .text._ZN7cutlass13device_kernelIN5flash19enable_sm80_to_sm89INS1_16FlashAttnFwdSm80INS1_25CollectiveMainloopFwdSm80ILi4ELi1ELb0EN4cute5tupleIJNS5_1CILi128EEENS7_ILi48EEENS7_ILi96EEEEEELi96ENS_6half_tEfNS_4arch4Sm80ELb0ELb1ELb1ELb1ELb0ELb1ELb1ELb1EEENS1_21CollectiveEpilogueFwdINS6_IJS8_SA_S9_EEENS6_IJNS7_ILi1EEESI_SI_EEESC_SE_Li128ELb1ELb1ELb1ELb0EEENS1_36VarlenDynamicPersistentTileSchedulerILi128ELi48ELi128ELi128ELb1ELb1ELb0ELb1ELb0ELb1EEEEEEEEEvNT_6ParamsE --------------------------
	.section	.text._ZN7cutlass13device_kernelIN5flash19enable_sm80_to_sm89INS1_16FlashAttnFwdSm80INS1_25CollectiveMainloopFwdSm80ILi4ELi1ELb0EN4cute5tupleIJNS5_1CILi128EEENS7_ILi48EEENS7_ILi96EEEEEELi96ENS_6half_tEfNS_4arch4Sm80ELb0ELb1ELb1ELb1ELb0ELb1ELb1ELb1EEENS1_21CollectiveEpilogueFwdINS6_IJS8_SA_S9_EEENS6_IJNS7_ILi1EEESI_SI_EEESC_SE_Li128ELb1ELb1ELb1ELb0EEENS1_36VarlenDynamicPersistentTileSchedulerILi128ELi48ELi128ELi128ELb1ELb1ELb0ELb1ELb0ELb1EEEEEEEEEvNT_6ParamsE,"ax",@progbits
	.sectioninfo	@"SHI_REGISTERS=255"
	.align	128
.text._ZN7cutlass13device_kernelIN5flash19enable_sm80_to_sm89INS1_16FlashAttnFwdSm80INS1_25CollectiveMainloopFwdSm80ILi4ELi1ELb0EN4cute5tupleIJNS5_1CILi128EEENS7_ILi48EEENS7_ILi96EEEEEELi96ENS_6half_tEfNS_4arch4Sm80ELb0ELb1ELb1ELb1ELb0ELb1ELb1ELb1EEENS1_21CollectiveEpilogueFwdINS6_IJS8_SA_S9_EEENS6_IJNS7_ILi1EEESI_SI_EEESC_SE_Li128ELb1ELb1ELb1ELb0EEENS1_36VarlenDynamicPersistentTileSchedulerILi128ELi48ELi128ELi128ELb1ELb1ELb0ELb1ELb0ELb1EEEEEEEEEvNT_6ParamsE:
        .type           _ZN7cutlass13device_kernelIN5flash19enable_sm80_to_sm89INS1_16FlashAttnFwdSm80INS1_25CollectiveMainloopFwdSm80ILi4ELi1ELb0EN4cute5tupleIJNS5_1CILi128EEENS7_ILi48EEENS7_ILi96EEEEEELi96ENS_6half_tEfNS_4arch4Sm80ELb0ELb1ELb1ELb1ELb0ELb1ELb1ELb1EEENS1_21CollectiveEpilogueFwdINS6_IJS8_SA_S9_EEENS6_IJNS7_ILi1EEESI_SI_EEESC_SE_Li128ELb1ELb1ELb1ELb0EEENS1_36VarlenDynamicPersistentTileSchedulerILi128ELi48ELi128ELi128ELb1ELb1ELb0ELb1ELb0ELb1EEEEEEEEEvNT_6ParamsE,@function
        .size           _ZN7cutlass13device_kernelIN5flash19enable_sm80_to_sm89INS1_16FlashAttnFwdSm80INS1_25CollectiveMainloopFwdSm80ILi4ELi1ELb0EN4cute5tupleIJNS5_1CILi128EEENS7_ILi48EEENS7_ILi96EEEEEELi96ENS_6half_tEfNS_4arch4Sm80ELb0ELb1ELb1ELb1ELb0ELb1ELb1ELb1EEENS1_21CollectiveEpilogueFwdINS6_IJS8_SA_S9_EEENS6_IJNS7_ILi1EEESI_SI_EEESC_SE_Li128ELb1ELb1ELb1ELb0EEENS1_36VarlenDynamicPersistentTileSchedulerILi128ELi48ELi128ELi128ELb1ELb1ELb0ELb1ELb0ELb1EEEEEEEEEvNT_6ParamsE,(.L_x_1441 - _ZN7cutlass13device_kernelIN5flash19enable_sm80_to_sm89INS1_16FlashAttnFwdSm80INS1_25CollectiveMainloopFwdSm80ILi4ELi1ELb0EN4cute5tupleIJNS5_1CILi128EEENS7_ILi48EEENS7_ILi96EEEEEELi96ENS_6half_tEfNS_4arch4Sm80ELb0ELb1ELb1ELb1ELb0ELb1ELb1ELb1EEENS1_21CollectiveEpilogueFwdINS6_IJS8_SA_S9_EEENS6_IJNS7_ILi1EEESI_SI_EEESC_SE_Li128ELb1ELb1ELb1ELb0EEENS1_36VarlenDynamicPersistentTileSchedulerILi128ELi48ELi128ELi128ELb1ELb1ELb0ELb1ELb0ELb1EEEEEEEEEvNT_6ParamsE)
        .other          _ZN7cutlass13device_kernelIN5flash19enable_sm80_to_sm89INS1_16FlashAttnFwdSm80INS1_25CollectiveMainloopFwdSm80ILi4ELi1ELb0EN4cute5tupleIJNS5_1CILi128EEENS7_ILi48EEENS7_ILi96EEEEEELi96ENS_6half_tEfNS_4arch4Sm80ELb0ELb1ELb1ELb1ELb0ELb1ELb1ELb1EEENS1_21CollectiveEpilogueFwdINS6_IJS8_SA_S9_EEENS6_IJNS7_ILi1EEESI_SI_EEESC_SE_Li128ELb1ELb1ELb1ELb0EEENS1_36VarlenDynamicPersistentTileSchedulerILi128ELi48ELi128ELi128ELb1ELb1ELb0ELb1ELb0ELb1EEEEEEEEEvNT_6ParamsE,@"STO_CUDA_ENTRY STV_DEFAULT"
_ZN7cutlass13device_kernelIN5flash19enable_sm80_to_sm89INS1_16FlashAttnFwdSm80INS1_25CollectiveMainloopFwdSm80ILi4ELi1ELb0EN4cute5tupleIJNS5_1CILi128EEENS7_ILi48EEENS7_ILi96EEEEEELi96ENS_6half_tEfNS_4arch4Sm80ELb0ELb1ELb1ELb1ELb0ELb1ELb1ELb1EEENS1_21CollectiveEpilogueFwdINS6_IJS8_SA_S9_EEENS6_IJNS7_ILi1EEESI_SI_EEESC_SE_Li128ELb1ELb1ELb1ELb0EEENS1_36VarlenDynamicPersistentTileSchedulerILi128ELi48ELi128ELi128ELb1ELb1ELb0ELb1ELb0ELb1EEEEEEEEEvNT_6ParamsE:
        /* <DEDUP_REMOVED lines=54> */
.L_x_689:
        /* <DEDUP_REMOVED lines=16> */
.L_x_951:
        /* <DEDUP_REMOVED lines=16> */
.L_x_952:
[----:B--2---:R-:W-:-:S05]  /*0560*/  IMAD R0, R0, c[0x0][0x538], RZ ;  /* 0x00014e0000007a24 */ /* 0x004fca00078e02ff */
[----:B------:R-:W-:-:S04]  /*0570*/  IADD3 R7, R0, R7, RZ ;  /* 0x0000000700077210 */ /* 0x000fc80007ffe0ff */
[----:B------:R-:W-:-:S13]  /*0580*/  ISETP.GT.AND P0, PT, R7, UR4, PT ;  /* 0x0000000407007c0c */ /* 0x000fda000bf04270 */
[----:B-1----:R-:W-:Y:S05]  /*0590*/  @!P0 BRA `(.L_x_689) ;  /* 0xfffffdc000008947 */ /* 0x002fea000383ffff */
.L_x_685:
[----:B------:R-:W-:-:S05]  /*05a0*/  IADD3 R11, -R0, R7, RZ ;  /* 0x00000007000b7210 */ /* 0x000fca0007ffe1ff */
[----:B------:R-:W-:-:S05]  /*05b0*/  IMAD R0, R4, c[0x0][0x538], R11 ;  /* 0x00014e0004007a24 */ /* 0x000fca00078e020b */
[----:B------:R-:W-:Y:S01]  /*05c0*/  ISETP.GT.AND P0, PT, R0, UR4, PT ;  /* 0x0000000400007c0c */ /* 0x000fe2000bf04270 */
[----:B------:R-:W-:-:S12]  /*05d0*/  BRA.DIV ~URZ, `(.L_x_690) ;  /* 0x000245527f007947 */ /* 0x000fd8000b800000 */
[----:B------:R-:W-:-:S04]  /*05e0*/  VOTE.ANY R10, PT, !P0 ;  /* 0x00000000000a7806 */ /* 0x000fc800040e0100 */
.L_x_953:
[----:B------:R-:W1:Y:S02]  /*05f0*/  POPC R7, R10 ;  /* 0x0000000a00077309 */ /* 0x000e640000000000 */
[----:B-1----:R-:W-:-:S05]  /*0600*/  IADD3 R0, R7, R6, RZ ;  /* 0x0000000607007210 */ /* 0x002fca0007ffe0ff */
[----:B------:R1:W-:Y:S01]  /*0610*/  STL [R1+0x34], R0 ;  /* 0x0000340001007387 */ /* 0x0003e20000100800 */
[----:B------:R-:W-:Y:S05]  /*0620*/  BRA.DIV ~URZ, `(.L_x_691) ;  /* 0x000245527f007947 */ /* 0x000fea000b800000 */
[----:B------:R2:W3:Y:S01]  /*0630*/  SHFL.IDX PT, R12, R9, R7, 0x1f ;  /* 0x00001f07090c7589 */ /* 0x0004e200000e0000 */
[----:B------:R-:W-:-:S03]  /*0640*/  MOV R6, RZ ;  /* 0x000000ff00067202 */ /* 0x000fc60000000f00 */
[----:B------:R2:W4:Y:S04]  /*0650*/  SHFL.IDX PT, R9, R8, R7, 0x1f ;  /* 0x00001f0708097589 */ /* 0x00052800000e0000 */
.L_x_954:
[----:B------:R-:W-:Y:S01]  /*0660*/  ISETP.NE.AND P0, PT, R10, RZ, PT ;  /* 0x000000ff0a00720c */ /* 0x000fe20003f05270 */
[----:B------:R-:W-:-:S12]  /*0670*/  BSSY B0, `(.L_x_692) ;  /* 0x0000005000007945 */ /* 0x000fd80003800000 */
[----:B------:R-:W-:Y:S05]  /*0680*/  @!P0 BRA `(.L_x_693) ;  /* 0x0000003000008947 */ /* 0x000fea0003800000 */
[----:B------:R-:W-:Y:S01]  /*0690*/  IADD3 R3, R7, -0x1, RZ ;  /* 0xffffffff07037810 */ /* 0x000fe20007ffe0ff */
[----:B------:R-:W-:Y:S05]  /*06a0*/  BRA.DIV ~URZ, `(.L_x_694) ;  /* 0x000245b27f007947 */ /* 0x000fea000b800000 */
[----:B------:R1:W2:Y:S02]  /*06b0*/  SHFL.IDX PT, R6, R4, R3, 0x1f ;  /* 0x00001f0304067589 */ /* 0x0002a400000e0000 */
.L_x_693:
[----:B------:R-:W-:Y:S05]  /*06c0*/  BSYNC B0 ;  /* 0x0000000000007941 */ /* 0x000fea0003800000 */
.L_x_692:
        /* <DEDUP_REMOVED lines=69> */
.L_x_696:
        /* <DEDUP_REMOVED lines=46> */
[----:B------:R-:W-:-:S03]  /*0e00*/  IMAD.MOV.U32 R2, RZ, RZ, R0 ;  /* 0x000000ffff027224 */ /* 0x000fc600078e0000 */
[----:B------:R-:W-:Y:S01]  /*0e10*/  IABS R0, R8 ;  /* 0x0000000800007213 */ /* 0x000fe20000000000 */
[----:B------:R-:W-:Y:S02]  /*0e20*/  IMAD R7, R2, R5, RZ ;  /* 0x0000000502077224 */ /* 0x000fe400078e02ff */
[----:B------:R-:W-:Y:S02]  /*0e30*/  IMAD.MOV.U32 R2, RZ, RZ, RZ ;  /* 0x000000ffff027224 */ /* 0x000fe400078e00ff */
        /* <DEDUP_REMOVED lines=20> */
.L_x_697:
[----:B------:R-:W-:Y:S05]  /*0f80*/  BSYNC B0 ;  /* 0x0000000000007941 */ /* 0x000fea0003800000 */
.L_x_695:
[----:B------:R-:W-:-:S04]  /*0f90*/  LOP3.LUT R0, RZ, R0, RZ, 0x33, !PT ;  /* 0x00000000ff007212 */ /* 0x000fc800078e33ff */
[----:B------:R-:W-:-:S05]  /*0fa0*/  IADD3 R0, R0, R12, RZ ;  /* 0x0000000c00007210 */ /* 0x000fca0007ffe0ff */
[----:B------:R2:W-:Y:S01]  /*0fb0*/  STL [R1+0x2c], R0 ;  /* 0x00002c0001007387 */ /* 0x0005e20000100800 */
[----:B------:R-:W-:Y:S05]  /*0fc0*/  BRA `(.L_x_698) ;  /* 0x0000006000007947 */ /* 0x000fea0003800000 */
.L_x_686:
[----:B------:R-:W-:Y:S01]  /*0fd0*/  MOV R0, UR4 ;  /* 0x0000000400007c02 */ /* 0x000fe20008000f00 */
[----:B------:R-:W-:Y:S04]  /*0fe0*/  STL [R1+0x2c], RZ ;  /* 0x00002cff01007387 */ /* 0x000fe80000100800 */
[----:B------:R-:W-:Y:S04]  /*0ff0*/  STL [R1+0x30], RZ ;  /* 0x000030ff01007387 */ /* 0x000fe80000100800 */
[----:B------:R1:W-:Y:S02]  /*1000*/  STL [R1+0x28], R0 ;  /* 0x0000280001007387 */ /* 0x0003e40000100800 */
[----:B-1----:R-:W-:-:S05]  /*1010*/  MOV R0, c[0x0][0x53c] ;  /* 0x00014f0000007a02 */ /* 0x002fca0000000f00 */
[----:B------:R1:W-:Y:S02]  /*1020*/  STL [R1+0x34], R0 ;  /* 0x0000340001007387 */ /* 0x0003e40000100800 */
.L_x_698:
        /* <DEDUP_REMOVED lines=8> */
.L_x_684:
[----:B-12---:R-:W2:Y:S02]  /*10b0*/  LDL R0, [R1+0x34] ;  /* 0x0000340001007983 */ /* 0x006ea40000100800 */
[----:B--2---:R-:W-:-:S13]  /*10c0*/  ISETP.GE.AND P0, PT, R0, c[0x0][0x53c], PT ;  /* 0x00014f0000007a0c */ /* 0x004fda0003f06270 */
[----:B------:R-:W-:Y:S05]  /*10d0*/  @P0 EXIT ;  /* 0x000000000000094d */ /* 0x000fea0003800000 */
[----:B------:R-:W1:Y:S02]  /*10e0*/  S2R R24, SR_TID.X ;  /* 0x0000000000187919 */ /* 0x000e640000002100 */
[----:B-1-3--:R-:W-:Y:S02]  /*10f0*/  SHF.R.S32.HI R7, RZ, 0x1f, R24 ;  /* 0x0000001fff077819 */ /* 0x00afe40000011418 */
[-C--:B------:R-:W-:Y:S02]  /*1100*/  LEA.HI R15, R24, R24.reuse, RZ, 0x1 ;  /* 0x00000018180f7211 */ /* 0x080fe400078f08ff */
[CC--:B------:R-:W-:Y:S02]  /*1110*/  LEA.HI R16, R7.reuse, R24.reuse, RZ, 0x3 ;  /* 0x0000001807107211 */ /* 0x0c0fe400078f18ff */
[----:B------:R-:W-:Y:S02]  /*1120*/  LEA.HI R10, R7, R24, RZ, 0x2 ;  /* 0x00000018070a7211 */ /* 0x000fe400078f10ff */
[----:B------:R-:W-:-:S02]  /*1130*/  LOP3.LUT R0, R16, 0xfffffff8, RZ, 0xc0, !PT ;  /* 0xfffffff810007812 */ /* 0x000fc400078ec0ff */
[CC--:B------:R-:W-:Y:S02]  /*1140*/  LEA.HI R12, R7.reuse, R24.reuse, RZ, 0x5 ;  /* 0x00000018070c7211 */ /* 0x0c0fe400078f28ff */
[----:B------:R-:W-:Y:S01]  /*1150*/  SHF.R.S32.HI R2, RZ, 0x3, R16 ;  /* 0x00000003ff027819 */ /* 0x000fe20000011410 */
[----:B------:R-:W-:Y:S01]  /*1160*/  IMAD.IADD R3, R24, 0x1, -R0 ;  /* 0x0000000118037824 */ /* 0x000fe200078e0a00 */
[----:B------:R-:W-:Y:S02]  /*1170*/  LEA.HI R7, R7, R24, RZ, 0x4 ;  /* 0x0000001807077211 */ /* 0x000fe400078f20ff */
[----:B------:R-:W-:Y:S01]  /*1180*/  SHF.R.S32.HI R14, RZ, 0x1, R15 ;  /* 0x00000001ff0e7819 */ /* 0x000fe2000001140f */
[----:B------:R-:W-:Y:S01]  /*1190*/  IMAD.SHL.U32 R0, R2, 0x40, RZ ;  /* 0x0000004002007824 */ /* 0x000fe200078e00ff */
[----:B------:R-:W-:Y:S02]  /*11a0*/  LOP3.LUT R4, R10, 0xfffffffc, RZ, 0xc0, !PT ;  /* 0xfffffffc0a047812 */ /* 0x000fe400078ec0ff */
[----:B------:R-:W-:-:S02]  /*11b0*/  SHF.R.S32.HI R8, RZ, 0x4, R7 ;  /* 0x00000004ff087819 */ /* 0x000fc40000011407 */
[----:B------:R-:W-:Y:S01]  /*11c0*/  LEA.HI R5, R15, R14, RZ, 0x1 ;  /* 0x0000000e0f057211 */ /* 0x000fe200078f08ff */
[----:B------:R-:W-:Y:S01]  /*11d0*/  IMAD.IADD R25, R24, 0x1, -R4 ;  /* 0x0000000118197824 */ /* 0x000fe200078e0a04 */
[----:B------:R-:W-:Y:S02]  /*11e0*/  LEA.HI R6, R7, R8, RZ, 0x1 ;  /* 0x0000000807067211 */ /* 0x000fe400078f08ff */
[----:B------:R-:W-:Y:S01]  /*11f0*/  LOP3.LUT R2, R5, 0x7fffffe, RZ, 0xc0, !PT ;  /* 0x07fffffe05027812 */ /* 0x000fe200078ec0ff */
[----:B------:R-:W-:Y:S01]  /*1200*/  IMAD.SHL.U32 R30, R25, 0x8, RZ ;  /* 0x00000008191e7824 */ /* 0x000fe200078e00ff */
[----:B------:R-:W-:Y:S02]  /*1210*/  LOP3.LUT R0, R0, 0xc0, RZ, 0xc0, !PT ;  /* 0x000000c000007812 */ /* 0x000fe400078ec0ff */
[----:B------:R-:W-:Y:S01]  /*1220*/  LOP3.LUT R6, R6, 0xfffffffe, RZ, 0xc0, !PT ;  /* 0xfffffffe06067812 */ /* 0x000fe200078ec0ff */
[----:B------:R-:W-:Y:S01]  /*1230*/  IMAD.IADD R2, R14, 0x1, -R2 ;  /* 0x000000010e027824 */ /* 0x000fe200078e0a02 */
[----:B------:R-:W-:-:S02]  /*1240*/  LEA.HI R11, R3, R3, RZ, 0x1 ;  /* 0x00000003030b7211 */ /* 0x000fc400078f08ff */
[----:B------:R-:W-:Y:S01]  /*1250*/  SHF.R.U32.HI R5, RZ, 0x3, R0 ;  /* 0x00000003ff057819 */ /* 0x000fe20000011600 */
[----:B------:R-:W-:Y:S01]  /*1260*/  IMAD.IADD R17, R8, 0x1, -R6 ;  /* 0x0000000108117824 */ /* 0x000fe200078e0a06 */
[----:B------:R-:W-:Y:S01]  /*1270*/  LOP3.LUT R0, R0, 0x18, R30, 0xf8, !PT ;  /* 0x0000001800007812 */ /* 0x000fe200078ef81e */
[----:B------:R-:W-:Y:S01]  /*1280*/  IMAD R20, R8, 0x8, R2 ;  /* 0x0000000808147824 */ /* 0x000fe200078e0202 */
[----:B------:R-:W-:Y:S02]  /*1290*/  LOP3.LUT R4, R11, 0x3fffffe, RZ, 0xc0, !PT ;  /* 0x03fffffe0b047812 */ /* 0x000fe400078ec0ff */
[----:B------:R-:W-:Y:S01]  /*12a0*/  LOP3.LUT R8, R0, R5, RZ, 0x3c, !PT ;  /* 0x0000000500087212 */ /* 0x000fe200078e3cff */
[----:B------:R-:W-:Y:S01]  /*12b0*/  IMAD.SHL.U32 R20, R20, 0x20, RZ ;  /* 0x0000002014147824 */ /* 0x000fe200078e00ff */
[----:B------:R-:W-:Y:S01]  /*12c0*/  SHF.R.S32.HI R23, RZ, 0x2, R10 ;  /* 0x00000002ff177819 */ /* 0x000fe2000001140a */
[----:B------:R-:W-:Y:S01]  /*12d0*/  IMAD.IADD R19, R3, 0x1, -R4 ;  /* 0x0000000103137824 */ /* 0x000fe200078e0a04 */
[----:B------:R-:W-:-:S02]  /*12e0*/  SHF.R.S32.HI R9, RZ, 0x5, R12 ;  /* 0x00000005ff097819 */ /* 0x000fc4000001140c */
[----:B------:R-:W-:Y:S02]  /*12f0*/  SHF.R.S32.HI R0, RZ, 0x1f, R12 ;  /* 0x0000001fff007819 */ /* 0x000fe4000001140c */
[----:B------:R-:W-:Y:S02]  /*1300*/  LOP3.LUT R2, R7, 0xfffffff0, RZ, 0xc0, !PT ;  /* 0xfffffff007027812 */ /* 0x000fe400078ec0ff */
[----:B------:R-:W-:Y:S02]  /*1310*/  LEA.HI R5, R10, R23, RZ, 0x1 ;  /* 0x000000170a057211 */ /* 0x000fe400078f08ff */
[----:B------:R-:W-:Y:S01]  /*1320*/  LEA.HI R4, R0, R9, RZ, 0x2 ;  /* 0x0000000900047211 */ /* 0x000fe200078f10ff */
[----:B------:R-:W-:Y:S01]  /*1330*/  IMAD.IADD R0, R24, 0x1, -R2 ;  /* 0x0000000118007824 */ /* 0x000fe200078e0a02 */
[----:B------:R-:W-:Y:S02]  /*1340*/  LOP3.LUT R2, R5, 0x7fffffe, RZ, 0xc0, !PT ;  /* 0x07fffffe05027812 */ /* 0x000fe400078ec0ff */
[----:B------:R-:W-:-:S02]  /*1350*/  LOP3.LUT R3, R12, 0xffffffe0, RZ, 0xc0, !PT ;  /* 0xffffffe00c037812 */ /* 0x000fc400078ec0ff */
[-C--:B------:R-:W-:Y:S01]  /*1360*/  LEA.HI R7, R0, R0.reuse, RZ, 0x1 ;  /* 0x0000000000077211 */ /* 0x080fe200078f08ff */
[----:B------:R-:W-:Y:S01]  /*1370*/  IMAD.IADD R2, R23, 0x1, -R2 ;  /* 0x0000000117027824 */ /* 0x000fe200078e0a02 */
[----:B------:R-:W-:Y:S01]  /*1380*/  SHF.R.S32.HI R13, RZ, 0x1f, R0 ;  /* 0x0000001fff0d7819 */ /* 0x000fe20000011400 */
[----:B------:R-:W-:Y:S01]  /*1390*/  IMAD.IADD R28, R24, 0x1, -R3 ;  /* 0x00000001181c7824 */ /* 0x000fe200078e0a03 */
[----:B------:R-:W-:Y:S01]  /*13a0*/  LOP3.LUT R6, R7, 0x7fffffe, RZ, 0xc0, !PT ;  /* 0x07fffffe07067812 */ /* 0x000fe200078ec0ff */
[----:B------:R-:W-:Y:S01]  /*13b0*/  IMAD R2, R9, 0x8, R2 ;  /* 0x0000000809027824 */ /* 0x000fe200078e0202 */
[----:B------:R-:W-:Y:S02]  /*13c0*/  LEA.HI R13, R13, R0, RZ, 0x3 ;  /* 0x000000000d0d7211 */ /* 0x000fe400078f18ff */
[----:B------:R-:W-:Y:S01]  /*13d0*/  LOP3.LUT R3, R4, 0xffffffc, RZ, 0xc0, !PT ;  /* 0x0ffffffc04037812 */ /* 0x000fe200078ec0ff */
[----:B------:R-:W-:Y:S01]  /*13e0*/  IMAD.IADD R12, R0, 0x1, -R6 ;  /* 0x00000001000c7824 */ /* 0x000fe200078e0a06 */
[----:B------:R-:W-:Y:S01]  /*13f0*/  LEA.HI R4, R25, R25, RZ, 0x1 ;  /* 0x0000001919047211 */ /* 0x000fe200078f08ff */
[----:B------:R-:W-:Y:S01]  /*1400*/  IMAD.U32 R0, R2, 0x20, R8 ;  /* 0x0000002002007824 */ /* 0x000fe200078e0008 */
[----:B------:R-:W-:-:S02]  /*1410*/  SHF.R.S32.HI R5, RZ, 0x1f, R28 ;  /* 0x0000001fff057819 */ /* 0x000fc4000001141c */
[----:B------:R-:W-:Y:S02]  /*1420*/  LOP3.LUT R2, R4, 0x1ffffffe, RZ, 0xc0, !PT ;  /* 0x1ffffffe04027812 */ /* 0x000fe400078ec0ff */
[----:B------:R1:W-:Y:S01]  /*1430*/  STL [R1+0x1c], R0 ;  /* 0x00001c0001007387 */ /* 0x0003e20000100800 */
[----:B------:R-:W-:Y:S01]  /*1440*/  LEA.HI R18, R5, R28, RZ, 0x2 ;  /* 0x0000001c05127211 */ /* 0x000fe200078f10ff */
[----:B------:R-:W-:Y:S01]  /*1450*/  IMAD.IADD R5, R9, 0x1, -R3 ;  /* 0x0000000109057824 */ /* 0x000fe200078e0a03 */
[----:B------:R-:W-:Y:S01]  /*1460*/  IADD3 R22, R14, 0x40, RZ ;  /* 0x000000400e167810 */ /* 0x000fe20007ffe0ff */
[----:B------:R-:W-:Y:S01]  /*1470*/  IMAD.IADD R2, R25, 0x1, -R2 ;  /* 0x0000000119027824 */ /* 0x000fe200078e0a02 */
[----:B------:R-:W-:Y:S02]  /*1480*/  SHF.R.S32.HI R3, RZ, 0x2, R18 ;  /* 0x00000002ff037819 */ /* 0x000fe40000011412 */
[----:B------:R-:W-:Y:S02]  /*1490*/  SHF.R.S32.HI R10, RZ, 0x1f, R10 ;  /* 0x0000001fff0a7819 */ /* 0x000fe4000001140a */
[----:B------:R-:W-:Y:S01]  /*14a0*/  LEA.HI R14, R22, R22, RZ, 0x1 ;  /* 0x00000016160e7211 */ /* 0x000fe200078f08ff */
[----:B------:R-:W-:Y:S01]  /*14b0*/  IMAD R26, R5, 0x10, R3 ;  /* 0x00000010051a7824 */ /* 0x000fe200078e0203 */
[----:B------:R-:W-:-:S02]  /*14c0*/  LEA.HI R3, R10, R23, RZ, 0x3 ;  /* 0x000000170a037211 */ /* 0x000fc400078f18ff */
[----:B------:R-:W-:Y:S02]  /*14d0*/  SHF.R.S32.HI R5, RZ, 0x1, R7 ;  /* 0x00000001ff057819 */ /* 0x000fe40000011407 */
[----:B------:R-:W-:Y:S01]  /*14e0*/  LOP3.LUT R3, R3, 0xfffffff8, RZ, 0xc0, !PT ;  /* 0xfffffff803037812 */ /* 0x000fe200078ec0ff */
[----:B------:R-:W-:Y:S01]  /*14f0*/  STL [R1+0xa8], R26 ;  /* 0x0000a81a01007387 */ /* 0x000fe20000100800 */
[----:B------:R-:W-:Y:S02]  /*1500*/  LOP3.LUT R6, R14, 0x7fffffe, RZ, 0xc0, !PT ;  /* 0x07fffffe0e067812 */ /* 0x000fe400078ec0ff */
[----:B------:R-:W-:Y:S01]  /*1510*/  SHF.R.S32.HI R31, RZ, 0x1f, R30 ;  /* 0x0000001fff1f7819 */ /* 0x000fe2000001141e */
[----:B------:R-:W-:Y:S02]  /*1520*/  IMAD.IADD R8, R23, 0x1, -R3 ;  /* 0x0000000117087824 */ /* 0x000fe400078e0a03 */
[----:B------:R-:W-:Y:S02]  /*1530*/  IMAD.IADD R6, R22, 0x1, -R6 ;  /* 0x0000000116067824 */ /* 0x000fe400078e0a06 */
[----:B-1----:R-:W-:Y:S01]  /*1540*/  IMAD.SHL.U32 R0, R4, 0x20, RZ ;  /* 0x0000002004007824 */ /* 0x002fe200078e00ff */
[----:B------:R-:W-:-:S04]  /*1550*/  SHF.R.S32.HI R4, RZ, 0x1f, R22 ;  /* 0x0000001fff047819 */ /* 0x000fc80000011416 */
[----:B------:R-:W-:-:S05]  /*1560*/  LOP3.LUT R0, R0, 0xffffffc0, RZ, 0xc0, !PT ;  /* 0xffffffc000007812 */ /* 0x000fca00078ec0ff */
[----:B------:R-:W-:Y:S01]  /*1570*/  IMAD R21, R2, 0x8, R0 ;  /* 0x0000000802157824 */ /* 0x000fe200078e0200 */
[----:B------:R-:W-:Y:S02]  /*1580*/  LEA.HI R0, R4, R22, RZ, 0x3 ;  /* 0x0000001604007211 */ /* 0x000fe400078f18ff */
[----:B------:R-:W-:Y:S02]  /*1590*/  SHF.R.S32.HI R2, RZ, 0x1, R11 ;  /* 0x00000001ff027819 */ /* 0x000fe4000001140b */
[----:B------:R-:W-:Y:S01]  /*15a0*/  SHF.R.S32.HI R4, RZ, 0x1f, R7 ;  /* 0x0000001fff047819 */ /* 0x000fe20000011407 */
[----:B------:R-:W-:Y:S01]  /*15b0*/  IMAD.SHL.U32 R0, R0, 0x20, RZ ;  /* 0x0000002000007824 */ /* 0x000fe200078e00ff */
[----:B------:R-:W-:Y:S02]  /*15c0*/  LOP3.LUT P3, RZ, R2, 0x2, RZ, 0xc0, !PT ;  /* 0x0000000202ff7812 */ /* 0x000fe4000786c0ff */
[----:B------:R-:W-:Y:S02]  /*15d0*/  LEA.HI R4, R4, R5, RZ, 0x2 ;  /* 0x0000000504047211 */ /* 0x000fe400078f10ff */
[----:B------:R-:W-:Y:S01]  /*15e0*/  LOP3.LUT R3, R0, 0xffffff00, RZ, 0xc0, !PT ;  /* 0xffffff0000037812 */ /* 0x000fe200078ec0ff */
[----:B------:R-:W-:Y:S01]  /*15f0*/  IMAD.SHL.U32 R0, R2, 0x40, RZ ;  /* 0x0000004002007824 */ /* 0x000fe200078e00ff */
[----:B------:R-:W-:-:S02]  /*1600*/  LOP3.LUT R2, R4, 0xfffffffc, RZ, 0xc0, !PT ;  /* 0xfffffffc04027812 */ /* 0x000fc400078ec0ff */
[----:B------:R-:W-:Y:S01]  /*1610*/  LEA.HI R7, R8, R8, RZ, 0x1 ;  /* 0x0000000808077211 */ /* 0x000fe200078f08ff */
[----:B------:R-:W-:Y:S01]  /*1620*/  IMAD R22, R6, 0x20, R3 ;  /* 0x0000002006167824 */ /* 0x000fe200078e0203 */
[----:B------:R-:W-:Y:S01]  /*1630*/  LOP3.LUT R0, R0, 0xc0, RZ, 0xc0, !PT ;  /* 0x000000c000007812 */ /* 0x000fe200078ec0ff */
[----:B------:R-:W-:Y:S01]  /*1640*/  IMAD.IADD R11, R5, 0x1, -R2 ;  /* 0x00000001050b7824 */ /* 0x000fe200078e0a02 */
[----:B------:R-:W-:Y:S01]  /*1650*/  LOP3.LUT R4, R7, 0x3fffffe, RZ, 0xc0, !PT ;  /* 0x03fffffe07047812 */ /* 0x000fe200078ec0ff */
[----:B------:R-:W-:Y:S01]  /*1660*/  IMAD.SHL.U32 R2, R13, 0x20, RZ ;  /* 0x000000200d027824 */ /* 0x000fe200078e00ff */
[----:B------:R-:W-:Y:S01]  /*1670*/  LOP3.LUT R6, R0, 0x8, R16, 0xf8, !PT ;  /* 0x0000000800067812 */ /* 0x000fe200078ef810 */
[----:B------:R-:W-:Y:S01]  /*1680*/  STL [R1+0x88], R22 ;  /* 0x0000881601007387 */ /* 0x000fe20000100800 */
[----:B------:R-:W-:Y:S01]  /*1690*/  SHF.R.U32.HI R3, RZ, 0x3, R0 ;  /* 0x00000003ff037819 */ /* 0x000fe20000011600 */
[----:B------:R-:W-:Y:S01]  /*16a0*/  IMAD.SHL.U32 R0, R9, 0x200, RZ ;  /* 0x0000020009007824 */ /* 0x000fe200078e00ff */
[----:B------:R-:W-:Y:S01]  /*16b0*/  LOP3.LUT R2, R2, 0xffffff00, RZ, 0xc0, !PT ;  /* 0xffffff0002027812 */ /* 0x000fe200078ec0ff */
[----:B------:R-:W-:Y:S01]  /*16c0*/  IMAD.IADD R5, R8, 0x1, -R4 ;  /* 0x0000000108057824 */ /* 0x000fe200078e0a04 */
[----:B------:R-:W-:Y:S01]  /*16d0*/  LOP3.LUT R6, R6, R3, RZ, 0x3c, !PT ;  /* 0x0000000306067212 */ /* 0x000fe200078e3cff */
[----:B------:R-:W-:Y:S01]  /*16e0*/  STL [R1+0x70], R20 ;  /* 0x0000701401007387 */ /* 0x000fe20000100800 */
[----:B------:R-:W-:Y:S01]  /*16f0*/  LOP3.LUT R3, R15, 0xfffffffe, RZ, 0xc0, !PT ;  /* 0xfffffffe0f037812 */ /* 0x000fe200078ec0ff */
[----:B------:R-:W-:Y:S01]  /*1700*/  IMAD.IADD R4, R2, 0x1, R0 ;  /* 0x0000000102047824 */ /* 0x000fe200078e0200 */
[----:B------:R-:W-:Y:S01]  /*1710*/  SHF.R.S32.HI R7, RZ, 0x1, R7 ;  /* 0x00000001ff077819 */ /* 0x000fe20000011407 */
[----:B------:R-:W-:Y:S01]  /*1720*/  IMAD R16, R12, 0x20, R2 ;  /* 0x000000200c107824 */ /* 0x000fe200078e0202 */
[----:B------:R-:W-:Y:S01]  /*1730*/  LOP3.LUT P4, RZ, R11, 0x2, RZ, 0xc0, !PT ;  /* 0x000000020bff7812 */ /* 0x000fe2000788c0ff */
[----:B------:R-:W-:Y:S01]  /*1740*/  IMAD.IADD R29, R24, 0x1, -R3 ;  /* 0x00000001181d7824 */ /* 0x000fe200078e0a03 */
[----:B------:R-:W-:Y:S01]  /*1750*/  LOP3.LUT R2, R7, 0x1, RZ, 0xc0, !PT ;  /* 0x0000000107027812 */ /* 0x000fe200078ec0ff */
[----:B------:R-:W-:Y:S01]  /*1760*/  IMAD R15, R12, 0x20, R4 ;  /* 0x000000200c0f7824 */ /* 0x000fe200078e0204 */
[----:B------:R-:W-:Y:S01]  /*1770*/  LEA.HI R3, R10, R23, RZ, 0x2 ;  /* 0x000000170a037211 */ /* 0x000fe200078f10ff */
[----:B------:R-:W-:Y:S01]  /*1780*/  IMAD.SHL.U32 R154, R29, 0x4, RZ ;  /* 0x000000041d9a7824 */ /* 0x000fe200078e00ff */
[----:B------:R-:W-:Y:S01]  /*1790*/  ISETP.NE.U32.AND P1, PT, R2, 0x1, PT ;  /* 0x000000010200780c */ /* 0x000fe20003f25070 */
[----:B------:R-:W-:Y:S01]  /*17a0*/  IMAD R0, R25, 0x2, R0 ;  /* 0x0000000219007824 */ /* 0x000fe200078e0200 */
[----:B------:R-:W-:Y:S01]  /*17b0*/  LOP3.LUT R2, R3, 0xfffffffc, RZ, 0xc0, !PT ;  /* 0xfffffffc03027812 */ /* 0x000fe200078ec0ff */
[----:B------:R-:W-:Y:S01]  /*17c0*/  IMAD.SHL.U32 R110, R29, 0x8, RZ ;  /* 0x000000081d6e7824 */ /* 0x000fe200078e00ff */
[C---:B------:R-:W-:Y:S01]  /*17d0*/  IADD3 R164, R154.reuse, 0x10, RZ ;  /* 0x000000109aa47810 */ /* 0x040fe20007ffe0ff */
[----:B------:R-:W-:Y:S01]  /*17e0*/  IMAD R9, R5, 0x20, R0 ;  /* 0x0000002005097824 */ /* 0x000fe200078e0200 */
[----:B------:R-:W-:Y:S01]  /*17f0*/  SHF.R.S32.HI R3, RZ, 0x1, R14 ;  /* 0x00000001ff037819 */ /* 0x000fe2000001140e */
[----:B------:R-:W-:Y:S01]  /*1800*/  IMAD.IADD R2, R23, 0x1, -R2 ;  /* 0x0000000117027824 */ /* 0x000fe200078e0a02 */
[C---:B------:R-:W-:Y:S01]  /*1810*/  IADD3 R153, R154.reuse, 0x20, RZ ;  /* 0x000000209a997810 */ /* 0x040fe20007ffe0ff */
[----:B------:R-:W-:Y:S01]  /*1820*/  IMAD.IADD R152, R154, 0x1, R164 ;  /* 0x000000019a987824 */ /* 0x000fe200078e02a4 */
[----:B------:R-:W-:Y:S01]  /*1830*/  LOP3.LUT P0, RZ, R7, 0x2, RZ, 0xc0, !PT ;  /* 0x0000000207ff7812 */ /* 0x000fe2000780c0ff */
[----:B------:R-:W-:Y:S01]  /*1840*/  IMAD.SHL.U32 R4, R3, 0x40, RZ ;  /* 0x0000004003047824 */ /* 0x000fe200078e00ff */
[C---:B------:R-:W-:Y:S01]  /*1850*/  LOP3.LUT P2, RZ, R2.reuse, 0x2, RZ, 0xc0, !PT ;  /* 0x0000000202ff7812 */ /* 0x040fe2000784c0ff */
[----:B------:R-:W-:Y:S01]  /*1860*/  IMAD.SHL.U32 R3, R2, 0x40, RZ ;  /* 0x0000004002037824 */ /* 0x000fe200078e00ff */
[----:B------:R-:W-:Y:S01]  /*1870*/  SHF.R.S32.HI R2, RZ, 0x1f, R152 ;  /* 0x0000001fff027819 */ /* 0x000fe20000011498 */
[----:B------:R-:W-:Y:S01]  /*1880*/  IMAD R0, R17, 0x8, R19 ;  /* 0x0000000811007824 */ /* 0x000fe200078e0213 */
[----:B------:R-:W-:Y:S01]  /*1890*/  LOP3.LUT R27, R4, 0xc0, RZ, 0xc0, !PT ;  /* 0x000000c0041b7812 */ /* 0x000fe200078ec0ff */
[----:B------:R-:W-:Y:S01]  /*18a0*/  IMAD.SHL.U32 R4, R7, 0x40, RZ ;  /* 0x0000004007047824 */ /* 0x000fe200078e00ff */
[-C--:B------:R-:W-:Y:S01]  /*18b0*/  LEA.HI R8, R2, R152.reuse, RZ, 0x3 ;  /* 0x0000009802087211 */ /* 0x080fe200078f18ff */
[----:B------:R-:W-:Y:S01]  /*18c0*/  IMAD.U32 R0, R0, 0x20, R6 ;  /* 0x0000002000007824 */ /* 0x000fe200078e0006 */
[----:B------:R-:W-:Y:S01]  /*18d0*/  LEA.HI R2, R2, R152, RZ, 0x5 ;  /* 0x0000009802027211 */ /* 0x000fe200078f28ff */
[----:B------:R-:W-:Y:S01]  /*18e0*/  IMAD.IADD R109, R154, 0x1, R153 ;  /* 0x000000019a6d7824 */ /* 0x000fe200078e0299 */
[----:B------:R-:W-:Y:S01]  /*18f0*/  LOP3.LUT R25, R3, 0xc0, RZ, 0xc0, !PT ;  /* 0x000000c003197812 */ /* 0x000fe200078ec0ff */
[----:B------:R-:W-:Y:S01]  /*1900*/  IMAD.SHL.U32 R7, R17, 0x8, RZ ;  /* 0x0000000811077824 */ /* 0x000fe200078e00ff */
[----:B------:R-:W-:Y:S01]  /*1910*/  SHF.R.U32.HI R24, RZ, 0x3, R27 ;  /* 0x00000003ff187819 */ /* 0x000fe2000001161b */
[----:B------:R-:W-:Y:S01]  /*1920*/  IMAD.SHL.U32 R2, R2, 0x80, RZ ;  /* 0x0000008002027824 */ /* 0x000fe200078e00ff */
[----:B------:R-:W-:Y:S01]  /*1930*/  SHF.R.U32.HI R23, RZ, 0x3, R25 ;  /* 0x00000003ff177819 */ /* 0x000fe20000011619 */
[----:B------:R-:W-:Y:S01]  /*1940*/  STL [R1+0x80], R27 ;  /* 0x0000801b01007387 */ /* 0x000fe20000100800 */
[----:B------:R-:W-:-:S02]  /*1950*/  LOP3.LUT R3, R25, 0x18, R8, 0xf8, !PT ;  /* 0x0000001819037812 */ /* 0x000fc400078ef808 */
[----:B------:R-:W-:Y:S01]  /*1960*/  LOP3.LUT R5, R27, 0x18, R8, 0xf8, !PT ;  /* 0x000000181b057812 */ /* 0x000fe200078ef808 */
[----:B------:R-:W-:Y:S01]  /*1970*/  STL [R1+0x68], R25 ;  /* 0x0000681901007387 */ /* 0x000fe20000100800 */
[----:B------:R-:W-:Y:S02]  /*1980*/  LOP3.LUT R6, R4, 0xc0, RZ, 0xc0, !PT ;  /* 0x000000c004067812 */ /* 0x000fe400078ec0ff */
[----:B------:R-:W-:Y:S01]  /*1990*/  LOP3.LUT R4, R3, R23, RZ, 0x3c, !PT ;  /* 0x0000001703047212 */ /* 0x000fe200078e3cff */
[----:B------:R-:W-:Y:S01]  /*19a0*/  STL [R1+0x84], R24 ;  /* 0x0000841801007387 */ /* 0x000fe20000100800 */
[----:B------:R-:W-:Y:S02]  /*19b0*/  LOP3.LUT R2, R2, 0xfffff000, RZ, 0xc0, !PT ;  /* 0xfffff00002027812 */ /* 0x000fe400078ec0ff */
[----:B------:R-:W-:Y:S01]  /*19c0*/  LOP3.LUT R3, R5, R24, RZ, 0x3c, !PT ;  /* 0x0000001805037212 */ /* 0x000fe200078e3cff */
[----:B------:R-:W-:Y:S01]  /*19d0*/  STL [R1+0x6c], R23 ;  /* 0x00006c1701007387 */ /* 0x000fe20000100800 */
[----:B------:R-:W-:-:S02]  /*19e0*/  LEA.HI R5, R6, R6, RZ, 0x1d ;  /* 0x0000000606057211 */ /* 0x000fc400078fe8ff */
[----:B------:R-:W-:Y:S02]  /*19f0*/  IADD3 R13, R4, R2, R20 ;  /* 0x00000002040d7210 */ /* 0x000fe40007ffe014 */
[----:B------:R-:W-:Y:S01]  /*1a00*/  IADD3 R12, R3, R22, R2 ;  /* 0x00000016030c7210 */ /* 0x000fe20007ffe002 */
[----:B------:R-:W-:Y:S01]  /*1a10*/  IMAD.IADD R10, R5, 0x1, R9 ;  /* 0x00000001050a7824 */ /* 0x000fe200078e0209 */
[----:B------:R-:W-:Y:S01]  /*1a20*/  SHF.R.S32.HI R2, RZ, 0x1f, R109 ;  /* 0x0000001fff027819 */ /* 0x000fe2000001146d */
[----:B------:R-:W-:Y:S01]  /*1a30*/  IMAD.SHL.U32 R3, R11, 0x40, RZ ;  /* 0x000000400b037824 */ /* 0x000fe200078e00ff */
[----:B------:R-:W-:Y:S01]  /*1a40*/  LEA R165, R0, 0x3c80, 0x1 ;  /* 0x00003c8000a57811 */ /* 0x000fe200078e08ff */
[----:B------:R-:W-:Y:S01]  /*1a50*/  IMAD.SHL.U32 R19, R10, 0x2, RZ ;  /* 0x000000020a137824 */ /* 0x000fe200078e00ff */
[CC--:B------:R-:W-:Y:S01]  /*1a60*/  LEA.HI R5, R2.reuse, R109.reuse, RZ, 0x5 ;  /* 0x0000006d02057211 */ /* 0x0c0fe200078f28ff */
[----:B------:R-:W-:Y:S01]  /*1a70*/  IMAD.MOV.U32 R11, RZ, RZ, 0x20 ;  /* 0x00000020ff0b7424 */ /* 0x000fe200078e00ff */
[----:B------:R-:W-:-:S02]  /*1a80*/  LEA.HI R4, R2, R109, RZ, 0x3 ;  /* 0x0000006d02047211 */ /* 0x000fc400078f18ff */
[----:B------:R-:W-:Y:S01]  /*1a90*/  LOP3.LUT R2, R3, 0xc0, RZ, 0xc0, !PT ;  /* 0x000000c003027812 */ /* 0x000fe200078ec0ff */
[----:B------:R-:W-:Y:S01]  /*1aa0*/  IMAD.SHL.U32 R3, R5, 0x80, RZ ;  /* 0x0000008005037824 */ /* 0x000fe200078e00ff */
[----:B------:R-:W-:Y:S01]  /*1ab0*/  LOP3.LUT R6, R25, 0x18, R4, 0xf8, !PT ;  /* 0x0000001819067812 */ /* 0x000fe200078ef804 */
[----:B------:R-:W-:Y:S01]  /*1ac0*/  STL [R1+0x4c], R19 ;  /* 0x00004c1301007387 */ /* 0x000fe20000100800 */
[----:B------:R-:W-:Y:S02]  /*1ad0*/  LOP3.LUT R7, R2, 0x8, R7, 0xf8, !PT ;  /* 0x0000000802077812 */ /* 0x000fe400078ef807 */
[----:B------:R-:W-:Y:S02]  /*1ae0*/  SHF.R.U32.HI R5, RZ, 0x3, R2 ;  /* 0x00000003ff057819 */ /* 0x000fe40000011602 */
[----:B------:R-:W-:Y:S02]  /*1af0*/  LOP3.LUT R2, R3, 0xfffff000, RZ, 0xc0, !PT ;  /* 0xfffff00003027812 */ /* 0x000fe400078ec0ff */
[----:B------:R-:W-:-:S02]  /*1b00*/  LOP3.LUT R6, R6, R23, RZ, 0x3c, !PT ;  /* 0x0000001706067212 */ /* 0x000fc400078e3cff */
[----:B------:R-:W-:Y:S02]  /*1b10*/  LOP3.LUT R9, R27, 0x18, R4, 0xf8, !PT ;  /* 0x000000181b097812 */ /* 0x000fe400078ef804 */
[----:B------:R-:W-:Y:S02]  /*1b20*/  LOP3.LUT R3, R7, R5, RZ, 0x3c, !PT ;  /* 0x0000000507037212 */ /* 0x000fe400078e3cff */
[----:B------:R-:W-:Y:S02]  /*1b30*/  IADD3 R10, R6, R2, R20 ;  /* 0x00000002060a7210 */ /* 0x000fe40007ffe014 */
[----:B------:R-:W-:Y:S02]  /*1b40*/  LOP3.LUT R5, R9, R24, RZ, 0x3c, !PT ;  /* 0x0000001809057212 */ /* 0x000fe400078e3cff */
[C---:B------:R-:W-:Y:S02]  /*1b50*/  IADD3 R6, R19.reuse, 0x80, RZ ;  /* 0x0000008013067810 */ /* 0x040fe40007ffe0ff */
[----:B------:R-:W-:-:S02]  /*1b60*/  IADD3 R14, R19, 0x70, RZ ;  /* 0x00000070130e7810 */ /* 0x000fc40007ffe0ff */
[----:B------:R-:W-:Y:S01]  /*1b70*/  IADD3 R9, R5, R22, R2 ;  /* 0x0000001605097210 */ /* 0x000fe20007ffe002 */
[C---:B------:R-:W-:Y:S01]  /*1b80*/  IMAD.IADD R2, R3.reuse, 0x1, R15 ;  /* 0x0000000103027824 */ /* 0x040fe200078e020f */
[----:B------:R-:W-:Y:S01]  /*1b90*/  @P1 IADD3 R14, R6, 0x10, RZ ;  /* 0x00000010060e1810 */ /* 0x000fe20007ffe0ff */
[----:B------:R-:W-:Y:S01]  /*1ba0*/  IMAD.IADD R3, R3, 0x1, R16 ;  /* 0x0000000103037824 */ /* 0x000fe200078e0210 */
[----:B------:R-:W-:Y:S01]  /*1bb0*/  IADD3 R7, R30, 0x20, RZ ;  /* 0x000000201e077810 */ /* 0x000fe20007ffe0ff */
[----:B------:R-:W-:Y:S01]  /*1bc0*/  IMAD.IADD R16, R26, 0x1, R21 ;  /* 0x000000011a107824 */ /* 0x000fe200078e0215 */
[----:B------:R-:W-:Y:S01]  /*1bd0*/  LOP3.LUT R5, R18, 0x7ffffffc, RZ, 0xc0, !PT ;  /* 0x7ffffffc12057812 */ /* 0x000fe200078ec0ff */
[----:B------:R-:W-:Y:S01]  /*1be0*/  STL [R1+0x50], R14 ;  /* 0x0000500e01007387 */ /* 0x000fe20000100800 */
[----:B------:R-:W-:Y:S02]  /*1bf0*/  IADD3 R6, R30, 0x40, RZ ;  /* 0x000000401e067810 */ /* 0x000fe40007ffe0ff */
[----:B------:R-:W-:Y:S01]  /*1c00*/  SHF.R.S32.HI R15, RZ, 0x1f, R7 ;  /* 0x0000001fff0f7819 */ /* 0x000fe20000011407 */
[----:B------:R-:W-:Y:S01]  /*1c10*/  IMAD.IADD R5, R28, 0x1, -R5 ;  /* 0x000000011c057824 */ /* 0x000fe200078e0a05 */
[----:B------:R1:W-:Y:S01]  /*1c20*/  STL [R1+0x24], R7 ;  /* 0x0000240701007387 */ /* 0x0003e20000100800 */
[----:B------:R-:W-:-:S02]  /*1c30*/  LEA R0, R13, 0x6080, 0x1 ;  /* 0x000060800d007811 */ /* 0x000fc400078e08ff */
[----:B------:R-:W-:Y:S01]  /*1c40*/  LEA R9, R9, 0x6080, 0x1 ;  /* 0x0000608009097811 */ /* 0x000fe200078e08ff */
[----:B------:R-:W-:Y:S01]  /*1c50*/  STL.64 [R1+0x38], R30 ;  /* 0x0000381e01007387 */ /* 0x000fe20000100a00 */
[----:B------:R-:W-:Y:S02]  /*1c60*/  IADD3 R194, R165, 0x20, RZ ;  /* 0x00000020a5c27810 */ /* 0x000fe40007ffe0ff */
[----:B------:R-:W-:Y:S01]  /*1c70*/  LEA R192, R2, 0x6080, 0x1 ;  /* 0x0000608002c07811 */ /* 0x000fe200078e08ff */
[----:B------:R2:W-:Y:S01]  /*1c80*/  STL [R1+0x40], R6 ;  /* 0x0000400601007387 */ /* 0x0005e20000100800 */
[----:B------:R-:W-:Y:S02]  /*1c90*/  LEA R166, R3, 0x1880, 0x1 ;  /* 0x0000188003a67811 */ /* 0x000fe400078e08ff */
[----:B------:R-:W-:Y:S01]  /*1ca0*/  @P3 IADD3 R194, R165, -0x20, RZ ;  /* 0xffffffe0a5c23810 */ /* 0x000fe20007ffe0ff */
[----:B------:R3:W-:Y:S03]  /*1cb0*/  STL [R1+0x64], R15 ;  /* 0x0000640f01007387 */ /* 0x0007e60000100800 */
[----:B------:R-:W-:-:S02]  /*1cc0*/  IADD3 R202, R194, 0x400, RZ ;  /* 0x00000400c2ca7810 */ /* 0x000fc40007ffe0ff */
[C---:B------:R-:W-:Y:S02]  /*1cd0*/  IADD3 R201, R194.reuse, 0x800, RZ ;  /* 0x00000800c2c97810 */ /* 0x040fe40007ffe0ff */
[C---:B------:R-:W-:Y:S02]  /*1ce0*/  IADD3 R200, R194.reuse, 0xc00, RZ ;  /* 0x00000c00c2c87810 */ /* 0x040fe40007ffe0ff */
[C---:B------:R-:W-:Y:S02]  /*1cf0*/  IADD3 R199, R194.reuse, 0x1000, RZ ;  /* 0x00001000c2c77810 */ /* 0x040fe40007ffe0ff */
[C---:B------:R-:W-:Y:S02]  /*1d00*/  IADD3 R198, R194.reuse, 0x1400, RZ ;  /* 0x00001400c2c67810 */ /* 0x040fe40007ffe0ff */
[----:B-1----:R-:W-:Y:S02]  /*1d10*/  SHF.R.S32.HI R7, RZ, 0x1f, R6 ;  /* 0x0000001fff077819 */ /* 0x002fe40000011406 */
[----:B------:R-:W-:-:S02]  /*1d20*/  IADD3 R197, R194, 0x1800, RZ ;  /* 0x00001800c2c57810 */ /* 0x000fc40007ffe0ff */
[C---:B------:R-:W-:Y:S01]  /*1d30*/  IADD3 R196, R194.reuse, 0x1c00, RZ ;  /* 0x00001c00c2c47810 */ /* 0x040fe20007ffe0ff */
[----:B------:R1:W-:Y:S01]  /*1d40*/  STL [R1+0x60], R7 ;  /* 0x0000600701007387 */ /* 0x0003e20000100800 */
[----:B------:R-:W-:Y:S02]  /*1d50*/  IADD3 R195, R194, 0x2000, RZ ;  /* 0x00002000c2c37810 */ /* 0x000fe40007ffe0ff */
[----:B--2---:R-:W-:Y:S01]  /*1d60*/  LOP3.LUT R6, R27, 0x18, R110, 0xf8, !PT ;  /* 0x000000181b067812 */ /* 0x004fe200078ef86e */
[----:B------:R-:W-:Y:S01]  /*1d70*/  STL [R1+0x44], R16 ;  /* 0x0000441001007387 */ /* 0x000fe20000100800 */
[----:B---3--:R-:W-:Y:S01]  /*1d80*/  IMAD.SHL.U32 R15, R5, 0x2, RZ ;  /* 0x00000002050f7824 */ /* 0x008fe200078e00ff */
[----:B------:R-:W-:Y:S02]  /*1d90*/  SHF.R.S32.HI R5, RZ, 0x3, R8 ;  /* 0x00000003ff057819 */ /* 0x000fe40000011408 */
[C-C-:B------:R-:W-:Y:S02]  /*1da0*/  LOP3.LUT R8, R25.reuse, 0x18, R110.reuse, 0xf8, !PT ;  /* 0x0000001819087812 */ /* 0x140fe400078ef86e */
[----:B------:R2:W-:Y:S04]  /*1db0*/  STL [R1], R15 ;  /* 0x0000000f01007387 */ /* 0x0005e80000100800 */
[----:B------:R3:W-:Y:S01]  /*1dc0*/  STL [R1+0x78], R5 ;  /* 0x0000780501007387 */ /* 0x0007e20000100800 */
[----:B-1----:R-:W-:-:S02]  /*1dd0*/  LOP3.LUT R7, R25, 0x8, R110, 0xf8, !PT ;  /* 0x0000000819077812 */ /* 0x002fc400078ef86e */
[----:B--2---:R-:W-:Y:S02]  /*1de0*/  IADD3 R15, R15, 0x58, RZ ;  /* 0x000000580f0f7810 */ /* 0x004fe40007ffe0ff */
[----:B---3--:R-:W-:Y:S02]  /*1df0*/  LOP3.LUT R5, R6, R24, RZ, 0x3c, !PT ;  /* 0x0000001806057212 */ /* 0x008fe400078e3cff */
[----:B------:R-:W-:Y:S02]  /*1e00*/  SHF.R.S32.HI R6, RZ, 0x3, R4 ;  /* 0x00000003ff067819 */ /* 0x000fe40000011404 */
[-C--:B------:R-:W-:Y:S01]  /*1e10*/  LOP3.LUT R4, R7, R23.reuse, RZ, 0x3c, !PT ;  /* 0x0000001707047212 */ /* 0x080fe200078e3cff */
[----:B------:R-:W-:Y:S01]  /*1e20*/  IMAD.IADD R5, R22, 0x1, R5 ;  /* 0x0000000116057824 */ /* 0x000fe200078e0205 */
[----:B------:R-:W-:Y:S01]  /*1e30*/  LOP3.LUT R7, R8, R23, RZ, 0x3c, !PT ;  /* 0x0000001708077212 */ /* 0x000fe200078e3cff */
[----:B------:R1:W-:Y:S01]  /*1e40*/  STL [R1+0x74], R6 ;  /* 0x0000740601007387 */ /* 0x0003e20000100800 */
[----:B------:R-:W-:-:S03]  /*1e50*/  SEL R8, R11, 0xffffffe0, !P0 ;  /* 0xffffffe00b087807 */ /* 0x000fc60004000000 */
[----:B------:R-:W-:Y:S01]  /*1e60*/  STL [R1+0x54], R15 ;  /* 0x0000540f01007387 */ /* 0x000fe20000100800 */
[C---:B------:R-:W-:Y:S02]  /*1e70*/  IMAD.IADD R7, R20.reuse, 0x1, R7 ;  /* 0x0000000114077824 */ /* 0x040fe400078e0207 */
[----:B-1----:R-:W-:Y:S01]  /*1e80*/  IMAD.IADD R6, R20, 0x1, R4 ;  /* 0x0000000114067824 */ /* 0x002fe200078e0204 */
[----:B------:R-:W-:Y:S02]  /*1e90*/  SEL R4, R11, 0xffffffe0, !P4 ;  /* 0xffffffe00b047807 */ /* 0x000fe40006000000 */
[----:B------:R-:W-:Y:S02]  /*1ea0*/  LEA R11, R5, 0x6080, 0x1 ;  /* 0x00006080050b7811 */ /* 0x000fe400078e08ff */
[----:B------:R-:W-:Y:S01]  /*1eb0*/  SHF.R.S32.HI R5, RZ, 0x1f, R15 ;  /* 0x0000001fff057819 */ /* 0x000fe2000001140f */
[----:B------:R-:W-:Y:S02]  /*1ec0*/  IMAD.IADD R193, R192, 0x1, R4 ;  /* 0x00000001c0c17824 */ /* 0x000fe400078e0204 */
[----:B------:R-:W-:Y:S01]  /*1ed0*/  STL [R1+0xa0], R11 ;  /* 0x0000a00b01007387 */ /* 0x000fe20000100800 */
[----:B------:R-:W-:-:S03]  /*1ee0*/  IMAD.IADD R167, R4, 0x1, R166 ;  /* 0x0000000104a77824 */ /* 0x000fc600078e02a6 */
[----:B------:R1:W-:Y:S04]  /*1ef0*/  STL [R1+0x7c], R5 ;  /* 0x00007c0501007387 */ /* 0x0003e80000100800 */
[----:B------:R2:W-:Y:S01]  /*1f00*/  STL [R1+0x9c], R0 ;  /* 0x00009c0001007387 */ /* 0x0005e20000100800 */
[----:B-1----:R-:W-:Y:S02]  /*1f10*/  LEA R5, R6, 0x1880, 0x1 ;  /* 0x0000188006057811 */ /* 0x002fe400078e08ff */
[----:B------:R-:W-:Y:S02]  /*1f20*/  LEA R6, R12, 0x6080, 0x1 ;  /* 0x000060800c067811 */ /* 0x000fe400078e08ff */
[----:B--2---:R-:W-:-:S03]  /*1f30*/  LEA R0, R10, 0x6080, 0x1 ;  /* 0x000060800a007811 */ /* 0x004fc600078e08ff */
[----:B------:R1:W-:Y:S04]  /*1f40*/  STL [R1+0x98], R6 ;  /* 0x0000980601007387 */ /* 0x0003e80000100800 */
[----:B------:R-:W-:Y:S04]  /*1f50*/  STL [R1+0x10], R5 ;  /* 0x0000100501007387 */ /* 0x000fe80000100800 */
[----:B------:R2:W-:Y:S04]  /*1f60*/  STL [R1+0x94], R0 ;  /* 0x0000940001007387 */ /* 0x0005e80000100800 */
[----:B------:R-:W-:Y:S01]  /*1f70*/  STL [R1+0x90], R9 ;  /* 0x0000900901007387 */ /* 0x000fe20000100800 */
[----:B-1----:R-:W-:-:S05]  /*1f80*/  LEA R6, R7, 0x6080, 0x1 ;  /* 0x0000608007067811 */ /* 0x002fca00078e08ff */
[----:B------:R-:W-:Y:S01]  /*1f90*/  STL [R1+0x8c], R6 ;  /* 0x00008c0601007387 */ /* 0x000fe20000100800 */
[C---:B--2---:R-:W-:Y:S02]  /*1fa0*/  IADD3 R0, R5.reuse, 0x20, RZ ;  /* 0x0000002005007810 */ /* 0x044fe40007ffe0ff */
[----:B------:R-:W-:-:S05]  /*1fb0*/  @P2 IADD3 R0, R5, -0x20, RZ ;  /* 0xffffffe005002810 */ /* 0x000fca0007ffe0ff */
[----:B------:R1:W-:Y:S02]  /*1fc0*/  STL [R1+0x14], R0 ;  /* 0x0000140001007387 */ /* 0x0003e40000100800 */
[----:B-1----:R-:W-:-:S05]  /*1fd0*/  IMAD.IADD R0, R19, 0x1, R8 ;  /* 0x0000000113007824 */ /* 0x002fca00078e0208 */
[----:B------:R1:W-:Y:S02]  /*1fe0*/  STL [R1+0x5c], R0 ;  /* 0x00005c0001007387 */ /* 0x0003e40000100800 */
[----:B-1----:R-:W-:-:S05]  /*1ff0*/  IMAD.IADD R0, R8, 0x1, R14 ;  /* 0x0000000108007824 */ /* 0x002fca00078e020e */
[----:B------:R1:W-:Y:S02]  /*2000*/  STL [R1+0x58], R0 ;  /* 0x0000580001007387 */ /* 0x0003e40000100800 */
.L_x_950:
[----:B------:R-:W2:Y:S04]  /*2010*/  LDL R17, [R1+0x34] ;  /* 0x0000340001117983 */ /* 0x000ea80000100800 */
[----:B------:R-:W3:Y:S01]  /*2020*/  LDL R18, [R1+0x30] ;  /* 0x0000300001127983 */ /* 0x000ee20000100800 */
[----:B------:R-:W-:Y:S02]  /*2030*/  ISETP.NE.U32.AND P0, PT, RZ, c[0x0][0x370], PT ;  /* 0x0000dc00ff007a0c */ /* 0x000fe40003f05070 */
[----:B------:R-:W-:Y:S02]  /*2040*/  ISETP.NE.U32.AND P1, PT, RZ, c[0x0][0x360], PT ;  /* 0x0000d800ff007a0c */ /* 0x000fe40003f25070 */
[----:B------:R-:W-:Y:S02]  /*2050*/  ISETP.NE.AND.EX P2, PT, RZ, c[0x0][0x374], PT, P0 ;  /* 0x0000dd00ff007a0c */ /* 0x000fe40003f45300 */
[----:B------:R-:W-:-:S02]  /*2060*/  ISETP.NE.AND.EX P0, PT, RZ, c[0x0][0x364], PT, P1 ;  /* 0x0000d900ff007a0c */ /* 0x000fc40003f05310 */
[----:B------:R-:W-:Y:S02]  /*2070*/  ISETP.NE.U32.AND P3, PT, RZ, c[0x0][0x350], PT ;  /* 0x0000d400ff007a0c */ /* 0x000fe40003f65070 */
[----:B------:R-:W-:Y:S02]  /*2080*/  ISETP.NE.U32.AND P1, PT, RZ, c[0x0][0x348], PT ;  /* 0x0000d200ff007a0c */ /* 0x000fe40003f25070 */
[----:B------:R-:W-:Y:S02]  /*2090*/  ISETP.NE.U32.AND P4, PT, RZ, c[0x0][0x358], PT ;  /* 0x0000d600ff007a0c */ /* 0x000fe40003f85070 */
[----:B------:R-:W-:Y:S02]  /*20a0*/  ISETP.NE.AND.EX P5, PT, RZ, c[0x0][0x354], PT, P3 ;  /* 0x0000d500ff007a0c */ /* 0x000fe40003fa5330 */
[----:B------:R-:W-:Y:S02]  /*20b0*/  ISETP.NE.AND.EX P1, PT, RZ, c[0x0][0x34c], PT, P1 ;  /* 0x0000d300ff007a0c */ /* 0x000fe40003f25310 */
[----:B------:R-:W-:Y:S01]  /*20c0*/  ISETP.NE.AND.EX P3, PT, RZ, c[0x0][0x35c], PT, P4 ;  /* 0x0000d700ff007a0c */ /* 0x000fe20003f65340 */
[----:B------:R-:W-:Y:S01]  /*20d0*/  IMAD.MOV.U32 R16, RZ, RZ, 0x4 ;  /* 0x00000004ff107424 */ /* 0x000fe200078e00ff */
[----:B------:R-:W-:Y:S01]  /*20e0*/  CS2R R146, SRZ ;  /* 0x0000000000927805 */ /* 0x000fe2000001ff00 */
[----:B------:R-:W-:-:S02]  /*20f0*/  IMAD.MOV.U32 R137, RZ, RZ, RZ ;  /* 0x000000ffff897224 */ /* 0x000fc400078e00ff */
[----:B------:R-:W-:Y:S02]  /*2100*/  IMAD.MOV.U32 R14, RZ, RZ, RZ ;  /* 0x000000ffff0e7224 */ /* 0x000fe400078e00ff */
[----:B--2---:R-:W-:-:S04]  /*2110*/  @P2 IMAD.WIDE R10, R17, R16, c[0x0][0x370] ;  /* 0x0000dc00110a2625 */ /* 0x004fc800078e0210 */
[CC--:B------:R-:W-:Y:S01]  /*2120*/  @P0 IMAD.WIDE R8, R17.reuse, R16.reuse, c[0x0][0x360] ;  /* 0x0000d80011080625 */ /* 0x0c0fe200078e0210 */
[----:B------:R2:W5:Y:S03]  /*2130*/  @P2 LDG.E R147, [R10.64] ;  /* 0x000000060a932981 */ /* 0x000566000c1e1900 */
[CC--:B------:R-:W-:Y:S01]  /*2140*/  IMAD.WIDE R6, R17.reuse, R16.reuse, c[0x0][0x348] ;  /* 0x0000d20011067625 */ /* 0x0c0fe200078e0210 */
        /* <DEDUP_REMOVED lines=9> */
[----:B------:R-:W-:Y:S01]  /*21e0*/  P2R R15, PR, RZ, 0x20 ;  /* 0x00000020ff0f7803 */ /* 0x000fe20000000000 */
[----:B------:R-:W-:Y:S05]  /*21f0*/  @P0 BRA `(.L_x_699) ;  /* 0x0000005000000947 */ /* 0x000fea0003800000 */
[----:B-----5:R-:W-:Y:S01]  /*2200*/  MOV R251, c[0x0][0x168] ;  /* 0x00005a0000fb7a02 */ /* 0x020fe20000000f00 */
[----:B------:R-:W-:Y:S05]  /*2210*/  @!P1 BRA `(.L_x_699) ;  /* 0x0000003000009947 */ /* 0x000fea0003800000 */
[----:B--2---:R-:W2:Y:S04]  /*2220*/  LDG.E R8, [R6.64] ;  /* 0x0000000606087981 */ /* 0x004ea8000c1e1900 */
[----:B-1----:R-:W2:Y:S02]  /*2230*/  LDG.E R0, [R6.64+0x4] ;  /* 0x0000040606007981 */ /* 0x002ea4000c1e1900 */
[----:B--2---:R-:W-:-:S02]  /*2240*/  IADD3 R251, -R8, R0, RZ ;  /* 0x0000000008fb7210 */ /* 0x004fc40007ffe1ff */
.L_x_699:
[----:B------:R-:W-:-:S04]  /*2250*/  ISETP.NE.U32.AND P0, PT, RZ, c[0x0][0x368], PT ;  /* 0x0000da00ff007a0c */ /* 0x000fc80003f05070 */
[----:B------:R-:W-:-:S13]  /*2260*/  ISETP.NE.AND.EX P0, PT, RZ, c[0x0][0x36c], PT, P0 ;  /* 0x0000db00ff007a0c */ /* 0x000fda0003f05300 */
[----:B------:R-:W-:Y:S05]  /*2270*/  @!P0 BRA `(.L_x_700) ;  /* 0x0000003000008947 */ /* 0x000fea0003800000 */
[----:B--2---:R-:W-:-:S05]  /*2280*/  IMAD.WIDE R4, R17, R16, c[0x0][0x368] ;  /* 0x0000da0011047625 */ /* 0x004fca00078e0210 */
[----:B------:R2:W5:Y:S01]  /*2290*/  LDG.E R13, [R4.64] ;  /* 0x00000006040d7981 */ /* 0x000562000c1e1900 */
[----:B------:R-:W-:Y:S05]  /*22a0*/  BRA `(.L_x_701) ;  /* 0x0000005000007947 */ /* 0x000fea0003800000 */
.L_x_700:
[----:B------:R-:W-:Y:S01]  /*22b0*/  MOV R13, c[0x0][0x1d0] ;  /* 0x00007400000d7a02 */ /* 0x000fe20000000f00 */
[----:B------:R-:W-:Y:S05]  /*22c0*/  @!P5 BRA `(.L_x_701) ;  /* 0x000000300000d947 */ /* 0x000fea0003800000 */
[----:B--2---:R-:W2:Y:S04]  /*22d0*/  LDG.E R6, [R4.64] ;  /* 0x0000000604067981 */ /* 0x004ea8000c1e1900 */
[----:B-1----:R-:W2:Y:S02]  /*22e0*/  LDG.E R0, [R4.64+0x4] ;  /* 0x0000040604007981 */ /* 0x002ea4000c1e1900 */
[----:B--2---:R-:W-:Y:S02]  /*22f0*/  IADD3 R13, -R6, R0, RZ ;  /* 0x00000000060d7210 */ /* 0x004fe40007ffe1ff */
.L_x_701:
[----:B--2---:R-:W2:Y:S04]  /*2300*/  LDL.LU R6, [R1+0x2c] ;  /* 0x00002c0001067983 */ /* 0x004ea80000300800 */
[----:B------:R3:W4:Y:S04]  /*2310*/  @P3 LDG.E R5, [R2.64] ;  /* 0x0000000602053981 */ /* 0x000728000c1e1900 */
[----:B------:R3:W4:Y:S01]  /*2320*/  @P3 LDG.E R4, [R2.64+0x4] ;  /* 0x0000040602043981 */ /* 0x000722000c1e1900 */
[----:B------:R-:W-:Y:S01]  /*2330*/  ISETP.NE.U32.AND P0, PT, RZ, c[0x0][0x378], PT ;  /* 0x0000de00ff007a0c */ /* 0x000fe20003f05070 */
[----:B-----5:R-:W-:-:S03]  /*2340*/  IMAD.MOV.U32 R136, RZ, RZ, R13 ;  /* 0x000000ffff887224 */ /* 0x020fc600078e000d */
[----:B------:R-:W-:Y:S01]  /*2350*/  ISETP.NE.AND.EX P0, PT, RZ, c[0x0][0x37c], PT, P0 ;  /* 0x0000df00ff007a0c */ /* 0x000fe20003f05300 */
[----:B------:R-:W-:Y:S02]  /*2360*/  IMAD.MOV.U32 R7, RZ, RZ, c[0x0][0x2c4] ;  /* 0x0000b100ff077624 */ /* 0x000fe400078e00ff */
[----:B-1----:R-:W-:-:S03]  /*2370*/  IMAD.MOV.U32 R0, RZ, RZ, c[0x0][0x228] ;  /* 0x00008a00ff007624 */ /* 0x002fc600078e00ff */
[----:B------:R-:W-:Y:S01]  /*2380*/  ISETP.NE.AND P2, PT, R7, 0x1, PT ;  /* 0x000000010700780c */ /* 0x000fe20003f45270 */
[----:B------:R-:W-:-:S06]  /*2390*/  IMAD.IADD R12, R13, 0x1, -R147 ;  /* 0x000000010d0c7824 */ /* 0x000fcc00078e0a93 */
[----:B---3--:R-:W-:-:S05]  /*23a0*/  @P0 IMAD.WIDE R2, R17, R16, c[0x0][0x378] ;  /* 0x0000de0011020625 */ /* 0x008fca00078e0210 */
[----:B------:R1:W5:Y:S01]  /*23b0*/  @P0 LDG.E R136, [R2.64] ;  /* 0x0000000602880981 */ /* 0x000362000c1e1900 */
[----:B------:R-:W-:-:S04]  /*23c0*/  LOP3.LUT R203, R203, 0xfffff7ff, RZ, 0xc0, !PT ;  /* 0xfffff7ffcbcb7812 */ /* 0x000fc800078ec0ff */
[----:B------:R-:W-:-:S04]  /*23d0*/  @P2 LOP3.LUT R203, R203, 0x800, RZ, 0xfc, !PT ;  /* 0x00000800cbcb2812 */ /* 0x000fc800078efcff */
[----:B------:R-:W-:Y:S01]  /*23e0*/  LOP3.LUT R203, R203, 0xfffffbff, RZ, 0xc0, !PT ;  /* 0xfffffbffcbcb7812 */ /* 0x000fe200078ec0ff */
[----:B--2---:R-:W-:-:S05]  /*23f0*/  IMAD.SHL.U32 R6, R6, 0x80, RZ ;  /* 0x0000008006067824 */ /* 0x004fca00078e00ff */
[----:B------:R2:W-:Y:S01]  /*2400*/  STL [R1+0x20], R6 ;  /* 0x0000200601007387 */ /* 0x0005e20000100800 */
[----:B-1----:R-:W-:Y:S01]  /*2410*/  IADD3 R2, R6, 0x7f, RZ ;  /* 0x0000007f06027810 */ /* 0x002fe20007ffe0ff */
[----:B----4-:R-:W-:Y:S02]  /*2420*/  @P3 IMAD.IADD R0, R4, 0x1, -R5 ;  /* 0x0000000104003824 */ /* 0x010fe400078e0a05 */
[----:B------:R-:W-:Y:S02]  /*2430*/  IMAD.MOV.U32 R5, RZ, RZ, c[0x0][0x32c] ;  /* 0x0000cb00ff057624 */ /* 0x000fe400078e00ff */
[----:B------:R-:W-:Y:S02]  /*2440*/  IMAD.IADD R252, R12, 0x1, R0 ;  /* 0x000000010cfc7824 */ /* 0x000fe400078e0200 */
[----:B------:R-:W-:Y:S01]  /*2450*/  @P2 IMAD.HI.U32 R4, R2, c[0x0][0x2c8], RZ ;  /* 0x0000b20002042a27 */ /* 0x000fe200078e00ff */
[----:B------:R-:W-:Y:S02]  /*2460*/  ISETP.GE.AND P1, PT, R5, 0x1, PT ;  /* 0x000000010500780c */ /* 0x000fe40003f26270 */
[----:B------:R-:W-:-:S02]  /*2470*/  IADD3 R3, R252, 0x2f, RZ ;  /* 0x0000002ffc037810 */ /* 0x000fc40007ffe0ff */
[----:B------:R-:W-:Y:S02]  /*2480*/  @P2 SHF.R.U32.HI R2, RZ, c[0x0][0x2cc], R4 ;  /* 0x0000b300ff022a19 */ /* 0x000fe40000011604 */
[----:B------:R-:W-:Y:S01]  /*2490*/  IADD3 R151, R252, 0x1, -R251 ;  /* 0x00000001fc977810 */ /* 0x000fe20007ffe8fb */
[----:B------:R-:W-:-:S04]  /*24a0*/  IMAD.HI R3, R3, 0x2aaaaaab, RZ ;  /* 0x2aaaaaab03037827 */ /* 0x000fc800078e02ff */
[----:B------:R-:W-:Y:S01]  /*24b0*/  IMAD.IADD R2, R151, 0x1, R2 ;  /* 0x0000000197027824 */ /* 0x000fe200078e0202 */
[----:B------:R-:W-:Y:S02]  /*24c0*/  SHF.R.U32.HI R4, RZ, 0x1f, R3 ;  /* 0x0000001fff047819 */ /* 0x000fe40000011603 */
[----:B------:R-:W-:Y:S02]  /*24d0*/  @P1 LOP3.LUT R203, R203, 0x400, RZ, 0xfc, !PT ;  /* 0x00000400cbcb1812 */ /* 0x000fe400078efcff */
[----:B------:R-:W-:Y:S02]  /*24e0*/  LEA.HI.SX32 R156, R3, R4, 0x1d ;  /* 0x00000004039c7211 */ /* 0x000fe400078feaff */
[----:B------:R-:W-:Y:S01]  /*24f0*/  IADD3 R4, R2, c[0x0][0x328], RZ ;  /* 0x0000ca0002047a10 */ /* 0x000fe20007ffe0ff */
[----:B------:R-:W-:Y:S05]  /*2500*/  @!P1 BRA `(.L_x_702) ;  /* 0x0000010000009947 */ /* 0x000fea0003800000 */
[C---:B--2---:R-:W-:Y:S01]  /*2510*/  ISETP.GT.AND P0, PT, R2.reuse, RZ, PT ;  /* 0x000000ff0200720c */ /* 0x044fe20003f04270 */
        /* <DEDUP_REMOVED lines=9> */
.L_x_704:
[----:B------:R-:W-:-:S13]  /*25b0*/  ISETP.NE.AND P0, PT, R5, 0x1, PT ;  /* 0x000000010500780c */ /* 0x000fda0003f05270 */
[----:B------:R-:W-:-:S05]  /*25c0*/  @P0 IMAD.HI.U32 R2, R3, c[0x0][0x330], RZ ;  /* 0x0000cc0003020a27 */ /* 0x000fca00078e00ff */
[----:B------:R-:W-:Y:S02]  /*25d0*/  @P0 SHF.R.U32.HI R3, RZ, c[0x0][0x334], R2 ;  /* 0x0000cd00ff030a19 */ /* 0x000fe40000011602 */
.L_x_705:
[----:B------:R-:W-:Y:S05]  /*25e0*/  BSYNC B0 ;  /* 0x0000000000007941 */ /* 0x000fea0003800000 */
.L_x_703:
[----:B------:R-:W-:-:S05]  /*25f0*/  IMAD R3, R3, R5, c[0x0][0x32c] ;  /* 0x0000cb0003037624 */ /* 0x000fca00078e0205 */
[----:B------:R-:W-:-:S04]  /*2600*/  IMNMX R4, R4, R3, PT ;  /* 0x0000000304047217 */ /* 0x000fc80003800200 */
.L_x_702:
[----:B--2---:R-:W-:Y:S01]  /*2610*/  IADD3 R4, R4, 0x2f, RZ ;  /* 0x0000002f04047810 */ /* 0x004fe20007ffe0ff */
[----:B------:R-:W-:-:S04]  /*2620*/  @P2 IMAD.HI.U32 R3, R6, c[0x0][0x2c8], RZ ;  /* 0x0000b20006032a27 */ /* 0x000fc800078e00ff */
[----:B------:R-:W-:-:S04]  /*2630*/  IMAD.HI R4, R4, 0x2aaaaaab, RZ ;  /* 0x2aaaaaab04047827 */ /* 0x000fc800078e02ff */
[----:B------:R-:W-:Y:S01]  /*2640*/  IMAD.MOV.U32 R2, RZ, RZ, R6 ;  /* 0x000000ffff027224 */ /* 0x000fe200078e0006 */
[----:B------:R-:W-:Y:S01]  /*2650*/  @P2 SHF.R.U32.HI R2, RZ, c[0x0][0x2cc], R3 ;  /* 0x0000b300ff022a19 */ /* 0x000fe20000011603 */
[----:B------:R-:W-:Y:S01]  /*2660*/  IMAD.IADD R236, R252, 0x1, -R251 ;  /* 0x00000001fcec7824 */ /* 0x000fe200078e0afb */
[----:B------:R-:W-:-:S03]  /*2670*/  SHF.R.U32.HI R3, RZ, 0x1f, R4 ;  /* 0x0000001fff037819 */ /* 0x000fc60000011604 */
[----:B------:R-:W-:Y:S01]  /*2680*/  IMAD.IADD R2, R236, 0x1, R2 ;  /* 0x00000001ec027824 */ /* 0x000fe200078e0202 */
[----:B------:R-:W-:-:S04]  /*2690*/  LEA.HI.SX32 R7, R4, R3, 0x1d ;  /* 0x0000000304077211 */ /* 0x000fc800078feaff */
[----:B------:R-:W-:Y:S02]  /*26a0*/  IADD3 R3, R2, -c[0x0][0x324], RZ ;  /* 0x8000c90002037a10 */ /* 0x000fe40007ffe0ff */
        /* <DEDUP_REMOVED lines=11> */
.L_x_708:
[----:B------:R-:W-:-:S13]  /*2760*/  ISETP.NE.AND P0, PT, R5, 0x1, PT ;  /* 0x000000010500780c */ /* 0x000fda0003f05270 */
[----:B------:R-:W-:-:S05]  /*2770*/  @P0 IMAD.HI.U32 R4, R2, c[0x0][0x330], RZ ;  /* 0x0000cc0002040a27 */ /* 0x000fca00078e00ff */
[----:B------:R-:W-:Y:S02]  /*2780*/  @P0 SHF.R.U32.HI R2, RZ, c[0x0][0x334], R4 ;  /* 0x0000cd00ff020a19 */ /* 0x000fe40000011604 */
.L_x_709:
[----:B------:R-:W-:Y:S05]  /*2790*/  BSYNC B0 ;  /* 0x0000000000007941 */ /* 0x000fea0003800000 */
.L_x_707:
[----:B------:R-:W-:-:S05]  /*27a0*/  IMAD R2, R2, c[0x0][0x32c], RZ ;  /* 0x0000cb0002027a24 */ /* 0x000fca00078e02ff */
[----:B------:R-:W-:-:S04]  /*27b0*/  IMNMX R3, R3, R2, !PT ;  /* 0x0000000203037217 */ /* 0x000fc80007800200 */
.L_x_706:
[C---:B------:R-:W-:Y:S01]  /*27c0*/  LOP3.LUT R4, R18.reuse, 0xff000000, RZ, 0xc0, !PT ;  /* 0xff00000012047812 */ /* 0x040fe200078ec0ff */
[----:B------:R-:W-:Y:S01]  /*27d0*/  IMAD.HI R3, R3, 0x2aaaaaab, RZ ;  /* 0x2aaaaaab03037827 */ /* 0x000fe200078e02ff */
[----:B------:R-:W-:Y:S01]  /*27e0*/  LOP3.LUT R5, R18, 0xff0000, RZ, 0xc0, !PT ;  /* 0x00ff000012057812 */ /* 0x000fe200078ec0ff */
[----:B------:R-:W-:Y:S01]  /*27f0*/  BSSY B0, `(.L_x_710) ;  /* 0x000002c000007945 */ /* 0x000fe20003800000 */
[----:B------:R-:W-:Y:S02]  /*2800*/  SHF.R.U32.HI R4, RZ, 0x8, R4 ;  /* 0x00000008ff047819 */ /* 0x000fe40000011604 */
[----:B------:R-:W-:Y:S02]  /*2810*/  SHF.R.U32.HI R2, RZ, 0x1f, R3 ;  /* 0x0000001fff027819 */ /* 0x000fe40000011603 */
[----:B------:R-:W-:Y:S02]  /*2820*/  LEA.HI R5, R5, R4, RZ, 0x10 ;  /* 0x0000000405057211 */ /* 0x000fe400078f80ff */
[----:B------:R-:W-:Y:S01]  /*2830*/  LEA.HI.SX32 R3, R3, R2, 0x1d ;  /* 0x0000000203037211 */ /* 0x000fe200078feaff */
[----:B------:R-:W-:Y:S01]  /*2840*/  IMAD.MOV.U32 R2, RZ, RZ, RZ ;  /* 0x000000ffff027224 */ /* 0x000fe200078e00ff */
[----:B------:R-:W-:-:S02]  /*2850*/  SHF.R.U32.HI R8, RZ, 0x10, R5 ;  /* 0x00000010ff087819 */ /* 0x000fc40000011605 */
[----:B------:R-:W-:Y:S02]  /*2860*/  LOP3.LUT R18, R5, 0xff, RZ, 0xc0, !PT ;  /* 0x000000ff05127812 */ /* 0x000fe400078ec0ff */
[----:B------:R-:W-:Y:S01]  /*2870*/  IMNMX R6, RZ, R3, !PT ;  /* 0x00000003ff067217 */ /* 0x000fe20007800200 */
[----:B------:R1:W-:Y:S01]  /*2880*/  STL [R1+0x2c], R8 ;  /* 0x00002c0801007387 */ /* 0x0003e20000100800 */
[C---:B------:R-:W-:Y:S02]  /*2890*/  ISETP.NE.AND P1, PT, R8.reuse, RZ, PT ;  /* 0x000000ff0800720c */ /* 0x040fe40003f25270 */
[----:B------:R-:W-:Y:S01]  /*28a0*/  ISETP.GT.AND P0, PT, R7, R6, PT ;  /* 0x000000060700720c */ /* 0x000fe20003f04270 */
[----:B------:R1:W-:Y:S01]  /*28b0*/  STL [R1+0x30], R18 ;  /* 0x0000301201007387 */ /* 0x0003e20000100800 */
[----:B------:R-:W-:-:S11]  /*28c0*/  SEL R135, R8, c[0x0][0x338], P1 ;  /* 0x0000ce0008877a07 */ /* 0x000fd60000800000 */
[----:B------:R-:W-:Y:S05]  /*28d0*/  @!P0 BRA `(.L_x_711) ;  /* 0x000001d000008947 */ /* 0x000fea0003800000 */
[----:B------:R-:W-:Y:S02]  /*28e0*/  IABS R3, R135 ;  /* 0x0000008700037213 */ /* 0x000fe40000000000 */
[----:B------:R-:W-:Y:S02]  /*28f0*/  IADD3 R4, R135, -0x1, R7 ;  /* 0xffffffff87047810 */ /* 0x000fe40007ffe007 */
[----:B------:R-:W2:Y:S03]  /*2900*/  I2F.RP R2, R3 ;  /* 0x0000000300027306 */ /* 0x000ea60000209400 */
[----:B-1----:R-:W-:Y:S02]  /*2910*/  IMAD.IADD R8, R4, 0x1, -R6 ;  /* 0x0000000104087824 */ /* 0x002fe400078e0a06 */
[----:B------:R-:W-:-:S03]  /*2920*/  IMAD.MOV.U32 R4, RZ, RZ, RZ ;  /* 0x000000ffff047224 */ /* 0x000fc600078e00ff */
[----:B------:R-:W-:Y:S01]  /*2930*/  IABS R11, R8 ;  /* 0x00000008000b7213 */ /* 0x000fe20000000000 */
[----:B--2---:R-:W1:Y:S02]  /*2940*/  MUFU.RCP R2, R2 ;  /* 0x0000000200027308 */ /* 0x004e640000001000 */
        /* <DEDUP_REMOVED lines=22> */
.L_x_711:
[----:B------:R-:W-:Y:S05]  /*2ab0*/  BSYNC B0 ;  /* 0x0000000000007941 */ /* 0x000fea0003800000 */
.L_x_710:
[----:B------:R-:W-:Y:S01]  /*2ac0*/  IMAD R3, R18, R2, R6 ;  /* 0x0000000212037224 */ /* 0x000fe200078e0206 */
[----:B------:R-:W-:Y:S02]  /*2ad0*/  SHF.R.S32.HI R111, RZ, 0x1f, R110 ;  /* 0x0000001fff6f7819 */ /* 0x000fe4000001146e */
[C---:B------:R-:W-:Y:S01]  /*2ae0*/  IADD3 R32, R154.reuse, 0x8, RZ ;  /* 0x000000089a207810 */ /* 0x040fe20007ffe0ff */
[C---:B------:R-:W-:Y:S01]  /*2af0*/  IMAD.IADD R2, R3.reuse, 0x1, R2 ;  /* 0x0000000103027824 */ /* 0x040fe200078e0202 */
[C---:B------:R-:W-:Y:S01]  /*2b00*/  IADD3 R31, R154.reuse, 0x18, RZ ;  /* 0x000000189a1f7810 */ /* 0x040fe20007ffe0ff */
[----:B------:R-:W-:Y:S01]  /*2b10*/  IMAD R3, R3, 0x30, -R12 ;  /* 0x0000003003037824 */ /* 0x000fe200078e0a0c */
[----:B------:R-:W-:Y:S02]  /*2b20*/  IADD3 R30, R154, 0x28, RZ ;  /* 0x000000289a1e7810 */ /* 0x000fe40007ffe0ff */
[----:B------:R-:W-:-:S02]  /*2b30*/  IMNMX R2, R7, R2, PT ;  /* 0x0000000207027217 */ /* 0x000fc40003800200 */
[----:B------:R-:W-:-:S03]  /*2b40*/  IMNMX R3, RZ, R3, !PT ;  /* 0x00000003ff037217 */ /* 0x000fc60007800200 */
[----:B------:R-:W-:Y:S02]  /*2b50*/  IMAD R2, R2, 0x30, -R12 ;  /* 0x0000003002027824 */ /* 0x000fe400078e0a0c */
[----:B------:R-:W-:-:S03]  /*2b60*/  IMAD.WIDE.U32 R4, R3, -0x55555555, RZ ;  /* 0xaaaaaaab03047825 */ /* 0x000fc600078e00ff */
        /* <DEDUP_REMOVED lines=10> */
[----:B-1----:R-:W2:Y:S04]  /*2c10*/  LDL.64 R18, [R1+0x38] ;  /* 0x0000380001127983 */ /* 0x002ea80000100a00 */
[----:B------:R-:W1:Y:S04]  /*2c20*/  S2R R8, SR_TID.X ;  /* 0x0000000000087919 */ /* 0x000e680000002100 */
[----:B------:R-:W3:Y:S04]  /*2c30*/  LDL R21, [R1+0x24] ;  /* 0x0000240001157983 */ /* 0x000ee80000100800 */
[----:B------:R-:W4:Y:S01]  /*2c40*/  LDL R20, [R1+0x40] ;  /* 0x0000400001147983 */ /* 0x000f220000100800 */
[----:B-1----:R-:W-:-:S04]  /*2c50*/  SHF.R.S32.HI R23, RZ, 0x1f, R8 ;  /* 0x0000001fff177819 */ /* 0x002fc80000011408 */
[----:B------:R-:W-:Y:S02]  /*2c60*/  LEA.HI R23, R23, R8, RZ, 0x2 ;  /* 0x0000000817177211 */ /* 0x000fe400078f10ff */
[----:B------:R-:W3:Y:S02]  /*2c70*/  LDL R8, [R1+0x1c] ;  /* 0x00001c0001087983 */ /* 0x000ee40000100800 */
[----:B------:R-:W-:Y:S02]  /*2c80*/  SHF.R.S32.HI R23, RZ, 0x2, R23 ;  /* 0x00000002ff177819 */ /* 0x000fe40000011417 */
[----:B------:R-:W-:Y:S02]  /*2c90*/  SHF.R.S32.HI R3, RZ, 0x1f, R14 ;  /* 0x0000001fff037819 */ /* 0x000fe4000001140e */
[----:B------:R-:W-:-:S04]  /*2ca0*/  IADD3 R127, P0, R23, R14, RZ ;  /* 0x0000000e177f7210 */ /* 0x000fc80007f1e0ff */
[----:B------:R-:W-:-:S05]  /*2cb0*/  LEA.HI.X.SX32 R130, R23, R3, 0x1, P0 ;  /* 0x0000000317827211 */ /* 0x000fca00000f0eff */
[----:B------:R-:W-:Y:S01]  /*2cc0*/  IMAD R3, R130, c[0x0][0x238], RZ ;  /* 0x00008e0082037a24 */ /* 0x000fe200078e02ff */
[----:B------:R-:W-:Y:S02]  /*2cd0*/  IADD3 R33, R2, -0x1, RZ ;  /* 0xffffffff02217810 */ /* 0x000fe40007ffe0ff */
[----:B------:R-:W-:Y:S01]  /*2ce0*/  SHF.R.S32.HI R9, RZ, 0x1f, R17 ;  /* 0x0000001fff097819 */ /* 0x000fe20000011411 */
[----:B------:R-:W-:-:S03]  /*2cf0*/  IMAD R3, R127, c[0x0][0x23c], R3 ;  /* 0x00008f007f037a24 */ /* 0x000fc600078e0203 */
[----:B------:R-:W-:Y:S01]  /*2d00*/  SEL R10, R9, RZ, !P3 ;  /* 0x000000ff090a7207 */ /* 0x000fe20005800000 */
[----:B------:R-:W-:Y:S01]  /*2d10*/  IMAD.MOV.U32 R138, RZ, RZ, 0x30 ;  /* 0x00000030ff8a7424 */ /* 0x000fe200078e00ff */
[----:B------:R-:W-:-:S03]  /*2d20*/  SEL R11, R17, RZ, !P3 ;  /* 0x000000ff110b7207 */ /* 0x000fc60005800000 */
[C---:B------:R-:W-:Y:S02]  /*2d30*/  IMAD R158, R138.reuse, c[0x0][0x23c], RZ ;  /* 0x00008f008a9e7a24 */ /* 0x040fe400078e02ff */
[----:B------:R-:W-:-:S05]  /*2d40*/  IMAD.WIDE.U32 R144, R138, c[0x0][0x238], RZ ;  /* 0x00008e008a907a25 */ /* 0x000fca00078e00ff */
[----:B------:R-:W-:Y:S02]  /*2d50*/  IADD3 R158, R145, R158, RZ ;  /* 0x0000009e919e7210 */ /* 0x000fe40007ffe0ff */
[----:B------:R-:W-:-:S04]  /*2d60*/  MOV R157, c[0x0][0x238] ;  /* 0x00008e00009d7a02 */ /* 0x000fc80000000f00 */
[----:B------:R-:W-:Y:S01]  /*2d70*/  SHF.L.U32 R159, R157, 0x5, RZ ;  /* 0x000000059d9f7819 */ /* 0x000fe200000006ff */
[----:B--2---:R-:W-:-:S04]  /*2d80*/  IMAD.WIDE.U32 R4, R127, c[0x0][0x238], R18 ;  /* 0x00008e007f047a25 */ /* 0x004fc800078e0012 */
[----:B------:R-:W-:Y:S02]  /*2d90*/  IMAD.IADD R3, R5, 0x1, R3 ;  /* 0x0000000105037824 */ /* 0x000fe400078e0203 */
[----:B------:R-:W-:Y:S02]  /*2da0*/  IMAD R5, R33, -0x30, R0 ;  /* 0xffffffd021057824 */ /* 0x000fe400078e0200 */
[----:B------:R-:W-:Y:S02]  /*2db0*/  IMAD.MOV.U32 R2, RZ, RZ, R4 ;  /* 0x000000ffff027224 */ /* 0x000fe400078e0004 */
[----:B------:R-:W-:Y:S01]  /*2dc0*/  IMAD R4, R10, c[0x0][0x248], RZ ;  /* 0x000092000a047a24 */ /* 0x000fe200078e02ff */
[----:B------:R-:W-:Y:S01]  /*2dd0*/  IMNMX R6, R5, 0x30, PT ;  /* 0x0000003005067817 */ /* 0x000fe20003800200 */
[----:B------:R-:W-:-:S04]  /*2de0*/  IMAD.WIDE.U32 R2, R22, c[0x0][0x240], R2 ;  /* 0x0000900016027a25 */ /* 0x000fc800078e0002 */
[----:B------:R-:W-:Y:S02]  /*2df0*/  IMAD R5, R11, c[0x0][0x24c], R4 ;  /* 0x000093000b057a24 */ /* 0x000fe400078e0204 */
[----:B------:R-:W-:Y:S02]  /*2e00*/  IMAD.IADD R4, R6, 0x1, -R23 ;  /* 0x0000000106047824 */ /* 0x000fe400078e0a17 */
[----:B------:R-:W-:-:S03]  /*2e10*/  IMAD R3, R22, c[0x0][0x244], R3 ;  /* 0x0000910016037a24 */ /* 0x000fc600078e0203 */
[C---:B------:R-:W-:Y:S01]  /*2e20*/  ISETP.GE.AND P1, PT, R4.reuse, 0x1, PT ;  /* 0x000000010400780c */ /* 0x040fe20003f26270 */
[----:B------:R-:W-:Y:S01]  /*2e30*/  IMAD.WIDE.U32 R100, R11, c[0x0][0x248], R2 ;  /* 0x000092000b647a25 */ /* 0x000fe200078e0002 */
[----:B------:R-:W-:Y:S02]  /*2e40*/  ISETP.GT.AND P0, PT, R4, 0x20, PT ;  /* 0x000000200400780c */ /* 0x000fe40003f04270 */
[----:B------:R-:W-:Y:S01]  /*2e50*/  SHF.R.S32.HI R3, RZ, 0x1f, R33 ;  /* 0x0000001fff037819 */ /* 0x000fe20000011421 */
[----:B------:R-:W-:Y:S02]  /*2e60*/  IMAD R2, R158, R33, RZ ;  /* 0x000000219e027224 */ /* 0x000fe400078e02ff */
[----:B------:R-:W-:Y:S02]  /*2e70*/  IMAD.IADD R91, R101, 0x1, R5 ;  /* 0x00000001655b7824 */ /* 0x000fe400078e0205 */
[----:B------:R-:W-:Y:S02]  /*2e80*/  IMAD.MOV.U32 R90, RZ, RZ, R100 ;  /* 0x000000ffff5a7224 */ /* 0x000fe400078e0064 */
[----:B------:R-:W-:-:S02]  /*2e90*/  IMAD R4, R3, R144, R2 ;  /* 0x0000009003047224 */ /* 0x000fc400078e0202 */
[----:B------:R-:W-:Y:S02]  /*2ea0*/  IMAD.MOV.U32 R5, RZ, RZ, 0x5 ;  /* 0x00000005ff057424 */ /* 0x000fe400078e00ff */
[----:B------:R-:W-:-:S03]  /*2eb0*/  IMAD.WIDE.U32 R2, R33, R144, R90 ;  /* 0x0000009021027225 */ /* 0x000fc600078e005a */
[----:B------:R-:W-:Y:S01]  /*2ec0*/  SHF.L.U64.HI R157, R157, R5, c[0x0][0x23c] ;  /* 0x00008f009d9d7619 */ /* 0x000fe20000010205 */
[----:B------:R-:W-:Y:S01]  /*2ed0*/  IMAD.IADD R3, R3, 0x1, R4 ;  /* 0x0000000103037824 */ /* 0x000fe200078e0204 */
[----:B------:R-:W-:Y:S02]  /*2ee0*/  @P1 LEA R4, P3, R2, c[0x0][0x220], 0x1 ;  /* 0x0000880002041a11 */ /* 0x000fe400078608ff */
[----:B------:R-:W-:Y:S02]  /*2ef0*/  @P0 IADD3 R6, P2, R159, R2, RZ ;  /* 0x000000029f060210 */ /* 0x000fe40007f5e0ff */
[----:B------:R-:W-:Y:S02]  /*2f00*/  ISETP.GE.AND P6, PT, R18, c[0x0][0x1d4], PT ;  /* 0x0000750012007a0c */ /* 0x000fe40003fc6270 */
[----:B------:R-:W-:Y:S01]  /*2f10*/  @P1 LEA.HI.X R5, R2, c[0x0][0x224], R3, 0x1, P3 ;  /* 0x0000890002051a11 */ /* 0x000fe200018f0c03 */
[----:B------:R-:W-:Y:S01]  /*2f20*/  @P0 IMAD.X R3, R3, 0x1, R157, P2 ;  /* 0x0000000103030824 */ /* 0x000fe200010e069d */
[----:B---3--:R-:W-:-:S02]  /*2f30*/  ISETP.GE.AND P5, PT, R21, c[0x0][0x1d4], PT ;  /* 0x0000750015007a0c */ /* 0x008fc40003fa6270 */
[----:B----4-:R-:W-:Y:S02]  /*2f40*/  ISETP.GE.AND P4, PT, R20, c[0x0][0x1d4], PT ;  /* 0x0000750014007a0c */ /* 0x010fe40003f86270 */
[----:B------:R-:W-:-:S04]  /*2f50*/  @P0 LEA R2, P2, R6, c[0x0][0x220], 0x1 ;  /* 0x0000880006020a11 */ /* 0x000fc800078408ff */
[----:B------:R-:W-:Y:S02]  /*2f60*/  @P0 LEA.HI.X R3, R6, c[0x0][0x224], R3, 0x1, P2 ;  /* 0x0000890006030a11 */ /* 0x000fe400010f0c03 */
[----:B------:R-:W-:-:S05]  /*2f70*/  @P1 SHF.L.U32 R6, R8, 0x1, RZ ;  /* 0x0000000108061819 */ /* 0x000fca00000006ff */
[----:B------:R-:W-:Y:S01]  /*2f80*/  @!PT LDS RZ, [RZ] ;  /* 0x00000000fffff984 */ /* 0x000fe20000000800 */
[----:B------:R-:W-:Y:S01]  /*2f90*/  @!PT LDS RZ, [RZ] ;  /* 0x00000000fffff984 */ /* 0x000fe20000000800 */
[----:B------:R-:W-:Y:S01]  /*2fa0*/  @!PT LDS RZ, [RZ] ;  /* 0x00000000fffff984 */ /* 0x000fe20000000800 */
[----:B------:R1:W-:Y:S04]  /*2fb0*/  @P1 LDGSTS.E.BYPASS.LTC128B.128 [R6+0x3c80], [R4.64], !P6 ;  /* 0x03c8000004061fae */ /* 0x0003e8000f101d46 */
[----:B------:R1:W-:Y:S04]  /*2fc0*/  @P1 LDGSTS.E.BYPASS.LTC128B.128 [R6+0x4880], [R4.64+0x40], !P5 ;  /* 0x0488004004061fae */ /* 0x0003e8000e901d46 */
[----:B------:R1:W-:Y:S02]  /*2fd0*/  @P1 LDGSTS.E.BYPASS.LTC128B.128 [R6+0x5480], [R4.64+0x80], !P4 ;  /* 0x0548008004061fae */ /* 0x0003e4000e101d46 */
[----:B-1----:R-:W-:-:S05]  /*2fe0*/  @P0 IMAD.SHL.U32 R4, R8, 0x2, RZ ;  /* 0x0000000208040824 */ /* 0x002fca00078e00ff */
[----:B------:R1:W-:Y:S04]  /*2ff0*/  @P0 LDGSTS.E.BYPASS.LTC128B.128 [R4+0x4480], [R2.64], !P6 ;  /* 0x0448000002040fae */ /* 0x0003e8000f101d46 */
[----:B------:R1:W-:Y:S04]  /*3000*/  @P0 LDGSTS.E.BYPASS.LTC128B.128 [R4+0x5080], [R2.64+0x40], !P5 ;  /* 0x0508004002040fae */ /* 0x0003e8000e901d46 */
[----:B------:R1:W-:Y:S01]  /*3010*/  @P0 LDGSTS.E.BYPASS.LTC128B.128 [R4+0x5c80], [R2.64+0x80], !P4 ;  /* 0x05c8008002040fae */ /* 0x0003e2000e101d46 */
[----:B------:R-:W-:Y:S01]  /*3020*/  ISETP.NE.U32.AND P0, PT, RZ, c[0x0][0x340], PT ;  /* 0x0000d000ff007a0c */ /* 0x000fe20003f05070 */
[----:B------:R-:W-:-:S02]  /*3030*/  IMAD.IADD R6, R13, 0x1, R146 ;  /* 0x000000010d067824 */ /* 0x000fc400078e0292 */
[----:B------:R-:W2:Y:S01]  /*3040*/  S2R R20, SR_TID.X ;  /* 0x0000000000147919 */ /* 0x000ea20000002100 */
[----:B------:R-:W-:Y:S02]  /*3050*/  ISETP.NE.AND.EX P0, PT, RZ, c[0x0][0x344], PT, P0 ;  /* 0x0000d100ff007a0c */ /* 0x000fe40003f05300 */
[----:B------:R-:W-:Y:S01]  /*3060*/  ISETP.NE.AND P3, PT, R15, RZ, PT ;  /* 0x000000ff0f00720c */ /* 0x000fe20003f65270 */
[----:B------:R-:W-:Y:S01]  /*3070*/  IMAD.MOV.U32 R162, RZ, RZ, c[0x0][0x27c] ;  /* 0x00009f00ffa27624 */ /* 0x000fe200078e00ff */
[----:B------:R-:W0:Y:S09]  /*3080*/  LDGDEPBAR ;  /* 0x00000000000079af */ /* 0x000e320000000000 */
[----:B-1----:R-:W-:-:S05]  /*3090*/  @P0 IMAD.WIDE R2, R17, R16, c[0x0][0x340] ;  /* 0x0000d00011020625 */ /* 0x002fca00078e0210 */
[----:B------:R1:W3:Y:S01]  /*30a0*/  @P0 LDG.E R7, [R2.64] ;  /* 0x0000000602070981 */ /* 0x0002e2000c1e1900 */
[----:B------:R-:W-:-:S05]  /*30b0*/  SHF.R.S32.HI R8, RZ, 0x1f, R6 ;  /* 0x0000001fff087819 */ /* 0x000fca0000011406 */
[----:B------:R-:W-:-:S04]  /*30c0*/  IMAD R4, R8, c[0x0][0x1e0], RZ ;  /* 0x0000780008047a24 */ /* 0x000fc800078e02ff */
[----:B------:R-:W-:Y:S01]  /*30d0*/  IMAD R4, R6, c[0x0][0x1e4], R4 ;  /* 0x0000790006047a24 */ /* 0x000fe200078e0204 */
[----:B--2---:R-:W-:Y:S01]  /*30e0*/  LEA.HI R20, R20, R20, RZ, 0x1 ;  /* 0x0000001414147211 */ /* 0x004fe200078f08ff */
[----:B-1----:R-:W-:-:S05]  /*30f0*/  IMAD.WIDE.U32 R2, R6, c[0x0][0x1e0], RZ ;  /* 0x0000780006027a25 */ /* 0x002fca00078e00ff */
[----:B------:R-:W-:-:S05]  /*3100*/  IADD3 R3, R3, R4, RZ ;  /* 0x0000000403037210 */ /* 0x000fca0007ffe0ff */
[----:B------:R-:W-:Y:S01]  /*3110*/  IMAD.WIDE.U32 R2, R22, c[0x0][0x1e8], R2 ;  /* 0x00007a0016027a25 */ /* 0x000fe200078e0002 */
[----:B------:R-:W-:-:S03]  /*3120*/  SHF.R.S32.HI R20, RZ, 0x1, R20 ;  /* 0x00000001ff147819 */ /* 0x000fc60000011414 */
[----:B------:R-:W-:Y:S02]  /*3130*/  IMAD R5, R22, c[0x0][0x1ec], R3 ;  /* 0x00007b0016057a24 */ /* 0x000fe400078e0203 */
[----:B------:R-:W-:Y:S01]  /*3140*/  IMAD.MOV.U32 R4, RZ, RZ, R2 ;  /* 0x000000ffff047224 */ /* 0x000fe200078e0002 */
[----:B------:R-:W-:Y:S01]  /*3150*/  SHF.R.S32.HI R12, RZ, 0x1f, R20 ;  /* 0x0000001fff0c7819 */ /* 0x000fe20000011414 */
[----:B------:R-:W-:Y:S01]  /*3160*/  IMAD.WIDE.U32 R160, R20, c[0x0][0x1e0], RZ ;  /* 0x0000780014a07a25 */ /* 0x000fe200078e00ff */
[----:B------:R-:W-:Y:S01]  /*3170*/  WARPSYNC 0xffffffff ;  /* 0xffffffff00007948 */ /* 0x000fe20003800000 */
[----:B------:R-:W-:Y:S02]  /*3180*/  ISETP.GE.AND P2, PT, R110, c[0x0][0x27c], PT ;  /* 0x00009f006e007a0c */ /* 0x000fe40003f46270 */
[----:B------:R-:W-:Y:S02]  /*3190*/  SHF.R.S32.HI R155, RZ, 0x1f, R154 ;  /* 0x0000001fff9b7819 */ /* 0x000fe4000001149a */
[----:B-----5:R-:W-:-:S02]  /*31a0*/  SHF.R.S32.HI R26, RZ, 0x1f, R136 ;  /* 0x0000001fff1a7819 */ /* 0x020fc40000011488 */
[----:B---3--:R-:W-:Y:S01]  /*31b0*/  @P0 SHF.R.S32.HI R3, RZ, 0x1f, R7 ;  /* 0x0000001fff030819 */ /* 0x008fe20000011407 */
[----:B------:R-:W-:Y:S02]  /*31c0*/  @!P0 IMAD.MOV.U32 R3, RZ, RZ, R9 ;  /* 0x000000ffff038224 */ /* 0x000fe400078e0009 */
[----:B------:R-:W-:Y:S01]  /*31d0*/  @P0 IMAD.MOV.U32 R2, RZ, RZ, R7 ;  /* 0x000000ffff020224 */ /* 0x000fe200078e0007 */
[----:B------:R-:W-:Y:S02]  /*31e0*/  @!P0 MOV R2, R17 ;  /* 0x0000001100028202 */ /* 0x000fe40000000f00 */
[----:B------:R-:W-:Y:S02]  /*31f0*/  SEL R21, R3, RZ, !P3 ;  /* 0x000000ff03157207 */ /* 0x000fe40005800000 */
[----:B------:R-:W-:Y:S01]  /*3200*/  SEL R15, R2, RZ, !P3 ;  /* 0x000000ff020f7207 */ /* 0x000fe20005800000 */
[----:B------:R-:W-:Y:S02]  /*3210*/  IMAD R2, R12, c[0x0][0x1e0], RZ ;  /* 0x000078000c027a24 */ /* 0x000fe400078e02ff */
[----:B------:R-:W-:-:S02]  /*3220*/  IMAD R7, R21, c[0x0][0x1f0], RZ ;  /* 0x00007c0015077a24 */ /* 0x000fc400078e02ff */
[----:B------:R-:W-:Y:S02]  /*3230*/  IMAD R3, R20, c[0x0][0x1e4], R2 ;  /* 0x0000790014037a24 */ /* 0x000fe400078e0202 */
[----:B------:R-:W-:-:S04]  /*3240*/  IMAD.WIDE.U32 R80, R15, c[0x0][0x1f0], R4 ;  /* 0x00007c000f507a25 */ /* 0x000fc800078e0004 */
[----:B------:R-:W-:Y:S01]  /*3250*/  IMAD R2, R15, c[0x0][0x1f4], R7 ;  /* 0x00007d000f027a24 */ /* 0x000fe200078e0207 */
[----:B------:R-:W-:Y:S01]  /*3260*/  SHF.L.U32 R5, R162, 0x1, RZ ;  /* 0x00000001a2057819 */ /* 0x000fe200000006ff */
[----:B------:R-:W-:-:S03]  /*3270*/  IMAD.IADD R129, R161, 0x1, R3 ;  /* 0x00000001a1817824 */ /* 0x000fc600078e0203 */
[----:B------:R-:W-:Y:S02]  /*3280*/  IADD3 R79, R81, R2, RZ ;  /* 0x00000002514f7210 */ /* 0x000fe40007ffe0ff */
[----:B------:R-:W2:Y:S01]  /*3290*/  LDL R35, [R1+0x68] ;  /* 0x0000680001237983 */ /* 0x000ea20000100800 */
[----:B------:R-:W-:Y:S01]  /*32a0*/  IADD3 R134, P1, P0, R80, R160, R110 ;  /* 0x000000a050867210 */ /* 0x000fe2000783e06e */
[----:B------:R-:W-:Y:S01]  /*32b0*/  IMAD.WIDE.U32 R2, R22, c[0x0][0x260], R18 ;  /* 0x0000980016027a25 */ /* 0x000fe200078e0012 */
[----:B------:R-:W-:Y:S01]  /*32c0*/  IADD3 R19, -R5, c[0x0][0x1d4], RZ ;  /* 0x0000750005137a10 */ /* 0x000fe20007ffe1ff */
[----:B------:R-:W3:Y:S01]  /*32d0*/  LDL R29, [R1+0x6c] ;  /* 0x00006c00011d7983 */ /* 0x000ee20000100800 */
[----:B------:R-:W-:Y:S01]  /*32e0*/  IADD3.X R133, R79, R129, R111, P1, P0 ;  /* 0x000000814f857210 */ /* 0x000fe20000fe046f */
[----:B------:R-:W-:Y:S01]  /*32f0*/  IMAD R4, R10, c[0x0][0x268], RZ ;  /* 0x00009a000a047a24 */ /* 0x000fe200078e02ff */
[----:B------:R-:W-:Y:S01]  /*3300*/  IADD3 R132, P0, R20, R6, RZ ;  /* 0x0000000614847210 */ /* 0x000fe20007f1e0ff */
[----:B------:R-:W4:Y:S01]  /*3310*/  LDL R34, [R1+0x70] ;  /* 0x0000700001227983 */ /* 0x000f220000100800 */
[----:B------:R-:W-:Y:S01]  /*3320*/  ISETP.GE.AND P1, PT, R152, c[0x0][0x27c], PT ;  /* 0x00009f0098007a0c */ /* 0x000fe20003f26270 */
[----:B------:R-:W-:Y:S01]  /*3330*/  IMAD R3, R22, c[0x0][0x264], R3 ;  /* 0x0000990016037a24 */ /* 0x000fe200078e0203 */
[-C--:B------:R-:W-:Y:S01]  /*3340*/  SEL R18, R5, R19.reuse, !P2 ;  /* 0x0000001305127207 */ /* 0x080fe20005000000 */
[----:B------:R-:W-:Y:S01]  /*3350*/  IMAD.X R131, R8, 0x1, R12, P0 ;  /* 0x0000000108837824 */ /* 0x000fe200000e060c */
[----:B------:R-:W-:Y:S01]  /*3360*/  ISETP.GE.AND P0, PT, R109, c[0x0][0x27c], PT ;  /* 0x00009f006d007a0c */ /* 0x000fe20003f06270 */
[C---:B------:R-:W-:Y:S01]  /*3370*/  IMAD R8, R12.reuse, c[0x0][0x280], RZ ;  /* 0x0000a0000c087a24 */ /* 0x040fe200078e02ff */
[-C--:B------:R-:W-:Y:S01]  /*3380*/  SEL R17, R5, R19.reuse, !P1 ;  /* 0x0000001305117207 */ /* 0x080fe20004800000 */
[----:B------:R-:W-:Y:S01]  /*3390*/  IMAD R28, R11, c[0x0][0x26c], R4 ;  /* 0x00009b000b1c7a24 */ /* 0x000fe200078e0204 */
[----:B------:R-:W-:Y:S01]  /*33a0*/  SEL R19, R5, R19, !P0 ;  /* 0x0000001305137207 */ /* 0x000fe20004000000 */
[----:B------:R-:W-:Y:S01]  /*33b0*/  IMAD R9, R12, c[0x0][0x290], RZ ;  /* 0x0000a4000c097a24 */ /* 0x000fe200078e02ff */
[----:B------:R-:W-:Y:S01]  /*33c0*/  SEL R16, RZ, c[0x0][0x27c], !P2 ;  /* 0x00009f00ff107a07 */ /* 0x000fe20005000000 */
[----:B------:R-:W-:Y:S01]  /*33d0*/  IMAD.WIDE.U32 R4, R20, c[0x0][0x280], R154 ;  /* 0x0000a00014047a25 */ /* 0x000fe200078e009a */
[----:B------:R-:W-:Y:S01]  /*33e0*/  SEL R25, RZ, c[0x0][0x27c], !P1 ;  /* 0x00009f00ff197a07 */ /* 0x000fe20004800000 */
[----:B------:R-:W-:Y:S01]  /*33f0*/  ULDC.U8 UR4, c[0x0][0x298] ;  /* 0x0000a60000047ab9 */ /* 0x000fe20000000000 */
[----:B------:R-:W-:Y:S01]  /*3400*/  ISETP.GE.AND P1, PT, R162, 0x1, PT ;  /* 0x00000001a200780c */ /* 0x000fe20003f26270 */
[----:B------:R-:W-:-:S02]  /*3410*/  IMAD R8, R20, c[0x0][0x284], R8 ;  /* 0x0000a10014087a24 */ /* 0x000fc400078e0208 */
[----:B------:R-:W-:-:S04]  /*3420*/  IMAD.WIDE.U32 R12, R20, c[0x0][0x280], R110 ;  /* 0x0000a000140c7a25 */ /* 0x000fc800078e006e */
[----:B------:R-:W-:-:S04]  /*3430*/  IMAD.WIDE.U32 R84, R11, c[0x0][0x268], R2 ;  /* 0x00009a000b547a25 */ /* 0x000fc800078e0002 */
[----:B------:R-:W-:Y:S02]  /*3440*/  IMAD R14, R20, c[0x0][0x294], R9 ;  /* 0x0000a500140e7a24 */ /* 0x000fe400078e0209 */
[----:B------:R-:W-:-:S04]  /*3450*/  IMAD.WIDE.U32 R2, R22, c[0x0][0x210], R110 ;  /* 0x0000840016027a25 */ /* 0x000fc800078e006e */
[----:B------:R-:W-:Y:S02]  /*3460*/  IMAD.IADD R9, R5, 0x1, R8 ;  /* 0x0000000105097824 */ /* 0x000fe400078e0208 */
[----:B------:R-:W-:Y:S02]  /*3470*/  IMAD.IADD R5, R8, 0x1, R13 ;  /* 0x0000000108057824 */ /* 0x000fe400078e020d */
[----:B------:R-:W-:Y:S02]  /*3480*/  IMAD.IADD R13, R110, 0x1, R16 ;  /* 0x000000016e0d7824 */ /* 0x000fe400078e0210 */
[----:B------:R-:W-:Y:S02]  /*3490*/  IMAD R11, R22, c[0x0][0x214], R3 ;  /* 0x00008500160b7a24 */ /* 0x000fe400078e0203 */
[----:B------:R-:W-:Y:S02]  /*34a0*/  IMAD.MOV.U32 R10, RZ, RZ, R2 ;  /* 0x000000ffff0a7224 */ /* 0x000fe400078e0002 */
[----:B------:R-:W-:-:S04]  /*34b0*/  IMAD.WIDE.U32 R6, R20, c[0x0][0x290], R154 ;  /* 0x0000a40014067a25 */ /* 0x000fc800078e009a */
[----:B------:R-:W-:-:S04]  /*34c0*/  IMAD.WIDE.U32 R2, R20, c[0x0][0x290], R110 ;  /* 0x0000a40014027a25 */ /* 0x000fc800078e006e */
[----:B------:R-:W-:Y:S02]  /*34d0*/  IMAD.MOV.U32 R8, RZ, RZ, R4 ;  /* 0x000000ffff087224 */ /* 0x000fe400078e0004 */
[----:B------:R-:W-:Y:S01]  /*34e0*/  IMAD.MOV.U32 R4, RZ, RZ, R12 ;  /* 0x000000ffff047224 */ /* 0x000fe200078e000c */
[----:B------:R-:W-:Y:S01]  /*34f0*/  SHF.R.S32.HI R12, RZ, 0x1f, R13 ;  /* 0x0000001fff0c7819 */ /* 0x000fe2000001140d */
[----:B------:R-:W-:Y:S02]  /*3500*/  IMAD.IADD R7, R7, 0x1, R14 ;  /* 0x0000000107077824 */ /* 0x000fe400078e020e */
[----:B------:R-:W-:Y:S01]  /*3510*/  IMAD.IADD R3, R14, 0x1, R3 ;  /* 0x000000010e037824 */ /* 0x000fe200078e0203 */
[----:B------:R-:W-:Y:S02]  /*3520*/  SHF.R.S32.HI R14, RZ, 0x1f, R17 ;  /* 0x0000001fff0e7819 */ /* 0x000fe40000011411 */
[CC--:B------:R-:W-:Y:S02]  /*3530*/  LEA.HI R16, R12.reuse, R13.reuse, RZ, 0x3 ;  /* 0x0000000d0c107211 */ /* 0x0c0fe400078f18ff */
[----:B------:R-:W-:Y:S01]  /*3540*/  LEA.HI R22, R12, R13, RZ, 0x5 ;  /* 0x0000000d0c167211 */ /* 0x000fe200078f28ff */
[----:B------:R-:W-:Y:S01]  /*3550*/  IMAD.IADD R12, R152, 0x1, R25 ;  /* 0x00000001980c7824 */ /* 0x000fe200078e0219 */
[----:B------:R-:W-:-:S02]  /*3560*/  SHF.R.S32.HI R13, RZ, 0x1f, R19 ;  /* 0x0000001fff0d7819 */ /* 0x000fc40000011413 */
[----:B------:R-:W-:Y:S01]  /*3570*/  LEA.HI R23, R14, R17, RZ, 0x4 ;  /* 0x000000110e177211 */ /* 0x000fe200078f20ff */
[----:B------:R-:W-:Y:S01]  /*3580*/  IMAD R14, R21, c[0x0][0x218], RZ ;  /* 0x00008600150e7a24 */ /* 0x000fe200078e02ff */
[----:B------:R-:W-:Y:S02]  /*3590*/  LEA.HI R21, R13, R19, RZ, 0x4 ;  /* 0x000000130d157211 */ /* 0x000fe400078f20ff */
[----:B------:R-:W-:Y:S01]  /*35a0*/  SHF.R.S32.HI R13, RZ, 0x1f, R12 ;  /* 0x0000001fff0d7819 */ /* 0x000fe2000001140c */
[C---:B------:R-:W-:Y:S01]  /*35b0*/  IMAD.WIDE.U32 R102, R15.reuse, c[0x0][0x218], R10 ;  /* 0x000086000f667a25 */ /* 0x040fe200078e000a */
[----:B------:R-:W-:Y:S02]  /*35c0*/  SHF.R.S32.HI R20, RZ, 0x1f, R18 ;  /* 0x0000001fff147819 */ /* 0x000fe40000011412 */
[----:B------:R-:W-:Y:S01]  /*35d0*/  SEL R17, RZ, c[0x0][0x27c], !P0 ;  /* 0x00009f00ff117a07 */ /* 0x000fe20004000000 */
[----:B------:R-:W-:Y:S01]  /*35e0*/  IMAD R27, R15, c[0x0][0x21c], R14 ;  /* 0x000087000f1b7a24 */ /* 0x000fe200078e020e */
[----:B------:R-:W-:-:S02]  /*35f0*/  LEA.HI R11, R13, R12, RZ, 0x5 ;  /* 0x0000000c0d0b7211 */ /* 0x000fc400078f28ff */
[----:B------:R-:W-:Y:S01]  /*3600*/  LEA.HI R15, R13, R12, RZ, 0x3 ;  /* 0x0000000c0d0f7211 */ /* 0x000fe200078f18ff */
[----:B------:R-:W-:Y:S01]  /*3610*/  IMAD.IADD R14, R109, 0x1, R17 ;  /* 0x000000016d0e7824 */ /* 0x000fe200078e0211 */
[----:B------:R-:W-:Y:S02]  /*3620*/  LEA.HI R24, R20, R18, RZ, 0x4 ;  /* 0x0000001214187211 */ /* 0x000fe400078f20ff */
[----:B------:R-:W-:Y:S02]  /*3630*/  SHF.R.S32.HI R11, RZ, 0x5, R11 ;  /* 0x00000005ff0b7819 */ /* 0x000fe4000001140b */
[----:B------:R-:W-:Y:S02]  /*3640*/  SHF.R.S32.HI R17, RZ, 0x5, R22 ;  /* 0x00000005ff117819 */ /* 0x000fe40000011416 */
[----:B------:R-:W-:-:S04]  /*3650*/  SHF.R.S32.HI R10, RZ, 0x1f, R14 ;  /* 0x0000001fff0a7819 */ /* 0x000fc8000001140e */
[----:B------:R-:W-:Y:S01]  /*3660*/  LEA.HI R13, R10, R14, RZ, 0x3 ;  /* 0x0000000e0a0d7211 */ /* 0x000fe200078f18ff */
[C---:B------:R-:W-:Y:S01]  /*3670*/  IMAD R148, R138.reuse, c[0x0][0x1e4], RZ ;  /* 0x000079008a947a24 */ /* 0x040fe200078e02ff */
[----:B------:R-:W-:Y:S01]  /*3680*/  ISETP.NE.AND P0, PT, RZ, UR4, PT ;  /* 0x00000004ff007c0c */ /* 0x000fe2000bf05270 */
[----:B------:R-:W-:Y:S01]  /*3690*/  IMAD R149, R138, c[0x0][0x284], RZ ;  /* 0x0000a1008a957a24 */ /* 0x000fe200078e02ff */
[----:B------:R-:W-:Y:S01]  /*36a0*/  LOP3.LUT R105, R16, 0xfffffff8, RZ, 0xc0, !PT ;  /* 0xfffffff810697812 */ /* 0x000fe200078ec0ff */
[C---:B------:R-:W-:Y:S01]  /*36b0*/  IMAD R150, R138.reuse, c[0x0][0x294], RZ ;  /* 0x0000a5008a967a24 */ /* 0x040fe200078e02ff */
[----:B------:R-:W-:Y:S01]  /*36c0*/  LOP3.LUT R104, R15, 0xfffffff8, RZ, 0xc0, !PT ;  /* 0xfffffff80f687812 */ /* 0x000fe200078ec0ff */
[----:B------:R-:W-:Y:S01]  /*36d0*/  IMAD.WIDE.U32 R142, R138, c[0x0][0x1e0], RZ ;  /* 0x000078008a8e7a25 */ /* 0x000fe200078e00ff */
[----:B------:R-:W-:-:S03]  /*36e0*/  LOP3.LUT R89, R13, 0xfffffff8, RZ, 0xc0, !PT ;  /* 0xfffffff80d597812 */ /* 0x000fc600078ec0ff */
[----:B------:R-:W-:-:S04]  /*36f0*/  IMAD.WIDE.U32 R140, R138, c[0x0][0x280], RZ ;  /* 0x0000a0008a8c7a25 */ /* 0x000fc800078e00ff */
[----:B------:R-:W-:-:S04]  /*3700*/  IMAD.WIDE.U32 R92, R136, c[0x0][0x290], R2 ;  /* 0x0000a400885c7a25 */ /* 0x000fc800078e0002 */
[----:B------:R-:W-:-:S04]  /*3710*/  IMAD.WIDE.U32 R138, R138, c[0x0][0x290], RZ ;  /* 0x0000a4008a8a7a25 */ /* 0x000fc800078e00ff */
[----:B------:R-:W-:-:S04]  /*3720*/  IMAD.WIDE.U32 R98, R136, c[0x0][0x280], R8 ;  /* 0x0000a00088627a25 */ /* 0x000fc800078e0008 */
[----:B------:R-:W-:-:S04]  /*3730*/  IMAD.WIDE.U32 R96, R136, c[0x0][0x290], R6 ;  /* 0x0000a40088607a25 */ /* 0x000fc800078e0006 */
[----:B------:R-:W-:Y:S01]  /*3740*/  IMAD.WIDE.U32 R94, R136, c[0x0][0x280], R4 ;  /* 0x0000a000885e7a25 */ /* 0x000fe200078e0004 */
[----:B------:R-:W-:Y:S02]  /*3750*/  P2R R126, PR, RZ, 0x1 ;  /* 0x00000001ff7e7803 */ /* 0x000fe40000000000 */
[----:B------:R-:W-:Y:S01]  /*3760*/  IADD3 R148, R143, R148, RZ ;  /* 0x000000948f947210 */ /* 0x000fe20007ffe0ff */
[----:B------:R-:W-:Y:S01]  /*3770*/  IMAD.IADD R149, R141, 0x1, R149 ;  /* 0x000000018d957824 */ /* 0x000fe200078e0295 */
[----:B------:R-:W-:Y:S01]  /*3780*/  SHF.R.S32.HI R119, RZ, 0x1f, R105 ;  /* 0x0000001fff777819 */ /* 0x000fe20000011469 */
[----:B------:R-:W-:Y:S01]  /*3790*/  IMAD.IADD R150, R139, 0x1, R150 ;  /* 0x000000018b967824 */ /* 0x000fe200078e0296 */
[----:B------:R-:W-:Y:S01]  /*37a0*/  SHF.R.S32.HI R118, RZ, 0x1f, R104 ;  /* 0x0000001fff767819 */ /* 0x000fe20000011468 */
[----:B------:R-:W-:Y:S01]  /*37b0*/  IMAD.IADD R88, R85, 0x1, R28 ;  /* 0x0000000155587824 */ /* 0x000fe200078e021c */
[----:B------:R-:W-:Y:S01]  /*37c0*/  SHF.R.S32.HI R117, RZ, 0x1f, R89 ;  /* 0x0000001fff757819 */ /* 0x000fe20000011459 */
[----:B------:R-:W-:Y:S01]  /*37d0*/  IMAD.IADD R125, R103, 0x1, R27 ;  /* 0x00000001677d7824 */ /* 0x000fe200078e021b */
[----:B--2---:R-:W-:-:S02]  /*37e0*/  LOP3.LUT R18, R35, 0x18, R16, 0xf8, !PT ;  /* 0x0000001823127812 */ /* 0x004fc400078ef810 */
[----:B------:R-:W-:Y:S02]  /*37f0*/  LOP3.LUT R12, R35, 0x18, R15, 0xf8, !PT ;  /* 0x00000018230c7812 */ /* 0x000fe400078ef80f */
[-C--:B---3--:R-:W-:Y:S01]  /*3800*/  LOP3.LUT R19, R18, R29.reuse, RZ, 0x3c, !PT ;  /* 0x0000001d12137212 */ /* 0x088fe200078e3cff */
[--C-:B----4-:R-:W-:Y:S01]  /*3810*/  IMAD R18, R11, 0x600, R34.reuse ;  /* 0x000006000b127824 */ /* 0x110fe200078e0222 */
[----:B------:R-:W-:Y:S01]  /*3820*/  LOP3.LUT R11, R12, R29, RZ, 0x3c, !PT ;  /* 0x0000001d0c0b7212 */ /* 0x000fe200078e3cff */
[----:B------:R-:W-:Y:S01]  /*3830*/  IMAD R20, R17, 0x600, R34 ;  /* 0x0000060011147824 */ /* 0x000fe200078e0222 */
[----:B------:R-:W-:Y:S02]  /*3840*/  LEA.HI R17, R10, R14, RZ, 0x5 ;  /* 0x0000000e0a117211 */ /* 0x000fe400078f28ff */
[----:B------:R-:W-:Y:S01]  /*3850*/  SHF.R.S32.HI R10, RZ, 0x4, R24 ;  /* 0x00000004ff0a7819 */ /* 0x000fe20000011418 */
[----:B------:R-:W-:Y:S01]  /*3860*/  IMAD.IADD R24, R18, 0x1, R11 ;  /* 0x0000000112187824 */ /* 0x000fe200078e020b */
[----:B------:R-:W-:-:S02]  /*3870*/  SHF.R.S32.HI R11, RZ, 0x4, R23 ;  /* 0x00000004ff0b7819 */ /* 0x000fc40000011417 */
[----:B------:R-:W-:Y:S02]  /*3880*/  SHF.R.S32.HI R14, RZ, 0x4, R21 ;  /* 0x00000004ff0e7819 */ /* 0x000fe40000011415 */
[----:B------:R-:W-:Y:S02]  /*3890*/  SHF.R.S32.HI R17, RZ, 0x5, R17 ;  /* 0x00000005ff117819 */ /* 0x000fe40000011411 */
[----:B------:R-:W-:Y:S02]  /*38a0*/  LEA.HI.SX32 R12, R16, R10, 0x1d ;  /* 0x0000000a100c7211 */ /* 0x000fe400078feaff */
[----:B------:R-:W-:Y:S02]  /*38b0*/  LEA.HI.SX32 R11, R15, R11, 0x1d ;  /* 0x0000000b0f0b7211 */ /* 0x000fe400078feaff */
[----:B------:R-:W-:Y:S01]  /*38c0*/  LEA.HI.SX32 R10, R13, R14, 0x1d ;  /* 0x0000000e0d0a7211 */ /* 0x000fe200078feaff */
[----:B------:R-:W-:Y:S01]  /*38d0*/  IMAD R22, R17, 0x600, R34 ;  /* 0x0000060011167824 */ /* 0x000fe200078e0222 */
[----:B------:R-:W-:-:S02]  /*38e0*/  SHF.R.S32.HI R17, RZ, 0x1f, R11 ;  /* 0x0000001fff117819 */ /* 0x000fc4000001140b */
[----:B------:R-:W-:Y:S01]  /*38f0*/  SHF.R.S32.HI R18, RZ, 0x1f, R10 ;  /* 0x0000001fff127819 */ /* 0x000fe2000001140a */
[----:B------:R-:W-:Y:S01]  /*3900*/  IMAD.SHL.U32 R83, R11, 0x8, RZ ;  /* 0x000000080b537824 */ /* 0x000fe200078e00ff */
[----:B------:R-:W-:Y:S01]  /*3910*/  LEA.HI R17, R17, R11, RZ, 0x2 ;  /* 0x0000000b11117211 */ /* 0x000fe200078f10ff */
[----:B------:R-:W-:Y:S01]  /*3920*/  IMAD.SHL.U32 R86, R12, 0x8, RZ ;  /* 0x000000080c567824 */ /* 0x000fe200078e00ff */
[----:B------:R-:W-:Y:S01]  /*3930*/  IADD3 R25, R20, R19, RZ ;  /* 0x0000001314197210 */ /* 0x000fe20007ffe0ff */
[----:B------:R-:W-:Y:S01]  /*3940*/  IMAD.SHL.U32 R87, R10, 0x8, RZ ;  /* 0x000000080a577824 */ /* 0x000fe200078e00ff */
[----:B------:R-:W-:Y:S02]  /*3950*/  SHF.R.S32.HI R14, RZ, 0x1f, R12 ;  /* 0x0000001fff0e7819 */ /* 0x000fe4000001140c */
[----:B------:R-:W-:Y:S02]  /*3960*/  LEA.HI R11, R18, R10, RZ, 0x2 ;  /* 0x0000000a120b7211 */ /* 0x000fe400078f10ff */
[----:B------:R-:W-:-:S02]  /*3970*/  LOP3.LUT R20, R35, 0x18, R13, 0xf8, !PT ;  /* 0x0000001823147812 */ /* 0x000fc400078ef80d */
[----:B------:R-:W-:Y:S02]  /*3980*/  LEA.HI R19, R14, R12, RZ, 0x2 ;  /* 0x0000000c0e137211 */ /* 0x000fe400078f10ff */
[----:B------:R-:W-:Y:S02]  /*3990*/  SHF.R.S32.HI R10, RZ, 0x2, R11 ;  /* 0x00000002ff0a7819 */ /* 0x000fe4000001140b */
[----:B------:R-:W-:Y:S02]  /*39a0*/  LOP3.LUT R21, R20, R29, RZ, 0x3c, !PT ;  /* 0x0000001d14157212 */ /* 0x000fe400078e3cff */
[C---:B------:R-:W-:Y:S02]  /*39b0*/  LOP3.LUT R14, R35.reuse, 0x18, R86, 0xf8, !PT ;  /* 0x00000018230e7812 */ /* 0x040fe400078ef856 */
[----:B------:R-:W-:Y:S02]  /*39c0*/  LOP3.LUT R12, R35, 0x18, R83, 0xf8, !PT ;  /* 0x00000018230c7812 */ /* 0x000fe400078ef853 */
[----:B------:R-:W-:-:S02]  /*39d0*/  SHF.R.S32.HI R17, RZ, 0x2, R17 ;  /* 0x00000002ff117819 */ /* 0x000fc40000011411 */
[----:B------:R-:W-:Y:S01]  /*39e0*/  LOP3.LUT R20, R35, 0x18, R87, 0xf8, !PT ;  /* 0x0000001823147812 */ /* 0x000fe200078ef857 */
[--C-:B------:R-:W-:Y:S01]  /*39f0*/  IMAD R11, R10, 0x600, R34.reuse ;  /* 0x000006000a0b7824 */ /* 0x100fe200078e0222 */
[----:B------:R-:W-:Y:S02]  /*3a00*/  SHF.R.S32.HI R18, RZ, 0x2, R19 ;  /* 0x00000002ff127819 */ /* 0x000fe40000011413 */
[-C--:B------:R-:W-:Y:S01]  /*3a10*/  LOP3.LUT R19, R14, R29.reuse, RZ, 0x3c, !PT ;  /* 0x0000001d0e137212 */ /* 0x080fe200078e3cff */
[----:B------:R-:W-:Y:S01]  /*3a20*/  IMAD R14, R17, 0x600, R34 ;  /* 0x00000600110e7824 */ /* 0x000fe200078e0222 */
[-C--:B------:R-:W-:Y:S02]  /*3a30*/  LOP3.LUT R12, R12, R29.reuse, RZ, 0x3c, !PT ;  /* 0x0000001d0c0c7212 */ /* 0x080fe400078e3cff */
[----:B------:R-:W-:-:S03]  /*3a40*/  LOP3.LUT R10, R20, R29, RZ, 0x3c, !PT ;  /* 0x0000001d140a7212 */ /* 0x000fc600078e3cff */
[----:B------:R-:W-:Y:S02]  /*3a50*/  IMAD.IADD R14, R14, 0x1, R12 ;  /* 0x000000010e0e7824 */ /* 0x000fe400078e020c */
[----:B------:R-:W-:Y:S02]  /*3a60*/  IMAD.IADD R12, R11, 0x1, R10 ;  /* 0x000000010b0c7824 */ /* 0x000fe400078e020a */
[----:B------:R-:W-:Y:S02]  /*3a70*/  IMAD R10, R26, c[0x0][0x290], RZ ;  /* 0x0000a4001a0a7a24 */ /* 0x000fe400078e02ff */
[----:B------:R-:W-:Y:S02]  /*3a80*/  IMAD R18, R18, 0x600, R34 ;  /* 0x0000060012127824 */ /* 0x000fe400078e0222 */
[----:B------:R-:W-:Y:S02]  /*3a90*/  IMAD R11, R26, c[0x0][0x280], RZ ;  /* 0x0000a0001a0b7a24 */ /* 0x000fe400078e02ff */
[----:B------:R-:W-:-:S02]  /*3aa0*/  IMAD R10, R136, c[0x0][0x294], R10 ;  /* 0x0000a500880a7a24 */ /* 0x000fc400078e020a */
[----:B------:R-:W-:Y:S02]  /*3ab0*/  IMAD.IADD R17, R22, 0x1, R21 ;  /* 0x0000000116117824 */ /* 0x000fe400078e0215 */
[----:B------:R-:W-:Y:S02]  /*3ac0*/  IMAD.IADD R18, R18, 0x1, R19 ;  /* 0x0000000112127824 */ /* 0x000fe400078e0213 */
[----:B------:R-:W-:Y:S01]  /*3ad0*/  IMAD R11, R136, c[0x0][0x284], R11 ;  /* 0x0000a100880b7a24 */ /* 0x000fe200078e020b */
[----:B------:R-:W-:Y:S01]  /*3ae0*/  IADD3 R113, R10, R93, RZ ;  /* 0x0000005d0a717210 */ /* 0x000fe20007ffe0ff */
[----:B------:R-:W-:Y:S01]  /*3af0*/  IMAD.IADD R123, R97, 0x1, R10 ;  /* 0x00000001617b7824 */ /* 0x000fe200078e020a */
[----:B------:R-:W-:Y:S01]  /*3b00*/  SHF.R.S32.HI R116, RZ, 0x1f, R86 ;  /* 0x0000001fff747819 */ /* 0x000fe20000011456 */
[----:B------:R-:W-:Y:S01]  /*3b10*/  IMAD.IADD R124, R99, 0x1, R11 ;  /* 0x00000001637c7824 */ /* 0x000fe200078e020b */
[----:B------:R-:W-:Y:S01]  /*3b20*/  SHF.R.S32.HI R115, RZ, 0x1f, R83 ;  /* 0x0000001fff737819 */ /* 0x000fe20000011453 */
[----:B------:R-:W-:Y:S01]  /*3b30*/  IMAD.IADD R122, R11, 0x1, R95 ;  /* 0x000000010b7a7824 */ /* 0x000fe200078e025f */
[----:B------:R-:W-:Y:S01]  /*3b40*/  SHF.R.S32.HI R114, RZ, 0x1f, R87 ;  /* 0x0000001fff727819 */ /* 0x000fe20000011457 */
[----:B------:R-:W-:-:S02]  /*3b50*/  IMAD.SHL.U32 R121, R25, 0x2, RZ ;  /* 0x0000000219797824 */ /* 0x000fc400078e00ff */
[----:B------:R-:W-:Y:S02]  /*3b60*/  IMAD.SHL.U32 R120, R24, 0x2, RZ ;  /* 0x0000000218787824 */ /* 0x000fe400078e00ff */
[----:B------:R-:W-:Y:S02]  /*3b70*/  IMAD.SHL.U32 R112, R17, 0x2, RZ ;  /* 0x0000000211707824 */ /* 0x000fe400078e00ff */
[----:B------:R-:W-:Y:S02]  /*3b80*/  IMAD.SHL.U32 R108, R18, 0x2, RZ ;  /* 0x00000002126c7824 */ /* 0x000fe400078e00ff */
[----:B------:R-:W-:Y:S02]  /*3b90*/  IMAD.SHL.U32 R107, R14, 0x2, RZ ;  /* 0x000000020e6b7824 */ /* 0x000fe400078e00ff */
[----:B------:R-:W-:Y:S01]  /*3ba0*/  IMAD.SHL.U32 R106, R12, 0x2, RZ ;  /* 0x000000020c6a7824 */ /* 0x000fe200078e00ff */
[----:B------:R-:W-:Y:S06]  /*3bb0*/  BAR.SYNC.DEFER_BLOCKING 0x0 ;  /* 0x0000000000007b1d */ /* 0x000fec0000010000 */
.L_x_739:
[----:B-1----:R-:W1:Y:S01]  /*3bc0*/  S2R R168, SR_TID.X ;  /* 0x0000000000a87919 */ /* 0x002e620000002100 */
[----:B------:R-:W-:Y:S01]  /*3bd0*/  SHF.R.S32.HI R82, RZ, 0x1f, R33 ;  /* 0x0000001fff527819 */ /* 0x000fe20000011421 */
[----:B------:R-:W-:Y:S04]  /*3be0*/  DEPBAR.LE SB0, 0x0 ;  /* 0x000080000000791a */ /* 0x000fe80000000000 */
[----:B------:R-:W-:Y:S01]  /*3bf0*/  ISETP.GE.AND P1, PT, R162, 0x1, PT ;  /* 0x00000001a200780c */ /* 0x000fe20003f26270 */
[-C--:B------:R-:W-:Y:S01]  /*3c00*/  IMAD R2, R148, R33.reuse, RZ ;  /* 0x0000002194027224 */ /* 0x080fe200078e02ff */
[----:B------:R-:W-:Y:S01]  /*3c10*/  WARPSYNC 0xffffffff ;  /* 0xffffffff00007948 */ /* 0x000fe20003800000 */
[----:B------:R-:W-:Y:S01]  /*3c20*/  BAR.SYNC.DEFER_BLOCKING 0x0 ;  /* 0x0000000000007b1d */ /* 0x000fe20000010000 */
[----:B------:R-:W-:Y:S04]  /*3c30*/  IMAD.WIDE.U32 R10, R142, R33, RZ ;  /* 0x000000218e0a7225 */ /* 0x000fe800078e00ff */
[----:B------:R-:W-:Y:S04]  /*3c40*/  IMAD R2, R82, R142, R2 ;  /* 0x0000008e52027224 */ /* 0x000fe800078e0202 */
[----:B------:R-:W-:Y:S01]  /*3c50*/  IMAD.IADD R16, R11, 0x1, R2 ;  /* 0x000000010b107824 */ /* 0x000fe200078e0202 */
[----:B------:R-:W-:Y:S02]  /*3c60*/  IADD3 R2, P0, R134, R10, RZ ;  /* 0x0000000a86027210 */ /* 0x000fe40007f1e0ff */
[----:B-1----:R-:W-:Y:S03]  /*3c70*/  LEA.HI R163, R168, R168, RZ, 0x1 ;  /* 0x000000a8a8a37211 */ /* 0x002fe600078f08ff */
[----:B------:R-:W-:Y:S01]  /*3c80*/  IMAD.X R3, R16, 0x1, R133, P0 ;  /* 0x0000000110037824 */ /* 0x000fe200000e0685 */
[C---:B------:R-:W-:Y:S02]  /*3c90*/  LEA R54, P0, R2.reuse, c[0x0][0x1c8], 0x1 ;  /* 0x0000720002367a11 */ /* 0x040fe400078008ff */
[----:B------:R-:W-:Y:S02]  /*3ca0*/  SHF.R.S32.HI R163, RZ, 0x1, R163 ;  /* 0x00000001ffa37819 */ /* 0x000fe400000114a3 */
        /* <DEDUP_REMOVED lines=74> */
.L_x_717:
[----:B------:R-:W-:Y:S05]  /*4150*/  BSYNC B0 ;  /* 0x0000000000007941 */ /* 0x000fea0003800000 */
.L_x_716:
        /* <DEDUP_REMOVED lines=35> */
[----:B------:R-:W2:Y:S01]  /*4390*/  LDL R10, [R1+0x10] ;  /* 0x00001000010a7983 */ /* 0x000ea20000100800 */
[----:B------:R-:W-:Y:S02]  /*43a0*/  MOV R4, R2 ;  /* 0x0000000200047202 */ /* 0x000fe40000000f00 */
[----:B------:R-:W-:Y:S02]  /*43b0*/  MOV R13, R34 ;  /* 0x00000022000d7202 */ /* 0x000fe40000000f00 */
[----:B------:R-:W-:Y:S02]  /*43c0*/  MOV R19, R3 ;  /* 0x0000000300137202 */ /* 0x000fe40000000f00 */
[----:B------:R-:W-:Y:S05]  /*43d0*/  MOV R37, R35 ;  /* 0x0000002300257202 */ /* 0x000fea0000000f00 */
[----:B------:R-:W-:Y:S01]  /*43e0*/  @!P0 SHF.R.U64 R5, R2, 0x10, R3 ;  /* 0x0000001002058819 */ /* 0x000fe20000001203 */
[----:B------:R-:W-:Y:S01]  /*43f0*/  @!P0 HADD2.F32 R12, -RZ, R4.H0_H0 ;  /* 0x20000004ff0c8230 */ /* 0x000fe20000004100 */
[----:B------:R-:W-:Y:S01]  /*4400*/  @!P0 SHF.R.U64 R36, R34, 0x10, R35 ;  /* 0x0000001022248819 */ /* 0x000fe20000001223 */
[----:B------:R-:W-:Y:S01]  /*4410*/  @!P0 HADD2.F32 R34, -RZ, R13.H0_H0 ;  /* 0x2000000dff228230 */ /* 0x000fe20000004100 */
[----:B------:R-:W-:Y:S01]  /*4420*/  @!P0 SHF.R.U32.HI R18, RZ, 0x10, R3 ;  /* 0x00000010ff128819 */ /* 0x000fe20000011603 */
[----:B------:R-:W-:Y:S01]  /*4430*/  @!P0 HADD2.F32 R13, -RZ, R5.H0_H0 ;  /* 0x20000005ff0d8230 */ /* 0x000fe20000004100 */
[----:B------:R-:W-:Y:S01]  /*4440*/  @!P0 SHF.R.U32.HI R48, RZ, 0x10, R35 ;  /* 0x00000010ff308819 */ /* 0x000fe20000011623 */
[----:B------:R-:W-:Y:S02]  /*4450*/  @!P0 HADD2.F32 R36, -RZ, R36.H0_H0 ;  /* 0x20000024ff248230 */ /* 0x000fe40000004100 */
[----:B------:R-:W-:Y:S01]  /*4460*/  @!P0 HADD2.F32 R18, -RZ, R18.H0_H0 ;  /* 0x20000012ff128230 */ /* 0x000fe20000004100 */
[----:B--2---:R-:W1:Y:S02]  /*4470*/  LDS.128 R8, [R10+0x2400] ;  /* 0x002400000a087984 */ /* 0x004e640000000c00 */
        /* <DEDUP_REMOVED lines=8> */
[----:B------:R-:W-:Y:S02]  /*4500*/  @!P0 FMUL.FTZ R2, R3, R12 ;  /* 0x0000000c03028220 */ /* 0x000fe40000410000 */
[-C--:B------:R-:W-:Y:S02]  /*4510*/  @!P0 FMUL.FTZ R12, R35, R13.reuse ;  /* 0x0000000d230c8220 */ /* 0x080fe40000410000 */
[----:B------:R-:W-:Y:S02]  /*4520*/  @!P0 FFMA.FTZ R56, R3, R34, -R56 ;  /* 0x0000002203388223 */ /* 0x000fe40000010838 */
        /* <DEDUP_REMOVED lines=14> */
[-C--:B------:R-:W-:Y:S01]  /*4610*/  @!P0 FFMA.FTZ R57, R5, R29.reuse, -R57 ;  /* 0x0000001d05398223 */ /* 0x080fe20000010839 */
[----:B------:R-:W-:Y:S01]  /*4620*/  @!P0 HADD2.F32 R37, -RZ, R48.H0_H0 ;  /* 0x20000030ff258230 */ /* 0x000fe20000004100 */
[-C--:B------:R-:W-:Y:S02]  /*4630*/  @!P0 FMUL.FTZ R5, R12, R18.reuse ;  /* 0x000000120c058220 */ /* 0x080fe40000410000 */
        /* <DEDUP_REMOVED lines=12> */
.L_x_720:
[----:B------:R-:W-:Y:S05]  /*4700*/  BSYNC B0 ;  /* 0x0000000000007941 */ /* 0x000fea0003800000 */
.L_x_719:
[----:B------:R-:W-:Y:S01]  /*4710*/  ISETP.GE.AND P0, PT, R152, c[0x0][0x1d4], PT ;  /* 0x0000750098007a0c */ /* 0x000fe20003f06270 */
[----:B------:R-:W-:Y:S01]  /*4720*/  @!UPT UIADD3 URZ, URZ, URZ, URZ ;  /* 0x0000003f3f3ff290 */ /* 0x000fe2000fffe03f */
[----:B------:R-:W-:Y:S11]  /*4730*/  BSSY B0, `(.L_x_721) ;  /* 0x0000037000007945 */ /* 0x000ff60003800000 */
[----:B------:R-:W-:-:S05]  /*4740*/  @P0 BRA `(.L_x_722) ;  /* 0x0000035000000947 */ /* 0x000fca0003800000 */
[----:B------:R-:W-:Y:S01]  /*4750*/  ISETP.GE.AND P0, PT, R32, c[0x0][0x27c], PT ;  /* 0x00009f0020007a0c */ /* 0x000fe20003f06270 */
[----:B------:R-:W2:Y:S11]  /*4760*/  LDL R2, [R1+0x14] ;  /* 0x0000140001027983 */ /* 0x000eb60000100800 */
[----:B------:R-:W-:Y:S01]  /*4770*/  @!UPT UIADD3 URZ, URZ, URZ, URZ ;  /* 0x0000003f3f3ff290 */ /* 0x000fe2000fffe03f */
[----:B------:R-:W-:Y:S01]  /*4780*/  @!P0 HADD2.F32 R12, -RZ, R49.H0_H0 ;  /* 0x20000031ff0c8230 */ /* 0x000fe20000004100 */
[----:B------:R-:W-:Y:S02]  /*4790*/  @!P0 SHF.R.U64 R5, R6, 0x10, R7 ;  /* 0x0000001006058819 */ /* 0x000fe40000001207 */
[----:B------:R-:W-:Y:S02]  /*47a0*/  @!P0 SHF.R.U64 R18, R38, 0x10, R39 ;  /* 0x0000001026128819 */ /* 0x000fe40000001227 */
[----:B------:R-:W-:Y:S01]  /*47b0*/  @!P0 SHF.R.U32.HI R7, RZ, 0x10, R7 ;  /* 0x00000010ff078819 */ /* 0x000fe20000011607 */
[----:B------:R-:W-:Y:S01]  /*47c0*/  @!P0 HADD2.F32 R5, -RZ, R5.H0_H0 ;  /* 0x20000005ff058230 */ /* 0x000fe20000004100 */
[----:B------:R-:W-:Y:S01]  /*47d0*/  @!P0 SHF.R.U32.HI R34, RZ, 0x10, R39 ;  /* 0x00000010ff228819 */ /* 0x000fe20000011627 */
[----:B------:R-:W-:Y:S04]  /*47e0*/  @!P0 HADD2.F32 R18, -RZ, R18.H0_H0 ;  /* 0x20000012ff128230 */ /* 0x000fe80000004100 */
[----:B------:R-:W-:Y:S01]  /*47f0*/  @!P0 HADD2.F32 R34, -RZ, R34.H0_H0 ;  /* 0x20000022ff228230 */ /* 0x000fe20000004100 */
[----:B-12---:R1:W2:Y:S02]  /*4800*/  LDS.128 R8, [R2+0x2400] ;  /* 0x0024000002087984 */ /* 0x0062a40000000c00 */
[----:B-1----:R-:W-:Y:S01]  /*4810*/  @!P0 HADD2.F32 R2, -RZ, R24.H0_H0 ;  /* 0x20000018ff028230 */ /* 0x002fe20000004100 */
[----:B--2---:R-:W-:Y:S02]  /*4820*/  @!P0 MOV R3, R8 ;  /* 0x0000000800038202 */ /* 0x004fe40000000f00 */
        /* <DEDUP_REMOVED lines=39> */
.L_x_722:
[----:B------:R-:W-:Y:S05]  /*4aa0*/  BSYNC B0 ;  /* 0x0000000000007941 */ /* 0x000fea0003800000 */
.L_x_721:
[----:B------:R-:W-:Y:S01]  /*4ab0*/  ISETP.GE.AND P0, PT, R109, c[0x0][0x1d4], PT ;  /* 0x000075006d007a0c */ /* 0x000fe20003f06270 */
[----:B------:R-:W-:Y:S01]  /*4ac0*/  @!UPT UIADD3 URZ, URZ, URZ, URZ ;  /* 0x0000003f3f3ff290 */ /* 0x000fe2000fffe03f */
[----:B------:R-:W-:Y:S11]  /*4ad0*/  BSSY B0, `(.L_x_723) ;  /* 0x0000037000007945 */ /* 0x000ff60003800000 */
[----:B------:R-:W-:-:S05]  /*4ae0*/  @P0 BRA `(.L_x_724) ;  /* 0x0000035000000947 */ /* 0x000fca0003800000 */
[----:B------:R-:W-:Y:S01]  /*4af0*/  ISETP.GE.AND P0, PT, R164, c[0x0][0x27c], PT ;  /* 0x00009f00a4007a0c */ /* 0x000fe20003f06270 */
[----:B------:R-:W2:Y:S11]  /*4b00*/  LDL R2, [R1+0x10] ;  /* 0x0000100001027983 */ /* 0x000eb60000100800 */
[----:B------:R-:W-:Y:S01]  /*4b10*/  @!UPT UIADD3 URZ, URZ, URZ, URZ ;  /* 0x0000003f3f3ff290 */ /* 0x000fe2000fffe03f */
[--C-:B------:R-:W-:Y:S01]  /*4b20*/  @!P0 HADD2.F32 R12, -RZ, R50.reuse.H0_H0 ;  /* 0x20000032ff0c8230 */ /* 0x100fe20000004100 */
[----:B------:R-:W-:Y:S01]  /*4b30*/  @!P0 SHF.R.U64 R5, R14, 0x10, R15 ;  /* 0x000000100e058819 */ /* 0x000fe2000000120f */
[----:B------:R-:W-:Y:S01]  /*4b40*/  @!P0 HADD2.F32 R18, -RZ, R50.H1_H1 ;  /* 0x30000032ff128230 */ /* 0x000fe20000004100 */
        /* <DEDUP_REMOVED lines=38> */
[----:B------:R-:W-:Y:S01]  /*4db0*/  @!P0 FFMA.FTZ R25, R6, R24, -R25 ;  /* 0x0000001806198223 */ /* 0x000fe20000010819 */
        /* <DEDUP_REMOVED lines=8> */
.L_x_724:
[----:B------:R-:W-:Y:S05]  /*4e40*/  BSYNC B0 ;  /* 0x0000000000007941 */ /* 0x000fea0003800000 */
.L_x_723:
[----:B------:R-:W-:Y:S01]  /*4e50*/  IADD3 R2, R110, 0x30, RZ ;  /* 0x000000306e027810 */ /* 0x000fe20007ffe0ff */
[----:B------:R-:W-:Y:S03]  /*4e60*/  BSSY B0, `(.L_x_725) ;  /* 0x0000039000007945 */ /* 0x000fe60003800000 */
[----:B------:R-:W-:Y:S11]  /*4e70*/  ISETP.GE.AND P0, PT, R2, c[0x0][0x1d4], PT ;  /* 0x0000750002007a0c */ /* 0x000ff60003f06270 */
[----:B------:R-:W-:Y:S02]  /*4e80*/  @!UPT UIADD3 URZ, URZ, URZ, URZ ;  /* 0x0000003f3f3ff290 */ /* 0x000fe4000fffe03f */
[----:B------:R-:W-:-:S05]  /*4e90*/  @P0 BRA `(.L_x_726) ;  /* 0x0000035000000947 */ /* 0x000fca0003800000 */
[----:B------:R-:W-:Y:S01]  /*4ea0*/  ISETP.GE.AND P0, PT, R31, c[0x0][0x27c], PT ;  /* 0x00009f001f007a0c */ /* 0x000fe20003f06270 */
[----:B------:R-:W2:Y:S11]  /*4eb0*/  LDL R3, [R1+0x14] ;  /* 0x0000140001037983 */ /* 0x000eb60000100800 */
        /* <DEDUP_REMOVED lines=11> */
[----:B-12---:R-:W1:Y:S02]  /*4f70*/  LDS.128 R8, [R3+0x3000] ;  /* 0x0030000003087984 */ /* 0x006e640000000c00 */
        /* <DEDUP_REMOVED lines=39> */
.L_x_726:
[----:B------:R-:W-:Y:S05]  /*51f0*/  BSYNC B0 ;  /* 0x0000000000007941 */ /* 0x000fea0003800000 */
.L_x_725:
        /* <DEDUP_REMOVED lines=58> */
.L_x_728:
[----:B------:R-:W-:Y:S05]  /*55a0*/  BSYNC B0 ;  /* 0x0000000000007941 */ /* 0x000fea0003800000 */
.L_x_727:
[----:B------:R-:W-:Y:S04]  /*55b0*/  IADD3 R2, R110, 0x50, RZ ;  /* 0x000000506e027810 */ /* 0x000fe80007ffe0ff */
        /* <DEDUP_REMOVED lines=57> */
.L_x_715:
        /* <DEDUP_REMOVED lines=47> */
.L_x_730:
[----:B------:R-:W-:Y:S05]  /*5c40*/  BSYNC B0 ;  /* 0x0000000000007941 */ /* 0x000fea0003800000 */
.L_x_729:
        /* <DEDUP_REMOVED lines=32> */
[----:B------:R-:W-:Y:S01]  /*5e50*/  LDS.128 R52, [R108+0x3c80] ;  /* 0x003c80006c347984 */ /* 0x000fe20000000c00 */
[CC--:B------:R-:W-:Y:S01]  /*5e60*/  IADD3 R2, P1, P0, R80.reuse, R71.reuse, R105 ;  /* 0x0000004750027210 */ /* 0x0c0fe2000783e069 */
[----:B------:R-:W-:Y:S01]  /*5e70*/  IMAD.MOV.U32 R24, RZ, RZ, R7 ;  /* 0x000000ffff187224 */ /* 0x000fe200078e0007 */
[----:B------:R-:W-:Y:S01]  /*5e80*/  MOV R44, R38 ;  /* 0x00000026002c7202 */ /* 0x000fe20000000f00 */
[----:B------:R-:W-:Y:S01]  /*5e90*/  IMAD.MOV.U32 R47, RZ, RZ, R39 ;  /* 0x000000ffff2f7224 */ /* 0x000fe200078e0027 */
[C---:B------:R-:W-:Y:S02]  /*5ea0*/  IADD3.X R8, R79.reuse, R70, R119, P1, P0 ;  /* 0x000000464f087210 */ /* 0x040fe40000fe0477 */
[----:B------:R-:W-:Y:S01]  /*5eb0*/  MOV R10, R6 ;  /* 0x00000006000a7202 */ /* 0x000fe20000000f00 */
[----:B------:R-:W1:Y:S04]  /*5ec0*/  LDS.128 R16, [R121+0x3c80] ;  /* 0x003c800079107984 */ /* 0x000e680000000c00 */
        /* <DEDUP_REMOVED lines=10> */
[----:B------:R-:W-:Y:S01]  /*5f70*/  @!P0 SHF.R.U64 R45, R38, 0x10, R39 ;  /* 0x00000010262d8819 */ /* 0x000fe20000001227 */
[----:B------:R-:W-:Y:S01]  /*5f80*/  @!P0 HADD2.F32 R2, -RZ, R2.H0_H0 ;  /* 0x20000002ff028230 */ /* 0x000fe20000004100 */
[--C-:B------:R-:W-:Y:S01]  /*5f90*/  @!P0 SHF.R.U64 R11, R6, 0x10, R7.reuse ;  /* 0x00000010060b8819 */ /* 0x100fe20000001207 */
[----:B------:R-:W-:Y:S01]  /*5fa0*/  @!P0 HADD2.F32 R10, -RZ, R10.H0_H0 ;  /* 0x2000000aff0a8230 */ /* 0x000fe20000004100 */
[----:B------:R-:W-:Y:S01]  /*5fb0*/  @!P0 SHF.R.U32.HI R25, RZ, 0x10, R7 ;  /* 0x00000010ff198819 */ /* 0x000fe20000011607 */
[----:B-1----:R-:W-:Y:S01]  /*5fc0*/  @!P0 IMAD.MOV.U32 R7, RZ, RZ, R16 ;  /* 0x000000ffff078224 */ /* 0x002fe200078e0010 */
[----:B------:R-:W-:Y:S02]  /*5fd0*/  @!P0 MOV R38, R53 ;  /* 0x0000003500268202 */ /* 0x000fe40000000f00 */
[----:B------:R-:W-:Y:S02]  /*5fe0*/  @!P0 MOV R40, R52 ;  /* 0x0000003400288202 */ /* 0x000fe40000000f00 */
[----:B------:R-:W-:Y:S02]  /*5ff0*/  @!P0 MOV R6, R17 ;  /* 0x0000001100068202 */ /* 0x000fe40000000f00 */
[--C-:B------:R-:W-:Y:S01]  /*6000*/  @!P0 SHF.R.U32.HI R9, RZ, 0x10, R5.reuse ;  /* 0x00000010ff098819 */ /* 0x100fe20000011605 */
[----:B------:R-:W-:Y:S01]  /*6010*/  @!P0 HADD2.F32 R34, -RZ, R40.H0_H0 ;  /* 0x20000028ff228230 */ /* 0x000fe20000004100 */
[----:B------:R-:W-:Y:S01]  /*6020*/  @!P0 SHF.R.U64 R8, R4, 0x10, R5 ;  /* 0x0000001004088819 */ /* 0x000fe20000001205 */
[----:B------:R-:W-:Y:S01]  /*6030*/  @!P0 HADD2.F32 R4, -RZ, R3.H0_H0 ;  /* 0x20000003ff048230 */ /* 0x000fe20000004100 */
[----:B------:R-:W-:Y:S01]  /*6040*/  MOV R5, R36 ;  /* 0x0000002400057202 */ /* 0x000fe20000000f00 */
[----:B------:R-:W-:Y:S01]  /*6050*/  @!P0 HADD2.F32 R3, -RZ, R7.H0_H0 ;  /* 0x20000007ff038230 */ /* 0x000fe20000004100 */
[-C--:B------:R-:W-:Y:S01]  /*6060*/  @!P0 FMUL.FTZ R46, R34, R2.reuse ;  /* 0x00000002222e8220 */ /* 0x080fe20000410000 */
[--C-:B------:R-:W-:Y:S01]  /*6070*/  @!P0 SHF.R.U64 R43, R36, 0x10, R37.reuse ;  /* 0x00000010242b8819 */ /* 0x100fe20000001225 */
[----:B------:R-:W-:Y:S01]  /*6080*/  @!P0 HADD2.F32 R36, -RZ, R38.H0_H0 ;  /* 0x20000026ff248230 */ /* 0x000fe20000004100 */
[----:B------:R-:W-:Y:S01]  /*6090*/  @!P0 SHF.R.U32.HI R42, RZ, 0x10, R37 ;  /* 0x00000010ff2a8819 */ /* 0x000fe20000011625 */
[C---:B------:R-:W-:Y:S01]  /*60a0*/  @!P0 FMUL.FTZ R2, R3.reuse, R2 ;  /* 0x0000000203028220 */ /* 0x040fe20000410000 */
[----:B------:R-:W-:Y:S01]  /*60b0*/  @!P0 HADD2.F32 R35, -RZ, R5.H0_H0 ;  /* 0x20000005ff238230 */ /* 0x000fe20000004100 */
[----:B------:R-:W-:Y:S01]  /*60c0*/  @!P0 SHF.R.U32.HI R60, RZ, 0x10, R39 ;  /* 0x00000010ff3c8819 */ /* 0x000fe20000011627 */
[-C--:B------:R-:W-:Y:S01]  /*60d0*/  @!P0 FMUL.FTZ R39, R36, R4.reuse ;  /* 0x0000000424278220 */ /* 0x080fe20000410000 */
[----:B------:R-:W-:Y:S02]  /*60e0*/  @!P0 HADD2.F32 R5, -RZ, R6.H0_H0 ;  /* 0x20000006ff058230 */ /* 0x000fe40000004100 */
[-C--:B------:R-:W-:Y:S01]  /*60f0*/  @!P0 FFMA.FTZ R77, R3, R35.reuse, -R46 ;  /* 0x00000023034d8223 */ /* 0x080fe2000001082e */
[----:B------:R-:W-:Y:S01]  /*6100*/  @!P0 HADD2.F32 R37, -RZ, R41.H0_H0 ;  /* 0x20000029ff258230 */ /* 0x000fe20000004100 */
[----:B------:R-:W-:Y:S01]  /*6110*/  @!P0 FFMA.FTZ R2, R34, R35, R2 ;  /* 0x0000002322028223 */ /* 0x000fe20000010002 */
[----:B------:R-:W-:Y:S01]  /*6120*/  @!P0 MOV R46, R55 ;  /* 0x00000037002e8202 */ /* 0x000fe20000000f00 */
[C---:B------:R-:W-:Y:S01]  /*6130*/  @!P0 FMUL.FTZ R4, R5.reuse, R4 ;  /* 0x0000000405048220 */ /* 0x040fe20000410000 */
[----:B------:R-:W-:Y:S01]  /*6140*/  @!P0 HADD2.F32 R34, -RZ, R40.H1_H1 ;  /* 0x30000028ff228230 */ /* 0x000fe20000004100 */
[----:B------:R-:W-:Y:S01]  /*6150*/  @!P0 FFMA.FTZ R76, R5, R37, -R39 ;  /* 0x00000025054c8223 */ /* 0x000fe20000010827 */
[----:B------:R-:W-:Y:S02]  /*6160*/  @!P0 HADD2.F32 R5, -RZ, R9.H0_H0 ;  /* 0x20000009ff058230 */ /* 0x000fe40000004100 */
[----:B------:R-:W-:Y:S02]  /*6170*/  @!P0 HADD2.F32 R38, -RZ, R38.H1_H1 ;  /* 0x30000026ff268230 */ /* 0x000fe40000004100 */
[----:B------:R-:W-:Y:S02]  /*6180*/  @!P0 HADD2.F32 R8, -RZ, R8.H0_H0 ;  /* 0x20000008ff088230 */ /* 0x000fe40000004100 */
[----:B------:R-:W-:Y:S01]  /*6190*/  @!P0 HADD2.F32 R39, -RZ, R42.H0_H0 ;  /* 0x2000002aff278230 */ /* 0x000fe20000004100 */
[----:B------:R-:W-:Y:S01]  /*61a0*/  @!P0 FMUL.FTZ R9, R38, R5 ;  /* 0x0000000526098220 */ /* 0x000fe20000410000 */
[----:B------:R-:W-:Y:S02]  /*61b0*/  @!P0 HADD2.F32 R3, -RZ, R6.H1_H1 ;  /* 0x30000006ff038230 */ /* 0x000fe40000004100 */
[----:B------:R-:W-:Y:S02]  /*61c0*/  @!P0 HADD2.F32 R35, -RZ, R43.H0_H0 ;  /* 0x2000002bff238230 */ /* 0x000fe40000004100 */
[----:B------:R-:W-:Y:S01]  /*61d0*/  @!P0 HADD2.F32 R6, -RZ, R7.H1_H1 ;  /* 0x30000007ff068230 */ /* 0x000fe20000004100 */
[-C--:B------:R-:W-:Y:S01]  /*61e0*/  @!P0 FMUL.FTZ R7, R34, R8.reuse ;  /* 0x0000000822078220 */ /* 0x080fe20000410000 */
[----:B------:R-:W-:Y:S01]  /*61f0*/  @!P0 HADD2.F32 R43, -RZ, R45.H0_H0 ;  /* 0x2000002dff2b8230 */ /* 0x000fe20000004100 */
[C---:B------:R-:W-:Y:S01]  /*6200*/  @!P0 FFMA.FTZ R75, R3.reuse, R39, -R9 ;  /* 0x00000027034b8223 */ /* 0x040fe20000010809 */
[----:B------:R-:W-:Y:S01]  /*6210*/  @!P0 HADD2.F32 R41, -RZ, R44.H0_H0 ;  /* 0x2000002cff298230 */ /* 0x000fe20000004100 */
[----:B------:R-:W-:Y:S01]  /*6220*/  @!P0 IMAD.MOV.U32 R9, RZ, RZ, R54 ;  /* 0x000000ffff098224 */ /* 0x000fe200078e0036 */
[----:B------:R-:W-:Y:S01]  /*6230*/  @!P0 HADD2.F32 R45, -RZ, R47.H0_H0 ;  /* 0x2000002fff2d8230 */ /* 0x000fe20000004100 */
[----:B------:R-:W-:Y:S02]  /*6240*/  @!P0 FMUL.FTZ R5, R3, R5 ;  /* 0x0000000503058220 */ /* 0x000fe40000410000 */
[C---:B------:R-:W-:Y:S01]  /*6250*/  @!P0 FMUL.FTZ R3, R6.reuse, R8 ;  /* 0x0000000806038220 */ /* 0x040fe20000410000 */
[----:B------:R-:W-:Y:S01]  /*6260*/  @!P0 HADD2.F32 R42, -RZ, R9.H1_H1 ;  /* 0x30000009ff2a8230 */ /* 0x000fe20000004100 */
[-C--:B------:R-:W-:Y:S01]  /*6270*/  @!P0 FFMA.FTZ R74, R6, R35.reuse, -R7 ;  /* 0x00000023064a8223 */ /* 0x080fe20000010807 */
        /* <DEDUP_REMOVED lines=11> */
[----:B------:R-:W-:Y:S01]  /*6330*/  @!P0 FMUL.FTZ R7, R8, R7 ;  /* 0x0000000708078220 */ /* 0x000fe20000410000 */
[----:B------:R-:W-:Y:S01]  /*6340*/  @!P0 F2FP.PACK_AB R34, R74, R77 ;  /* 0x0000004d4a22823e */ /* 0x000fe200000000ff */
[----:B------:R-:W-:Y:S01]  /*6350*/  @!P0 FFMA.FTZ R73, R8, R43, -R11 ;  /* 0x0000002b08498223 */ /* 0x000fe2000001080b */
[----:B------:R-:W-:Y:S01]  /*6360*/  @!P0 MOV R17, R35 ;  /* 0x0000002300118202 */ /* 0x000fe20000000f00 */
[----:B------:R-:W-:Y:S01]  /*6370*/  @!P0 IMAD.MOV.U32 R8, RZ, RZ, R19 ;  /* 0x000000ffff088224 */ /* 0x000fe200078e0013 */
[----:B------:R-:W-:Y:S01]  /*6380*/  @!P0 MOV R16, R34 ;  /* 0x0000002200108202 */ /* 0x000fe20000000f00 */
[CC--:B------:R-:W-:Y:S01]  /*6390*/  @!P0 FFMA.FTZ R72, R9.reuse, R41.reuse, -R44 ;  /* 0x0000002909488223 */ /* 0x0c0fe2000001082c */
[----:B------:R-:W-:Y:S01]  /*63a0*/  @!P0 HADD2.F32 R11, -RZ, R24.H0_H0 ;  /* 0x20000018ff0b8230 */ /* 0x000fe20000004100 */
[----:B------:R-:W-:Y:S01]  /*63b0*/  @!P0 FMUL.FTZ R6, R9, R10 ;  /* 0x0000000a09068220 */ /* 0x000fe20000410000 */
[----:B------:R-:W-:Y:S01]  /*63c0*/  @!P0 HADD2.F32 R24, -RZ, R25.H0_H0 ;  /* 0x20000019ff188230 */ /* 0x000fe20000004100 */
[----:B------:R-:W-:Y:S01]  /*63d0*/  @!P0 F2FP.PACK_AB R4, R5, R4 ;  /* 0x000000040504823e */ /* 0x000fe200000000ff */
[--C-:B------:R-:W-:Y:S01]  /*63e0*/  @!P0 HADD2.F32 R44, -RZ, R46.reuse.H0_H0 ;  /* 0x2000002eff2c8230 */ /* 0x100fe20000004100 */
[----:B------:R-:W-:Y:S01]  /*63f0*/  @!P0 FFMA.FTZ R6, R40, R41, R6 ;  /* 0x0000002928068223 */ /* 0x000fe20000010006 */
[----:B------:R-:W-:Y:S01]  /*6400*/  @!P0 HADD2.F32 R25, -RZ, R46.H1_H1 ;  /* 0x3000002eff198230 */ /* 0x000fe20000004100 */
[----:B------:R-:W-:Y:S01]  /*6410*/  @!P0 FFMA.FTZ R7, R42, R43, R7 ;  /* 0x0000002b2a078223 */ /* 0x000fe20000010007 */
[--C-:B------:R-:W-:Y:S01]  /*6420*/  @!P0 HADD2.F32 R10, -RZ, R8.reuse.H1_H1 ;  /* 0x30000008ff0a8230 */ /* 0x100fe20000004100 */
[----:B------:R-:W-:Y:S01]  /*6430*/  @!P0 FMUL.FTZ R65, R44, R11 ;  /* 0x0000000b2c418220 */ /* 0x000fe20000410000 */
[----:B------:R-:W-:Y:S01]  /*6440*/  @!P0 HADD2.F32 R9, -RZ, R8.H0_H0 ;  /* 0x20000008ff098230 */ /* 0x000fe20000004100 */
[----:B------:R-:W-:Y:S01]  /*6450*/  @!P0 FMUL.FTZ R47, R25, R24 ;  /* 0x00000018192f8220 */ /* 0x000fe20000410000 */
[----:B------:R-:W-:Y:S01]  /*6460*/  @!P0 HADD2.F32 R46, -RZ, R60.H0_H0 ;  /* 0x2000003cff2e8230 */ /* 0x000fe20000004100 */
[----:B------:R-:W-:Y:S02]  /*6470*/  @!P0 IMAD.MOV.U32 R53, RZ, RZ, R4 ;  /* 0x000000ffff358224 */ /* 0x000fe400078e0004 */
[C---:B------:R-:W-:Y:S02]  /*6480*/  @!P0 FFMA.FTZ R65, R9.reuse, R45, -R65 ;  /* 0x0000002d09418223 */ /* 0x040fe40000010841 */
[C---:B------:R-:W-:Y:S02]  /*6490*/  @!P0 FFMA.FTZ R47, R10.reuse, R46, -R47 ;  /* 0x0000002e0a2f8223 */ /* 0x040fe4000001082f */
[----:B------:R-:W-:Y:S02]  /*64a0*/  @!P0 FMUL.FTZ R8, R9, R11 ;  /* 0x0000000b09088220 */ /* 0x000fe40000410000 */
[----:B------:R-:W-:Y:S01]  /*64b0*/  @!P0 FMUL.FTZ R9, R10, R24 ;  /* 0x000000180a098220 */ /* 0x000fe20000410000 */
[----:B------:R-:W-:Y:S01]  /*64c0*/  @!P0 F2FP.PACK_AB R24, R73, R72 ;  /* 0x000000484918823e */ /* 0x000fe200000000ff */
[----:B------:R-:W-:Y:S01]  /*64d0*/  @!P0 FFMA.FTZ R8, R44, R45, R8 ;  /* 0x0000002d2c088223 */ /* 0x000fe20000010008 */
[----:B------:R-:W-:Y:S01]  /*64e0*/  @!P0 F2FP.PACK_AB R11, R47, R65 ;  /* 0x000000412f0b823e */ /* 0x000fe200000000ff */
[----:B------:R-:W-:Y:S01]  /*64f0*/  @!P0 FFMA.FTZ R9, R25, R46, R9 ;  /* 0x0000002e19098223 */ /* 0x000fe20000010009 */
[----:B------:R-:W-:Y:S01]  /*6500*/  @!P0 F2FP.PACK_AB R10, R3, R2 ;  /* 0x00000002030a823e */ /* 0x000fe200000000ff */
[----:B------:R-:W-:Y:S01]  /*6510*/  @!P0 IMAD.MOV.U32 R18, RZ, RZ, R24 ;  /* 0x000000ffff128224 */ /* 0x000fe200078e0018 */
[----:B------:R-:W-:Y:S02]  /*6520*/  @!P0 MOV R19, R11 ;  /* 0x0000000b00138202 */ /* 0x000fe40000000f00 */
[----:B------:R-:W-:Y:S02]  /*6530*/  @!P0 F2FP.PACK_AB R3, R7, R6 ;  /* 0x000000060703823e */ /* 0x000fe400000000ff */
[----:B------:R-:W-:Y:S01]  /*6540*/  @!P0 F2FP.PACK_AB R2, R9, R8 ;  /* 0x000000080902823e */ /* 0x000fe200000000ff */
[----:B------:R1:W-:Y:S01]  /*6550*/  STG.E.128 [R68.64], R16 ;  /* 0x0000001044007986 */ /* 0x0003e2000c101d06 */
[----:B------:R-:W-:Y:S02]  /*6560*/  @!P0 MOV R52, R10 ;  /* 0x0000000a00348202 */ /* 0x000fe40000000f00 */
[----:B------:R-:W-:Y:S02]  /*6570*/  @!P0 MOV R54, R3 ;  /* 0x0000000300368202 */ /* 0x000fe40000000f00 */
[----:B------:R-:W-:Y:S05]  /*6580*/  @!P0 MOV R55, R2 ;  /* 0x0000000200378202 */ /* 0x000fea0000000f00 */
[----:B------:R1:W-:Y:S02]  /*6590*/  @!P2 STG.E.128 [R66.64], R52 ;  /* 0x000000344200a986 */ /* 0x0003e4000c101d06 */
.L_x_732:
[----:B------:R-:W-:Y:S05]  /*65a0*/  BSYNC B0 ;  /* 0x0000000000007941 */ /* 0x000fea0003800000 */
.L_x_731:
[----:B------:R-:W-:Y:S01]  /*65b0*/  ISETP.GE.AND P0, PT, R152, c[0x0][0x1d4], PT ;  /* 0x0000750098007a0c */ /* 0x000fe20003f06270 */
[----:B------:R-:W-:Y:S01]  /*65c0*/  @!UPT UIADD3 URZ, URZ, URZ, URZ ;  /* 0x0000003f3f3ff290 */ /* 0x000fe2000fffe03f */
[----:B------:R-:W-:Y:S11]  /*65d0*/  BSSY B0, `(.L_x_733) ;  /* 0x0000071000007945 */ /* 0x000ff60003800000 */
[----:B------:R-:W-:-:S05]  /*65e0*/  @P0 BRA `(.L_x_734) ;  /* 0x000006f000000947 */ /* 0x000fca0003800000 */
[----:B------:R-:W2:Y:S01]  /*65f0*/  LDS.128 R44, [R107+0x3c80] ;  /* 0x003c80006b2c7984 */ /* 0x000ea20000000c00 */
[----:B------:R-:W-:Y:S02]  /*6600*/  ISETP.GE.AND P2, PT, R83, c[0x0][0x1d4], PT ;  /* 0x0000750053007a0c */ /* 0x000fe40003f46270 */
[CC--:B------:R-:W-:Y:S04]  /*6610*/  IADD3 R2, P1, P0, R80.reuse, R71.reuse, R104 ;  /* 0x0000004750027210 */ /* 0x0c0fe8000783e068 */
[CC--:B------:R-:W-:Y:S01]  /*6620*/  IADD3.X R4, R79.reuse, R70.reuse, R118, P1, P0 ;  /* 0x000000464f047210 */ /* 0x0c0fe20000fe0476 */
        /* <DEDUP_REMOVED lines=12> */
[----:B------:R-:W-:Y:S01]  /*66f0*/  @!P0 HADD2.F32 R8, -RZ, R61.H0_H0 ;  /* 0x2000003dff088230 */ /* 0x000fe20000004100 */
        /* <DEDUP_REMOVED lines=28> */
[----:B------:R-:W-:Y:S01]  /*68c0*/  @!P0 F2FP.PACK_AB R13, R54, R55 ;  /* 0x00000037360d823e */ /* 0x000fe200000000ff */
[----:B------:R-:W-:Y:S01]  /*68d0*/  @!P0 HADD2.F32 R7, -RZ, R5.H0_H0 ;  /* 0x20000005ff078230 */ /* 0x000fe20000004100 */
[----:B------:R-:W-:Y:S01]  /*68e0*/  @!P0 SHF.R.U64 R36, R50, 0x10, R51 ;  /* 0x0000001032248819 */ /* 0x000fe20000001233 */
[----:B------:R-:W-:Y:S01]  /*68f0*/  @!P0 HADD2.F32 R25, -RZ, R9.H1_H1 ;  /* 0x30000009ff198230 */ /* 0x000fe20000004100 */
[-C--:B------:R-:W-:Y:S01]  /*6900*/  @!P0 FMUL.FTZ R12, R15, R4.reuse ;  /* 0x000000040f0c8220 */ /* 0x080fe20000410000 */
[----:B------:R-:W-:Y:S01]  /*6910*/  @!P0 HADD2.F32 R8, -RZ, R6.H0_H0 ;  /* 0x20000006ff088230 */ /* 0x000fe20000004100 */
[C---:B------:R-:W-:Y:S01]  /*6920*/  @!P0 FMUL.FTZ R4, R7.reuse, R4 ;  /* 0x0000000407048220 */ /* 0x040fe20000410000 */
[----:B------:R-:W-:Y:S01]  /*6930*/  @!P0 MOV R16, R13 ;  /* 0x0000000d00108202 */ /* 0x000fe20000000f00 */
[----:B------:R-:W-:Y:S01]  /*6940*/  @!P0 FFMA.FTZ R51, R7, R24, -R12 ;  /* 0x0000001807338223 */ /* 0x000fe2000001080c */
[----:B------:R-:W-:Y:S01]  /*6950*/  @!P0 MOV R7, R19 ;  /* 0x0000001300078202 */ /* 0x000fe20000000f00 */
[----:B------:R-:W-:Y:S01]  /*6960*/  @!P0 IMAD.MOV.U32 R12, RZ, RZ, R47 ;  /* 0x000000ffff0c8224 */ /* 0x000fe200078e002f */
[----:B------:R-:W-:Y:S01]  /*6970*/  @!P0 HADD2.F32 R26, -RZ, R34.H0_H0 ;  /* 0x20000022ff1a8230 */ /* 0x000fe20000004100 */
[----:B------:R-:W-:Y:S01]  /*6980*/  @!P0 FMUL.FTZ R9, R25, R8 ;  /* 0x0000000819098220 */ /* 0x000fe20000410000 */
[----:B------:R-:W-:Y:S01]  /*6990*/  @!P0 HADD2.F32 R6, -RZ, R5.H1_H1 ;  /* 0x30000005ff068230 */ /* 0x000fe20000004100 */
[----:B------:R-:W-:Y:S01]  /*69a0*/  @!P0 FFMA.FTZ R4, R15, R24, R4 ;  /* 0x000000180f048223 */ /* 0x000fe20000010004 */
[----:B------:R-:W-:Y:S02]  /*69b0*/  @!P0 HADD2.F32 R37, -RZ, R12.H0_H0 ;  /* 0x2000000cff258230 */ /* 0x000fe40000004100 */
[----:B------:R-:W-:Y:S01]  /*69c0*/  @!P0 HADD2.F32 R10, -RZ, R10.H0_H0 ;  /* 0x2000000aff0a8230 */ /* 0x000fe20000004100 */
[C---:B------:R-:W-:Y:S01]  /*69d0*/  @!P0 FMUL.FTZ R5, R6.reuse, R8 ;  /* 0x0000000806058220 */ /* 0x040fe20000410000 */
[----:B------:R-:W-:Y:S01]  /*69e0*/  @!P0 HADD2.F32 R39, -RZ, R12.H1_H1 ;  /* 0x3000000cff278230 */ /* 0x000fe20000004100 */
[-C--:B------:R-:W-:Y:S01]  /*69f0*/  @!P0 FFMA.FTZ R50, R6, R26.reuse, -R9 ;  /* 0x0000001a06328223 */ /* 0x080fe20000010809 */
[----:B------:R-:W-:Y:S01]  /*6a00*/  @!P0 HADD2.F32 R9, -RZ, R7.H0_H0 ;  /* 0x20000007ff098230 */ /* 0x000fe20000004100 */
[----:B------:R-:W-:Y:S01]  /*6a10*/  @!P0 FFMA.FTZ R5, R25, R26, R5 ;  /* 0x0000001a19058223 */ /* 0x000fe20000010005 */
[----:B------:R-:W-:Y:S02]  /*6a20*/  @!P0 HADD2.F32 R6, -RZ, R27.H0_H0 ;  /* 0x2000001bff068230 */ /* 0x000fe40000004100 */
[----:B------:R-:W-:Y:S01]  /*6a30*/  @!P0 HADD2.F32 R7, -RZ, R7.H1_H1 ;  /* 0x30000007ff078230 */ /* 0x000fe20000004100 */
[----:B------:R-:W-:Y:S01]  /*6a40*/  @!P0 F2FP.PACK_AB R14, R50, R51 ;  /* 0x00000033320e823e */ /* 0x000fe200000000ff */
[--C-:B------:R-:W-:Y:S01]  /*6a50*/  @!P0 HADD2.F32 R38, -RZ, R62.reuse.H0_H0 ;  /* 0x2000003eff268230 */ /* 0x100fe20000004100 */
[----:B------:R-:W-:Y:S01]  /*6a60*/  @!P0 FMUL.FTZ R12, R37, R6 ;  /* 0x00000006250c8220 */ /* 0x000fe20000410000 */
[----:B------:R-:W-:Y:S01]  /*6a70*/  @!P0 F2FP.PACK_AB R4, R5, R4 ;  /* 0x000000040504823e */ /* 0x000fe200000000ff */
[----:B------:R-:W-:Y:S01]  /*6a80*/  @!P0 FMUL.FTZ R8, R9, R6 ;  /* 0x0000000609088220 */ /* 0x000fe20000410000 */
[----:B------:R-:W-:Y:S01]  /*6a90*/  @!P0 MOV R17, R14 ;  /* 0x0000000e00118202 */ /* 0x000fe20000000f00 */
[----:B------:R-:W-:Y:S01]  /*6aa0*/  @!P0 FMUL.FTZ R6, R39, R10 ;  /* 0x0000000a27068220 */ /* 0x000fe20000410000 */
[----:B------:R-:W-:Y:S01]  /*6ab0*/  @!P0 HADD2.F32 R34, -RZ, R62.H1_H1 ;  /* 0x3000003eff228230 */ /* 0x000fe20000004100 */
[----:B------:R-:W-:Y:S01]  /*6ac0*/  @!P0 FFMA.FTZ R49, R9, R38, -R12 ;  /* 0x0000002609318223 */ /* 0x000fe2000001080c */
[----:B------:R-:W-:Y:S01]  /*6ad0*/  @!P0 HADD2.F32 R12, -RZ, R11.H0_H0 ;  /* 0x2000000bff0c8230 */ /* 0x000fe20000004100 */
[C---:B------:R-:W-:Y:S01]  /*6ae0*/  @!P0 FMUL.FTZ R9, R7.reuse, R10 ;  /* 0x0000000a07098220 */ /* 0x040fe20000410000 */
[----:B------:R-:W-:Y:S01]  /*6af0*/  @!P0 HADD2.F32 R36, -RZ, R36.H0_H0 ;  /* 0x20000024ff248230 */ /* 0x000fe20000004100 */
[----:B------:R-:W-:Y:S01]  /*6b00*/  @!P0 FFMA.FTZ R48, R7, R40, -R6 ;  /* 0x0000002807308223 */ /* 0x000fe20000010806 */
[----:B------:R-:W-:Y:S01]  /*6b10*/  @!P0 HADD2.F32 R6, -RZ, R27.H1_H1 ;  /* 0x3000001bff068230 */ /* 0x000fe20000004100 */
[----:B------:R-:W-:Y:S01]  /*6b20*/  @!P0 IMAD.MOV.U32 R7, RZ, RZ, R18 ;  /* 0x000000ffff078224 */ /* 0x000fe200078e0012 */
[--C-:B------:R-:W-:Y:S01]  /*6b30*/  @!P0 HADD2.F32 R27, -RZ, R35.reuse.H0_H0 ;  /* 0x20000023ff1b8230 */ /* 0x100fe20000004100 */
[----:B------:R-:W-:Y:S01]  /*6b40*/  @!P0 IMAD.MOV.U32 R45, RZ, RZ, R4 ;  /* 0x000000ffff2d8224 */ /* 0x000fe200078e0004 */
[----:B------:R-:W-:Y:S02]  /*6b50*/  @!P0 HADD2.F32 R35, -RZ, R35.H1_H1 ;  /* 0x30000023ff238230 */ /* 0x000fe40000004100 */
[--C-:B------:R-:W-:Y:S02]  /*6b60*/  @!P0 HADD2.F32 R11, -RZ, R7.reuse.H0_H0 ;  /* 0x20000007ff0b8230 */ /* 0x100fe40000004100 */
[----:B------:R-:W-:Y:S01]  /*6b70*/  @!P0 HADD2.F32 R10, -RZ, R7.H1_H1 ;  /* 0x30000007ff0a8230 */ /* 0x000fe20000004100 */
[----:B------:R-:W-:Y:S02]  /*6b80*/  @!P0 FMUL.FTZ R7, R27, R6 ;  /* 0x000000061b078220 */ /* 0x000fe40000410000 */
[----:B------:R-:W-:Y:S02]  /*6b90*/  @!P0 FMUL.FTZ R41, R35, R12 ;  /* 0x0000000c23298220 */ /* 0x000fe40000410000 */
[C---:B------:R-:W-:Y:S02]  /*6ba0*/  @!P0 FMUL.FTZ R6, R11.reuse, R6 ;  /* 0x000000060b068220 */ /* 0x040fe40000410000 */
[----:B------:R-:W-:Y:S02]  /*6bb0*/  @!P0 FFMA.FTZ R11, R11, R34, -R7 ;  /* 0x000000220b0b8223 */ /* 0x000fe40000010807 */
[C---:B------:R-:W-:Y:S02]  /*6bc0*/  @!P0 FFMA.FTZ R41, R10.reuse, R36, -R41 ;  /* 0x000000240a298223 */ /* 0x040fe40000010829 */
[----:B------:R-:W-:Y:S01]  /*6bd0*/  @!P0 FMUL.FTZ R7, R10, R12 ;  /* 0x0000000c0a078220 */ /* 0x000fe20000410000 */
[----:B------:R-:W-:Y:S01]  /*6be0*/  @!P0 F2FP.PACK_AB R12, R48, R49 ;  /* 0x00000031300c823e */ /* 0x000fe200000000ff */
[----:B------:R-:W-:Y:S01]  /*6bf0*/  @!P0 FFMA.FTZ R6, R27, R34, R6 ;  /* 0x000000221b068223 */ /* 0x000fe20000010006 */
[----:B------:R-:W-:Y:S01]  /*6c00*/  @!P0 F2FP.PACK_AB R11, R41, R11 ;  /* 0x0000000b290b823e */ /* 0x000fe200000000ff */
[----:B------:R-:W-:Y:S01]  /*6c10*/  @!P0 FFMA.FTZ R7, R35, R36, R7 ;  /* 0x0000002423078223 */ /* 0x000fe20000010007 */
[----:B------:R-:W-:Y:S01]  /*6c20*/  @!P0 MOV R19, R12 ;  /* 0x0000000c00138202 */ /* 0x000fe20000000f00 */
[----:B------:R-:W-:Y:S01]  /*6c30*/  @!P0 FFMA.FTZ R8, R37, R38, R8 ;  /* 0x0000002625088223 */ /* 0x000fe20000010008 */
[----:B------:R-:W-:Y:S01]  /*6c40*/  @!P0 F2FP.PACK_AB R10, R3, R2 ;  /* 0x00000002030a823e */ /* 0x000fe200000000ff */
[----:B------:R-:W-:Y:S01]  /*6c50*/  @!P0 FFMA.FTZ R9, R39, R40, R9 ;  /* 0x0000002827098223 */ /* 0x000fe20000010009 */
[----:B------:R-:W-:Y:S01]  /*6c60*/  @!P0 F2FP.PACK_AB R3, R7, R6 ;  /* 0x000000060703823e */ /* 0x000fe200000000ff */
[----:B------:R-:W-:Y:S01]  /*6c70*/  @!P0 IMAD.MOV.U32 R18, RZ, RZ, R11 ;  /* 0x000000ffff128224 */ /* 0x000fe200078e000b */
[----:B------:R-:W-:Y:S02]  /*6c80*/  @!P0 MOV R44, R10 ;  /* 0x0000000a002c8202 */ /* 0x000fe40000000f00 */
[----:B------:R-:W-:Y:S02]  /*6c90*/  @!P0 F2FP.PACK_AB R2, R9, R8 ;  /* 0x000000080902823e */ /* 0x000fe400000000ff */
[----:B------:R1:W-:Y:S01]  /*6ca0*/  STG.E.128 [R52.64], R16 ;  /* 0x0000001034007986 */ /* 0x0003e2000c101d06 */
[----:B------:R-:W-:Y:S02]  /*6cb0*/  @!P0 MOV R46, R3 ;  /* 0x00000003002e8202 */ /* 0x000fe40000000f00 */
[----:B------:R-:W-:Y:S05]  /*6cc0*/  @!P0 MOV R47, R2 ;  /* 0x00000002002f8202 */ /* 0x000fea0000000f00 */
[----:B------:R1:W-:Y:S02]  /*6cd0*/  @!P2 STG.E.128 [R42.64], R44 ;  /* 0x0000002c2a00a986 */ /* 0x0003e4000c101d06 */
.L_x_734:
[----:B------:R-:W-:Y:S05]  /*6ce0*/  BSYNC B0 ;  /* 0x0000000000007941 */ /* 0x000fea0003800000 */
.L_x_733:
[----:B------:R-:W-:Y:S11]  /*6cf0*/  ISETP.GE.AND P0, PT, R109, c[0x0][0x1d4], PT ;  /* 0x000075006d007a0c */ /* 0x000ff60003f06270 */
[----:B------:R-:W-:Y:S02]  /*6d00*/  @!UPT UIADD3 URZ, URZ, URZ, URZ ;  /* 0x0000003f3f3ff290 */ /* 0x000fe4000fffe03f */
[----:B------:R-:W-:-:S05]  /*6d10*/  @P0 BRA `(.L_x_718) ;  /* 0x0000091000000947 */ /* 0x000fca0003800000 */
[----:B------:R-:W-:Y:S01]  /*6d20*/  LDS.128 R36, [R106+0x3c80] ;  /* 0x003c80006a247984 */ /* 0x000fe20000000c00 */
[----:B------:R-:W-:Y:S04]  /*6d30*/  IADD3 R2, P1, P0, R80, R71, R89 ;  /* 0x0000004750027210 */ /* 0x000fe8000783e059 */
[----:B------:R-:W-:Y:S02]  /*6d40*/  IADD3.X R3, R79, R70, R117, P1, P0 ;  /* 0x000000464f037210 */ /* 0x000fe40000fe0475 */
[C---:B-1----:R-:W-:Y:S01]  /*6d50*/  LEA R44, P0, R2.reuse, c[0x0][0x1c8], 0x1 ;  /* 0x00007200022c7a11 */ /* 0x042fe200078008ff */
[----:B------:R-:W1:Y:S03]  /*6d60*/  LDS.128 R12, [R112+0x3c80] ;  /* 0x003c8000700c7984 */ /* 0x000e660000000c00 */
[----:B------:R-:W-:Y:S02]  /*6d70*/  LEA.HI.X R45, R2, c[0x0][0x1cc], R3, 0x1, P0 ;  /* 0x00007300022d7a11 */ /* 0x000fe400000f0c03 */
[----:B------:R-:W-:Y:S11]  /*6d80*/  ISETP.GE.AND P0, PT, R109, c[0x0][0x27c], PT ;  /* 0x00009f006d007a0c */ /* 0x000ff60003f06270 */
[----:B------:R-:W-:Y:S02]  /*6d90*/  @!UPT UIADD3 URZ, URZ, URZ, URZ ;  /* 0x0000003f3f3ff290 */ /* 0x000fe4000fffe03f */
[--C-:B------:R-:W-:Y:S01]  /*6da0*/  @!P0 SHF.R.U64 R11, R22, 0x10, R23.reuse ;  /* 0x00000010160b8819 */ /* 0x100fe20000001217 */
[--C-:B------:R-:W-:Y:S01]  /*6db0*/  @!P0 HADD2.F32 R2, -RZ, R28.reuse.H0_H0 ;  /* 0x2000001cff028230 */ /* 0x100fe20000004100 */
[----:B------:R-:W-:Y:S01]  /*6dc0*/  @!P0 SHF.R.U32.HI R10, RZ, 0x10, R23 ;  /* 0x00000010ff0a8819 */ /* 0x000fe20000011617 */
[----:B------:R-:W-:Y:S01]  /*6dd0*/  @!P0 HADD2.F32 R3, -RZ, R28.H1_H1 ;  /* 0x3000001cff038230 */ /* 0x000fe20000004100 */
[--C-:B------:R-:W-:Y:S01]  /*6de0*/  @!P0 SHF.R.U32.HI R8, RZ, 0x10, R21.reuse ;  /* 0x00000010ff088819 */ /* 0x100fe20000011615 */
[--C-:B------:R-:W-:Y:S01]  /*6df0*/  @!P0 HADD2.F32 R17, -RZ, R63.reuse.H0_H0 ;  /* 0x2000003fff118230 */ /* 0x100fe20000004100 */
[----:B------:R-:W-:Y:S01]  /*6e00*/  @!P0 SHF.R.U64 R9, R20, 0x10, R21 ;  /* 0x0000001014098819 */ /* 0x000fe20000001215 */
[----:B------:R-:W-:Y:S01]  /*6e10*/  @!P0 HADD2.F32 R20, -RZ, R63.H1_H1 ;  /* 0x3000003fff148230 */ /* 0x000fe20000004100 */
[--C-:B------:R-:W-:Y:S01]  /*6e20*/  @!P0 SHF.R.U64 R25, R56, 0x10, R57.reuse ;  /* 0x0000001038198819 */ /* 0x100fe20000001239 */
[----:B------:R-:W-:Y:S01]  /*6e30*/  @!P0 HADD2.F32 R10, -RZ, R10.H0_H0 ;  /* 0x2000000aff0a8230 */ /* 0x000fe20000004100 */
[----:B------:R-:W-:Y:S01]  /*6e40*/  @!P0 SHF.R.U32.HI R24, RZ, 0x10, R57 ;  /* 0x00000010ff188819 */ /* 0x000fe20000011639 */
[----:B------:R-:W-:Y:S01]  /*6e50*/  @!P0 HADD2.F32 R9, -RZ, R9.H0_H0 ;  /* 0x20000009ff098230 */ /* 0x000fe20000004100 */
[--C-:B------:R-:W-:Y:S01]  /*6e60*/  @!P0 SHF.R.U32.HI R26, RZ, 0x10, R59.reuse ;  /* 0x00000010ff1a8819 */ /* 0x100fe2000001163b */
[----:B------:R-:W-:Y:S01]  /*6e70*/  @!P0 HADD2.F32 R28, -RZ, R64.H0_H0 ;  /* 0x20000040ff1c8230 */ /* 0x000fe20000004100 */
[----:B------:R-:W-:Y:S03]  /*6e80*/  @!P0 SHF.R.U64 R40, R58, 0x10, R59 ;  /* 0x000000103a288819 */ /* 0x000fe6000000123b */
[----:B------:R-:W-:Y:S02]  /*6e90*/  @!P0 HADD2.F32 R35, -RZ, R26.H0_H0 ;  /* 0x2000001aff238230 */ /* 0x000fe40000004100 */
[----:B------:R-:W-:Y:S01]  /*6ea0*/  @!P0 HADD2.F32 R26, -RZ, R40.H0_H0 ;  /* 0x20000028ff1a8230 */ /* 0x000fe20000004100 */
[----:B-1----:R-:W-:Y:S02]  /*6eb0*/  @!P0 MOV R7, R12 ;  /* 0x0000000c00078202 */ /* 0x002fe40000000f00 */
[----:B------:R-:W-:Y:S02]  /*6ec0*/  @!P0 MOV R23, R36 ;  /* 0x0000002400178202 */ /* 0x000fe40000000f00 */
[----:B------:R-:W-:Y:S01]  /*6ed0*/  @!P0 MOV R18, R37 ;  /* 0x0000002500128202 */ /* 0x000fe20000000f00 */
[----:B------:R-:W-:Y:S01]  /*6ee0*/  @!P0 HADD2.F32 R4, -RZ, R7.H0_H0 ;  /* 0x20000007ff048230 */ /* 0x000fe20000004100 */
[----:B------:R-:W-:Y:S01]  /*6ef0*/  @!P0 MOV R6, R13 ;  /* 0x0000000d00068202 */ /* 0x000fe20000000f00 */
[--C-:B------:R-:W-:Y:S02]  /*6f00*/  @!P0 HADD2.F32 R16, -RZ, R23.reuse.H0_H0 ;  /* 0x20000017ff108230 */ /* 0x100fe40000004100 */
[----:B------:R-:W-:Y:S02]  /*6f10*/  @!P0 HADD2.F32 R19, -RZ, R18.H0_H0 ;  /* 0x20000012ff138230 */ /* 0x000fe40000004100 */
[----:B------:R-:W-:Y:S01]  /*6f20*/  @!P0 HADD2.F32 R5, -RZ, R6.H0_H0 ;  /* 0x20000006ff058230 */ /* 0x000fe20000004100 */
[-C--:B------:R-:W-:Y:S02]  /*6f30*/  @!P0 FMUL.FTZ R22, R16, R2.reuse ;  /* 0x0000000210168220 */ /* 0x080fe40000410000 */
[C---:B------:R-:W-:Y:S02]  /*6f40*/  @!P0 FMUL.FTZ R2, R4.reuse, R2 ;  /* 0x0000000204028220 */ /* 0x040fe40000410000 */
[----:B------:R-:W-:Y:S02]  /*6f50*/  @!P0 FMUL.FTZ R21, R19, R3 ;  /* 0x0000000313158220 */ /* 0x000fe40000410000 */
[-C--:B------:R-:W-:Y:S01]  /*6f60*/  @!P0 FFMA.FTZ R48, R4, R17.reuse, -R22 ;  /* 0x0000001104308223 */ /* 0x080fe20000010816 */
[----:B------:R-:W-:Y:S01]  /*6f70*/  @!P0 HADD2.F32 R22, -RZ, R24.H0_H0 ;  /* 0x20000018ff168230 */ /* 0x000fe20000004100 */
[----:B------:R-:W-:Y:S01]  /*6f80*/  @!P0 FFMA.FTZ R2, R16, R17, R2 ;  /* 0x0000001110028223 */ /* 0x000fe20000010002 */
[----:B------:R-:W-:Y:S01]  /*6f90*/  @!P0 HADD2.F32 R17, -RZ, R23.H1_H1 ;  /* 0x30000017ff118230 */ /* 0x000fe20000004100 */
[C---:B------:R-:W-:Y:S01]  /*6fa0*/  @!P0 FMUL.FTZ R4, R5.reuse, R3 ;  /* 0x0000000305048220 */ /* 0x040fe20000410000 */
[----:B------:R-:W-:Y:S01]  /*6fb0*/  @!P0 HADD2.F32 R3, -RZ, R6.H1_H1 ;  /* 0x30000006ff038230 */ /* 0x000fe20000004100 */
[----:B------:R-:W-:Y:S01]  /*6fc0*/  @!P0 FFMA.FTZ R47, R5, R20, -R21 ;  /* 0x00000014052f8223 */ /* 0x000fe20000010815 */
[----:B------:R-:W-:Y:S02]  /*6fd0*/  @!P0 HADD2.F32 R21, -RZ, R18.H1_H1 ;  /* 0x30000012ff158230 */ /* 0x000fe40000004100 */
[----:B------:R-:W-:Y:S02]  /*6fe0*/  @!P0 HADD2.F32 R5, -RZ, R8.H0_H0 ;  /* 0x20000008ff058230 */ /* 0x000fe40000004100 */
[----:B------:R-:W-:Y:S01]  /*6ff0*/  @!P0 HADD2.F32 R18, -RZ, R25.H0_H0 ;  /* 0x20000019ff128230 */ /* 0x000fe20000004100 */
[----:B------:R-:W-:Y:S01]  /*7000*/  @!P0 MOV R25, R38 ;  /* 0x0000002600198202 */ /* 0x000fe20000000f00 */
[----:B------:R-:W-:Y:S01]  /*7010*/  @!P0 HADD2.F32 R6, -RZ, R7.H1_H1 ;  /* 0x30000007ff068230 */ /* 0x000fe20000004100 */
[----:B------:R-:W-:Y:S01]  /*7020*/  @!P0 FMUL.FTZ R8, R21, R5 ;  /* 0x0000000515088220 */ /* 0x000fe20000410000 */
[----:B------:R-:W-:Y:S01]  /*7030*/  @!P0 HADD2.F32 R24, -RZ, R64.H1_H1 ;  /* 0x30000040ff188230 */ /* 0x000fe20000004100 */
[----:B------:R-:W-:Y:S01]  /*7040*/  @!P0 FMUL.FTZ R7, R17, R9 ;  /* 0x0000000911078220 */ /* 0x000fe20000410000 */
[--C-:B------:R-:W-:Y:S01]  /*7050*/  @!P0 HADD2.F32 R23, -RZ, R25.reuse.H0_H0 ;  /* 0x20000019ff178230 */ /* 0x100fe20000004100 */
[C---:B------:R-:W-:Y:S01]  /*7060*/  @!P0 FFMA.FTZ R46, R3.reuse, R22, -R8 ;  /* 0x00000016032e8223 */ /* 0x040fe20000010808 */
[----:B------:R-:W-:Y:S01]  /*7070*/  @!P0 HADD2.F32 R25, -RZ, R25.H1_H1 ;  /* 0x30000019ff198230 */ /* 0x000fe20000004100 */
[----:B------:R-:W-:Y:S02]  /*7080*/  @!P0 IMAD.MOV.U32 R8, RZ, RZ, R39 ;  /* 0x000000ffff088224 */ /* 0x000fe400078e0027 */
[CC--:B------:R-:W-:Y:S01]  /*7090*/  @!P0 FFMA.FTZ R43, R6.reuse, R18.reuse, -R7 ;  /* 0x00000012062b8223 */ /* 0x0c0fe20000010807 */
[----:B------:R-:W-:Y:S01]  /*70a0*/  @!P0 MOV R7, R15 ;  /* 0x0000000f00078202 */ /* 0x000fe20000000f00 */
[----:B------:R-:W-:Y:S01]  /*70b0*/  @!P0 FMUL.FTZ R5, R3, R5 ;  /* 0x0000000503058220 */ /* 0x000fe20000410000 */
[--C-:B------:R-:W-:Y:S01]  /*70c0*/  @!P0 HADD2.F32 R27, -RZ, R8.reuse.H0_H0 ;  /* 0x20000008ff1b8230 */ /* 0x100fe20000004100 */
[----:B------:R-:W-:Y:S01]  /*70d0*/  @!P0 FMUL.FTZ R3, R6, R9 ;  /* 0x0000000906038220 */ /* 0x000fe20000410000 */
[----:B------:R-:W-:Y:S02]  /*70e0*/  @!P0 HADD2.F32 R6, -RZ, R29.H0_H0 ;  /* 0x2000001dff068230 */ /* 0x000fe40000004100 */
[--C-:B------:R-:W-:Y:S01]  /*70f0*/  @!P0 HADD2.F32 R9, -RZ, R7.reuse.H0_H0 ;  /* 0x20000007ff098230 */ /* 0x100fe20000004100 */
[----:B------:R-:W-:Y:S01]  /*7100*/  @!P0 FFMA.FTZ R3, R17, R18, R3 ;  /* 0x0000001211038223 */ /* 0x000fe20000010003 */
[----:B------:R-:W-:Y:S01]  /*7110*/  @!P0 HADD2.F32 R34, -RZ, R8.H1_H1 ;  /* 0x30000008ff228230 */ /* 0x000fe20000004100 */
[-C--:B------:R-:W-:Y:S01]  /*7120*/  @!P0 FMUL.FTZ R16, R27, R6.reuse ;  /* 0x000000061b108220 */ /* 0x080fe20000410000 */
[----:B------:R-:W-:Y:S01]  /*7130*/  @!P0 HADD2.F32 R7, -RZ, R7.H1_H1 ;  /* 0x30000007ff078230 */ /* 0x000fe20000004100 */
[----:B------:R-:W-:Y:S01]  /*7140*/  @!P0 FMUL.FTZ R8, R9, R6 ;  /* 0x0000000609088220 */ /* 0x000fe20000410000 */
[----:B------:R-:W-:Y:S01]  /*7150*/  @!P0 F2FP.PACK_AB R17, R43, R48 ;  /* 0x000000302b11823e */ /* 0x000fe200000000ff */
[----:B------:R-:W-:Y:S01]  /*7160*/  @!P0 FMUL.FTZ R6, R34, R10 ;  /* 0x0000000a22068220 */ /* 0x000fe20000410000 */
[----:B------:R-:W-:Y:S01]  /*7170*/  @!P0 F2FP.PACK_AB R18, R46, R47 ;  /* 0x0000002f2e12823e */ /* 0x000fe200000000ff */
[----:B------:R-:W-:Y:S01]  /*7180*/  @!P0 FFMA.FTZ R42, R9, R28, -R16 ;  /* 0x0000001c092a8223 */ /* 0x000fe20000010810 */
[----:B------:R-:W-:Y:S01]  /*7190*/  @!P0 HADD2.F32 R16, -RZ, R11.H0_H0 ;  /* 0x2000000bff108230 */ /* 0x000fe20000004100 */
[C---:B------:R-:W-:Y:S01]  /*71a0*/  @!P0 FMUL.FTZ R9, R7.reuse, R10 ;  /* 0x0000000a07098220 */ /* 0x040fe20000410000 */
[----:B------:R-:W-:Y:S01]  /*71b0*/  @!P0 MOV R13, R18 ;  /* 0x00000012000d8202 */ /* 0x000fe20000000f00 */
[----:B------:R-:W-:Y:S01]  /*71c0*/  @!P0 FFMA.FTZ R41, R7, R35, -R6 ;  /* 0x0000002307298223 */ /* 0x000fe20000010806 */
[----:B------:R-:W-:Y:S01]  /*71d0*/  @!P0 MOV R7, R14 ;  /* 0x0000000e00078202 */ /* 0x000fe20000000f00 */
[----:B------:R-:W-:Y:S01]  /*71e0*/  @!P0 FFMA.FTZ R4, R19, R20, R4 ;  /* 0x0000001413048223 */ /* 0x000fe20000010004 */
[----:B------:R-:W-:Y:S01]  /*71f0*/  @!P0 HADD2.F32 R6, -RZ, R29.H1_H1 ;  /* 0x3000001dff068230 */ /* 0x000fe20000004100 */
[----:B------:R-:W-:Y:S02]  /*7200*/  @!P0 FMUL.FTZ R29, R25, R16 ;  /* 0x00000010191d8220 */ /* 0x000fe40000410000 */
[--C-:B------:R-:W-:Y:S01]  /*7210*/  @!P0 HADD2.F32 R11, -RZ, R7.reuse.H0_H0 ;  /* 0x20000007ff0b8230 */ /* 0x100fe20000004100 */
[----:B------:R-:W-:Y:S01]  /*7220*/  @!P0 FFMA.FTZ R5, R21, R22, R5 ;  /* 0x0000001615058223 */ /* 0x000fe20000010005 */
[----:B------:R-:W-:Y:S01]  /*7230*/  @!P0 HADD2.F32 R10, -RZ, R7.H1_H1 ;  /* 0x30000007ff0a8230 */ /* 0x000fe20000004100 */
[-C--:B------:R-:W-:Y:S02]  /*7240*/  @!P0 FMUL.FTZ R7, R23, R6.reuse ;  /* 0x0000000617078220 */ /* 0x080fe40000410000 */
[----:B------:R-:W-:Y:S01]  /*7250*/  @!P0 FMUL.FTZ R6, R11, R6 ;  /* 0x000000060b068220 */ /* 0x000fe20000410000 */
[----:B------:R-:W-:Y:S01]  /*7260*/  @!P0 F2FP.PACK_AB R4, R5, R4 ;  /* 0x000000040504823e */ /* 0x000fe200000000ff */
[----:B------:R-:W-:Y:S02]  /*7270*/  @!P0 FFMA.FTZ R11, R11, R24, -R7 ;  /* 0x000000180b0b8223 */ /* 0x000fe40000010807 */
[C---:B------:R-:W-:Y:S01]  /*7280*/  @!P0 FFMA.FTZ R29, R10.reuse, R26, -R29 ;  /* 0x0000001a0a1d8223 */ /* 0x040fe2000001081d */
[----:B------:R-:W-:Y:S01]  /*7290*/  @!P0 MOV R37, R4 ;  /* 0x0000000400258202 */ /* 0x000fe20000000f00 */
[----:B------:R-:W-:Y:S01]  /*72a0*/  @!P0 FMUL.FTZ R7, R10, R16 ;  /* 0x000000100a078220 */ /* 0x000fe20000410000 */
[----:B------:R-:W-:Y:S01]  /*72b0*/  @!P0 F2FP.PACK_AB R16, R41, R42 ;  /* 0x0000002a2910823e */ /* 0x000fe200000000ff */
[----:B------:R-:W-:Y:S01]  /*72c0*/  @!P0 FFMA.FTZ R6, R23, R24, R6 ;  /* 0x0000001817068223 */ /* 0x000fe20000010006 */
[----:B------:R-:W-:Y:S01]  /*72d0*/  @!P0 F2FP.PACK_AB R11, R29, R11 ;  /* 0x0000000b1d0b823e */ /* 0x000fe200000000ff */
[----:B------:R-:W-:Y:S01]  /*72e0*/  @!P0 FFMA.FTZ R7, R25, R26, R7 ;  /* 0x0000001a19078223 */ /* 0x000fe20000010007 */
[----:B------:R-:W-:Y:S01]  /*72f0*/  @!P0 MOV R15, R16 ;  /* 0x00000010000f8202 */ /* 0x000fe20000000f00 */
[----:B------:R-:W-:Y:S01]  /*7300*/  @!P0 FFMA.FTZ R8, R27, R28, R8 ;  /* 0x0000001c1b088223 */ /* 0x000fe20000010008 */
[----:B------:R-:W-:Y:S01]  /*7310*/  @!P0 MOV R14, R11 ;  /* 0x0000000b000e8202 */ /* 0x000fe20000000f00 */
[----:B------:R-:W-:Y:S01]  /*7320*/  @!P0 IMAD.MOV.U32 R12, RZ, RZ, R17 ;  /* 0x000000ffff0c8224 */ /* 0x000fe200078e0011 */
[----:B------:R-:W-:Y:S01]  /*7330*/  @!P0 F2FP.PACK_AB R10, R3, R2 ;  /* 0x00000002030a823e */ /* 0x000fe200000000ff */
[----:B------:R-:W-:Y:S01]  /*7340*/  @!P0 FFMA.FTZ R9, R34, R35, R9 ;  /* 0x0000002322098223 */ /* 0x000fe20000010009 */
[----:B------:R-:W-:Y:S02]  /*7350*/  @!P0 F2FP.PACK_AB R3, R7, R6 ;  /* 0x000000060703823e */ /* 0x000fe400000000ff */
[----:B------:R1:W-:Y:S01]  /*7360*/  STG.E.128 [R44.64], R12 ;  /* 0x0000000c2c007986 */ /* 0x0003e2000c101d06 */
[----:B------:R-:W-:Y:S01]  /*7370*/  @!P0 IMAD.MOV.U32 R36, RZ, RZ, R10 ;  /* 0x000000ffff248224 */ /* 0x000fe200078e000a */
[----:B------:R-:W-:Y:S02]  /*7380*/  @!P0 F2FP.PACK_AB R2, R9, R8 ;  /* 0x000000080902823e */ /* 0x000fe400000000ff */
[----:B------:R-:W-:Y:S02]  /*7390*/  @!P0 MOV R38, R3 ;  /* 0x0000000300268202 */ /* 0x000fe40000000f00 */
[----:B------:R-:W-:Y:S02]  /*73a0*/  @!P0 MOV R39, R2 ;  /* 0x0000000200278202 */ /* 0x000fe40000000f00 */
[----:B------:R-:W-:Y:S11]  /*73b0*/  ISETP.GE.AND P0, PT, R87, c[0x0][0x1d4], PT ;  /* 0x0000750057007a0c */ /* 0x000ff60003f06270 */
[----:B------:R-:W-:Y:S02]  /*73c0*/  @!UPT UIADD3 URZ, URZ, URZ, URZ ;  /* 0x0000003f3f3ff290 */ /* 0x000fe4000fffe03f */
[----:B------:R-:W-:-:S05]  /*73d0*/  @P0 BRA `(.L_x_718) ;  /* 0x0000025000000947 */ /* 0x000fca0003800000 */
[----:B------:R-:W-:Y:S04]  /*73e0*/  IADD3 R3, P1, P0, R80, R71, R87 ;  /* 0x0000004750037210 */ /* 0x000fe8000783e057 */
[----:B------:R-:W-:Y:S02]  /*73f0*/  IADD3.X R4, R79, R70, R114, P1, P0 ;  /* 0x000000464f047210 */ /* 0x000fe40000fe0472 */
[C---:B------:R-:W-:Y:S04]  /*7400*/  LEA R2, P0, R3.reuse, c[0x0][0x1c8], 0x1 ;  /* 0x0000720003027a11 */ /* 0x040fe800078008ff */
[----:B------:R-:W-:Y:S05]  /*7410*/  LEA.HI.X R3, R3, c[0x0][0x1cc], R4, 0x1, P0 ;  /* 0x0000730003037a11 */ /* 0x000fea00000f0c04 */
[----:B------:R2:W-:Y:S01]  /*7420*/  STG.E.128 [R2.64], R36 ;  /* 0x0000002402007986 */ /* 0x0005e2000c101d06 */
[----:B------:R-:W-:-:S05]  /*7430*/  BRA `(.L_x_718) ;  /* 0x000001f000007947 */ /* 0x000fca0003800000 */
.L_x_714:
[----:B------:R-:W-:Y:S05]  /*7440*/  IMAD R2, R33, -0x30, R0 ;  /* 0xffffffd021027824 */ /* 0x000fea00078e0200 */
[----:B------:R-:W-:Y:S04]  /*7450*/  IMNMX R78, R2, 0x30, PT ;  /* 0x00000030024e7817 */ /* 0x000fe80003800200 */
[----:B------:R-:W-:Y:S11]  /*7460*/  ISETP.GE.AND P0, PT, R163, R78, PT ;  /* 0x0000004ea300720c */ /* 0x000ff60003f06270 */
[----:B------:R-:W-:Y:S02]  /*7470*/  @!UPT UIADD3 URZ, URZ, URZ, URZ ;  /* 0x0000003f3f3ff290 */ /* 0x000fe4000fffe03f */
[----:B------:R-:W-:-:S05]  /*7480*/  @P0 BRA `(.L_x_718) ;  /* 0x000001a000000947 */ /* 0x000fca0003800000 */
[----:B------:R-:W2:Y:S01]  /*7490*/  LDL R12, [R1+0x10] ;  /* 0x00001000010c7983 */ /* 0x000ea20000100800 */
[C---:B------:R-:W-:Y:S02]  /*74a0*/  ISETP.GE.AND P0, PT, R110.reuse, c[0x0][0x1d4], PT ;  /* 0x000075006e007a0c */ /* 0x040fe40003f06270 */
[----:B------:R-:W-:Y:S01]  /*74b0*/  IADD3 R2, R110, 0x30, RZ ;  /* 0x000000306e027810 */ /* 0x000fe20007ffe0ff */
[----:B------:R-:W3:Y:S10]  /*74c0*/  LDL R3, [R1+0x14] ;  /* 0x0000140001037983 */ /* 0x000ef40000100800 */
[----:B--2---:R-:W1:Y:S04]  /*74d0*/  @!P0 LDS.128 R4, [R12+0x2400] ;  /* 0x002400000c048984 */ /* 0x004e680000000c00 */
[----:B-1----:R-:W-:Y:S01]  /*74e0*/  @!P0 STG.E.128 [R54.64], R4 ;  /* 0x0000000436008986 */ /* 0x002fe2000c101d06 */
[----:B------:R-:W-:Y:S11]  /*74f0*/  ISETP.GE.AND P0, PT, R152, c[0x0][0x1d4], PT ;  /* 0x0000750098007a0c */ /* 0x000ff60003f06270 */
[----:B------:R-:W-:Y:S02]  /*7500*/  @!UPT UIADD3 URZ, URZ, URZ, URZ ;  /* 0x0000003f3f3ff290 */ /* 0x000fe4000fffe03f */
[----:B---3--:R-:W1:Y:S04]  /*7510*/  @!P0 LDS.128 R8, [R3+0x2400] ;  /* 0x0024000003088984 */ /* 0x008e680000000c00 */
[----:B-1----:R-:W-:Y:S01]  /*7520*/  @!P0 STG.E.128 [R54.64+0x20], R8 ;  /* 0x0000200836008986 */ /* 0x002fe2000c101d06 */
[----:B------:R-:W-:Y:S11]  /*7530*/  ISETP.GE.AND P0, PT, R109, c[0x0][0x1d4], PT ;  /* 0x000075006d007a0c */ /* 0x000ff60003f06270 */
[----:B------:R-:W-:Y:S02]  /*7540*/  @!UPT UIADD3 URZ, URZ, URZ, URZ ;  /* 0x0000003f3f3ff290 */ /* 0x000fe4000fffe03f */
[----:B------:R-:W1:Y:S04]  /*7550*/  @!P0 LDS.128 R4, [R12+0x3000] ;  /* 0x003000000c048984 */ /* 0x000e680000000c00 */
[----:B-1----:R-:W-:Y:S01]  /*7560*/  @!P0 STG.E.128 [R54.64+0x40], R4 ;  /* 0x0000400436008986 */ /* 0x002fe2000c101d06 */
[----:B------:R-:W-:Y:S02]  /*7570*/  ISETP.GE.AND P0, PT, R2, c[0x0][0x1d4], PT ;  /* 0x0000750002007a0c */ /* 0x000fe40003f06270 */
[----:B------:R-:W-:Y:S11]  /*7580*/  IADD3 R2, R110, 0x40, RZ ;  /* 0x000000406e027810 */ /* 0x000ff60007ffe0ff */
[----:B------:R-:W1:Y:S04]  /*7590*/  @!P0 LDS.128 R4, [R3+0x3000] ;  /* 0x0030000003048984 */ /* 0x000e680000000c00 */
[----:B-1----:R-:W-:Y:S01]  /*75a0*/  @!P0 STG.E.128 [R54.64+0x60], R4 ;  /* 0x0000600436008986 */ /* 0x002fe2000c101d06 */
[----:B------:R-:W-:Y:S02]  /*75b0*/  ISETP.GE.AND P0, PT, R2, c[0x0][0x1d4], PT ;  /* 0x0000750002007a0c */ /* 0x000fe40003f06270 */
[----:B------:R-:W-:Y:S11]  /*75c0*/  IADD3 R2, R110, 0x50, RZ ;  /* 0x000000506e027810 */ /* 0x000ff60007ffe0ff */
[----:B------:R-:W1:Y:S04]  /*75d0*/  @!P0 LDS.128 R4, [R12+0x3c00] ;  /* 0x003c00000c048984 */ /* 0x000e680000000c00 */
[----:B-1----:R-:W-:Y:S01]  /*75e0*/  @!P0 STG.E.128 [R54.64+0x80], R4 ;  /* 0x0000800436008986 */ /* 0x002fe2000c101d06 */
[----:B------:R-:W-:Y:S11]  /*75f0*/  ISETP.GE.AND P0, PT, R2, c[0x0][0x1d4], PT ;  /* 0x0000750002007a0c */ /* 0x000ff60003f06270 */
[----:B------:R-:W-:Y:S02]  /*7600*/  @!UPT UIADD3 URZ, URZ, URZ, URZ ;  /* 0x0000003f3f3ff290 */ /* 0x000fe4000fffe03f */
[----:B------:R-:W1:Y:S04]  /*7610*/  @!P0 LDS.128 R4, [R3+0x3c00] ;  /* 0x003c000003048984 */ /* 0x000e680000000c00 */
[----:B-1----:R1:W-:Y:S02]  /*7620*/  @!P0 STG.E.128 [R54.64+0xa0], R4 ;  /* 0x0000a00436008986 */ /* 0x0023e4000c101d06 */
.L_x_718:
[----:B------:R-:W-:Y:S05]  /*7630*/  BSYNC B1 ;  /* 0x0000000000017941 */ /* 0x000fea0003800000 */
.L_x_713:
[----:B-1----:R-:W-:Y:S01]  /*7640*/  IMAD.WIDE.U32 R10, R33, 0x30, RZ ;  /* 0x00000030210a7825 */ /* 0x002fe200078e00ff */
[----:B-----5:R-:W3:Y:S01]  /*7650*/  LDL R16, [R1+0x1c] ;  /* 0x00001c0001107983 */ /* 0x020ee20000100800 */
[----:B------:R-:W-:Y:S01]  /*7660*/  SHF.R.S32.HI R17, RZ, 0x1f, R168 ;  /* 0x0000001fff117819 */ /* 0x000fe200000114a8 */
[----:B------:R-:W-:Y:S01]  /*7670*/  BSSY B0, `(.L_x_735) ;  /* 0x0000054000007945 */ /* 0x000fe20003800000 */
[----:B--2---:R-:W-:Y:S01]  /*7680*/  IMAD R2, R82, 0x30, RZ ;  /* 0x0000003052027824 */ /* 0x004fe200078e02ff */
[----:B------:R-:W-:Y:S02]  /*7690*/  IADD3 R4, P0, R127, R10, RZ ;  /* 0x0000000a7f047210 */ /* 0x000fe40007f1e0ff */
[----:B------:R-:W-:Y:S01]  /*76a0*/  LEA.HI R17, R17, R168, RZ, 0x2 ;  /* 0x000000a811117211 */ /* 0x000fe200078f10ff */
[----:B------:R-:W-:Y:S03]  /*76b0*/  IMAD.IADD R9, R11, 0x1, R2 ;  /* 0x000000010b097824 */ /* 0x000fe600078e0202 */
[----:B------:R-:W-:Y:S01]  /*76c0*/  SHF.R.S32.HI R17, RZ, 0x2, R17 ;  /* 0x00000002ff117819 */ /* 0x000fe20000011411 */
[----:B------:R-:W-:Y:S03]  /*76d0*/  IMAD.X R2, R9, 0x1, R130, P0 ;  /* 0x0000000109027824 */ /* 0x000fe600000e0682 */
[----:B------:R-:W-:Y:S04]  /*76e0*/  IADD3 R3, -R17, R78, RZ ;  /* 0x0000004e11037210 */ /* 0x000fe80007ffe1ff */
[C---:B------:R-:W-:Y:S11]  /*76f0*/  ISETP.GE.AND P0, PT, R3.reuse, 0x21, PT ;  /* 0x000000210300780c */ /* 0x040ff60003f06270 */
[----:B------:R-:W-:Y:S02]  /*7700*/  @!UPT UIADD3 URZ, URZ, URZ, URZ ;  /* 0x0000003f3f3ff290 */ /* 0x000fe4000fffe03f */
[----:B------:R-:W-:Y:S01]  /*7710*/  @P0 IADD3 R8, P1, R4, 0x20, RZ ;  /* 0x0000002004080810 */ /* 0x000fe20007f3e0ff */
[----:B------:R-:W-:Y:S04]  /*7720*/  @P0 IMAD.MOV.U32 R7, RZ, RZ, R88 ;  /* 0x000000ffff070224 */ /* 0x000fe800078e0058 */
[----:B------:R-:W-:Y:S01]  /*7730*/  @P0 IMAD.X R6, RZ, RZ, R2, P1 ;  /* 0x000000ffff060224 */ /* 0x000fe200008e0602 */
[----:B------:R-:W-:Y:S11]  /*7740*/  ISETP.GE.AND P1, PT, R3, 0x1, PT ;  /* 0x000000010300780c */ /* 0x000ff60003f26270 */
[----:B------:R-:W-:Y:S02]  /*7750*/  @!UPT UIADD3 URZ, URZ, URZ, URZ ;  /* 0x0000003f3f3ff290 */ /* 0x000fe4000fffe03f */
[----:B------:R-:W-:Y:S01]  /*7760*/  @P1 MOV R3, R88 ;  /* 0x0000005800031202 */ /* 0x000fe20000000f00 */
[----:B------:R-:W-:Y:S02]  /*7770*/  @P1 IMAD R5, R2, c[0x0][0x258], RZ ;  /* 0x0000960002051a24 */ /* 0x000fe400078e02ff */
[----:B------:R-:W-:Y:S04]  /*7780*/  @P1 IMAD.MOV.U32 R2, RZ, RZ, R84 ;  /* 0x000000ffff021224 */ /* 0x000fe800078e0054 */
[C---:B------:R-:W-:Y:S04]  /*7790*/  @P1 IMAD.WIDE.U32 R2, R4.reuse, c[0x0][0x258], R2 ;  /* 0x0000960004021a25 */ /* 0x040fe800078e0002 */
[----:B------:R-:W-:Y:S04]  /*77a0*/  @P1 IMAD R4, R4, c[0x0][0x25c], R5 ;  /* 0x0000970004041a24 */ /* 0x000fe800078e0205 */
[----:B------:R-:W-:Y:S01]  /*77b0*/  @P1 IMAD.IADD R3, R3, 0x1, R4 ;  /* 0x0000000103031824 */ /* 0x000fe200078e0204 */
[C---:B------:R-:W-:Y:S04]  /*77c0*/  @P1 LEA R4, P2, R2.reuse, c[0x0][0x250], 0x1 ;  /* 0x0000940002041a11 */ /* 0x040fe800078408ff */
[----:B------:R-:W-:Y:S01]  /*77d0*/  @P1 LEA.HI.X R5, R2, c[0x0][0x254], R3, 0x1, P2 ;  /* 0x0000950002051a11 */ /* 0x000fe200010f0c03 */
[----:B------:R-:W-:Y:S01]  /*77e0*/  @P0 IMAD R2, R6, c[0x0][0x258], RZ ;  /* 0x0000960006020a24 */ /* 0x000fe200078e02ff */
[----:B------:R-:W-:Y:S03]  /*77f0*/  @P0 MOV R6, R84 ;  /* 0x0000005400060202 */ /* 0x000fe60000000f00 */
[C---:B------:R-:W-:Y:S02]  /*7800*/  @P0 IMAD R2, R8.reuse, c[0x0][0x25c], R2 ;  /* 0x0000970008020a24 */ /* 0x040fe400078e0202 */
[----:B------:R-:W-:Y:S05]  /*7810*/  @P0 IMAD.WIDE.U32 R6, R8, c[0x0][0x258], R6 ;  /* 0x0000960008060a25 */ /* 0x000fea00078e0006 */
[----:B------:R-:W-:Y:S02]  /*7820*/  @P0 IADD3 R3, R7, R2, RZ ;  /* 0x0000000207030210 */ /* 0x000fe40007ffe0ff */
[C---:B------:R-:W-:Y:S04]  /*7830*/  @P0 LEA R2, P2, R6.reuse, c[0x0][0x250], 0x1 ;  /* 0x0000940006020a11 */ /* 0x040fe800078408ff */
[----:B------:R-:W-:Y:S01]  /*7840*/  @P0 LEA.HI.X R3, R6, c[0x0][0x254], R3, 0x1, P2 ;  /* 0x0000950006030a11 */ /* 0x000fe200010f0c03 */
[C---:B---3--:R-:W-:Y:S05]  /*7850*/  @P1 IMAD.SHL.U32 R6, R16.reuse, 0x2, RZ ;  /* 0x0000000210061824 */ /* 0x048fea00078e00ff */
[----:B------:R-:W-:Y:S01]  /*7860*/  @!PT LDS RZ, [RZ] ;  /* 0x00000000fffff984 */ /* 0x000fe20000000800 */
[----:B------:R-:W-:Y:S01]  /*7870*/  @!PT LDS RZ, [RZ] ;  /* 0x00000000fffff984 */ /* 0x000fe20000000800 */
[----:B------:R-:W-:Y:S01]  /*7880*/  @!PT LDS RZ, [RZ] ;  /* 0x00000000fffff984 */ /* 0x000fe20000000800 */
[----:B------:R1:W-:Y:S04]  /*7890*/  @P1 LDGSTS.E.BYPASS.LTC128B.128 [R6+0x1880], [R4.64], !P6 ;  /* 0x0188000004061fae */ /* 0x0003e8000f101d46 */
[----:B------:R1:W-:Y:S04]  /*78a0*/  @P1 LDGSTS.E.BYPASS.LTC128B.128 [R6+0x2480], [R4.64+0x40], !P5 ;  /* 0x0248004004061fae */ /* 0x0003e8000e901d46 */
[----:B------:R1:W-:Y:S02]  /*78b0*/  @P1 LDGSTS.E.BYPASS.LTC128B.128 [R6+0x3080], [R4.64+0x80], !P4 ;  /* 0x0308008004061fae */ /* 0x0003e4000e101d46 */
[----:B-1----:R-:W-:Y:S05]  /*78c0*/  @P0 SHF.L.U32 R4, R16, 0x1, RZ ;  /* 0x0000000110040819 */ /* 0x002fea00000006ff */
        /* <DEDUP_REMOVED lines=8> */
[----:B-1----:R-:W2:Y:S01]  /*7950*/  LDL R19, [R1+0x10] ;  /* 0x0000100001137983 */ /* 0x002ea20000100800 */
[----:B------:R-:W-:Y:S01]  /*7960*/  IADD3 R2, P0, R132, R10, RZ ;  /* 0x0000000a84027210 */ /* 0x000fe20007f1e0ff */
[----:B------:R-:W-:Y:S02]  /*7970*/  IMAD.MOV.U32 R4, RZ, RZ, R102 ;  /* 0x000000ffff047224 */ /* 0x000fe400078e0066 */
[----:B------:R-:W3:Y:S01]  /*7980*/  LDL R18, [R1+0x14] ;  /* 0x0000140001127983 */ /* 0x000ee20000100800 */
[----:B------:R-:W-:Y:S02]  /*7990*/  IMAD.MOV.U32 R5, RZ, RZ, R125 ;  /* 0x000000ffff057224 */ /* 0x000fe400078e007d */
[----:B------:R-:W-:Y:S02]  /*79a0*/  IMAD.X R3, R9, 0x1, R131, P0 ;  /* 0x0000000109037824 */ /* 0x000fe400000e0683 */
[C---:B------:R-:W-:Y:S04]  /*79b0*/  IMAD.WIDE.U32 R4, R2.reuse, c[0x0][0x208], R4 ;  /* 0x0000820002047a25 */ /* 0x040fe800078e0004 */
[----:B------:R-:W-:Y:S04]  /*79c0*/  IMAD R3, R3, c[0x0][0x208], RZ ;  /* 0x0000820003037a24 */ /* 0x000fe800078e02ff */
[----:B------:R-:W-:Y:S04]  /*79d0*/  IMAD R2, R2, c[0x0][0x20c], R3 ;  /* 0x0000830002027a24 */ /* 0x000fe800078e0203 */
[----:B------:R-:W-:Y:S01]  /*79e0*/  IMAD.IADD R3, R5, 0x1, R2 ;  /* 0x0000000105037824 */ /* 0x000fe200078e0202 */
[C---:B------:R-:W-:Y:S04]  /*79f0*/  LEA R2, P0, R4.reuse, c[0x0][0x1f8], 0x1 ;  /* 0x00007e0004027a11 */ /* 0x040fe800078008ff */
[----:B------:R-:W-:Y:S02]  /*7a00*/  LEA.HI.X R3, R4, c[0x0][0x1fc], R3, 0x1, P0 ;  /* 0x00007f0004037a11 */ /* 0x000fe400000f0c03 */
[----:B------:R-:W-:Y:S11]  /*7a10*/  ISETP.GE.AND P0, PT, R110, c[0x0][0x1d4], PT ;  /* 0x000075006e007a0c */ /* 0x000ff60003f06270 */
[----:B------:R-:W-:Y:S02]  /*7a20*/  @!UPT UIADD3 URZ, URZ, URZ, URZ ;  /* 0x0000003f3f3ff290 */ /* 0x000fe4000fffe03f */
[----:B--2---:R-:W1:Y:S04]  /*7a30*/  @!P0 LDS.128 R12, [R19] ;  /* 0x00000000130c8984 */ /* 0x004e680000000c00 */
[----:B-1----:R-:W-:Y:S01]  /*7a40*/  @!P0 STG.E.128 [R2.64], R12 ;  /* 0x0000000c02008986 */ /* 0x002fe2000c101d06 */
[----:B------:R-:W-:Y:S11]  /*7a50*/  ISETP.GE.AND P0, PT, R152, c[0x0][0x1d4], PT ;  /* 0x0000750098007a0c */ /* 0x000ff60003f06270 */
[----:B------:R-:W-:Y:S02]  /*7a60*/  @!UPT UIADD3 URZ, URZ, URZ, URZ ;  /* 0x0000003f3f3ff290 */ /* 0x000fe4000fffe03f */
[----:B---3--:R-:W1:Y:S04]  /*7a70*/  @!P0 LDS.128 R4, [R18] ;  /* 0x0000000012048984 */ /* 0x008e680000000c00 */
[----:B-1----:R-:W-:Y:S01]  /*7a80*/  @!P0 STG.E.128 [R2.64+0x20], R4 ;  /* 0x0000200402008986 */ /* 0x002fe2000c101d06 */
[----:B------:R-:W-:Y:S11]  /*7a90*/  ISETP.GE.AND P0, PT, R109, c[0x0][0x1d4], PT ;  /* 0x000075006d007a0c */ /* 0x000ff60003f06270 */
[----:B------:R-:W-:Y:S02]  /*7aa0*/  @!UPT UIADD3 URZ, URZ, URZ, URZ ;  /* 0x0000003f3f3ff290 */ /* 0x000fe4000fffe03f */
[----:B------:R-:W1:Y:S04]  /*7ab0*/  @!P0 LDS.128 R4, [R19+0xc00] ;  /* 0x000c000013048984 */ /* 0x000e680000000c00 */
[----:B-1----:R1:W-:Y:S02]  /*7ac0*/  @!P0 STG.E.128 [R2.64+0x40], R4 ;  /* 0x0000400402008986 */ /* 0x0023e4000c101d06 */
[----:B-1----:R-:W-:Y:S04]  /*7ad0*/  IADD3 R4, R110, 0x30, RZ ;  /* 0x000000306e047810 */ /* 0x002fe80007ffe0ff */
        /* <DEDUP_REMOVED lines=8> */
[----:B-1----:R-:W-:Y:S04]  /*7b60*/  IADD3 R4, R110, 0x50, RZ ;  /* 0x000000506e047810 */ /* 0x002fe80007ffe0ff */
[----:B------:R-:W-:Y:S11]  /*7b70*/  ISETP.GE.AND P0, PT, R4, c[0x0][0x1d4], PT ;  /* 0x0000750004007a0c */ /* 0x000ff60003f06270 */
[----:B------:R-:W-:Y:S02]  /*7b80*/  @!UPT UIADD3 URZ, URZ, URZ, URZ ;  /* 0x0000003f3f3ff290 */ /* 0x000fe4000fffe03f */
[----:B------:R-:W1:Y:S04]  /*7b90*/  @!P0 LDS.128 R4, [R18+0x1800] ;  /* 0x0018000012048984 */ /* 0x000e680000000c00 */
[----:B-1----:R1:W-:Y:S02]  /*7ba0*/  @!P0 STG.E.128 [R2.64+0xa0], R4 ;  /* 0x0000a00402008986 */ /* 0x0023e4000c101d06 */
.L_x_736:
[----:B-1----:R-:W-:Y:S05]  /*7bb0*/  BSYNC B0 ;  /* 0x0000000000007941 */ /* 0x002fea0003800000 */
.L_x_735:
[----:B------:R-:W-:Y:S01]  /*7bc0*/  ISETP.GT.AND P3, PT, R33, R128, PT ;  /* 0x000000802100720c */ /* 0x000fe20003f64270 */
[----:B------:R-:W-:Y:S01]  /*7bd0*/  @!UPT UIADD3 URZ, URZ, URZ, URZ ;  /* 0x0000003f3f3ff290 */ /* 0x000fe2000fffe03f */
[----:B------:R-:W-:Y:S11]  /*7be0*/  BSSY B0, `(.L_x_737) ;  /* 0x0000020000007945 */ /* 0x000ff60003800000 */
[----:B------:R-:W-:-:S05]  /*7bf0*/  @!P3 BRA `(.L_x_738) ;  /* 0x000001e00000b947 */ /* 0x000fca0003800000 */
[----:B------:R-:W-:Y:S01]  /*7c00*/  IADD3 R4, R33, -0x1, RZ ;  /* 0xffffffff21047810 */ /* 0x000fe20007ffe0ff */
[----:B------:R-:W-:Y:S02]  /*7c10*/  IMAD.MOV.U32 R2, RZ, RZ, R100 ;  /* 0x000000ffff027224 */ /* 0x000fe400078e0064 */
[----:B------:R-:W-:Y:S01]  /*7c20*/  IMAD.MOV.U32 R3, RZ, RZ, R91 ;  /* 0x000000ffff037224 */ /* 0x000fe200078e005b */
[----:B------:R-:W-:Y:S01]  /*7c30*/  SHF.R.S32.HI R6, RZ, 0x1f, R4 ;  /* 0x0000001fff067819 */ /* 0x000fe20000011404 */
[----:B------:R-:W-:Y:S02]  /*7c40*/  IMAD R5, R158, R4, RZ ;  /* 0x000000049e057224 */ /* 0x000fe400078e02ff */
[-C--:B------:R-:W-:Y:S04]  /*7c50*/  IMAD.WIDE.U32 R2, R4, R144.reuse, R2 ;  /* 0x0000009004027225 */ /* 0x080fe800078e0002 */
[----:B------:R-:W-:Y:S01]  /*7c60*/  IMAD R4, R6, R144, R5 ;  /* 0x0000009006047224 */ /* 0x000fe200078e0205 */
[----:B------:R-:W-:Y:S03]  /*7c70*/  IADD3 R6, -R17, 0x30, RZ ;  /* 0x0000003011067810 */ /* 0x000fe60007ffe1ff */
[----:B------:R-:W-:Y:S01]  /*7c80*/  IMAD.IADD R3, R3, 0x1, R4 ;  /* 0x0000000103037824 */ /* 0x000fe200078e0204 */
[----:B------:R-:W-:Y:S11]  /*7c90*/  ISETP.GE.AND P1, PT, R6, 0x1, PT ;  /* 0x000000010600780c */ /* 0x000ff60003f26270 */
[----:B------:R-:W-:Y:S02]  /*7ca0*/  @!UPT UIADD3 URZ, URZ, URZ, URZ ;  /* 0x0000003f3f3ff290 */ /* 0x000fe4000fffe03f */
        /* <DEDUP_REMOVED lines=19> */
.L_x_738:
[----:B------:R-:W-:Y:S05]  /*7de0*/  BSYNC B0 ;  /* 0x0000000000007941 */ /* 0x000fea0003800000 */
.L_x_737:
[----:B------:R-:W0:Y:S01]  /*7df0*/  LDGDEPBAR ;  /* 0x00000000000079af */ /* 0x000e220000000000 */
[----:B------:R-:W-:Y:S01]  /*7e00*/  IADD3 R33, R33, -0x1, RZ ;  /* 0xffffffff21217810 */ /* 0x000fe20007ffe0ff */
[----:B------:R-:W-:-:S05]  /*7e10*/  @P3 BRA `(.L_x_739) ;  /* 0xffffbda000003947 */ /* 0x000fca000383ffff */
[----:B------:R-:W-:Y:S01]  /*7e20*/  WARPSYNC 0xffffffff ;  /* 0xffffffff00007948 */ /* 0x000fe20003800000 */
[----:B------:R-:W-:Y:S06]  /*7e30*/  BAR.SYNC.DEFER_BLOCKING 0x0 ;  /* 0x0000000000007b1d */ /* 0x000fec0000010000 */
.L_x_712:
[----:B------:R-:W2:Y:S01]  /*7e40*/  LDL R24, [R1+0x20] ;  /* 0x0000200001187983 */ /* 0x000ea20000100800 */
[----:B------:R-:W-:-:S05]  /*7e50*/  IMAD.MOV.U32 R0, RZ, RZ, c[0x0][0x2c4] ;  /* 0x0000b100ff007624 */ /* 0x000fca00078e00ff */
[----:B------:R-:W-:Y:S01]  /*7e60*/  ISETP.NE.AND P3, PT, R0, 0x1, PT ;  /* 0x000000010000780c */ /* 0x000fe20003f65270 */
[----:B-1----:R-:W-:-:S05]  /*7e70*/  IMAD.MOV.U32 R3, RZ, RZ, c[0x0][0x32c] ;  /* 0x0000cb00ff037624 */ /* 0x002fca00078e00ff */
[----:B------:R-:W-:Y:S01]  /*7e80*/  ISETP.GE.AND P1, PT, R3, 0x1, PT ;  /* 0x000000010300780c */ /* 0x000fe20003f26270 */
[----:B------:R-:W-:Y:S01]  /*7e90*/  IMAD.IADD R11, R146, 0x1, R147 ;  /* 0x00000001920b7824 */ /* 0x000fe200078e0293 */
[----:B--2---:R-:W-:-:S05]  /*7ea0*/  IADD3 R0, R24, 0x7f, RZ ;  /* 0x0000007f18007810 */ /* 0x004fca0007ffe0ff */
[----:B------:R-:W-:-:S05]  /*7eb0*/  @P3 IMAD.HI.U32 R2, R0, c[0x0][0x2c8], RZ ;  /* 0x0000b20000023a27 */ /* 0x000fca00078e00ff */
[----:B------:R-:W-:-:S05]  /*7ec0*/  @P3 SHF.R.U32.HI R0, RZ, c[0x0][0x2cc], R2 ;  /* 0x0000b300ff003a19 */ /* 0x000fca0000011602 */
[----:B------:R-:W-:-:S05]  /*7ed0*/  IMAD.IADD R0, R151, 0x1, R0 ;  /* 0x0000000197007824 */ /* 0x000fca00078e0200 */
[----:B------:R-:W-:Y:S01]  /*7ee0*/  IADD3 R3, R0, c[0x0][0x328], RZ ;  /* 0x0000ca0000037a10 */ /* 0x000fe20007ffe0ff */
[----:B------:R-:W-:Y:S05]  /*7ef0*/  @!P1 BRA `(.L_x_740) ;  /* 0x0000011000009947 */ /* 0x000fea0003800000 */
[C---:B------:R-:W-:Y:S01]  /*7f00*/  ISETP.GT.AND P0, PT, R0.reuse, RZ, PT ;  /* 0x000000ff0000720c */ /* 0x040fe20003f04270 */
[----:B------:R-:W-:Y:S01]  /*7f10*/  BSSY B0, `(.L_x_741) ;  /* 0x000000d000007945 */ /* 0x000fe20003800000 */
[----:B------:R-:W-:Y:S01]  /*7f20*/  IADD3 R2, R0, -0x1, RZ ;  /* 0xffffffff00027810 */ /* 0x000fe20007ffe0ff */
        /* <DEDUP_REMOVED lines=8> */
.L_x_742:
[----:B------:R-:W-:-:S13]  /*7fb0*/  ISETP.NE.AND P0, PT, R4, 0x1, PT ;  /* 0x000000010400780c */ /* 0x000fda0003f05270 */
[----:B------:R-:W-:-:S05]  /*7fc0*/  @P0 IMAD.HI.U32 R0, R2, c[0x0][0x330], RZ ;  /* 0x0000cc0002000a27 */ /* 0x000fca00078e00ff */
[----:B------:R-:W-:Y:S02]  /*7fd0*/  @P0 SHF.R.U32.HI R2, RZ, c[0x0][0x334], R0 ;  /* 0x0000cd00ff020a19 */ /* 0x000fe40000011600 */
.L_x_743:
[----:B------:R-:W-:Y:S05]  /*7fe0*/  BSYNC B0 ;  /* 0x0000000000007941 */ /* 0x000fea0003800000 */
.L_x_741:
[----:B------:R-:W-:-:S05]  /*7ff0*/  IMAD R2, R2, R4, c[0x0][0x32c] ;  /* 0x0000cb0002027624 */ /* 0x000fca00078e0204 */
[----:B------:R-:W-:-:S04]  /*8000*/  IMNMX R3, R3, R2, PT ;  /* 0x0000000203037217 */ /* 0x000fc80003800200 */
.L_x_740:
[----:B------:R-:W-:Y:S01]  /*8010*/  IADD3 R3, R3, 0x2f, RZ ;  /* 0x0000002f03037810 */ /* 0x000fe20007ffe0ff */
[----:B------:R-:W-:-:S04]  /*8020*/  @P3 IMAD.HI.U32 R2, R24, c[0x0][0x2c8], RZ ;  /* 0x0000b20018023a27 */ /* 0x000fc800078e00ff */
[----:B------:R-:W-:-:S04]  /*8030*/  IMAD.HI R3, R3, 0x2aaaaaab, RZ ;  /* 0x2aaaaaab03037827 */ /* 0x000fc800078e02ff */
[----:B------:R-:W-:Y:S01]  /*8040*/  IMAD.MOV.U32 R0, RZ, RZ, R24 ;  /* 0x000000ffff007224 */ /* 0x000fe200078e0018 */
[----:B------:R-:W-:Y:S02]  /*8050*/  @P3 SHF.R.U32.HI R0, RZ, c[0x0][0x2cc], R2 ;  /* 0x0000b300ff003a19 */ /* 0x000fe40000011602 */
        /* <DEDUP_REMOVED lines=16> */
.L_x_746:
[----:B------:R-:W-:-:S04]  /*8160*/  MOV R3, c[0x0][0x32c] ;  /* 0x0000cb0000037a02 */ /* 0x000fc80000000f00 */
[----:B------:R-:W-:-:S13]  /*8170*/  ISETP.NE.AND P0, PT, R3, 0x1, PT ;  /* 0x000000010300780c */ /* 0x000fda0003f05270 */
[----:B------:R-:W-:-:S05]  /*8180*/  @P0 IMAD.HI.U32 R3, R0, c[0x0][0x330], RZ ;  /* 0x0000cc0000030a27 */ /* 0x000fca00078e00ff */
[----:B------:R-:W-:Y:S02]  /*8190*/  @P0 SHF.R.U32.HI R0, RZ, c[0x0][0x334], R3 ;  /* 0x0000cd00ff000a19 */ /* 0x000fe40000011603 */
.L_x_747:
[----:B------:R-:W-:Y:S05]  /*81a0*/  BSYNC B0 ;  /* 0x0000000000007941 */ /* 0x000fea0003800000 */
.L_x_745:
[----:B------:R-:W-:-:S05]  /*81b0*/  IMAD R0, R0, c[0x0][0x32c], RZ ;  /* 0x0000cb0000007a24 */ /* 0x000fca00078e02ff */
[----:B------:R-:W-:-:S05]  /*81c0*/  IMNMX R2, R2, R0, !PT ;  /* 0x0000000002027217 */ /* 0x000fca0007800200 */
.L_x_744:
[----:B------:R-:W-:Y:S01]  /*81d0*/  IMAD.HI R2, R2, 0x2aaaaaab, RZ ;  /* 0x2aaaaaab02027827 */ /* 0x000fe200078e02ff */
[----:B------:R-:W-:Y:S04]  /*81e0*/  BSSY B0, `(.L_x_748) ;  /* 0x0000024000007945 */ /* 0x000fe80003800000 */
[----:B------:R-:W-:-:S04]  /*81f0*/  SHF.R.U32.HI R0, RZ, 0x1f, R2 ;  /* 0x0000001fff007819 */ /* 0x000fc80000011602 */
[----:B------:R-:W-:Y:S01]  /*8200*/  LEA.HI.SX32 R2, R2, R0, 0x1d ;  /* 0x0000000002027211 */ /* 0x000fe200078feaff */
[----:B------:R-:W-:-:S03]  /*8210*/  IMAD.MOV.U32 R0, RZ, RZ, RZ ;  /* 0x000000ffff007224 */ /* 0x000fc600078e00ff */
[----:B------:R-:W-:-:S04]  /*8220*/  IMNMX R6, RZ, R2, !PT ;  /* 0x00000002ff067217 */ /* 0x000fc80007800200 */
[----:B------:R-:W-:-:S13]  /*8230*/  ISETP.GT.AND P0, PT, R7, R6, PT ;  /* 0x000000060700720c */ /* 0x000fda0003f04270 */
[----:B------:R-:W-:Y:S05]  /*8240*/  @!P0 BRA `(.L_x_749) ;  /* 0x000001d000008947 */ /* 0x000fea0003800000 */
[----:B------:R-:W-:Y:S02]  /*8250*/  IABS R2, R135 ;  /* 0x0000008700027213 */ /* 0x000fe40000000000 */
[----:B------:R-:W-:Y:S02]  /*8260*/  IADD3 R3, R135, -0x1, R7 ;  /* 0xffffffff87037810 */ /* 0x000fe40007ffe007 */
[----:B------:R-:W1:Y:S03]  /*8270*/  I2F.RP R0, R2 ;  /* 0x0000000200007306 */ /* 0x000e660000209400 */
[----:B------:R-:W-:-:S05]  /*8280*/  IMAD.IADD R8, R3, 0x1, -R6 ;  /* 0x0000000103087824 */ /* 0x000fca00078e0a06 */
[----:B------:R-:W-:Y:S01]  /*8290*/  IABS R10, R8 ;  /* 0x00000008000a7213 */ /* 0x000fe20000000000 */
[----:B-1----:R-:W1:Y:S02]  /*82a0*/  MUFU.RCP R0, R0 ;  /* 0x0000000000007308 */ /* 0x002e640000001000 */
[----:B-1----:R-:W-:-:S06]  /*82b0*/  IADD3 R0, R0, 0xffffffe, RZ ;  /* 0x0ffffffe00007810 */ /* 0x002fcc0007ffe0ff */
[----:B------:R-:W1:Y:S02]  /*82c0*/  F2I.FTZ.U32.TRUNC.NTZ R5, R0 ;  /* 0x0000000000057305 */ /* 0x000e64000021f000 */
        /* <DEDUP_REMOVED lines=21> */
.L_x_749:
[----:B------:R-:W-:Y:S05]  /*8420*/  BSYNC B0 ;  /* 0x0000000000007941 */ /* 0x000fea0003800000 */
.L_x_748:
[----:B------:R-:W2:Y:S01]  /*8430*/  LDL R2, [R1+0x30] ;  /* 0x0000300001027983 */ /* 0x000ea20000100800 */
        /* <DEDUP_REMOVED lines=50> */
[----:B--2---:R-:W-:-:S04]  /*8760*/  IMAD R3, R2, R0, R6 ;  /* 0x0000000002037224 */ /* 0x004fc800078e0206 */
[--C-:B------:R-:W-:Y:S01]  /*8770*/  IMAD.IADD R2, R3, 0x1, R0.reuse ;  /* 0x0000000103027824 */ /* 0x100fe200078e0200 */
[----:B------:R1:W-:Y:S01]  /*8780*/  STL [R1+0x18], R3 ;  /* 0x0000180301007387 */ /* 0x0003e20000100800 */
[----:B------:R-:W-:-:S03]  /*8790*/  PRMT R0, RZ, 0x7610, R0 ;  /* 0x00007610ff007816 */ /* 0x000fc60000000000 */
[----:B------:R-:W-:-:S04]  /*87a0*/  IMNMX R235, R7, R2, PT ;  /* 0x0000000207eb7217 */ /* 0x000fc80003800200 */
[----:B------:R-:W-:-:S13]  /*87b0*/  ISETP.GT.AND P0, PT, R235, R3, PT ;  /* 0x00000003eb00720c */ /* 0x000fda0003f04270 */
[----:B------:R-:W-:Y:S05]  /*87c0*/  @!P0 BRA `(.L_x_750) ;  /* 0x000177d000008947 */ /* 0x000fea0003800000 */
[----:B------:R-:W2:Y:S04]  /*87d0*/  LDL R28, [R1+0x34] ;  /* 0x00003400011c7983 */ /* 0x000ea80000100800 */
[----:B------:R-:W3:Y:S01]  /*87e0*/  LDL R25, [R1+0x48] ;  /* 0x0000480001197983 */ /* 0x000ee20000100800 */
[----:B------:R-:W-:-:S03]  /*87f0*/  ISETP.NE.U32.AND P0, PT, RZ, c[0x0][0x340], PT ;  /* 0x0000d000ff007a0c */ /* 0x000fc60003f05070 */
[----:B------:R-:W4:Y:S01]  /*8800*/  LDL.64 R26, [R1+0x38] ;  /* 0x00003800011a7983 */ /* 0x000f220000100a00 */
[----:B------:R-:W-:-:S03]  /*8810*/  ISETP.NE.AND.EX P0, PT, RZ, c[0x0][0x344], PT, P0 ;  /* 0x0000d100ff007a0c */ /* 0x000fc60003f05300 */
[----:B------:R-:W3:Y:S04]  /*8820*/  LDL R20, [R1+0x24] ;  /* 0x0000240001147983 */ /* 0x000ee80000100800 */
[----:B------:R-:W3:Y:S06]  /*8830*/  LDL R18, [R1+0x40] ;  /* 0x0000400001127983 */ /* 0x000eec0000100800 */
[----:B------:R-:W-:Y:S01]  /*8840*/  @P0 IMAD.MOV.U32 R2, RZ, RZ, 0x4 ;  /* 0x00000004ff020424 */ /* 0x000fe200078e00ff */
[----:B------:R-:W1:Y:S01]  /*8850*/  S2R R5, SR_TID.X ;  /* 0x0000000000057919 */ /* 0x000e620000002100 */
[----:B------:R-:W-:-:S05]  /*8860*/  SHF.R.S32.HI R0, RZ, 0x1f, R137 ;  /* 0x0000001fff007819 */ /* 0x000fca0000011489 */
[----:B------:R-:W-:Y:S01]  /*8870*/  IMAD R0, R0, c[0x0][0x178], RZ ;  /* 0x00005e0000007a24 */ /* 0x000fe200078e02ff */
[----:B------:R-:W-:-:S03]  /*8880*/  ISETP.NE.U32.AND P2, PT, RZ, c[0x0][0x348], PT ;  /* 0x0000d200ff007a0c */ /* 0x000fc60003f45070 */
[----:B------:R-:W-:Y:S01]  /*8890*/  IMAD R0, R137, c[0x0][0x17c], R0 ;  /* 0x00005f0089007a24 */ /* 0x000fe200078e0200 */
[----:B-1----:R-:W-:Y:S01]  /*88a0*/  SHF.R.S32.HI R4, RZ, 0x1f, R5 ;  /* 0x0000001fff047819 */ /* 0x002fe20000011405 */
[----:B--2---:R-:W-:-:S05]  /*88b0*/  @P0 IMAD.WIDE R2, R28, R2, c[0x0][0x340] ;  /* 0x0000d0001c020625 */ /* 0x004fca00078e0202 */
[----:B------:R1:W2:Y:S01]  /*88c0*/  @P0 LDG.E R16, [R2.64] ;  /* 0x0000000602100981 */ /* 0x0002a2000c1e1900 */
[-C--:B------:R-:W-:Y:S02]  /*88d0*/  LEA.HI R4, R4, R5.reuse, RZ, 0x2 ;  /* 0x0000000504047211 */ /* 0x080fe400078f10ff */
[----:B------:R-:W-:Y:S02]  /*88e0*/  SHF.R.S32.HI R19, RZ, 0x1f, R5 ;  /* 0x0000001fff137819 */ /* 0x000fe40000011405 */
[----:B------:R-:W-:Y:S02]  /*88f0*/  LOP3.LUT R4, R4, 0xfffffffc, RZ, 0xc0, !PT ;  /* 0xfffffffc04047812 */ /* 0x000fe400078ec0ff */
[----:B------:R-:W-:-:S03]  /*8900*/  LEA.HI R19, R19, R5, RZ, 0x2 ;  /* 0x0000000513137211 */ /* 0x000fc600078f10ff */
[----:B------:R-:W-:Y:S01]  /*8910*/  IMAD.IADD R4, R5, 0x1, -R4 ;  /* 0x0000000105047824 */ /* 0x000fe200078e0a04 */
[----:B------:R-:W-:Y:S02]  /*8920*/  SHF.R.S32.HI R19, RZ, 0x2, R19 ;  /* 0x00000002ff137819 */ /* 0x000fe40000011413 */
[----:B------:R-:W-:Y:S02]  /*8930*/  SHF.R.S32.HI R14, RZ, 0x1f, R28 ;  /* 0x0000001fff0e7819 */ /* 0x000fe4000001141c */
[----:B------:R-:W-:Y:S01]  /*8940*/  ISETP.NE.AND.EX P2, PT, RZ, c[0x0][0x34c], PT, P2 ;  /* 0x0000d300ff007a0c */ /* 0x000fe20003f45320 */
[----:B-1----:R-:W-:-:S04]  /*8950*/  IMAD.WIDE.U32 R2, R137, c[0x0][0x178], RZ ;  /* 0x00005e0089027a25 */ /* 0x002fc800078e00ff */
[----:B------:R-:W-:Y:S01]  /*8960*/  IMAD.IADD R3, R3, 0x1, R0 ;  /* 0x0000000103037824 */ /* 0x000fe200078e0200 */
[----:B------:R-:W-:Y:S02]  /*8970*/  LEA R0, R4, R19, 0x5 ;  /* 0x0000001304007211 */ /* 0x000fe400078e28ff */
[----:B------:R-:W-:Y:S01]  /*8980*/  SEL R6, R14, RZ, !P2 ;  /* 0x000000ff0e067207 */ /* 0x000fe20005000000 */
[----:B---3--:R-:W-:-:S04]  /*8990*/  IMAD.WIDE.U32 R4, R25, c[0x0][0x1b8], R2 ;  /* 0x00006e0019047a25 */ /* 0x008fc800078e0002 */
[----:B------:R-:W-:Y:S01]  /*89a0*/  IMAD.IADD R10, R24, 0x1, R0 ;  /* 0x00000001180a7824 */ /* 0x000fe200078e0200 */
[----:B------:R-:W-:Y:S01]  /*89b0*/  SHF.R.S32.HI R8, RZ, 0x1f, R11 ;  /* 0x0000001fff087819 */ /* 0x000fe2000001140b */
[----:B------:R-:W-:Y:S01]  /*89c0*/  IMAD R6, R6, c[0x0][0x1c0], RZ ;  /* 0x0000700006067a24 */ /* 0x000fe200078e02ff */
[----:B------:R-:W-:Y:S01]  /*89d0*/  IADD3 R2, P1, R19, R11, RZ ;  /* 0x0000000b13027210 */ /* 0x000fe20007f3e0ff */
[----:B------:R-:W-:Y:S01]  /*89e0*/  @P3 IMAD.HI.U32 R7, R10, c[0x0][0x2c8], RZ ;  /* 0x0000b2000a073a27 */ /* 0x000fe200078e00ff */
[----:B------:R-:W-:-:S03]  /*89f0*/  SEL R3, R28, RZ, !P2 ;  /* 0x000000ff1c037207 */ /* 0x000fc60005000000 */
[----:B------:R-:W-:Y:S01]  /*8a00*/  IMAD R5, R25, c[0x0][0x1bc], R5 ;  /* 0x00006f0019057a24 */ /* 0x000fe200078e0205 */
[----:B------:R-:W-:Y:S01]  /*8a10*/  LEA.HI.X.SX32 R11, R19, R8, 0x1, P1 ;  /* 0x00000008130b7211 */ /* 0x000fe200008f0eff */
[----:B------:R-:W-:Y:S01]  /*8a20*/  IMAD.MOV.U32 R0, RZ, RZ, R10 ;  /* 0x000000ffff007224 */ /* 0x000fe200078e000a */
[----:B------:R-:W-:Y:S01]  /*8a30*/  @P3 SHF.R.U32.HI R0, RZ, c[0x0][0x2cc], R7 ;  /* 0x0000b300ff003a19 */ /* 0x000fe20000011607 */
[C---:B------:R-:W-:Y:S02]  /*8a40*/  IMAD R13, R3.reuse, c[0x0][0x1c4], R6 ;  /* 0x00007100030d7a24 */ /* 0x040fe400078e0206 */
[----:B------:R-:W-:Y:S01]  /*8a50*/  IMAD.WIDE.U32 R6, R3, c[0x0][0x1c0], R4 ;  /* 0x0000700003067a25 */ /* 0x000fe200078e0004 */
[----:B----4-:R-:W-:Y:S02]  /*8a60*/  MOV R4, R26 ;  /* 0x0000001a00047202 */ /* 0x010fe40000000f00 */
[----:B------:R-:W-:Y:S01]  /*8a70*/  ISETP.GE.AND P3, PT, R20, c[0x0][0x1d4], PT ;  /* 0x0000750014007a0c */ /* 0x000fe20003f66270 */
[----:B------:R-:W-:-:S02]  /*8a80*/  IMAD.MOV.U32 R5, RZ, RZ, R27 ;  /* 0x000000ffff057224 */ /* 0x000fc400078e001b */
[C---:B------:R-:W-:Y:S02]  /*8a90*/  IMAD R3, R11.reuse, c[0x0][0x1e0], RZ ;  /* 0x000078000b037a24 */ /* 0x040fe400078e02ff */
[----:B------:R-:W-:Y:S01]  /*8aa0*/  IMAD R15, R11, c[0x0][0x208], RZ ;  /* 0x000082000b0f7a24 */ /* 0x000fe200078e02ff */
[----:B------:R-:W-:Y:S01]  /*8ab0*/  SHF.R.S32.HI R12, RZ, 0x1f, R0 ;  /* 0x0000001fff0c7819 */ /* 0x000fe20000011400 */
[----:B------:R-:W-:-:S04]  /*8ac0*/  IMAD.WIDE.U32 R8, R2, c[0x0][0x1e0], R4 ;  /* 0x0000780002087a25 */ /* 0x000fc800078e0004 */
[----:B------:R-:W-:-:S04]  /*8ad0*/  IMAD.WIDE.U32 R4, R2, c[0x0][0x208], R4 ;  /* 0x0000820002047a25 */ /* 0x000fc800078e0004 */
[----:B------:R-:W-:Y:S02]  /*8ae0*/  IMAD.MOV R11, RZ, RZ, -R0 ;  /* 0x000000ffff0b7224 */ /* 0x000fe400078e0a00 */
[C---:B------:R-:W-:Y:S02]  /*8af0*/  IMAD R17, R2.reuse, c[0x0][0x1e4], R3 ;  /* 0x0000790002117a24 */ /* 0x040fe400078e0203 */
[----:B------:R-:W-:Y:S01]  /*8b00*/  IMAD R15, R2, c[0x0][0x20c], R15 ;  /* 0x00008300020f7a24 */ /* 0x000fe200078e020f */
[----:B------:R-:W-:Y:S01]  /*8b10*/  IADD3 R3, R7, R13, RZ ;  /* 0x0000000d07037210 */ /* 0x000fe20007ffe0ff */
[----:B------:R-:W-:Y:S01]  /*8b20*/  IMAD.MOV.U32 R2, RZ, RZ, R6 ;  /* 0x000000ffff027224 */ /* 0x000fe200078e0006 */
[----:B------:R-:W-:Y:S01]  /*8b30*/  SEL R6, RZ, 0xffffffff, P3 ;  /* 0xffffffffff067807 */ /* 0x000fe20001800000 */
[----:B------:R-:W-:Y:S01]  /*8b40*/  IMAD R7, R12, c[0x0][0x1b0], RZ ;  /* 0x00006c000c077a24 */ /* 0x000fe200078e02ff */
[----:B------:R-:W-:Y:S01]  /*8b50*/  ISETP.GE.AND P2, PT, R26, c[0x0][0x1d4], PT ;  /* 0x000075001a007a0c */ /* 0x000fe20003f46270 */
[----:B------:R-:W-:Y:S01]  /*8b60*/  IMAD R10, R11, c[0x0][0x2c4], R10 ;  /* 0x0000b1000b0a7a24 */ /* 0x000fe200078e020a */
[----:B------:R-:W-:Y:S01]  /*8b70*/  LOP3.LUT R203, R203, 0xffffff7f, RZ, 0xc0, !PT ;  /* 0xffffff7fcbcb7812 */ /* 0x000fe200078ec0ff */
[----:B------:R-:W-:-:S02]  /*8b80*/  IMAD R12, R0, c[0x0][0x1b4], R7 ;  /* 0x00006d00000c7a24 */ /* 0x000fc400078e0207 */
[----:B------:R-:W-:Y:S01]  /*8b90*/  IMAD.WIDE.U32 R2, R0, c[0x0][0x1b0], R2 ;  /* 0x00006c0000027a25 */ /* 0x000fe200078e0002 */
[----:B------:R-:W-:-:S03]  /*8ba0*/  SEL R0, RZ, 0x1, P2 ;  /* 0x00000001ff007807 */ /* 0x000fc60001000000 */
[----:B------:R-:W-:Y:S01]  /*8bb0*/  IMAD.SHL.U32 R6, R6, 0x2, RZ ;  /* 0x0000000206067824 */ /* 0x000fe200078e00ff */
[----:B------:R-:W-:Y:S02]  /*8bc0*/  @P3 LOP3.LUT R203, R203, 0x80, RZ, 0xfc, !PT ;  /* 0x00000080cbcb3812 */ /* 0x000fe400078efcff */
[----:B------:R-:W-:Y:S01]  /*8bd0*/  SHF.R.S32.HI R11, RZ, 0x1f, R10 ;  /* 0x0000001fff0b7819 */ /* 0x000fe2000001140a */
[----:B------:R-:W-:Y:S01]  /*8be0*/  IMAD.IADD R7, R5, 0x1, R15 ;  /* 0x0000000105077824 */ /* 0x000fe200078e020f */
[----:B------:R-:W-:Y:S01]  /*8bf0*/  LOP3.LUT R13, R6, 0x2, R0, 0xe2, !PT ;  /* 0x00000002060d7812 */ /* 0x000fe200078ee200 */
[----:B------:R-:W-:Y:S01]  /*8c00*/  IMAD.IADD R5, R3, 0x1, R12 ;  /* 0x0000000103057824 */ /* 0x000fe200078e020c */
[----:B------:R-:W-:Y:S01]  /*8c10*/  LOP3.LUT R203, R203, 0xfffffeff, RZ, 0xc0, !PT ;  /* 0xfffffeffcbcb7812 */ /* 0x000fe200078ec0ff */
[----:B------:R-:W-:Y:S01]  /*8c20*/  IMAD R0, R11, c[0x0][0x1a8], RZ ;  /* 0x00006a000b007a24 */ /* 0x000fe200078e02ff */
[----:B------:R-:W-:Y:S01]  /*8c30*/  MOV R6, R4 ;  /* 0x0000000400067202 */ /* 0x000fe20000000f00 */
[----:B------:R-:W-:Y:S01]  /*8c40*/  IMAD.MOV.U32 R4, RZ, RZ, R2 ;  /* 0x000000ffff047224 */ /* 0x000fe200078e0002 */
[----:B------:R-:W-:-:S02]  /*8c50*/  ISETP.NE.U32.AND P1, PT, RZ, c[0x0][0x350], PT ;  /* 0x0000d400ff007a0c */ /* 0x000fc40003f25070 */
[----:B------:R-:W-:Y:S01]  /*8c60*/  IADD3 R9, R9, R17, RZ ;  /* 0x0000001109097210 */ /* 0x000fe20007ffe0ff */
[C---:B------:R-:W-:Y:S01]  /*8c70*/  IMAD R12, R10.reuse, c[0x0][0x1ac], R0 ;  /* 0x00006b000a0c7a24 */ /* 0x040fe200078e0200 */
[----:B------:R-:W-:Y:S01]  /*8c80*/  @P2 LOP3.LUT R203, R203, 0x100, RZ, 0xfc, !PT ;  /* 0x00000100cbcb2812 */ /* 0x000fe200078efcff */
[----:B------:R-:W-:Y:S01]  /*8c90*/  IMAD.WIDE.U32 R10, R10, c[0x0][0x1a8], R4 ;  /* 0x00006a000a0a7a25 */ /* 0x000fe200078e0004 */
[----:B------:R-:W-:-:S03]  /*8ca0*/  ISETP.GE.AND P2, PT, R18, c[0x0][0x1d4], PT ;  /* 0x0000750012007a0c */ /* 0x000fc60003f46270 */
[----:B------:R-:W-:-:S04]  /*8cb0*/  IMAD.WIDE.U32 R4, R25, c[0x0][0x1e8], R8 ;  /* 0x00007a0019047a25 */ /* 0x000fc800078e0008 */
[----:B------:R-:W-:-:S04]  /*8cc0*/  IMAD.WIDE.U32 R6, R25, c[0x0][0x210], R6 ;  /* 0x0000840019067a25 */ /* 0x000fc800078e0006 */
[----:B------:R-:W-:Y:S01]  /*8cd0*/  IMAD R5, R25, c[0x0][0x1ec], R5 ;  /* 0x00007b0019057a24 */ /* 0x000fe200078e0205 */
[----:B------:R-:W-:Y:S01]  /*8ce0*/  LOP3.LUT R203, R203, 0xffffffbf, RZ, 0xc0, !PT ;  /* 0xffffffbfcbcb7812 */ /* 0x000fe200078ec0ff */
[----:B------:R-:W-:Y:S01]  /*8cf0*/  IMAD.IADD R9, R19, 0x1, R24 ;  /* 0x0000000113097824 */ /* 0x000fe200078e0218 */
[----:B------:R-:W-:Y:S02]  /*8d00*/  ISETP.GE.AND P4, PT, R26, c[0x0][0x198], PT ;  /* 0x000066001a007a0c */ /* 0x000fe40003f86270 */
[----:B------:R-:W-:Y:S02]  /*8d10*/  @P2 LOP3.LUT R203, R203, 0x40, RZ, 0xfc, !PT ;  /* 0x00000040cbcb2812 */ /* 0x000fe400078efcff */
[----:B------:R-:W-:Y:S02]  /*8d20*/  ISETP.GE.AND P3, PT, R20, c[0x0][0x198], PT ;  /* 0x0000660014007a0c */ /* 0x000fe40003f66270 */
[----:B------:R-:W-:Y:S02]  /*8d30*/  IADD3 R132, R235, -0x1, RZ ;  /* 0xffffffffeb847810 */ /* 0x000fe40007ffe0ff */
[--C-:B--2---:R-:W-:Y:S01]  /*8d40*/  @P0 SHF.R.S32.HI R3, RZ, 0x1f, R16.reuse ;  /* 0x0000001fff030819 */ /* 0x104fe20000011410 */
[----:B------:R-:W-:Y:S01]  /*8d50*/  @P0 IMAD.MOV.U32 R2, RZ, RZ, R16 ;  /* 0x000000ffff020224 */ /* 0x000fe200078e0010 */
[----:B------:R-:W-:Y:S01]  /*8d60*/  @!P0 MOV R2, R28 ;  /* 0x0000001c00028202 */ /* 0x000fe20000000f00 */
[----:B------:R-:W-:Y:S01]  /*8d70*/  @!P0 IMAD.MOV.U32 R3, RZ, RZ, R14 ;  /* 0x000000ffff038224 */ /* 0x000fe200078e000e */
[----:B------:R-:W-:-:S04]  /*8d80*/  ISETP.NE.AND.EX P0, PT, RZ, c[0x0][0x354], PT, P1 ;  /* 0x0000d500ff007a0c */ /* 0x000fc80003f05310 */
[----:B------:R-:W-:Y:S02]  /*8d90*/  SEL R8, R2, RZ, !P0 ;  /* 0x000000ff02087207 */ /* 0x000fe40004000000 */
[----:B------:R-:W-:Y:S02]  /*8da0*/  SEL R2, RZ, 0x4, P2 ;  /* 0x00000004ff027807 */ /* 0x000fe40001000000 */
[----:B------:R-:W-:Y:S02]  /*8db0*/  SEL R0, R3, RZ, !P0 ;  /* 0x000000ff03007207 */ /* 0x000fe40004000000 */
[----:B------:R-:W-:Y:S01]  /*8dc0*/  LOP3.LUT R103, R13, R2, RZ, 0xfc, !PT ;  /* 0x000000020d677212 */ /* 0x000fe200078efcff */
[----:B------:R-:W-:Y:S01]  /*8dd0*/  IMAD R3, R25, c[0x0][0x214], R7 ;  /* 0x0000850019037a24 */ /* 0x000fe200078e0207 */
[----:B------:R-:W-:Y:S01]  /*8de0*/  MOV R2, R6 ;  /* 0x0000000600027202 */ /* 0x000fe20000000f00 */
[----:B------:R-:W-:Y:S02]  /*8df0*/  IMAD R6, R0, c[0x0][0x1f0], RZ ;  /* 0x00007c0000067a24 */ /* 0x000fe400078e02ff */
[----:B------:R-:W-:-:S04]  /*8e00*/  IMAD.WIDE.U32 R14, R8, c[0x0][0x1f0], R4 ;  /* 0x00007c00080e7a25 */ /* 0x000fc800078e0004 */
[----:B------:R-:W-:-:S04]  /*8e10*/  IMAD.WIDE.U32 R246, R8, c[0x0][0x218], R2 ;  /* 0x0000860008f67a25 */ /* 0x000fc800078e0002 */
[----:B------:R-:W-:-:S04]  /*8e20*/  IMAD R2, R8, c[0x0][0x1f4], R6 ;  /* 0x00007d0008027a24 */ /* 0x000fc800078e0206 */
[----:B------:R-:W-:Y:S01]  /*8e30*/  IMAD.IADD R2, R15, 0x1, R2 ;  /* 0x000000010f027824 */ /* 0x000fe200078e0202 */
[----:B------:R1:W-:Y:S04]  /*8e40*/  STL.64 [R1+0x8], R14 ;  /* 0x0000080e01007387 */ /* 0x0003e80000100a00 */
[----:B------:R1:W-:Y:S01]  /*8e50*/  STL [R1+0x4], R2 ;  /* 0x0000040201007387 */ /* 0x0003e20000100800 */
[----:B------:R-:W-:Y:S02]  /*8e60*/  IMAD R0, R0, c[0x0][0x218], RZ ;  /* 0x0000860000007a24 */ /* 0x000fe400078e02ff */
[----:B------:R-:W-:Y:S01]  /*8e70*/  IMAD.IADD R7, R11, 0x1, R12 ;  /* 0x000000010b077824 */ /* 0x000fe200078e020c */
[----:B------:R-:W-:Y:S01]  /*8e80*/  LEA R11, P0, R10, c[0x0][0x160], 0x1 ;  /* 0x000058000a0b7a11 */ /* 0x000fe200078008ff */
[----:B------:R-:W-:Y:S01]  /*8e90*/  IMAD R0, R8, c[0x0][0x21c], R0 ;  /* 0x0000870008007a24 */ /* 0x000fe200078e0200 */
[----:B------:R-:W-:-:S02]  /*8ea0*/  ISETP.GE.AND P2, PT, R18, c[0x0][0x198], PT ;  /* 0x0000660012007a0c */ /* 0x000fc40003f46270 */
[----:B------:R-:W-:Y:S02]  /*8eb0*/  LEA.HI.X R10, R10, c[0x0][0x164], R7, 0x1, P0 ;  /* 0x000059000a0a7a11 */ /* 0x000fe400000f0c07 */
[----:B------:R-:W-:Y:S01]  /*8ec0*/  IADD3 R248, R247, R0, RZ ;  /* 0x00000000f7f87210 */ /* 0x000fe20007ffe0ff */
[----:B------:R-:W-:Y:S06]  /*8ed0*/  BRA.DIV ~URZ, `(.L_x_751) ;  /* 0x0001bde27f007947 */ /* 0x000fec000b800000 */
[----:B------:R2:W3:Y:S02]  /*8ee0*/  SHFL.IDX PT, R8, R10, RZ, 0x1c1f ;  /* 0x001c1fff0a087589 */ /* 0x0004e400000e0000 */
.L_x_955:
[----:B------:R-:W-:Y:S05]  /*8ef0*/  BRA.DIV ~URZ, `(.L_x_752) ;  /* 0x0001be327f007947 */ /* 0x000fea000b800000 */
[----:B------:R4:W1:Y:S02]  /*8f00*/  SHFL.IDX PT, R0, R11, RZ, 0x1c1f ;  /* 0x001c1fff0b007589 */ /* 0x00086400000e0000 */
.L_x_956:
[----:B------:R-:W-:Y:S01]  /*8f10*/  IMAD R26, R251, c[0x0][0x2c4], RZ ;  /* 0x0000b100fb1a7a24 */ /* 0x000fe200078e02ff */
[----:B------:R-:W-:Y:S04]  /*8f20*/  BSSY B0, `(.L_x_753) ;  /* 0x0000016000007945 */ /* 0x000fe80003800000 */
[----:B------:R-:W-:-:S13]  /*8f30*/  ISETP.GE.AND P0, PT, R9, R26, PT ;  /* 0x0000001a0900720c */ /* 0x000fda0003f06270 */
[----:B------:R-:W-:Y:S05]  /*8f40*/  @P0 BRA `(.L_x_754) ;  /* 0x0000013000000947 */ /* 0x000fea0003800000 */
[----:B--2---:R-:W2:Y:S04]  /*8f50*/  LDL.64 R4, [R1+0x38] ;  /* 0x0000380001047983 */ /* 0x004ea80000100a00 */
[----:B-1--4-:R-:W4:Y:S04]  /*8f60*/  LDL R2, [R1+0x24] ;  /* 0x0000240001027983 */ /* 0x012f280000100800 */
[----:B---3--:R-:W3:Y:S04]  /*8f70*/  LDL R3, [R1+0x64] ;  /* 0x0000640001037983 */ /* 0x008ee80000100800 */
[----:B------:R-:W3:Y:S04]  /*8f80*/  LDL R13, [R1+0x40] ;  /* 0x00004000010d7983 */ /* 0x000ee80000100800 */
[----:B------:R-:W3:Y:S04]  /*8f90*/  LDL R12, [R1+0x1c] ;  /* 0x00001c00010c7983 */ /* 0x000ee80000100800 */
[----:B------:R-:W3:Y:S01]  /*8fa0*/  LDL R14, [R1+0x60] ;  /* 0x00006000010e7983 */ /* 0x000ee20000100800 */
[----:B--2---:R-:W-:-:S04]  /*8fb0*/  LEA R6, P0, R4, R0, 0x1 ;  /* 0x0000000004067211 */ /* 0x004fc800078008ff */
[----:B------:R-:W-:Y:S02]  /*8fc0*/  LEA.HI.X R7, R4, R8, R5, 0x1, P0 ;  /* 0x0000000804077211 */ /* 0x000fe400000f0c05 */
[----:B----4-:R-:W-:-:S04]  /*8fd0*/  LEA R4, P0, R2, R0, 0x1 ;  /* 0x0000000002047211 */ /* 0x010fc800078008ff */
[----:B---3--:R-:W-:Y:S02]  /*8fe0*/  LEA.HI.X R5, R2, R8, R3, 0x1, P0 ;  /* 0x0000000802057211 */ /* 0x008fe400000f0c03 */
[----:B------:R-:W-:Y:S01]  /*8ff0*/  LEA R2, P0, R13, R0, 0x1 ;  /* 0x000000000d027211 */ /* 0x000fe200078008ff */
        /* <DEDUP_REMOVED lines=8> */
.L_x_754:
[----:B------:R-:W-:Y:S05]  /*9080*/  BSYNC B0 ;  /* 0x0000000000007941 */ /* 0x000fea0003800000 */
.L_x_753:
[----:B------:R-:W-:Y:S05]  /*9090*/  BRA.DIV ~URZ, `(.L_x_755) ;  /* 0x0001bcf27f007947 */ /* 0x000fea000b800000 */
[----:B---3--:R3:W2:Y:S04]  /*90a0*/  SHFL.IDX PT, R8, R10, 0x1, 0x1c1f ;  /* 0x003c1f000a087f89 */ /* 0x0086a800000e0000 */
[----:B-1----:R3:W1:Y:S02]  /*90b0*/  SHFL.IDX PT, R0, R11, 0x1, 0x1c1f ;  /* 0x003c1f000b007f89 */ /* 0x00266400000e0000 */
.L_x_957:
[----:B------:R-:W-:Y:S01]  /*90c0*/  IADD3 R2, R9, 0x20, RZ ;  /* 0x0000002009027810 */ /* 0x000fe20007ffe0ff */
[----:B------:R-:W-:Y:S03]  /*90d0*/  BSSY B0, `(.L_x_756) ;  /* 0x0000016000007945 */ /* 0x000fe60003800000 */
[----:B------:R-:W-:-:S13]  /*90e0*/  ISETP.GE.AND P0, PT, R2, R26, PT ;  /* 0x0000001a0200720c */ /* 0x000fda0003f06270 */
[----:B------:R-:W-:Y:S05]  /*90f0*/  @P0 BRA `(.L_x_757) ;  /* 0x0000013000000947 */ /* 0x000fea0003800000 */
[----:B---3--:R-:W3:Y:S04]  /*9100*/  LDL.64 R4, [R1+0x38] ;  /* 0x0000380001047983 */ /* 0x008ee80000100a00 */
[----:B----4-:R-:W4:Y:S04]  /*9110*/  LDL R3, [R1+0x24] ;  /* 0x0000240001037983 */ /* 0x010f280000100800 */
[----:B--2---:R-:W2:Y:S04]  /*9120*/  LDL R15, [R1+0x64] ;  /* 0x00006400010f7983 */ /* 0x004ea80000100800 */
[----:B------:R-:W2:Y:S04]  /*9130*/  LDL R13, [R1+0x40] ;  /* 0x00004000010d7983 */ /* 0x000ea80000100800 */
[----:B------:R-:W2:Y:S04]  /*9140*/  LDL R12, [R1+0x1c] ;  /* 0x00001c00010c7983 */ /* 0x000ea80000100800 */
[----:B------:R-:W2:Y:S01]  /*9150*/  LDL R14, [R1+0x60] ;  /* 0x00006000010e7983 */ /* 0x000ea20000100800 */
[----:B-1-3--:R-:W-:-:S04]  /*9160*/  LEA R6, P0, R4, R0, 0x1 ;  /* 0x0000000004067211 */ /* 0x00afc800078008ff */
[----:B------:R-:W-:Y:S02]  /*9170*/  LEA.HI.X R7, R4, R8, R5, 0x1, P0 ;  /* 0x0000000804077211 */ /* 0x000fe400000f0c05 */
[----:B----4-:R-:W-:-:S04]  /*9180*/  LEA R4, P0, R3, R0, 0x1 ;  /* 0x0000000003047211 */ /* 0x010fc800078008ff */
[----:B--2---:R-:W-:Y:S02]  /*9190*/  LEA.HI.X R5, R3, R8, R15, 0x1, P0 ;  /* 0x0000000803057211 */ /* 0x004fe400000f0c0f */
        /* <DEDUP_REMOVED lines=9> */
.L_x_757:
[----:B------:R-:W-:Y:S05]  /*9230*/  BSYNC B0 ;  /* 0x0000000000007941 */ /* 0x000fea0003800000 */
.L_x_756:
[----:B------:R-:W-:Y:S05]  /*9240*/  BRA.DIV ~URZ, `(.L_x_758) ;  /* 0x0001bc027f007947 */ /* 0x000fea000b800000 */
[----:B--2---:R2:W3:Y:S02]  /*9250*/  SHFL.IDX PT, R8, R10, 0x2, 0x1c1f ;  /* 0x005c1f000a087f89 */ /* 0x0044e400000e0000 */
.L_x_958:
[----:B------:R-:W-:Y:S05]  /*9260*/  BRA.DIV ~URZ, `(.L_x_759) ;  /* 0x0001bc527f007947 */ /* 0x000fea000b800000 */
[----:B-1----:R1:W2:Y:S02]  /*9270*/  SHFL.IDX PT, R0, R11, 0x2, 0x1c1f ;  /* 0x005c1f000b007f89 */ /* 0x0022a400000e0000 */
.L_x_959:
[----:B------:R-:W-:Y:S01]  /*9280*/  IADD3 R2, R9, 0x40, RZ ;  /* 0x0000004009027810 */ /* 0x000fe20007ffe0ff */
[----:B------:R-:W-:Y:S03]  /*9290*/  BSSY B0, `(.L_x_760) ;  /* 0x0000016000007945 */ /* 0x000fe60003800000 */
[----:B------:R-:W-:-:S13]  /*92a0*/  ISETP.GE.AND P0, PT, R2, R26, PT ;  /* 0x0000001a0200720c */ /* 0x000fda0003f06270 */
[----:B------:R-:W-:Y:S05]  /*92b0*/  @P0 BRA `(.L_x_761) ;  /* 0x0000013000000947 */ /* 0x000fea0003800000 */
[----:B----4-:R-:W4:Y:S04]  /*92c0*/  LDL.64 R4, [R1+0x38] ;  /* 0x0000380001047983 */ /* 0x010f280000100a00 */
[----:B---3--:R-:W3:Y:S04]  /*92d0*/  LDL R3, [R1+0x24] ;  /* 0x0000240001037983 */ /* 0x008ee80000100800 */
[----:B--2---:R-:W2:Y:S04]  /*92e0*/  LDL R15, [R1+0x64] ;  /* 0x00006400010f7983 */ /* 0x004ea80000100800 */
[----:B------:R-:W2:Y:S04]  /*92f0*/  LDL R13, [R1+0x40] ;  /* 0x00004000010d7983 */ /* 0x000ea80000100800 */
[----:B------:R-:W2:Y:S04]  /*9300*/  LDL R12, [R1+0x1c] ;  /* 0x00001c00010c7983 */ /* 0x000ea80000100800 */
[----:B------:R-:W2:Y:S01]  /*9310*/  LDL R14, [R1+0x60] ;  /* 0x00006000010e7983 */ /* 0x000ea20000100800 */
[----:B----4-:R-:W-:-:S04]  /*9320*/  LEA R6, P0, R4, R0, 0x1 ;  /* 0x0000000004067211 */ /* 0x010fc800078008ff */
[----:B------:R-:W-:Y:S02]  /*9330*/  LEA.HI.X R7, R4, R8, R5, 0x1, P0 ;  /* 0x0000000804077211 */ /* 0x000fe400000f0c05 */
[----:B---3--:R-:W-:-:S04]  /*9340*/  LEA R4, P0, R3, R0, 0x1 ;  /* 0x0000000003047211 */ /* 0x008fc800078008ff */
        /* <DEDUP_REMOVED lines=10> */
.L_x_761:
[----:B------:R-:W-:Y:S05]  /*93f0*/  BSYNC B0 ;  /* 0x0000000000007941 */ /* 0x000fea0003800000 */
.L_x_760:
[----:B------:R-:W-:Y:S05]  /*9400*/  BRA.DIV ~URZ, `(.L_x_762) ;  /* 0x0001bb127f007947 */ /* 0x000fea000b800000 */
[----:B---3--:R3:W1:Y:S04]  /*9410*/  SHFL.IDX PT, R8, R10, 0x3, 0x1c1f ;  /* 0x007c1f000a087f89 */ /* 0x00866800000e0000 */
[----:B--2---:R3:W2:Y:S02]  /*9420*/  SHFL.IDX PT, R0, R11, 0x3, 0x1c1f ;  /* 0x007c1f000b007f89 */ /* 0x0046a400000e0000 */
.L_x_960:
[----:B---3--:R-:W3:Y:S04]  /*9430*/  LDL.64 R12, [R1+0x38] ;  /* 0x00003800010c7983 */ /* 0x008ee80000100a00 */
[----:B----4-:R-:W4:Y:S04]  /*9440*/  LDL R4, [R1+0x24] ;  /* 0x0000240001047983 */ /* 0x010f280000100800 */
[----:B--2---:R-:W2:Y:S04]  /*9450*/  LDL R5, [R1+0x64] ;  /* 0x0000640001057983 */ /* 0x004ea80000100800 */
[----:B------:R-:W2:Y:S04]  /*9460*/  LDL R10, [R1+0x40] ;  /* 0x00004000010a7983 */ /* 0x000ea80000100800 */
[----:B------:R-:W2:Y:S04]  /*9470*/  LDL R105, [R1+0x1c] ;  /* 0x00001c0001697983 */ /* 0x000ea80000100800 */
[----:B-1----:R-:W2:Y:S04]  /*9480*/  LDL R11, [R1+0x60] ;  /* 0x00006000010b7983 */ /* 0x002ea80000100800 */
[----:B------:R-:W2:Y:S04]  /*9490*/  LDL.64 R138, [R1+0x8] ;  /* 0x00000800018a7983 */ /* 0x000ea80000100a00 */
[----:B------:R-:W2:Y:S04]  /*94a0*/  LDL R137, [R1+0x4] ;  /* 0x0000040001897983 */ /* 0x000ea80000100800 */
[----:B------:R1:W5:Y:S01]  /*94b0*/  LDL R239, [R1+0x20] ;  /* 0x0000200001ef7983 */ /* 0x0003620000100800 */
[----:B------:R-:W-:-:S03]  /*94c0*/  IADD3 R2, R9, 0x60, RZ ;  /* 0x0000006009027810 */ /* 0x000fc60007ffe0ff */
[----:B------:R-:W1:Y:S01]  /*94d0*/  S2R R107, SR_TID.X ;  /* 0x00000000006b7919 */ /* 0x000e620000002100 */
[----:B------:R-:W-:Y:S01]  /*94e0*/  ISETP.GE.AND P0, PT, R2, R26, PT ;  /* 0x0000001a0200720c */ /* 0x000fe20003f06270 */
[----:B------:R-:W-:-:S04]  /*94f0*/  IMAD.MOV.U32 R108, RZ, RZ, 0x30 ;  /* 0x00000030ff6c7424 */ /* 0x000fc800078e00ff */
[----:B------:R-:W-:-:S04]  /*9500*/  IMAD R108, R235, -0x30, R108 ;  /* 0xffffffd0eb6c7824 */ /* 0x000fc800078e026c */
[----:B------:R-:W-:Y:S01]  /*9510*/  IMAD.IADD R133, R252, 0x1, R108 ;  /* 0x00000001fc857824 */ /* 0x000fe200078e026c */
[----:B------:R-:W-:Y:S02]  /*9520*/  SHF.R.S32.HI R104, RZ, 0x1f, R132 ;  /* 0x0000001fff687819 */ /* 0x000fe40000011484 */
[----:B-1----:R-:W-:-:S04]  /*9530*/  SHF.R.S32.HI R140, RZ, 0x1f, R107 ;  /* 0x0000001fff8c7819 */ /* 0x002fc8000001146b */
[----:B------:R-:W-:-:S04]  /*9540*/  LEA.HI R140, R140, R107, RZ, 0x2 ;  /* 0x0000006b8c8c7211 */ /* 0x000fc800078f10ff */
[----:B------:R-:W-:Y:S02]  /*9550*/  SHF.R.S32.HI R140, RZ, 0x2, R140 ;  /* 0x00000002ff8c7819 */ /* 0x000fe4000001148c */
[C---:B------:R-:W-:Y:S02]  /*9560*/  LOP3.LUT P5, RZ, R203.reuse, 0x100, RZ, 0xc0, !PT ;  /* 0x00000100cbff7812 */ /* 0x040fe400078ac0ff */
[----:B------:R-:W-:Y:S01]  /*9570*/  LOP3.LUT P6, RZ, R203, 0x40, RZ, 0xc0, !PT ;  /* 0x00000040cbff7812 */ /* 0x000fe200078cc0ff */
[----:B------:R-:W-:Y:S01]  /*9580*/  IMAD.MOV.U32 R240, RZ, RZ, c[0x0][0x2c4] ;  /* 0x0000b100fff07624 */ /* 0x000fe200078e00ff */
[----:B---3--:R-:W-:-:S04]  /*9590*/  @!P0 LEA R6, P1, R12, R0, 0x1 ;  /* 0x000000000c068211 */ /* 0x008fc800078208ff */
[----:B------:R-:W-:Y:S02]  /*95a0*/  @!P0 LEA.HI.X R7, R12, R8, R13, 0x1, P1 ;  /* 0x000000080c078211 */ /* 0x000fe400008f0c0d */
[----:B----4-:R-:W-:-:S04]  /*95b0*/  @!P0 LEA R2, P1, R4, R0, 0x1 ;  /* 0x0000000004028211 */ /* 0x010fc800078208ff */
[----:B--2---:R-:W-:Y:S02]  /*95c0*/  @!P0 LEA.HI.X R3, R4, R8, R5, 0x1, P1 ;  /* 0x0000000804038211 */ /* 0x004fe400008f0c05 */
[----:B------:R-:W-:Y:S01]  /*95d0*/  @!P0 LEA R4, P1, R10, R0, 0x1 ;  /* 0x000000000a048211 */ /* 0x000fe200078208ff */
[----:B------:R-:W-:-:S05]  /*95e0*/  @!P0 IMAD.SHL.U32 R0, R105, 0x2, RZ ;  /* 0x0000000269008824 */ /* 0x000fca00078e00ff */
[----:B------:R-:W-:Y:S01]  /*95f0*/  @!PT LDS RZ, [RZ] ;  /* 0x00000000fffff984 */ /* 0x000fe20000000800 */
[----:B------:R-:W-:Y:S01]  /*9600*/  @!PT LDS RZ, [RZ] ;  /* 0x00000000fffff984 */ /* 0x000fe20000000800 */
[----:B------:R-:W-:Y:S01]  /*9610*/  @!PT LDS RZ, [RZ] ;  /* 0x00000000fffff984 */ /* 0x000fe20000000800 */
[----:B------:R1:W-:Y:S01]  /*9620*/  @!P0 LDGSTS.E.BYPASS.LTC128B.128 [R0+0x7880], [R6.64], !P4 ;  /* 0x0788000006008fae */ /* 0x0003e2000e101d46 */
[----:B------:R-:W-:-:S03]  /*9630*/  @!P0 LEA.HI.X R5, R10, R8, R11, 0x1, P1 ;  /* 0x000000080a058211 */ /* 0x000fc600008f0c0b */
[----:B------:R2:W-:Y:S04]  /*9640*/  @!P0 LDGSTS.E.BYPASS.LTC128B.128 [R0+0x9880], [R2.64], !P3 ;  /* 0x0988000002008fae */ /* 0x0005e8000d901d46 */
[----:B------:R3:W-:Y:S01]  /*9650*/  @!P0 LDGSTS.E.BYPASS.LTC128B.128 [R0+0xb880], [R4.64], !P2 ;  /* 0x0b88000004008fae */ /* 0x0007e2000d101d46 */
[----:B------:R-:W-:Y:S02]  /*9660*/  IMAD.MOV.U32 R134, RZ, RZ, R138 ;  /* 0x000000ffff867224 */ /* 0x000fe400078e008a */
[----:B------:R-:W-:Y:S01]  /*9670*/  IMAD.MOV.U32 R135, RZ, RZ, R137 ;  /* 0x000000ffff877224 */ /* 0x000fe200078e0089 */
[----:B------:R-:W0:Y:S01]  /*9680*/  LDGDEPBAR ;  /* 0x00000000000079af */ /* 0x000e220000000000 */
[----:B-1----:R-:W-:Y:S01]  /*9690*/  IMNMX R6, R133, 0x30, PT ;  /* 0x0000003085067817 */ /* 0x002fe20003800200 */
[----:B------:R-:W-:-:S04]  /*96a0*/  IMAD R7, R104, c[0x0][0x1e0], RZ ;  /* 0x0000780068077a24 */ /* 0x000fc800078e02ff */
[----:B------:R-:W-:Y:S02]  /*96b0*/  IMAD.IADD R6, R6, 0x1, -R140 ;  /* 0x0000000106067824 */ /* 0x000fe400078e0a8c */
[----:B--2---:R-:W-:-:S03]  /*96c0*/  IMAD.WIDE.U32 R2, R132, c[0x0][0x1e0], RZ ;  /* 0x0000780084027a25 */ /* 0x004fc600078e00ff */
[----:B------:R-:W-:Y:S01]  /*96d0*/  ISETP.GE.AND P0, PT, R6, 0x21, PT ;  /* 0x000000210600780c */ /* 0x000fe20003f06270 */
[----:B------:R-:W-:-:S04]  /*96e0*/  IMAD R7, R132, c[0x0][0x1e4], R7 ;  /* 0x0000790084077a24 */ /* 0x000fc800078e0207 */
[----:B---3--:R-:W-:Y:S02]  /*96f0*/  IMAD.IADD R0, R3, 0x1, R7 ;  /* 0x0000000103007824 */ /* 0x008fe400078e0207 */
[----:B------:R-:W-:Y:S02]  /*9700*/  IMAD.MOV.U32 R7, RZ, RZ, 0x20 ;  /* 0x00000020ff077424 */ /* 0x000fe400078e00ff */
[----:B------:R-:W-:-:S04]  /*9710*/  IMAD.WIDE.U32 R2, R2, 0x30, R134 ;  /* 0x0000003002027825 */ /* 0x000fc800078e0086 */
[----:B------:R-:W-:Y:S02]  /*9720*/  IMAD R0, R0, 0x30, RZ ;  /* 0x0000003000007824 */ /* 0x000fe400078e02ff */
[----:B------:R-:W-:-:S04]  /*9730*/  IMAD.WIDE.U32 R4, R7, c[0x0][0x1e0], RZ ;  /* 0x0000780007047a25 */ /* 0x000fc800078e00ff */
[----:B------:R-:W-:Y:S02]  /*9740*/  IMAD R7, R7, c[0x0][0x1e4], RZ ;  /* 0x0000790007077a24 */ /* 0x000fe400078e02ff */
[----:B------:R-:W-:Y:S01]  /*9750*/  IMAD.IADD R0, R3, 0x1, R0 ;  /* 0x0000000103007824 */ /* 0x000fe200078e0200 */
[----:B------:R-:W-:Y:S01]  /*9760*/  @P0 IADD3 R3, P1, R2, R4, RZ ;  /* 0x0000000402030210 */ /* 0x000fe20007f3e0ff */
[----:B------:R-:W-:Y:S03]  /*9770*/  WARPSYNC 0xffffffff ;  /* 0xffffffff00007948 */ /* 0x000fe60003800000 */
[----:B------:R-:W-:Y:S01]  /*9780*/  @P0 IADD3.X R7, R0, R5, R7, P1, !PT ;  /* 0x0000000500070210 */ /* 0x000fe20000ffe407 */
[----:B------:R-:W-:Y:S01]  /*9790*/  BAR.SYNC.DEFER_BLOCKING 0x0 ;  /* 0x0000000000007b1d */ /* 0x000fe20000010000 */
[----:B------:R-:W-:Y:S02]  /*97a0*/  ISETP.GE.AND P1, PT, R6, 0x1, PT ;  /* 0x000000010600780c */ /* 0x000fe40003f26270 */
[----:B------:R-:W-:-:S11]  /*97b0*/  LOP3.LUT P4, RZ, R203, 0x80, RZ, 0xc0, !PT ;  /* 0x00000080cbff7812 */ /* 0x000fd6000788c0ff */
[----:B------:R-:W-:Y:S01]  /*97c0*/  @P1 LEA R4, P2, R2, c[0x0][0x1c8], 0x1 ;  /* 0x0000720002041a11 */ /* 0x000fe200078408ff */
[----:B------:R-:W-:-:S03]  /*97d0*/  @P1 IMAD.SHL.U32 R6, R105, 0x2, RZ ;  /* 0x0000000269061824 */ /* 0x000fc600078e00ff */
[----:B------:R-:W-:Y:S02]  /*97e0*/  @P1 LEA.HI.X R5, R2, c[0x0][0x1cc], R0, 0x1, P2 ;  /* 0x0000730002051a11 */ /* 0x000fe400010f0c00 */
[----:B------:R-:W-:Y:S01]  /*97f0*/  @P0 LEA R2, P2, R3, c[0x0][0x1c8], 0x1 ;  /* 0x0000720003020a11 */ /* 0x000fe200078408ff */
[----:B------:R-:W-:-:S03]  /*9800*/  @P0 IMAD.SHL.U32 R0, R105, 0x2, RZ ;  /* 0x0000000269000824 */ /* 0x000fc600078e00ff */
[----:B------:R-:W-:Y:S01]  /*9810*/  @P0 LEA.HI.X R3, R3, c[0x0][0x1cc], R7, 0x1, P2 ;  /* 0x0000730003030a11 */ /* 0x000fe200010f0c07 */
        /* <DEDUP_REMOVED lines=8> */
[----:B------:R1:W-:Y:S01]  /*98a0*/  @P0 LDGSTS.E.BYPASS.LTC128B.128 [R0+0x5c80], [R2.64+0x80], !P6 ;  /* 0x05c8008002000fae */ /* 0x0003e2000f101d46 */
[----:B------:R-:W-:-:S03]  /*98b0*/  ISETP.LT.AND P0, PT, RZ, c[0x0][0x27c], PT ;  /* 0x00009f00ff007a0c */ /* 0x000fc60003f01270 */
[----:B------:R-:W0:Y:S01]  /*98c0*/  LDGDEPBAR ;  /* 0x00000000000079af */ /* 0x000e220000000000 */
[----:B------:R-:W-:-:S09]  /*98d0*/  ISETP.NE.AND P5, PT, R240, 0x1, PT ;  /* 0x00000001f000780c */ /* 0x000fd20003fa5270 */
[----:B------:R-:W-:Y:S05]  /*98e0*/  @P0 BRA `(.L_x_763) ;  /* 0x0000002000000947 */ /* 0x000fea0003800000 */
[----:B------:R-:W-:-:S04]  /*98f0*/  DEPBAR.LE SB0, 0x1 ;  /* 0x000080400000791a */ /* 0x000fc80000000000 */
[----:B------:R-:W-:Y:S05]  /*9900*/  BRA `(.L_x_764) ;  /* 0x000069e000007947 */ /* 0x000fea0003800000 */
.L_x_763:
[----:B------:R-:W2:Y:S01]  /*9910*/  S2R R90, SR_TID.X ;  /* 0x00000000005a7919 */ /* 0x000ea20000002100 */
[----:B------:R-:W-:Y:S01]  /*9920*/  ULDC.U8 UR4, c[0x0][0x298] ;  /* 0x0000a60000047ab9 */ /* 0x000fe20000000000 */
[----:B-1---5:R-:W-:Y:S01]  /*9930*/  SHF.R.S32.HI R0, RZ, 0x1f, R136 ;  /* 0x0000001fff007819 */ /* 0x022fe20000011488 */
[----:B------:R-:W-:Y:S01]  /*9940*/  IMAD.WIDE.U32 R4, R136, c[0x0][0x280], RZ ;  /* 0x0000a00088047a25 */ /* 0x000fe200078e00ff */
[----:B------:R-:W-:Y:S01]  /*9950*/  ISETP.NE.AND P0, PT, RZ, UR4, PT ;  /* 0x00000004ff007c0c */ /* 0x000fe2000bf05270 */
[----:B------:R-:W-:Y:S01]  /*9960*/  BSSY B2, `(.L_x_764) ;  /* 0x0000698000027945 */ /* 0x000fe20003800000 */
[----:B------:R-:W-:Y:S01]  /*9970*/  LEA.HI R106, R107, R107, RZ, 0x1 ;  /* 0x0000006b6b6a7211 */ /* 0x000fe200078f08ff */
[C---:B------:R-:W-:Y:S02]  /*9980*/  IMAD R2, R0.reuse, c[0x0][0x280], RZ ;  /* 0x0000a00000027a24 */ /* 0x040fe400078e02ff */
[----:B------:R-:W-:Y:S01]  /*9990*/  IMAD R0, R0, c[0x0][0x290], RZ ;  /* 0x0000a40000007a24 */ /* 0x000fe200078e02ff */
[----:B------:R-:W-:Y:S01]  /*99a0*/  LOP3.LUT R106, R106, 0xfffffffe, RZ, 0xc0, !PT ;  /* 0xfffffffe6a6a7812 */ /* 0x000fe200078ec0ff */
[----:B------:R-:W-:-:S02]  /*99b0*/  IMAD R7, R136, c[0x0][0x284], R2 ;  /* 0x0000a10088077a24 */ /* 0x000fc400078e0202 */
[----:B------:R-:W-:Y:S01]  /*99c0*/  IMAD R6, R136, c[0x0][0x294], R0 ;  /* 0x0000a50088067a24 */ /* 0x000fe200078e0200 */
[----:B------:R-:W-:Y:S01]  /*99d0*/  IADD3 R106, -R106, R107, RZ ;  /* 0x0000006b6a6a7210 */ /* 0x000fe20007ffe1ff */
[----:B------:R-:W-:Y:S01]  /*99e0*/  IMAD.WIDE.U32 R2, R136, c[0x0][0x290], RZ ;  /* 0x0000a40088027a25 */ /* 0x000fe200078e00ff */
[----:B------:R-:W-:-:S03]  /*99f0*/  IADD3 R7, R7, R5, RZ ;  /* 0x0000000507077210 */ /* 0x000fc60007ffe0ff */
[----:B------:R-:W-:Y:S01]  /*9a00*/  IMAD.IADD R6, R6, 0x1, R3 ;  /* 0x0000000106067824 */ /* 0x000fe200078e0203 */
[----:B--2---:R-:W-:-:S04]  /*9a10*/  LEA.HI R112, R90, R90, RZ, 0x1 ;  /* 0x0000005a5a707211 */ /* 0x004fc800078f08ff */
[----:B------:R-:W-:-:S04]  /*9a20*/  SHF.R.S32.HI R112, RZ, 0x1, R112 ;  /* 0x00000001ff707819 */ /* 0x000fc80000011470 */
[----:B------:R-:W-:-:S05]  /*9a30*/  IADD3 R20, R112, R239, RZ ;  /* 0x000000ef70147210 */ /* 0x000fca0007ffe0ff */
[----:B------:R-:W-:Y:S01]  /*9a40*/  IMAD R0, R106, 0x40, R20 ;  /* 0x000000406a007824 */ /* 0x000fe200078e0214 */
[----:B------:R-:W-:Y:S05]  /*9a50*/  @!P0 BRA `(.L_x_765) ;  /* 0x0000346000008947 */ /* 0x000fea0003800000 */
[----:B------:R-:W-:Y:S01]  /*9a60*/  @P5 IMAD.HI.U32 R3, R0, c[0x0][0x2c8], RZ ;  /* 0x0000b20000035a27 */ /* 0x000fe200078e00ff */
[----:B------:R-:W-:Y:S01]  /*9a70*/  BSSY B0, `(.L_x_766) ;  /* 0x0000068000007945 */ /* 0x000fe20003800000 */
[----:B------:R-:W-:Y:S01]  /*9a80*/  SHF.R.S32.HI R48, RZ, 0x1f, R31 ;  /* 0x0000001fff307819 */ /* 0x000fe2000001141f */
[----:B------:R-:W-:Y:S01]  /*9a90*/  CS2R R70, SRZ ;  /* 0x0000000000467805 */ /* 0x000fe2000001ff00 */
[----:B------:R-:W-:Y:S01]  /*9aa0*/  IMAD.MOV.U32 R5, RZ, RZ, R7 ;  /* 0x000000ffff057224 */ /* 0x000fe200078e0007 */
[----:B------:R-:W-:Y:S01]  /*9ab0*/  @P5 SHF.R.U32.HI R0, RZ, c[0x0][0x2cc], R3 ;  /* 0x0000b300ff005a19 */ /* 0x000fe20000011603 */
[----:B------:R-:W-:Y:S01]  /*9ac0*/  IMAD.MOV.U32 R7, RZ, RZ, R6 ;  /* 0x000000ffff077224 */ /* 0x000fe200078e0006 */
[----:B------:R-:W-:Y:S01]  /*9ad0*/  SHF.R.S32.HI R21, RZ, 0x1f, R32 ;  /* 0x0000001fff157819 */ /* 0x000fe20000011420 */
[----:B------:R-:W-:Y:S01]  /*9ae0*/  IMAD.MOV.U32 R6, RZ, RZ, R2 ;  /* 0x000000ffff067224 */ /* 0x000fe200078e0002 */
[----:B------:R-:W-:Y:S01]  /*9af0*/  SHF.R.S32.HI R3, RZ, 0x1f, R0 ;  /* 0x0000001fff037819 */ /* 0x000fe20000011400 */
[----:B------:R-:W-:Y:S01]  /*9b00*/  IMAD.WIDE.U32 R4, R0, c[0x0][0x280], R4 ;  /* 0x0000a00000047a25 */ /* 0x000fe200078e0004 */
[----:B------:R-:W-:Y:S01]  /*9b10*/  SHF.R.S32.HI R49, RZ, 0x1f, R153 ;  /* 0x0000001fff317819 */ /* 0x000fe20000011499 */
[----:B------:R-:W-:Y:S01]  /*9b20*/  CS2R R44, SRZ ;  /* 0x00000000002c7805 */ /* 0x000fe2000001ff00 */
[----:B------:R-:W-:Y:S01]  /*9b30*/  SHF.R.S32.HI R54, RZ, 0x1f, R30 ;  /* 0x0000001fff367819 */ /* 0x000fe2000001141e */
[C---:B------:R-:W-:Y:S01]  /*9b40*/  IMAD R8, R3.reuse, c[0x0][0x280], RZ ;  /* 0x0000a00003087a24 */ /* 0x040fe200078e02ff */
[----:B------:R-:W-:Y:S01]  /*9b50*/  LEA R27, P0, R4, c[0x0][0x270], 0x1 ;  /* 0x00009c00041b7a11 */ /* 0x000fe200078008ff */
[----:B------:R-:W-:Y:S01]  /*9b60*/  IMAD R9, R3, c[0x0][0x290], RZ ;  /* 0x0000a40003097a24 */ /* 0x000fe200078e02ff */
[----:B------:R-:W-:Y:S01]  /*9b70*/  SHF.R.S32.HI R33, RZ, 0x1f, R164 ;  /* 0x0000001fff217819 */ /* 0x000fe200000114a4 */
[C---:B------:R-:W-:Y:S01]  /*9b80*/  IMAD R8, R0.reuse, c[0x0][0x284], R8 ;  /* 0x0000a10000087a24 */ /* 0x040fe200078e0208 */
[----:B------:R-:W-:Y:S01]  /*9b90*/  CS2R R36, SRZ ;  /* 0x0000000000247805 */ /* 0x000fe2000001ff00 */
[----:B------:R-:W-:Y:S01]  /*9ba0*/  IMAD.WIDE.U32 R2, R0, c[0x0][0x290], R6 ;  /* 0x0000a40000027a25 */ /* 0x000fe200078e0006 */
[----:B------:R-:W-:Y:S01]  /*9bb0*/  CS2R R28, SRZ ;  /* 0x00000000001c7805 */ /* 0x000fe2000001ff00 */
[----:B------:R-:W-:Y:S01]  /*9bc0*/  CS2R R22, SRZ ;  /* 0x0000000000167805 */ /* 0x000fe2000001ff00 */
[----:B------:R-:W-:Y:S01]  /*9bd0*/  CS2R R16, SRZ ;  /* 0x0000000000107805 */ /* 0x000fe2000001ff00 */
[----:B------:R-:W-:Y:S01]  /*9be0*/  IMAD.IADD R5, R5, 0x1, R8 ;  /* 0x0000000105057824 */ /* 0x000fe200078e0208 */
[----:B------:R-:W-:Y:S01]  /*9bf0*/  LEA R40, P1, R2, c[0x0][0x288], 0x1 ;  /* 0x0000a20002287a11 */ /* 0x000fe200078208ff */
[----:B------:R-:W-:Y:S01]  /*9c00*/  IMAD R0, R0, c[0x0][0x294], R9 ;  /* 0x0000a50000007a24 */ /* 0x000fe200078e0209 */
[----:B------:R-:W-:Y:S01]  /*9c10*/  CS2R R46, SRZ ;  /* 0x00000000002e7805 */ /* 0x000fe2000001ff00 */
[----:B------:R-:W-:Y:S01]  /*9c20*/  CS2R R8, SRZ ;  /* 0x0000000000087805 */ /* 0x000fe2000001ff00 */
[----:B------:R-:W-:Y:S01]  /*9c30*/  LEA.HI.X R15, R4, c[0x0][0x274], R5, 0x1, P0 ;  /* 0x00009d00040f7a11 */ /* 0x000fe200000f0c05 */
[----:B------:R-:W-:Y:S01]  /*9c40*/  IMAD.IADD R0, R3, 0x1, R0 ;  /* 0x0000000103007824 */ /* 0x000fe200078e0200 */
[----:B------:R-:W-:Y:S01]  /*9c50*/  ISETP.GE.AND P0, PT, R20, R26, PT ;  /* 0x0000001a1400720c */ /* 0x000fe20003f06270 */
[----:B------:R1:W2:Y:S01]  /*9c60*/  SHFL.IDX PT, R4, R27, RZ, 0x1e1f ;  /* 0x001e1fff1b047589 */ /* 0x0002a200000e0000 */
[----:B------:R-:W-:Y:S01]  /*9c70*/  CS2R R38, SRZ ;  /* 0x0000000000267805 */ /* 0x000fe2000001ff00 */
[----:B------:R-:W-:Y:S01]  /*9c80*/  CS2R R34, SRZ ;  /* 0x0000000000227805 */ /* 0x000fe2000001ff00 */
[----:B------:R-:W-:Y:S01]  /*9c90*/  LEA.HI.X R14, R2, c[0x0][0x28c], R0, 0x1, P1 ;  /* 0x0000a300020e7a11 */ /* 0x000fe200008f0c00 */
[----:B------:R1:W3:Y:S01]  /*9ca0*/  SHFL.IDX PT, R5, R15, RZ, 0x1e1f ;  /* 0x001e1fff0f057589 */ /* 0x0002e200000e0000 */
[----:B------:R-:W-:Y:S01]  /*9cb0*/  CS2R R24, SRZ ;  /* 0x0000000000187805 */ /* 0x000fe2000001ff00 */
[----:B------:R-:W-:Y:S01]  /*9cc0*/  CS2R R18, SRZ ;  /* 0x0000000000127805 */ /* 0x000fe2000001ff00 */
[----:B------:R-:W-:Y:S01]  /*9cd0*/  CS2R R6, SRZ ;  /* 0x0000000000067805 */ /* 0x000fe2000001ff00 */
[----:B------:R1:W4:Y:S04]  /*9ce0*/  SHFL.IDX PT, R2, R40, RZ, 0x1e1f ;  /* 0x001e1fff28027589 */ /* 0x00032800000e0000 */
[----:B------:R1:W1:Y:S01]  /*9cf0*/  SHFL.IDX PT, R3, R14, RZ, 0x1e1f ;  /* 0x001e1fff0e037589 */ /* 0x00026200000e0000 */
[----:B------:R-:W-:Y:S05]  /*9d00*/  @P0 BRA `(.L_x_767) ;  /* 0x000003e000000947 */ /* 0x000fea0003800000 */
[----:B------:R-:W-:Y:S01]  /*9d10*/  ISETP.GE.AND P0, PT, R32, c[0x0][0x27c], PT ;  /* 0x00009f0020007a0c */ /* 0x000fe20003f06270 */
[----:B------:R-:W-:Y:S01]  /*9d20*/  CS2R R16, SRZ ;  /* 0x0000000000107805 */ /* 0x000fe2000001ff00 */
[----:B------:R-:W-:-:S11]  /*9d30*/  CS2R R18, SRZ ;  /* 0x0000000000127805 */ /* 0x000fd6000001ff00 */
[C---:B------:R-:W-:Y:S01]  /*9d40*/  @!P0 IMAD.SHL.U32 R0, R32.reuse, 0x2, RZ ;  /* 0x0000000220008824 */ /* 0x040fe200078e00ff */
[----:B------:R-:W-:-:S04]  /*9d50*/  @!P0 SHF.L.U64.HI R7, R32, 0x1, R21 ;  /* 0x0000000120078819 */ /* 0x000fc80000010215 */
[----:B--2---:R-:W-:-:S05]  /*9d60*/  @!P0 IADD3 R8, P1, R4, R0, RZ ;  /* 0x0000000004088210 */ /* 0x004fca0007f3e0ff */
[----:B---3--:R-:W-:Y:S01]  /*9d70*/  @!P0 IMAD.X R9, R5, 0x1, R7, P1 ;  /* 0x0000000105098824 */ /* 0x008fe200008e0607 */
[----:B----4-:R-:W-:-:S04]  /*9d80*/  @!P0 IADD3 R6, P1, R2, R0, RZ ;  /* 0x0000000002068210 */ /* 0x010fc80007f3e0ff */
[----:B------:R2:W5:Y:S01]  /*9d90*/  @!P0 LD.E.64 R16, [R8.64] ;  /* 0x0000000608108980 */ /* 0x000562000c101b00 */
[----:B-1----:R-:W-:Y:S01]  /*9da0*/  @!P0 IMAD.X R7, R3, 0x1, R7, P1 ;  /* 0x0000000103078824 */ /* 0x002fe200008e0607 */
[----:B------:R-:W-:-:S04]  /*9db0*/  ISETP.GE.AND P1, PT, R164, c[0x0][0x27c], PT ;  /* 0x00009f00a4007a0c */ /* 0x000fc80003f26270 */
[----:B------:R1:W5:Y:S09]  /*9dc0*/  @!P0 LD.E.64 R18, [R6.64] ;  /* 0x0000000606128980 */ /* 0x000372000c101b00 */
[C---:B------:R-:W-:Y:S01]  /*9dd0*/  @!P1 IMAD.SHL.U32 R10, R164.reuse, 0x2, RZ ;  /* 0x00000002a40a9824 */ /* 0x040fe200078e00ff */
[----:B------:R-:W-:-:S04]  /*9de0*/  @!P1 SHF.L.U64.HI R0, R164, 0x1, R33 ;  /* 0x00000001a4009819 */ /* 0x000fc80000010221 */
[----:B--2---:R-:W-:-:S05]  /*9df0*/  @!P1 IADD3 R8, P0, R4, R10, RZ ;  /* 0x0000000a04089210 */ /* 0x004fca0007f1e0ff */
[----:B------:R-:W-:Y:S01]  /*9e00*/  @!P1 IMAD.X R9, R5, 0x1, R0, P0 ;  /* 0x0000000105099824 */ /* 0x000fe200000e0600 */
[----:B-1----:R-:W-:-:S05]  /*9e10*/  @!P1 IADD3 R6, P0, R2, R10, RZ ;  /* 0x0000000a02069210 */ /* 0x002fca0007f1e0ff */
[----:B------:R-:W-:Y:S01]  /*9e20*/  @!P1 IMAD.X R7, R3, 0x1, R0, P0 ;  /* 0x0000000103079824 */ /* 0x000fe200000e0600 */
[----:B------:R-:W-:Y:S01]  /*9e30*/  ISETP.GE.AND P0, PT, R31, c[0x0][0x27c], PT ;  /* 0x00009f001f007a0c */ /* 0x000fe20003f06270 */
[----:B------:R-:W-:Y:S01]  /*9e40*/  CS2R R22, SRZ ;  /* 0x0000000000167805 */ /* 0x000fe2000001ff00 */
[----:B------:R-:W-:Y:S01]  /*9e50*/  CS2R R24, SRZ ;  /* 0x0000000000187805 */ /* 0x000fe2000001ff00 */
[----:B------:R-:W-:-:S04]  /*9e60*/  ISETP.GE.AND P2, PT, R153, c[0x0][0x27c], PT ;  /* 0x00009f0099007a0c */ /* 0x000fc80003f46270 */
[----:B------:R1:W5:Y:S04]  /*9e70*/  @!P1 LD.E.64 R22, [R8.64] ;  /* 0x0000000608169980 */ /* 0x000368000c101b00 */
[----:B------:R2:W5:Y:S02]  /*9e80*/  @!P1 LD.E.64 R24, [R6.64] ;  /* 0x0000000606189980 */ /* 0x000564000c101b00 */
[C---:B------:R-:W-:Y:S01]  /*9e90*/  @!P0 IMAD.SHL.U32 R10, R31.reuse, 0x2, RZ ;  /* 0x000000021f0a8824 */ /* 0x040fe200078e00ff */
[----:B------:R-:W-:Y:S01]  /*9ea0*/  @!P0 SHF.L.U64.HI R0, R31, 0x1, R48 ;  /* 0x000000011f008819 */ /* 0x000fe20000010230 */
[----:B------:R-:W-:Y:S01]  /*9eb0*/  CS2R R28, SRZ ;  /* 0x00000000001c7805 */ /* 0x000fe2000001ff00 */
[----:B------:R-:W-:Y:S02]  /*9ec0*/  CS2R R34, SRZ ;  /* 0x0000000000227805 */ /* 0x000fe4000001ff00 */
[----:B-1----:R-:W-:-:S05]  /*9ed0*/  @!P0 IADD3 R8, P1, R4, R10, RZ ;  /* 0x0000000a04088210 */ /* 0x002fca0007f3e0ff */
[----:B------:R-:W-:Y:S01]  /*9ee0*/  @!P0 IMAD.X R9, R5, 0x1, R0, P1 ;  /* 0x0000000105098824 */ /* 0x000fe200008e0600 */
[----:B--2---:R-:W-:Y:S01]  /*9ef0*/  @!P0 IADD3 R6, P1, R2, R10, RZ ;  /* 0x0000000a02068210 */ /* 0x004fe20007f3e0ff */
[----:B------:R-:W-:-:S03]  /*9f00*/  @!P2 IMAD.SHL.U32 R10, R153, 0x2, RZ ;  /* 0x00000002990aa824 */ /* 0x000fc600078e00ff */
[----:B------:R1:W5:Y:S01]  /*9f10*/  @!P0 LD.E.64 R28, [R8.64] ;  /* 0x00000006081c8980 */ /* 0x000362000c101b00 */
[----:B------:R-:W-:Y:S01]  /*9f20*/  @!P0 IMAD.X R7, R3, 0x1, R0, P1 ;  /* 0x0000000103078824 */ /* 0x000fe200008e0600 */
[----:B------:R-:W-:-:S04]  /*9f30*/  @!P2 SHF.L.U64.HI R0, R153, 0x1, R49 ;  /* 0x000000019900a819 */ /* 0x000fc80000010231 */
[----:B------:R2:W5:Y:S01]  /*9f40*/  @!P0 LD.E.64 R34, [R6.64] ;  /* 0x0000000606228980 */ /* 0x000562000c101b00 */
[----:B------:R-:W-:Y:S01]  /*9f50*/  ISETP.GE.AND P1, PT, R154, c[0x0][0x27c], PT ;  /* 0x00009f009a007a0c */ /* 0x000fe20003f26270 */
[----:B------:R-:W-:Y:S01]  /*9f60*/  CS2R R36, SRZ ;  /* 0x0000000000247805 */ /* 0x000fe2000001ff00 */
[----:B------:R-:W-:Y:S01]  /*9f70*/  CS2R R38, SRZ ;  /* 0x0000000000267805 */ /* 0x000fe2000001ff00 */
[----:B-1----:R-:W-:-:S05]  /*9f80*/  @!P2 IADD3 R8, P0, R4, R10, RZ ;  /* 0x0000000a0408a210 */ /* 0x002fca0007f1e0ff */
[----:B------:R-:W-:Y:S01]  /*9f90*/  @!P2 IMAD.X R9, R5, 0x1, R0, P0 ;  /* 0x000000010509a824 */ /* 0x000fe200000e0600 */
[----:B--2---:R-:W-:-:S04]  /*9fa0*/  @!P2 IADD3 R6, P0, R2, R10, RZ ;  /* 0x0000000a0206a210 */ /* 0x004fc80007f1e0ff */
[----:B------:R-:W-:Y:S01]  /*9fb0*/  @!P1 IMAD.WIDE R12, R154, 0x2, R4 ;  /* 0x000000029a0c9825 */ /* 0x000fe200078e0204 */
[----:B------:R1:W5:Y:S03]  /*9fc0*/  @!P2 LD.E.64 R36, [R8.64] ;  /* 0x000000060824a980 */ /* 0x000366000c101b00 */
[----:B------:R-:W-:Y:S01]  /*9fd0*/  @!P2 IMAD.X R7, R3, 0x1, R0, P0 ;  /* 0x000000010307a824 */ /* 0x000fe200000e0600 */
[----:B------:R-:W-:Y:S01]  /*9fe0*/  ISETP.GE.AND P0, PT, R30, c[0x0][0x27c], PT ;  /* 0x00009f001e007a0c */ /* 0x000fe20003f06270 */
[----:B------:R-:W-:-:S03]  /*9ff0*/  @!P1 IMAD.WIDE R10, R154, 0x2, R2 ;  /* 0x000000029a0a9825 */ /* 0x000fc600078e0202 */
[----:B------:R2:W5:Y:S09]  /*a000*/  @!P2 LD.E.64 R38, [R6.64] ;  /* 0x000000060626a980 */ /* 0x000572000c101b00 */
[----:B------:R-:W-:Y:S01]  /*a010*/  @!P0 IMAD.SHL.U32 R0, R30, 0x2, RZ ;  /* 0x000000021e008824 */ /* 0x000fe200078e00ff */
[----:B-1----:R-:W-:Y:S01]  /*a020*/  CS2R R8, SRZ ;  /* 0x0000000000087805 */ /* 0x002fe2000001ff00 */
[----:B--2---:R-:W-:-:S05]  /*a030*/  CS2R R6, SRZ ;  /* 0x0000000000067805 */ /* 0x004fca000001ff00 */
[----:B------:R1:W5:Y:S04]  /*a040*/  @!P1 LD.E.64 R8, [R12.64] ;  /* 0x000000060c089980 */ /* 0x000368000c101b00 */
[----:B------:R2:W5:Y:S01]  /*a050*/  @!P1 LD.E.64 R6, [R10.64] ;  /* 0x000000060a069980 */ /* 0x000562000c101b00 */
[----:B------:R-:W-:Y:S01]  /*a060*/  @!P0 IADD3 R4, P1, R4, R0, RZ ;  /* 0x0000000004048210 */ /* 0x000fe20007f3e0ff */
[----:B------:R-:W-:Y:S01]  /*a070*/  CS2R R44, SRZ ;  /* 0x00000000002c7805 */ /* 0x000fe2000001ff00 */
[----:B------:R-:W-:Y:S01]  /*a080*/  CS2R R46, SRZ ;  /* 0x00000000002e7805 */ /* 0x000fe2000001ff00 */
[----:B--2---:R-:W-:-:S05]  /*a090*/  @!P0 SHF.L.U64.HI R10, R30, 0x1, R54 ;  /* 0x000000011e0a8819 */ /* 0x004fca0000010236 */
[----:B------:R-:W-:Y:S01]  /*a0a0*/  @!P0 IMAD.X R5, R5, 0x1, R10, P1 ;  /* 0x0000000105058824 */ /* 0x000fe200008e060a */
[----:B------:R-:W-:-:S04]  /*a0b0*/  @!P0 IADD3 R2, P1, R2, R0, RZ ;  /* 0x0000000002028210 */ /* 0x000fc80007f3e0ff */
[----:B------:R1:W5:Y:S01]  /*a0c0*/  @!P0 LD.E.64 R44, [R4.64] ;  /* 0x00000006042c8980 */ /* 0x000362000c101b00 */
[----:B------:R-:W-:-:S05]  /*a0d0*/  @!P0 IMAD.X R3, R3, 0x1, R10, P1 ;  /* 0x0000000103038824 */ /* 0x000fca00008e060a */
[----:B------:R1:W5:Y:S03]  /*a0e0*/  @!P0 LD.E.64 R46, [R2.64] ;  /* 0x00000006022e8980 */ /* 0x000366000c101b00 */
.L_x_767:
[----:B------:R-:W-:Y:S05]  /*a0f0*/  BSYNC B0 ;  /* 0x0000000000007941 */ /* 0x000fea0003800000 */
.L_x_766:
[----:B------:R-:W-:Y:S01]  /*a100*/  IADD3 R0, R20, 0x40, RZ ;  /* 0x0000004014007810 */ /* 0x000fe20007ffe0ff */
[----:B-1--45:R-:W-:Y:S01]  /*a110*/  IMAD.MOV.U32 R2, RZ, RZ, R36 ;  /* 0x000000ffff027224 */ /* 0x032fe200078e0024 */
[----:B------:R-:W-:Y:S01]  /*a120*/  MOV R10, R6 ;  /* 0x00000006000a7202 */ /* 0x000fe20000000f00 */
[----:B--2---:R-:W-:Y:S01]  /*a130*/  IMAD.MOV.U32 R4, RZ, RZ, R44 ;  /* 0x000000ffff047224 */ /* 0x004fe200078e002c */
[----:B------:R-:W-:Y:S01]  /*a140*/  ISETP.GE.AND P0, PT, R0, R26, PT ;  /* 0x0000001a0000720c */ /* 0x000fe20003f06270 */
[----:B------:R-:W-:Y:S01]  /*a150*/  IMAD.MOV.U32 R0, RZ, RZ, R37 ;  /* 0x000000ffff007224 */ /* 0x000fe200078e0025 */
[----:B---3--:R-:W1:Y:S01]  /*a160*/  SHFL.IDX PT, R5, R15, 0x1, 0x1e1f ;  /* 0x003e1f000f057f89 */ /* 0x008e6200000e0000 */
[----:B------:R-:W-:Y:S01]  /*a170*/  IMAD.MOV.U32 R3, RZ, RZ, R45 ;  /* 0x000000ffff037224 */ /* 0x000fe200078e002d */
[----:B------:R-:W-:Y:S01]  /*a180*/  BSSY B0, `(.L_x_768) ;  /* 0x000006d000007945 */ /* 0x000fe20003800000 */
[----:B------:R-:W-:Y:S01]  /*a190*/  IMAD.MOV.U32 R12, RZ, RZ, R18 ;  /* 0x000000ffff0c7224 */ /* 0x000fe200078e0012 */
[----:B------:R-:W-:Y:S01]  /*a1a0*/  PRMT R79, R2, 0x5410, R0 ;  /* 0x00005410024f7816 */ /* 0x000fe20000000000 */
[----:B------:R-:W-:Y:S01]  /*a1b0*/  IMAD.MOV.U32 R2, RZ, RZ, R22 ;  /* 0x000000ffff027224 */ /* 0x000fe200078e0016 */
[----:B------:R-:W-:Y:S01]  /*a1c0*/  PRMT R81, R4, 0x5410, R3 ;  /* 0x0000541004517816 */ /* 0x000fe20000000003 */
[----:B------:R-:W-:Y:S01]  /*a1d0*/  IMAD.MOV.U32 R0, RZ, RZ, R23 ;  /* 0x000000ffff007224 */ /* 0x000fe200078e0017 */
[----:B------:R-:W-:Y:S01]  /*a1e0*/  MOV R4, R28 ;  /* 0x0000001c00047202 */ /* 0x000fe20000000f00 */
[----:B------:R-:W-:Y:S01]  /*a1f0*/  IMAD.MOV.U32 R3, RZ, RZ, R29 ;  /* 0x000000ffff037224 */ /* 0x000fe200078e001d */
[----:B------:R-:W-:Y:S01]  /*a200*/  CS2R R64, SRZ ;  /* 0x0000000000407805 */ /* 0x000fe2000001ff00 */
[----:B------:R-:W-:Y:S01]  /*a210*/  IMAD.MOV.U32 R11, RZ, RZ, R19 ;  /* 0x000000ffff0b7224 */ /* 0x000fe200078e0013 */
[----:B------:R-:W-:Y:S01]  /*a220*/  PRMT R75, R2, 0x5410, R0 ;  /* 0x00005410024b7816 */ /* 0x000fe20000000000 */
[----:B------:R-:W-:Y:S01]  /*a230*/  IMAD.MOV.U32 R2, RZ, RZ, R8 ;  /* 0x000000ffff027224 */ /* 0x000fe200078e0008 */
[----:B------:R-:W-:Y:S01]  /*a240*/  PRMT R77, R4, 0x5410, R3 ;  /* 0x00005410044d7816 */ /* 0x000fe20000000003 */
[----:B------:R-:W-:Y:S01]  /*a250*/  IMAD.MOV.U32 R0, RZ, RZ, R9 ;  /* 0x000000ffff007224 */ /* 0x000fe200078e0009 */
[----:B------:R-:W-:Y:S01]  /*a260*/  MOV R4, R16 ;  /* 0x0000001000047202 */ /* 0x000fe20000000f00 */
[----:B------:R-:W-:Y:S01]  /*a270*/  IMAD.MOV.U32 R3, RZ, RZ, R17 ;  /* 0x000000ffff037224 */ /* 0x000fe200078e0011 */
[----:B------:R-:W-:Y:S01]  /*a280*/  PRMT R72, R12, 0x5410, R11 ;  /* 0x000054100c487816 */ /* 0x000fe2000000000b */
[----:B------:R-:W-:Y:S01]  /*a290*/  CS2R R60, SRZ ;  /* 0x00000000003c7805 */ /* 0x000fe2000001ff00 */
[----:B------:R-:W-:Y:S01]  /*a2a0*/  PRMT R55, R2, 0x5410, R0 ;  /* 0x0000541002377816 */ /* 0x000fe20000000000 */
[----:B------:R-:W-:Y:S01]  /*a2b0*/  IMAD.MOV.U32 R2, RZ, RZ, R38 ;  /* 0x000000ffff027224 */ /* 0x000fe200078e0026 */
[----:B------:R-:W-:Y:S01]  /*a2c0*/  PRMT R73, R4, 0x5410, R3 ;  /* 0x0000541004497816 */ /* 0x000fe20000000003 */
[----:B------:R-:W-:Y:S01]  /*a2d0*/  IMAD.MOV.U32 R0, RZ, RZ, R39 ;  /* 0x000000ffff007224 */ /* 0x000fe200078e0027 */
[----:B------:R-:W-:Y:S01]  /*a2e0*/  MOV R4, R46 ;  /* 0x0000002e00047202 */ /* 0x000fe20000000f00 */
[----:B------:R-:W-:Y:S01]  /*a2f0*/  IMAD.MOV.U32 R3, RZ, RZ, R47 ;  /* 0x000000ffff037224 */ /* 0x000fe200078e002f */
[----:B------:R-:W-:Y:S01]  /*a300*/  CS2R R56, SRZ ;  /* 0x0000000000387805 */ /* 0x000fe2000001ff00 */
[----:B------:R-:W-:Y:S01]  /*a310*/  CS2R R50, SRZ ;  /* 0x0000000000327805 */ /* 0x000fe2000001ff00 */
[----:B------:R-:W-:Y:S01]  /*a320*/  PRMT R78, R2, 0x5410, R0 ;  /* 0x00005410024e7816 */ /* 0x000fe20000000000 */
[----:B------:R-:W-:Y:S01]  /*a330*/  IMAD.MOV.U32 R2, RZ, RZ, R24 ;  /* 0x000000ffff027224 */ /* 0x000fe200078e0018 */
[----:B------:R-:W-:Y:S01]  /*a340*/  PRMT R80, R4, 0x5410, R3 ;  /* 0x0000541004507816 */ /* 0x000fe20000000003 */
[----:B------:R-:W-:Y:S01]  /*a350*/  IMAD.MOV.U32 R3, RZ, RZ, R35 ;  /* 0x000000ffff037224 */ /* 0x000fe200078e0023 */
[----:B------:R-:W-:Y:S01]  /*a360*/  MOV R0, R25 ;  /* 0x0000001900007202 */ /* 0x000fe20000000f00 */
[----:B------:R-:W-:Y:S01]  /*a370*/  CS2R R68, SRZ ;  /* 0x0000000000447805 */ /* 0x000fe2000001ff00 */
[----:B------:R-:W-:Y:S01]  /*a380*/  MOV R4, R34 ;  /* 0x0000002200047202 */ /* 0x000fe20000000f00 */
[----:B------:R-:W-:Y:S01]  /*a390*/  CS2R R66, SRZ ;  /* 0x0000000000427805 */ /* 0x000fe2000001ff00 */
[----:B------:R-:W-:Y:S01]  /*a3a0*/  PRMT R74, R2, 0x5410, R0 ;  /* 0x00005410024a7816 */ /* 0x000fe20000000000 */
[----:B------:R-:W-:Y:S01]  /*a3b0*/  IMAD.MOV.U32 R0, RZ, RZ, R7 ;  /* 0x000000ffff007224 */ /* 0x000fe200078e0007 */
[----:B------:R-:W-:Y:S01]  /*a3c0*/  PRMT R76, R4, 0x5410, R3 ;  /* 0x00005410044c7816 */ /* 0x000fe20000000003 */
[----:B------:R2:W3:Y:S01]  /*a3d0*/  SHFL.IDX PT, R2, R40, 0x1, 0x1e1f ;  /* 0x003e1f0028027f89 */ /* 0x0004e200000e0000 */
[----:B------:R-:W-:Y:S01]  /*a3e0*/  CS2R R62, SRZ ;  /* 0x00000000003e7805 */ /* 0x000fe2000001ff00 */
[----:B------:R-:W-:Y:S01]  /*a3f0*/  CS2R R58, SRZ ;  /* 0x00000000003a7805 */ /* 0x000fe2000001ff00 */
[----:B------:R-:W-:Y:S01]  /*a400*/  CS2R R52, SRZ ;  /* 0x0000000000347805 */ /* 0x000fe2000001ff00 */
[----:B------:R4:W1:Y:S01]  /*a410*/  SHFL.IDX PT, R4, R27, 0x1, 0x1e1f ;  /* 0x003e1f001b047f89 */ /* 0x00086200000e0000 */
[----:B------:R-:W-:-:S03]  /*a420*/  CS2R R42, SRZ ;  /* 0x00000000002a7805 */ /* 0x000fc6000001ff00 */
[----:B------:R1:W1:Y:S01]  /*a430*/  SHFL.IDX PT, R3, R14, 0x1, 0x1e1f ;  /* 0x003e1f000e037f89 */ /* 0x00026200000e0000 */
[----:B--2---:R-:W-:Y:S01]  /*a440*/  CS2R R40, SRZ ;  /* 0x0000000000287805 */ /* 0x004fe2000001ff00 */
[----:B----4-:R-:W-:Y:S01]  /*a450*/  PRMT R27, R10, 0x5410, R0 ;  /* 0x000054100a1b7816 */ /* 0x010fe20000000000 */
[----:B------:R-:W-:Y:S05]  /*a460*/  @P0 BRA `(.L_x_769) ;  /* 0x000003e000000947 */ /* 0x000fea0003800000 */
[----:B---3--:R-:W-:Y:S01]  /*a470*/  ISETP.GE.AND P0, PT, R32, c[0x0][0x27c], PT ;  /* 0x00009f0020007a0c */ /* 0x008fe20003f06270 */
[----:B------:R-:W-:Y:S01]  /*a480*/  CS2R R50, SRZ ;  /* 0x0000000000327805 */ /* 0x000fe2000001ff00 */
[----:B------:R-:W-:-:S11]  /*a490*/  CS2R R52, SRZ ;  /* 0x0000000000347805 */ /* 0x000fd6000001ff00 */
[C---:B------:R-:W-:Y:S01]  /*a4a0*/  @!P0 IMAD.SHL.U32 R0, R32.reuse, 0x2, RZ ;  /* 0x0000000220008824 */ /* 0x040fe200078e00ff */
[----:B------:R-:W-:-:S04]  /*a4b0*/  @!P0 SHF.L.U64.HI R11, R32, 0x1, R21 ;  /* 0x00000001200b8819 */ /* 0x000fc80000010215 */
[----:B-1----:R-:W-:-:S05]  /*a4c0*/  @!P0 IADD3 R12, P1, R4, R0, RZ ;  /* 0x00000000040c8210 */ /* 0x002fca0007f3e0ff */
[----:B------:R-:W-:Y:S01]  /*a4d0*/  @!P0 IMAD.X R13, R5, 0x1, R11, P1 ;  /* 0x00000001050d8824 */ /* 0x000fe200008e060b */
[----:B------:R-:W-:-:S04]  /*a4e0*/  @!P0 IADD3 R10, P1, R2, R0, RZ ;  /* 0x00000000020a8210 */ /* 0x000fc80007f3e0ff */
[----:B------:R1:W5:Y:S01]  /*a4f0*/  @!P0 LD.E.64 R50, [R12.64] ;  /* 0x000000060c328980 */ /* 0x000362000c101b00 */
[----:B------:R-:W-:Y:S01]  /*a500*/  @!P0 IMAD.X R11, R3, 0x1, R11, P1 ;  /* 0x00000001030b8824 */ /* 0x000fe200008e060b */
[----:B------:R-:W-:-:S04]  /*a510*/  ISETP.GE.AND P1, PT, R164, c[0x0][0x27c], PT ;  /* 0x00009f00a4007a0c */ /* 0x000fc80003f26270 */
[----:B------:R2:W5:Y:S09]  /*a520*/  @!P0 LD.E.64 R52, [R10.64] ;  /* 0x000000060a348980 */ /* 0x000572000c101b00 */
[----:B------:R-:W-:-:S05]  /*a530*/  @!P1 IMAD.SHL.U32 R0, R164, 0x2, RZ ;  /* 0x00000002a4009824 */ /* 0x000fca00078e00ff */
[----:B-1----:R-:W-:Y:S02]  /*a540*/  @!P1 IADD3 R12, P0, R4, R0, RZ ;  /* 0x00000000040c9210 */ /* 0x002fe40007f1e0ff */
[----:B--2---:R-:W-:-:S05]  /*a550*/  @!P1 SHF.L.U64.HI R11, R164, 0x1, R33 ;  /* 0x00000001a40b9819 */ /* 0x004fca0000010221 */
[----:B------:R-:W-:Y:S01]  /*a560*/  @!P1 IMAD.X R13, R5, 0x1, R11, P0 ;  /* 0x00000001050d9824 */ /* 0x000fe200000e060b */
[----:B------:R-:W-:-:S05]  /*a570*/  @!P1 IADD3 R10, P0, R2, R0, RZ ;  /* 0x00000000020a9210 */ /* 0x000fca0007f1e0ff */
[----:B------:R-:W-:Y:S01]  /*a580*/  @!P1 IMAD.X R11, R3, 0x1, R11, P0 ;  /* 0x00000001030b9824 */ /* 0x000fe200000e060b */
[----:B------:R-:W-:Y:S01]  /*a590*/  ISETP.GE.AND P0, PT, R31, c[0x0][0x27c], PT ;  /* 0x00009f001f007a0c */ /* 0x000fe20003f06270 */
[----:B------:R-:W-:Y:S01]  /*a5a0*/  CS2R R56, SRZ ;  /* 0x0000000000387805 */ /* 0x000fe2000001ff00 */
[----:B------:R-:W-:Y:S01]  /*a5b0*/  CS2R R58, SRZ ;  /* 0x00000000003a7805 */ /* 0x000fe2000001ff00 */
[----:B------:R-:W-:-:S04]  /*a5c0*/  ISETP.GE.AND P2, PT, R153, c[0x0][0x27c], PT ;  /* 0x00009f0099007a0c */ /* 0x000fc80003f46270 */
[----:B------:R1:W5:Y:S04]  /*a5d0*/  @!P1 LD.E.64 R56, [R12.64] ;  /* 0x000000060c389980 */ /* 0x000368000c101b00 */
[----:B------:R2:W5:Y:S02]  /*a5e0*/  @!P1 LD.E.64 R58, [R10.64] ;  /* 0x000000060a3a9980 */ /* 0x000564000c101b00 */
[----:B------:R-:W-:Y:S01]  /*a5f0*/  @!P0 IMAD.SHL.U32 R0, R31, 0x2, RZ ;  /* 0x000000021f008824 */ /* 0x000fe200078e00ff */
[----:B------:R-:W-:Y:S01]  /*a600*/  CS2R R60, SRZ ;  /* 0x00000000003c7805 */ /* 0x000fe2000001ff00 */
[----:B------:R-:W-:-:S03]  /*a610*/  CS2R R62, SRZ ;  /* 0x00000000003e7805 */ /* 0x000fc6000001ff00 */
[----:B-1----:R-:W-:Y:S02]  /*a620*/  @!P0 IADD3 R12, P1, R4, R0, RZ ;  /* 0x00000000040c8210 */ /* 0x002fe40007f3e0ff */
[----:B--2---:R-:W-:-:S05]  /*a630*/  @!P0 SHF.L.U64.HI R11, R31, 0x1, R48 ;  /* 0x000000011f0b8819 */ /* 0x004fca0000010230 */
[----:B------:R-:W-:Y:S01]  /*a640*/  @!P0 IMAD.X R13, R5, 0x1, R11, P1 ;  /* 0x00000001050d8824 */ /* 0x000fe200008e060b */
[----:B------:R-:W-:Y:S01]  /*a650*/  @!P0 IADD3 R10, P1, R2, R0, RZ ;  /* 0x00000000020a8210 */ /* 0x000fe20007f3e0ff */
[----:B------:R-:W-:-:S03]  /*a660*/  @!P2 IMAD.SHL.U32 R0, R153, 0x2, RZ ;  /* 0x000000029900a824 */ /* 0x000fc600078e00ff */
[----:B------:R1:W5:Y:S01]  /*a670*/  @!P0 LD.E.64 R60, [R12.64] ;  /* 0x000000060c3c8980 */ /* 0x000362000c101b00 */
[----:B------:R-:W-:-:S05]  /*a680*/  @!P0 IMAD.X R11, R3, 0x1, R11, P1 ;  /* 0x00000001030b8824 */ /* 0x000fca00008e060b */
[----:B------:R2:W5:Y:S01]  /*a690*/  @!P0 LD.E.64 R62, [R10.64] ;  /* 0x000000060a3e8980 */ /* 0x000562000c101b00 */
[----:B------:R-:W-:Y:S01]  /*a6a0*/  ISETP.GE.AND P1, PT, R154, c[0x0][0x27c], PT ;  /* 0x00009f009a007a0c */ /* 0x000fe20003f26270 */
[----:B------:R-:W-:Y:S01]  /*a6b0*/  CS2R R64, SRZ ;  /* 0x0000000000407805 */ /* 0x000fe2000001ff00 */
[----:B-1----:R-:W-:Y:S02]  /*a6c0*/  @!P2 IADD3 R12, P0, R4, R0, RZ ;  /* 0x00000000040ca210 */ /* 0x002fe40007f1e0ff */
[----:B--2---:R-:W-:-:S05]  /*a6d0*/  @!P2 SHF.L.U64.HI R11, R153, 0x1, R49 ;  /* 0x00000001990ba819 */ /* 0x004fca0000010231 */
[--C-:B------:R-:W-:Y:S01]  /*a6e0*/  @!P2 IMAD.X R13, R5, 0x1, R11.reuse, P0 ;  /* 0x00000001050da824 */ /* 0x100fe200000e060b */
[----:B------:R-:W-:Y:S01]  /*a6f0*/  @!P2 IADD3 R10, P0, R2, R0, RZ ;  /* 0x00000000020aa210 */ /* 0x000fe20007f1e0ff */
[----:B------:R-:W-:Y:S01]  /*a700*/  CS2R R66, SRZ ;  /* 0x0000000000427805 */ /* 0x000fe2000001ff00 */
[----:B------:R-:W-:Y:S01]  /*a710*/  CS2R R40, SRZ ;  /* 0x0000000000287805 */ /* 0x000fe2000001ff00 */
[----:B------:R-:W-:Y:S01]  /*a720*/  CS2R R42, SRZ ;  /* 0x00000000002a7805 */ /* 0x000fe2000001ff00 */
[----:B------:R1:W5:Y:S01]  /*a730*/  @!P2 LD.E.64 R64, [R12.64] ;  /* 0x000000060c40a980 */ /* 0x000362000c101b00 */
[----:B------:R-:W-:Y:S01]  /*a740*/  @!P2 IMAD.X R11, R3, 0x1, R11, P0 ;  /* 0x00000001030ba824 */ /* 0x000fe200000e060b */
[----:B------:R-:W-:-:S04]  /*a750*/  ISETP.GE.AND P0, PT, R30, c[0x0][0x27c], PT ;  /* 0x00009f001e007a0c */ /* 0x000fc80003f06270 */
[----:B------:R2:W5:Y:S09]  /*a760*/  @!P2 LD.E.64 R66, [R10.64] ;  /* 0x000000060a42a980 */ /* 0x000572000c101b00 */
[----:B------:R-:W-:Y:S02]  /*a770*/  @!P0 IMAD.SHL.U32 R0, R30, 0x2, RZ ;  /* 0x000000021e008824 */ /* 0x000fe400078e00ff */
[----:B-1----:R-:W-:-:S05]  /*a780*/  @!P1 IMAD.WIDE R12, R154, 0x2, R4 ;  /* 0x000000029a0c9825 */ /* 0x002fca00078e0204 */
[----:B------:R1:W5:Y:S01]  /*a790*/  @!P1 LD.E.64 R40, [R12.64] ;  /* 0x000000060c289980 */ /* 0x000362000c101b00 */
[----:B--2---:R-:W-:-:S05]  /*a7a0*/  @!P1 IMAD.WIDE R10, R154, 0x2, R2 ;  /* 0x000000029a0a9825 */ /* 0x004fca00078e0202 */
        /* <DEDUP_REMOVED lines=10> */
.L_x_769:
[----:B---3--:R-:W-:Y:S05]  /*a850*/  BSYNC B0 ;  /* 0x0000000000007941 */ /* 0x008fea0003800000 */
.L_x_768:
[----:B-----5:R-:W-:Y:S01]  /*a860*/  IMAD.MOV.U32 R0, RZ, RZ, R70 ;  /* 0x000000ffff007224 */ /* 0x020fe200078e0046 */
[----:B------:R-:W-:-:S04]  /*a870*/  DEPBAR.LE SB0, 0x1 ;  /* 0x000080400000791a */ /* 0x000fc80000000000 */
[----:B-1----:R-:W-:Y:S01]  /*a880*/  IMAD.MOV.U32 R4, RZ, RZ, R71 ;  /* 0x000000ffff047224 */ /* 0x002fe200078e0047 */
[----:B------:R-:W-:Y:S01]  /*a890*/  BSSY B1, `(.L_x_770) ;  /* 0x0000144000017945 */ /* 0x000fe20003800000 */
[----:B------:R-:W-:Y:S02]  /*a8a0*/  IMAD.MOV.U32 R3, RZ, RZ, R64 ;  /* 0x000000ffff037224 */ /* 0x000fe400078e0040 */
[----:B------:R-:W-:Y:S01]  /*a8b0*/  IMAD.MOV.U32 R2, RZ, RZ, R65 ;  /* 0x000000ffff027224 */ /* 0x000fe200078e0041 */
[----:B------:R-:W-:Y:S01]  /*a8c0*/  PRMT R89, R0, 0x5410, R4 ;  /* 0x0000541000597816 */ /* 0x000fe20000000004 */
[----:B------:R-:W-:Y:S01]  /*a8d0*/  IMAD.MOV.U32 R0, RZ, RZ, R60 ;  /* 0x000000ffff007224 */ /* 0x000fe200078e003c */
[----:B------:R-:W-:Y:S02]  /*a8e0*/  MOV R4, R61 ;  /* 0x0000003d00047202 */ /* 0x000fe40000000f00 */
[----:B------:R-:W-:Y:S01]  /*a8f0*/  PRMT R87, R3, 0x5410, R2 ;  /* 0x0000541003577816 */ /* 0x000fe20000000002 */
[----:B------:R-:W-:Y:S01]  /*a900*/  IMAD.MOV.U32 R3, RZ, RZ, R56 ;  /* 0x000000ffff037224 */ /* 0x000fe200078e0038 */
[----:B------:R-:W-:Y:S01]  /*a910*/  PRMT R85, R0, 0x7610, R85 ;  /* 0x0000761000557816 */ /* 0x000fe20000000055 */
[----:B------:R-:W-:-:S02]  /*a920*/  IMAD.MOV.U32 R0, RZ, RZ, R50 ;  /* 0x000000ffff007224 */ /* 0x000fc400078e0032 */
[----:B------:R-:W-:Y:S01]  /*a930*/  IMAD.MOV.U32 R2, RZ, RZ, R57 ;  /* 0x000000ffff027224 */ /* 0x000fe200078e0039 */
[----:B------:R-:W-:Y:S01]  /*a940*/  PRMT R85, R85, 0x5410, R4 ;  /* 0x0000541055557816 */ /* 0x000fe20000000004 */
        /* <DEDUP_REMOVED lines=9> */
[----:B------:R-:W-:-:S02]  /*a9e0*/  MOV R3, R40 ;  /* 0x0000002800037202 */ /* 0x000fc40000000f00 */
[----:B------:R-:W-:Y:S01]  /*a9f0*/  PRMT R88, R88, 0x5410, R4 ;  /* 0x0000541058587816 */ /* 0x000fe20000000004 */
[----:B------:R-:W-:Y:S01]  /*aa00*/  IMAD.IADD R4, R26, 0x1, -R239 ;  /* 0x000000011a047824 */ /* 0x000fe200078e0aef */
[----:B------:R-:W-:Y:S01]  /*aa10*/  PRMT R48, R3, 0x5410, R2 ;  /* 0x0000541003307816 */ /* 0x000fe20000000002 */
[----:B------:R-:W-:Y:S01]  /*aa20*/  IMAD.MOV.U32 R2, RZ, RZ, R67 ;  /* 0x000000ffff027224 */ /* 0x000fe200078e0043 */
[----:B------:R-:W-:Y:S02]  /*aa30*/  MOV R3, R66 ;  /* 0x0000004200037202 */ /* 0x000fe40000000f00 */
[----:B------:R-:W-:Y:S01]  /*aa40*/  IMNMX R26, R4, 0x80, PT ;  /* 0x00000080041a7817 */ /* 0x000fe20003800200 */
[----:B------:R-:W-:Y:S01]  /*aa50*/  IMAD.MOV.U32 R4, RZ, RZ, R52 ;  /* 0x000000ffff047224 */ /* 0x000fe200078e0034 */
[----:B------:R-:W-:Y:S01]  /*aa60*/  PRMT R84, R0, 0x7610, R84 ;  /* 0x0000761000547816 */ /* 0x000fe20000000054 */
[----:B------:R-:W-:Y:S01]  /*aa70*/  IMAD.MOV.U32 R0, RZ, RZ, R59 ;  /* 0x000000ffff007224 */ /* 0x000fe200078e003b */
[----:B------:R-:W-:Y:S01]  /*aa80*/  BAR.SYNC.DEFER_BLOCKING 0x0 ;  /* 0x0000000000007b1d */ /* 0x000fe20000010000 */
[----:B------:R-:W-:-:S02]  /*aa90*/  ISETP.GE.AND P0, PT, R112, R26, PT ;  /* 0x0000001a7000720c */ /* 0x000fc40003f06270 */
[----:B------:R-:W-:Y:S01]  /*aaa0*/  PRMT R86, R3, 0x5410, R2 ;  /* 0x0000541003567816 */ /* 0x000fe20000000002 */
[----:B------:R-:W-:Y:S01]  /*aab0*/  IMAD.MOV.U32 R3, RZ, RZ, R63 ;  /* 0x000000ffff037224 */ /* 0x000fe200078e003f */
[----:B------:R-:W-:-:S04]  /*aac0*/  MOV R2, R58 ;  /* 0x0000003a00027202 */ /* 0x000fc80000000f00 */
[----:B------:R-:W-:Y:S01]  /*aad0*/  PRMT R82, R2, 0x5410, R0 ;  /* 0x0000541002527816 */ /* 0x000fe20000000000 */
[----:B------:R-:W-:Y:S01]  /*aae0*/  IMAD.MOV.U32 R2, RZ, RZ, R42 ;  /* 0x000000ffff027224 */ /* 0x000fe200078e002a */
[----:B------:R-:W-:Y:S01]  /*aaf0*/  PRMT R84, R84, 0x5410, R3 ;  /* 0x0000541054547816 */ /* 0x000fe20000000003 */
[----:B------:R-:W-:Y:S01]  /*ab00*/  IMAD.MOV.U32 R0, RZ, RZ, R43 ;  /* 0x000000ffff007224 */ /* 0x000fe200078e002b */
[----:B------:R-:W-:-:S04]  /*ab10*/  MOV R3, R53 ;  /* 0x0000003500037202 */ /* 0x000fc80000000f00 */
[----:B------:R-:W-:Y:S02]  /*ab20*/  PRMT R49, R4, 0x5410, R3 ;  /* 0x0000541004317816 */ /* 0x000fe40000000003 */
[----:B------:R-:W-:Y:S01]  /*ab30*/  PRMT R33, R2, 0x5410, R0 ;  /* 0x0000541002217816 */ /* 0x000fe20000000000 */
[----:B------:R-:W-:Y:S05]  /*ab40*/  @P0 BRA `(.L_x_771) ;  /* 0x0000118000000947 */ /* 0x000fea0003800000 */
[----:B------:R-:W-:Y:S01]  /*ab50*/  ISETP.GE.AND P0, PT, R154, c[0x0][0x27c], PT ;  /* 0x00009f009a007a0c */ /* 0x000fe20003f06270 */
[----:B------:R-:W-:-:S12]  /*ab60*/  BSSY B0, `(.L_x_772) ;  /* 0x000002d000007945 */ /* 0x000fd80003800000 */
[----:B------:R-:W-:Y:S05]  /*ab70*/  @P0 BRA `(.L_x_773) ;  /* 0x000002b000000947 */ /* 0x000fea0003800000 */
[----:B------:R-:W2:Y:S01]  /*ab80*/  LDL R91, [R1+0x10] ;  /* 0x00001000015b7983 */ /* 0x000ea20000100800 */
[----:B------:R-:W-:Y:S02]  /*ab90*/  SHF.R.U32.HI R0, RZ, 0x10, R7 ;  /* 0x00000010ff007819 */ /* 0x000fe40000011607 */
[----:B------:R-:W-:Y:S02]  /*aba0*/  SHF.R.U64 R21, R8, 0x10, R9 ;  /* 0x0000001008157819 */ /* 0x000fe40000001209 */
[----:B------:R-:W-:Y:S02]  /*abb0*/  SHF.R.U64 R20, R6, 0x10, R7 ;  /* 0x0000001006147819 */ /* 0x000fe40000001207 */
[----:B------:R-:W-:Y:S01]  /*abc0*/  SHF.R.U32.HI R3, RZ, 0x10, R9 ;  /* 0x00000010ff037819 */ /* 0x000fe20000011609 */
[----:B--2---:R-:W1:Y:S02]  /*abd0*/  LDS.128 R12, [R91+0x4800] ;  /* 0x004800005b0c7984 */ /* 0x004e640000000c00 */
[----:B-1----:R-:W-:-:S02]  /*abe0*/  HADD2.F32 R8, -RZ, R12.H0_H0 ;  /* 0x2000000cff087230 */ /* 0x002fc40000004100 */
[----:B------:R-:W-:Y:S02]  /*abf0*/  HADD2.F32 R7, -RZ, R12.H1_H1 ;  /* 0x3000000cff077230 */ /* 0x000fe40000004100 */
[----:B------:R-:W-:Y:S02]  /*ac00*/  HADD2.F32 R2, -RZ, R15.H1_H1 ;  /* 0x3000000fff027230 */ /* 0x000fe40000004100 */
[----:B------:R-:W-:Y:S02]  /*ac10*/  HADD2.F32 R12, -RZ, R0.H0_H0 ;  /* 0x20000000ff0c7230 */ /* 0x000fe40000004100 */
[----:B------:R-:W-:Y:S02]  /*ac20*/  HADD2.F32 R0, -RZ, R27.H0_H0 ;  /* 0x2000001bff007230 */ /* 0x000fe40000004100 */
[----:B------:R-:W-:Y:S01]  /*ac30*/  HADD2.F32 R9, -RZ, R15.H0_H0 ;  /* 0x2000000fff097230 */ /* 0x000fe20000004100 */
[----:B------:R-:W-:Y:S01]  /*ac40*/  FMUL.FTZ R11, R2, R12 ;  /* 0x0000000c020b7220 */ /* 0x000fe20000410000 */
[----:B------:R-:W-:-:S02]  /*ac50*/  HADD2.F32 R15, -RZ, R3.H0_H0 ;  /* 0x20000003ff0f7230 */ /* 0x000fc40000004100 */
[--C-:B------:R-:W-:Y:S01]  /*ac60*/  HADD2.F32 R6, -RZ, R13.reuse.H0_H0 ;  /* 0x2000000dff067230 */ /* 0x100fe20000004100 */
[----:B------:R-:W-:Y:S01]  /*ac70*/  FMUL.FTZ R12, R9, R12 ;  /* 0x0000000c090c7220 */ /* 0x000fe20000410000 */
[----:B------:R-:W-:Y:S01]  /*ac80*/  HADD2.F32 R5, -RZ, R13.H1_H1 ;  /* 0x3000000dff057230 */ /* 0x000fe20000004100 */
[-C--:B------:R-:W-:Y:S01]  /*ac90*/  FMUL.FTZ R13, R7, R0.reuse ;  /* 0x00000000070d7220 */ /* 0x080fe20000410000 */
[----:B------:R-:W-:Y:S02]  /*aca0*/  HADD2.F32 R3, -RZ, R55.H0_H0 ;  /* 0x20000037ff037230 */ /* 0x000fe40000004100 */
[--C-:B------:R-:W-:Y:S02]  /*acb0*/  HADD2.F32 R10, -RZ, R14.reuse.H0_H0 ;  /* 0x2000000eff0a7230 */ /* 0x100fe40000004100 */
[----:B------:R-:W-:Y:S01]  /*acc0*/  HADD2.F32 R4, -RZ, R14.H1_H1 ;  /* 0x3000000eff047230 */ /* 0x000fe20000004100 */
[----:B------:R-:W-:Y:S02]  /*acd0*/  FFMA.FTZ R14, R9, R15, -R11 ;  /* 0x0000000f090e7223 */ /* 0x000fe4000001080b */
[C---:B------:R-:W-:Y:S01]  /*ace0*/  FMUL.FTZ R9, R8.reuse, R0 ;  /* 0x0000000008097220 */ /* 0x040fe20000410000 */
[----:B------:R-:W-:Y:S01]  /*acf0*/  HADD2.F32 R0, -RZ, R27.H1_H1 ;  /* 0x3000001bff007230 */ /* 0x000fe20000004100 */
[----:B------:R-:W-:Y:S01]  /*ad00*/  FFMA.FTZ R13, R8, R3, -R13 ;  /* 0x00000003080d7223 */ /* 0x000fe2000001080d */
[----:B------:R-:W-:Y:S01]  /*ad10*/  HADD2.F32 R8, -RZ, R20.H0_H0 ;  /* 0x20000014ff087230 */ /* 0x000fe20000004100 */
[----:B------:R-:W-:Y:S01]  /*ad20*/  FFMA.FTZ R11, R2, R15, R12 ;  /* 0x0000000f020b7223 */ /* 0x000fe2000001000c */
[----:B------:R-:W-:Y:S01]  /*ad30*/  HADD2.F32 R2, -RZ, R55.H1_H1 ;  /* 0x30000037ff027230 */ /* 0x000fe20000004100 */
[----:B------:R-:W-:Y:S01]  /*ad40*/  FFMA.FTZ R9, R7, R3, R9 ;  /* 0x0000000307097223 */ /* 0x000fe20000010009 */
[----:B------:R-:W-:Y:S01]  /*ad50*/  HADD2.F32 R12, -RZ, R21.H0_H0 ;  /* 0x20000015ff0c7230 */ /* 0x000fe20000004100 */
[----:B------:R-:W-:-:S02]  /*ad60*/  FMUL.FTZ R3, R4, R0 ;  /* 0x0000000004037220 */ /* 0x000fc40000410000 */
[----:B------:R-:W-:Y:S02]  /*ad70*/  FMUL.FTZ R0, R10, R0 ;  /* 0x000000000a007220 */ /* 0x000fe40000410000 */
[-C--:B------:R-:W-:Y:S02]  /*ad80*/  FMUL.FTZ R7, R5, R8.reuse ;  /* 0x0000000805077220 */ /* 0x080fe40000410000 */
[----:B------:R-:W-:Y:S02]  /*ad90*/  FMUL.FTZ R8, R6, R8 ;  /* 0x0000000806087220 */ /* 0x000fe40000410000 */
[-C--:B------:R-:W-:Y:S02]  /*ada0*/  FFMA.FTZ R10, R10, R2.reuse, -R3 ;  /* 0x000000020a0a7223 */ /* 0x080fe40000010803 */
[----:B------:R-:W-:Y:S01]  /*adb0*/  FFMA.FTZ R2, R4, R2, R0 ;  /* 0x0000000204027223 */ /* 0x000fe20000010000 */
[----:B------:R-:W-:Y:S01]  /*adc0*/  F2FP.PACK_AB R4, R9, R13 ;  /* 0x0000000d0904723e */ /* 0x000fe200000000ff */
[----:B------:R-:W-:Y:S01]  /*add0*/  FFMA.FTZ R3, R6, R12, -R7 ;  /* 0x0000000c06037223 */ /* 0x000fe20000010807 */
[----:B------:R-:W-:Y:S01]  /*ade0*/  F2FP.PACK_AB R7, R11, R14 ;  /* 0x0000000e0b07723e */ /* 0x000fe200000000ff */
[----:B------:R-:W-:Y:S01]  /*adf0*/  FFMA.FTZ R0, R5, R12, R8 ;  /* 0x0000000c05007223 */ /* 0x000fe20000010008 */
[----:B------:R-:W-:-:S04]  /*ae00*/  F2FP.PACK_AB R6, R2, R10 ;  /* 0x0000000a0206723e */ /* 0x000fc800000000ff */
[----:B------:R-:W-:-:S05]  /*ae10*/  F2FP.PACK_AB R5, R0, R3 ;  /* 0x000000030005723e */ /* 0x000fca00000000ff */
[----:B------:R1:W-:Y:S02]  /*ae20*/  STS.128 [R91+0x4800], R4 ;  /* 0x004800045b007388 */ /* 0x0003e40000000c00 */
.L_x_773:
[----:B------:R-:W-:Y:S05]  /*ae30*/  BSYNC B0 ;  /* 0x0000000000007941 */ /* 0x000fea0003800000 */
.L_x_772:
[----:B------:R-:W-:Y:S01]  /*ae40*/  ISETP.GE.AND P0, PT, R32, c[0x0][0x27c], PT ;  /* 0x00009f0020007a0c */ /* 0x000fe20003f06270 */
[----:B------:R-:W-:-:S12]  /*ae50*/  BSSY B0, `(.L_x_774) ;  /* 0x000002d000007945 */ /* 0x000fd80003800000 */
[----:B------:R-:W-:Y:S05]  /*ae60*/  @P0 BRA `(.L_x_775) ;  /* 0x000002b000000947 */ /* 0x000fea0003800000 */
[----:B------:R-:W2:Y:S01]  /*ae70*/  LDL R20, [R1+0x14] ;  /* 0x0000140001147983 */ /* 0x000ea20000100800 */
[----:B------:R-:W-:Y:S02]  /*ae80*/  SHF.R.U32.HI R0, RZ, 0x10, R19 ;  /* 0x00000010ff007819 */ /* 0x000fe40000011613 */
[--C-:B------:R-:W-:Y:S02]  /*ae90*/  SHF.R.U32.HI R2, RZ, 0x10, R17.reuse ;  /* 0x00000010ff027819 */ /* 0x100fe40000011611 */
[----:B------:R-:W-:Y:S01]  /*aea0*/  SHF.R.U64 R16, R16, 0x10, R17 ;  /* 0x0000001010107819 */ /* 0x000fe20000001211 */
[----:B------:R-:W-:Y:S01]  /*aeb0*/  HADD2.F32 R12, -RZ, R0.H0_H0 ;  /* 0x20000000ff0c7230 */ /* 0x000fe20000004100 */
[----:B------:R-:W-:Y:S01]  /*aec0*/  SHF.R.U64 R15, R18, 0x10, R19 ;  /* 0x00000010120f7819 */ /* 0x000fe20000001213 */
[----:B------:R-:W-:Y:S02]  /*aed0*/  HADD2.F32 R0, -RZ, R72.H0_H0 ;  /* 0x20000048ff007230 */ /* 0x000fe40000004100 */
[----:B------:R-:W-:-:S02]  /*aee0*/  HADD2.F32 R17, -RZ, R2.H0_H0 ;  /* 0x20000002ff117230 */ /* 0x000fc40000004100 */
[----:B------:R-:W-:Y:S01]  /*aef0*/  HADD2.F32 R2, -RZ, R73.H0_H0 ;  /* 0x20000049ff027230 */ /* 0x000fe20000004100 */
[----:B-12---:R-:W1:Y:S02]  /*af00*/  LDS.128 R4, [R20+0x4800] ;  /* 0x0048000014047984 */ /* 0x006e640000000c00 */
[--C-:B-1----:R-:W-:Y:S02]  /*af10*/  HADD2.F32 R10, -RZ, R7.reuse.H0_H0 ;  /* 0x20000007ff0a7230 */ /* 0x102fe40000004100 */
[----:B------:R-:W-:Y:S02]  /*af20*/  HADD2.F32 R7, -RZ, R7.H1_H1 ;  /* 0x30000007ff077230 */ /* 0x000fe40000004100 */
[--C-:B------:R-:W-:Y:S02]  /*af30*/  HADD2.F32 R9, -RZ, R4.reuse.H0_H0 ;  /* 0x20000004ff097230 */ /* 0x100fe40000004100 */
[----:B------:R-:W-:Y:S02]  /*af40*/  HADD2.F32 R8, -RZ, R4.H1_H1 ;  /* 0x30000004ff087230 */ /* 0x000fe40000004100 */
[----:B------:R-:W-:-:S02]  /*af50*/  HADD2.F32 R4, -RZ, R5.H0_H0 ;  /* 0x20000005ff047230 */ /* 0x000fc40000004100 */
[----:B------:R-:W-:Y:S01]  /*af60*/  HADD2.F32 R3, -RZ, R5.H1_H1 ;  /* 0x30000005ff037230 */ /* 0x000fe20000004100 */
[----:B------:R-:W-:Y:S01]  /*af70*/  FMUL.FTZ R5, R7, R12 ;  /* 0x0000000c07057220 */ /* 0x000fe20000410000 */
[--C-:B------:R-:W-:Y:S01]  /*af80*/  HADD2.F32 R11, -RZ, R6.reuse.H0_H0 ;  /* 0x20000006ff0b7230 */ /* 0x100fe20000004100 */
[-C--:B------:R-:W-:Y:S01]  /*af90*/  FMUL.FTZ R13, R8, R0.reuse ;  /* 0x00000000080d7220 */ /* 0x080fe20000410000 */
[----:B------:R-:W-:Y:S01]  /*afa0*/  HADD2.F32 R6, -RZ, R6.H1_H1 ;  /* 0x30000006ff067230 */ /* 0x000fe20000004100 */
[----:B------:R-:W-:Y:S02]  /*afb0*/  FFMA.FTZ R14, R10, R17, -R5 ;  /* 0x000000110a0e7223 */ /* 0x000fe40000010805 */
[C---:B------:R-:W-:Y:S01]  /*afc0*/  FMUL.FTZ R5, R9.reuse, R0 ;  /* 0x0000000009057220 */ /* 0x040fe20000410000 */
[----:B------:R-:W-:Y:S01]  /*afd0*/  HADD2.F32 R0, -RZ, R72.H1_H1 ;  /* 0x30000048ff007230 */ /* 0x000fe20000004100 */
[-C--:B------:R-:W-:Y:S02]  /*afe0*/  FFMA.FTZ R13, R9, R2.reuse, -R13 ;  /* 0x00000002090d7223 */ /* 0x080fe4000001080d */
[----:B------:R-:W-:Y:S01]  /*aff0*/  FFMA.FTZ R9, R8, R2, R5 ;  /* 0x0000000208097223 */ /* 0x000fe20000010005 */
[----:B------:R-:W-:Y:S01]  /*b000*/  HADD2.F32 R8, -RZ, R15.H0_H0 ;  /* 0x2000000fff087230 */ /* 0x000fe20000004100 */
[----:B------:R-:W-:Y:S01]  /*b010*/  FMUL.FTZ R12, R10, R12 ;  /* 0x0000000c0a0c7220 */ /* 0x000fe20000410000 */
[----:B------:R-:W-:Y:S01]  /*b020*/  HADD2.F32 R2, -RZ, R73.H1_H1 ;  /* 0x30000049ff027230 */ /* 0x000fe20000004100 */
[----:B------:R-:W-:-:S02]  /*b030*/  FMUL.FTZ R5, R6, R0 ;  /* 0x0000000006057220 */ /* 0x000fc40000410000 */
[----:B------:R-:W-:Y:S01]  /*b040*/  FFMA.FTZ R10, R7, R17, R12 ;  /* 0x00000011070a7223 */ /* 0x000fe2000001000c */
[----:B------:R-:W-:Y:S01]  /*b050*/  HADD2.F32 R12, -RZ, R16.H0_H0 ;  /* 0x20000010ff0c7230 */ /* 0x000fe20000004100 */
[----:B------:R-:W-:Y:S02]  /*b060*/  FMUL.FTZ R0, R11, R0 ;  /* 0x000000000b007220 */ /* 0x000fe40000410000 */
[-C--:B------:R-:W-:Y:S02]  /*b070*/  FMUL.FTZ R7, R3, R8.reuse ;  /* 0x0000000803077220 */ /* 0x080fe40000410000 */
[----:B------:R-:W-:Y:S02]  /*b080*/  FMUL.FTZ R8, R4, R8 ;  /* 0x0000000804087220 */ /* 0x000fe40000410000 */
[-C--:B------:R-:W-:Y:S02]  /*b090*/  FFMA.FTZ R5, R11, R2.reuse, -R5 ;  /* 0x000000020b057223 */ /* 0x080fe40000010805 */
[----:B------:R-:W-:-:S02]  /*b0a0*/  FFMA.FTZ R2, R6, R2, R0 ;  /* 0x0000000206027223 */ /* 0x000fc40000010000 */
[----:B------:R-:W-:Y:S01]  /*b0b0*/  FFMA.FTZ R0, R4, R12, -R7 ;  /* 0x0000000c04007223 */ /* 0x000fe20000010807 */
[----:B------:R-:W-:Y:S01]  /*b0c0*/  F2FP.PACK_AB R7, R10, R14 ;  /* 0x0000000e0a07723e */ /* 0x000fe200000000ff */
[----:B------:R-:W-:Y:S01]  /*b0d0*/  FFMA.FTZ R3, R3, R12, R8 ;  /* 0x0000000c03037223 */ /* 0x000fe20000010008 */
[----:B------:R-:W-:Y:S02]  /*b0e0*/  F2FP.PACK_AB R6, R2, R5 ;  /* 0x000000050206723e */ /* 0x000fe400000000ff */
[----:B------:R-:W-:Y:S02]  /*b0f0*/  F2FP.PACK_AB R4, R9, R13 ;  /* 0x0000000d0904723e */ /* 0x000fe400000000ff */
[----:B------:R-:W-:-:S05]  /*b100*/  F2FP.PACK_AB R5, R3, R0 ;  /* 0x000000000305723e */ /* 0x000fca00000000ff */
[----:B------:R1:W-:Y:S02]  /*b110*/  STS.128 [R20+0x4800], R4 ;  /* 0x0048000414007388 */ /* 0x0003e40000000c00 */
.L_x_775:
[----:B------:R-:W-:Y:S05]  /*b120*/  BSYNC B0 ;  /* 0x0000000000007941 */ /* 0x000fea0003800000 */
.L_x_774:
[----:B------:R-:W-:Y:S01]  /*b130*/  ISETP.GE.AND P0, PT, R164, c[0x0][0x27c], PT ;  /* 0x00009f00a4007a0c */ /* 0x000fe20003f06270 */
[----:B------:R-:W-:-:S12]  /*b140*/  BSSY B0, `(.L_x_776) ;  /* 0x000002d000007945 */ /* 0x000fd80003800000 */
[----:B------:R-:W-:Y:S05]  /*b150*/  @P0 BRA `(.L_x_777) ;  /* 0x000002b000000947 */ /* 0x000fea0003800000 */
[----:B------:R-:W2:Y:S01]  /*b160*/  LDL R18, [R1+0x10] ;  /* 0x0000100001127983 */ /* 0x000ea20000100800 */
[----:B------:R-:W-:Y:S02]  /*b170*/  SHF.R.U32.HI R0, RZ, 0x10, R25 ;  /* 0x00000010ff007819 */ /* 0x000fe40000011619 */
[----:B------:R-:W-:Y:S02]  /*b180*/  SHF.R.U32.HI R2, RZ, 0x10, R23 ;  /* 0x00000010ff027819 */ /* 0x000fe40000011617 */
        /* <DEDUP_REMOVED lines=33> */
[-C--:B------:R-:W-:Y:S01]  /*b3a0*/  FFMA.FTZ R0, R4, R12.reuse, -R7 ;  /* 0x0000000c04007223 */ /* 0x080fe20000010807 */
[----:B------:R-:W-:Y:S01]  /*b3b0*/  F2FP.PACK_AB R7, R10, R15 ;  /* 0x0000000f0a07723e */ /* 0x000fe200000000ff */
[----:B------:R-:W-:Y:S01]  /*b3c0*/  FFMA.FTZ R3, R3, R12, R8 ;  /* 0x0000000c03037223 */ /* 0x000fe20000010008 */
[----:B------:R-:W-:Y:S02]  /*b3d0*/  F2FP.PACK_AB R6, R2, R5 ;  /* 0x000000050206723e */ /* 0x000fe400000000ff */
[----:B------:R-:W-:Y:S02]  /*b3e0*/  F2FP.PACK_AB R4, R9, R13 ;  /* 0x0000000d0904723e */ /* 0x000fe400000000ff */
[----:B------:R-:W-:-:S05]  /*b3f0*/  F2FP.PACK_AB R5, R3, R0 ;  /* 0x000000000305723e */ /* 0x000fca00000000ff */
[----:B------:R1:W-:Y:S02]  /*b400*/  STS.128 [R18+0x6800], R4 ;  /* 0x0068000412007388 */ /* 0x0003e40000000c00 */
.L_x_777:
[----:B------:R-:W-:Y:S05]  /*b410*/  BSYNC B0 ;  /* 0x0000000000007941 */ /* 0x000fea0003800000 */
.L_x_776:
[----:B------:R-:W-:Y:S01]  /*b420*/  ISETP.GE.AND P0, PT, R31, c[0x0][0x27c], PT ;  /* 0x00009f001f007a0c */ /* 0x000fe20003f06270 */
[----:B------:R-:W-:-:S12]  /*b430*/  BSSY B0, `(.L_x_778) ;  /* 0x000002d000007945 */ /* 0x000fd80003800000 */
[----:B------:R-:W-:Y:S05]  /*b440*/  @P0 BRA `(.L_x_779) ;  /* 0x000002b000000947 */ /* 0x000fea0003800000 */
[----:B-1----:R-:W2:Y:S01]  /*b450*/  LDL R18, [R1+0x14] ;  /* 0x0000140001127983 */ /* 0x002ea20000100800 */
[----:B------:R-:W-:Y:S02]  /*b460*/  SHF.R.U32.HI R0, RZ, 0x10, R35 ;  /* 0x00000010ff007819 */ /* 0x000fe40000011623 */
[----:B------:R-:W-:Y:S02]  /*b470*/  SHF.R.U32.HI R2, RZ, 0x10, R29 ;  /* 0x00000010ff027819 */ /* 0x000fe4000001161d */
[----:B------:R-:W-:Y:S01]  /*b480*/  SHF.R.U64 R14, R34, 0x10, R35 ;  /* 0x00000010220e7819 */ /* 0x000fe20000001223 */
[----:B------:R-:W-:Y:S01]  /*b490*/  HADD2.F32 R12, -RZ, R0.H0_H0 ;  /* 0x20000000ff0c7230 */ /* 0x000fe20000004100 */
[----:B------:R-:W-:Y:S01]  /*b4a0*/  SHF.R.U64 R15, R28, 0x10, R29 ;  /* 0x000000101c0f7819 */ /* 0x000fe2000000121d */
[----:B------:R-:W-:Y:S02]  /*b4b0*/  HADD2.F32 R0, -RZ, R76.H0_H0 ;  /* 0x2000004cff007230 */ /* 0x000fe40000004100 */
[----:B------:R-:W-:-:S02]  /*b4c0*/  HADD2.F32 R17, -RZ, R2.H0_H0 ;  /* 0x20000002ff117230 */ /* 0x000fc40000004100 */
[----:B------:R-:W-:Y:S02]  /*b4d0*/  HADD2.F32 R2, -RZ, R77.H0_H0 ;  /* 0x2000004dff027230 */ /* 0x000fe40000004100 */
[----:B------:R-:W-:Y:S01]  /*b4e0*/  HADD2.F32 R15, -RZ, R15.H0_H0 ;  /* 0x2000000fff0f7230 */ /* 0x000fe20000004100 */
[----:B--2---:R-:W1:Y:S02]  /*b4f0*/  LDS.128 R4, [R18+0x6800] ;  /* 0x0068000012047984 */ /* 0x004e640000000c00 */
[--C-:B-1----:R-:W-:Y:S02]  /*b500*/  HADD2.F32 R10, -RZ, R7.reuse.H0_H0 ;  /* 0x20000007ff0a7230 */ /* 0x102fe40000004100 */
[----:B------:R-:W-:Y:S02]  /*b510*/  HADD2.F32 R7, -RZ, R7.H1_H1 ;  /* 0x30000007ff077230 */ /* 0x000fe40000004100 */
[--C-:B------:R-:W-:Y:S02]  /*b520*/  HADD2.F32 R9, -RZ, R4.reuse.H0_H0 ;  /* 0x20000004ff097230 */ /* 0x100fe40000004100 */
[----:B------:R-:W-:-:S02]  /*b530*/  HADD2.F32 R8, -RZ, R4.H1_H1 ;  /* 0x30000004ff087230 */ /* 0x000fc40000004100 */
[--C-:B------:R-:W-:Y:S02]  /*b540*/  HADD2.F32 R4, -RZ, R5.reuse.H0_H0 ;  /* 0x20000005ff047230 */ /* 0x100fe40000004100 */
        /* <DEDUP_REMOVED lines=8> */
[----:B------:R-:W-:-:S02]  /*b5d0*/  FFMA.FTZ R13, R9, R2, -R13 ;  /* 0x00000002090d7223 */ /* 0x000fc4000001080d */
[----:B------:R-:W-:Y:S01]  /*b5e0*/  FFMA.FTZ R9, R8, R2, R5 ;  /* 0x0000000208097223 */ /* 0x000fe20000010005 */
[----:B------:R-:W-:Y:S01]  /*b5f0*/  HADD2.F32 R8, -RZ, R14.H0_H0 ;  /* 0x2000000eff087230 */ /* 0x000fe20000004100 */
[----:B------:R-:W-:Y:S01]  /*b600*/  FMUL.FTZ R12, R10, R12 ;  /* 0x0000000c0a0c7220 */ /* 0x000fe20000410000 */
[----:B------:R-:W-:Y:S01]  /*b610*/  HADD2.F32 R2, -RZ, R77.H1_H1 ;  /* 0x3000004dff027230 */ /* 0x000fe20000004100 */
[-C--:B------:R-:W-:Y:S02]  /*b620*/  FMUL.FTZ R5, R6, R0.reuse ;  /* 0x0000000006057220 */ /* 0x080fe40000410000 */
[----:B------:R-:W-:Y:S02]  /*b630*/  FFMA.FTZ R10, R7, R17, R12 ;  /* 0x00000011070a7223 */ /* 0x000fe4000001000c */
[----:B------:R-:W-:Y:S02]  /*b640*/  FMUL.FTZ R0, R11, R0 ;  /* 0x000000000b007220 */ /* 0x000fe40000410000 */
[----:B------:R-:W-:-:S02]  /*b650*/  FMUL.FTZ R7, R3, R8 ;  /* 0x0000000803077220 */ /* 0x000fc40000410000 */
[----:B------:R-:W-:Y:S02]  /*b660*/  FMUL.FTZ R8, R4, R8 ;  /* 0x0000000804087220 */ /* 0x000fe40000410000 */
[-C--:B------:R-:W-:Y:S02]  /*b670*/  FFMA.FTZ R5, R11, R2.reuse, -R5 ;  /* 0x000000020b057223 */ /* 0x080fe40000010805 */
[----:B------:R-:W-:Y:S02]  /*b680*/  FFMA.FTZ R2, R6, R2, R0 ;  /* 0x0000000206027223 */ /* 0x000fe40000010000 */
[-C--:B------:R-:W-:Y:S01]  /*b690*/  FFMA.FTZ R0, R4, R15.reuse, -R7 ;  /* 0x0000000f04007223 */ /* 0x080fe20000010807 */
[----:B------:R-:W-:Y:S01]  /*b6a0*/  F2FP.PACK_AB R7, R10, R16 ;  /* 0x000000100a07723e */ /* 0x000fe200000000ff */
[----:B------:R-:W-:Y:S01]  /*b6b0*/  FFMA.FTZ R3, R3, R15, R8 ;  /* 0x0000000f03037223 */ /* 0x000fe20000010008 */
[----:B------:R-:W-:Y:S02]  /*b6c0*/  F2FP.PACK_AB R6, R2, R5 ;  /* 0x000000050206723e */ /* 0x000fe400000000ff */
[----:B------:R-:W-:-:S02]  /*b6d0*/  F2FP.PACK_AB R4, R9, R13 ;  /* 0x0000000d0904723e */ /* 0x000fc400000000ff */
[----:B------:R-:W-:-:S05]  /*b6e0*/  F2FP.PACK_AB R5, R3, R0 ;  /* 0x000000000305723e */ /* 0x000fca00000000ff */
[----:B------:R1:W-:Y:S02]  /*b6f0*/  STS.128 [R18+0x6800], R4 ;  /* 0x0068000412007388 */ /* 0x0003e40000000c00 */
.L_x_779:
[----:B------:R-:W-:Y:S05]  /*b700*/  BSYNC B0 ;  /* 0x0000000000007941 */ /* 0x000fea0003800000 */
.L_x_778:
        /* <DEDUP_REMOVED lines=46> */
.L_x_781:
[----:B------:R-:W-:Y:S05]  /*b9f0*/  BSYNC B0 ;  /* 0x0000000000007941 */ /* 0x000fea0003800000 */
.L_x_780:
[----:B------:R-:W-:-:S13]  /*ba00*/  ISETP.GE.AND P0, PT, R30, c[0x0][0x27c], PT ;  /* 0x00009f001e007a0c */ /* 0x000fda0003f06270 */
        /* <DEDUP_REMOVED lines=44> */
.L_x_771:
[----:B------:R-:W-:Y:S05]  /*bcd0*/  BSYNC B1 ;  /* 0x0000000000017941 */ /* 0x000fea0003800000 */
.L_x_770:
[----:B------:R-:W-:-:S04]  /*bce0*/  LEA.HI R0, R90, R90, RZ, 0x1 ;  /* 0x0000005a5a007211 */ /* 0x000fc800078f08ff */
[----:B------:R-:W-:-:S04]  /*bcf0*/  SHF.R.S32.HI R0, RZ, 0x1, R0 ;  /* 0x00000001ff007819 */ /* 0x000fc80000011400 */
[----:B------:R-:W-:-:S04]  /*bd00*/  IADD3 R0, R0, 0x40, RZ ;  /* 0x0000004000007810 */ /* 0x000fc80007ffe0ff */
[----:B------:R-:W-:-:S13]  /*bd10*/  ISETP.GE.AND P0, PT, R0, R26, PT ;  /* 0x0000001a0000720c */ /* 0x000fda0003f06270 */
[----:B------:R-:W-:Y:S05]  /*bd20*/  @P0 BRA `(.L_x_782) ;  /* 0x000045b000000947 */ /* 0x000fea0003800000 */
        /* <DEDUP_REMOVED lines=46> */
.L_x_784:
[----:B------:R-:W-:Y:S05]  /*c010*/  BSYNC B0 ;  /* 0x0000000000007941 */ /* 0x000fea0003800000 */
.L_x_783:
        /* <DEDUP_REMOVED lines=46> */
.L_x_786:
[----:B------:R-:W-:Y:S05]  /*c300*/  BSYNC B0 ;  /* 0x0000000000007941 */ /* 0x000fea0003800000 */
.L_x_785:
        /* <DEDUP_REMOVED lines=46> */
.L_x_788:
[----:B------:R-:W-:Y:S05]  /*c5f0*/  BSYNC B0 ;  /* 0x0000000000007941 */ /* 0x000fea0003800000 */
.L_x_787:
        /* <DEDUP_REMOVED lines=46> */
.L_x_790:
[----:B------:R-:W-:Y:S05]  /*c8e0*/  BSYNC B0 ;  /* 0x0000000000007941 */ /* 0x000fea0003800000 */
.L_x_789:
        /* <DEDUP_REMOVED lines=46> */
.L_x_792:
[----:B------:R-:W-:Y:S05]  /*cbd0*/  BSYNC B0 ;  /* 0x0000000000007941 */ /* 0x000fea0003800000 */
.L_x_791:
        /* <DEDUP_REMOVED lines=44> */
[----:B------:R1:W-:Y:S01]  /*cea0*/  STS.128 [R18+0x9800], R4 ;  /* 0x0098000412007388 */ /* 0x0003e20000000c00 */
[----:B------:R-:W-:Y:S05]  /*ceb0*/  BRA `(.L_x_782) ;  /* 0x0000342000007947 */ /* 0x000fea0003800000 */
.L_x_765:
[----:B------:R1:W5:Y:S04]  /*cec0*/  LDL R24, [R1+0x78] ;  /* 0x0000780001187983 */ /* 0x0003680000100800 */
[----:B------:R1:W5:Y:S01]  /*ced0*/  LDL R23, [R1+0x74] ;  /* 0x0000740001177983 */ /* 0x0003620000100800 */
[----:B------:R-:W-:Y:S01]  /*cee0*/  @P5 IMAD.HI.U32 R3, R0, c[0x0][0x2c8], RZ ;  /* 0x0000b20000035a27 */ /* 0x000fe200078e00ff */
[----:B------:R-:W-:Y:S01]  /*cef0*/  MOV R5, R7 ;  /* 0x0000000700057202 */ /* 0x000fe20000000f00 */
[----:B------:R-:W-:Y:S01]  /*cf00*/  BSSY B0, `(.L_x_793) ;  /* 0x0000045000007945 */ /* 0x000fe20003800000 */
[----:B------:R-:W-:Y:S01]  /*cf10*/  MOV R7, R6 ;  /* 0x0000000600077202 */ /* 0x000fe20000000f00 */
[----:B------:R-:W-:Y:S01]  /*cf20*/  IMAD.MOV.U32 R6, RZ, RZ, R2 ;  /* 0x000000ffff067224 */ /* 0x000fe200078e0002 */
[----:B------:R-:W-:Y:S01]  /*cf30*/  @P5 SHF.R.U32.HI R0, RZ, c[0x0][0x2cc], R3 ;  /* 0x0000b300ff005a19 */ /* 0x000fe20000011603 */
[----:B------:R-:W-:Y:S01]  /*cf40*/  CS2R R78, SRZ ;  /* 0x00000000004e7805 */ /* 0x000fe2000001ff00 */
[----:B------:R-:W-:Y:S01]  /*cf50*/  CS2R R46, SRZ ;  /* 0x00000000002e7805 */ /* 0x000fe2000001ff00 */
[----:B------:R-:W-:Y:S01]  /*cf60*/  CS2R R44, SRZ ;  /* 0x00000000002c7805 */ /* 0x000fe2000001ff00 */
[----:B------:R-:W-:Y:S01]  /*cf70*/  SHF.R.S32.HI R3, RZ, 0x1f, R0 ;  /* 0x0000001fff037819 */ /* 0x000fe20000011400 */
[----:B------:R-:W-:Y:S01]  /*cf80*/  IMAD.WIDE.U32 R4, R0, c[0x0][0x280], R4 ;  /* 0x0000a00000047a25 */ /* 0x000fe200078e0004 */
[----:B------:R-:W-:Y:S01]  /*cf90*/  CS2R R34, SRZ ;  /* 0x0000000000227805 */ /* 0x000fe2000001ff00 */
[----:B------:R-:W-:Y:S01]  /*cfa0*/  CS2R R32, SRZ ;  /* 0x0000000000207805 */ /* 0x000fe2000001ff00 */
[----:B------:R-:W-:Y:S01]  /*cfb0*/  CS2R R10, SRZ ;  /* 0x00000000000a7805 */ /* 0x000fe2000001ff00 */
[C---:B------:R-:W-:Y:S01]  /*cfc0*/  IMAD R9, R3.reuse, c[0x0][0x280], RZ ;  /* 0x0000a00003097a24 */ /* 0x040fe200078e02ff */
[----:B------:R-:W-:Y:S01]  /*cfd0*/  LEA R21, P1, R4, c[0x0][0x270], 0x1 ;  /* 0x00009c0004157a11 */ /* 0x000fe200078208ff */
[----:B------:R-:W-:Y:S01]  /*cfe0*/  IMAD R8, R3, c[0x0][0x290], RZ ;  /* 0x0000a40003087a24 */ /* 0x000fe200078e02ff */
[----:B------:R-:W-:Y:S01]  /*cff0*/  CS2R R42, SRZ ;  /* 0x00000000002a7805 */ /* 0x000fe2000001ff00 */
[C---:B------:R-:W-:Y:S01]  /*d000*/  IMAD.WIDE.U32 R2, R0.reuse, c[0x0][0x290], R6 ;  /* 0x0000a40000027a25 */ /* 0x040fe200078e0006 */
[----:B------:R-:W-:Y:S01]  /*d010*/  CS2R R40, SRZ ;  /* 0x0000000000287805 */ /* 0x000fe2000001ff00 */
[----:B------:R1:W2:Y:S01]  /*d020*/  SHFL.IDX PT, R12, R21, RZ, 0x1e1f ;  /* 0x001e1fff150c7589 */ /* 0x0002a200000e0000 */
[----:B------:R-:W-:Y:S01]  /*d030*/  CS2R R30, SRZ ;  /* 0x00000000001e7805 */ /* 0x000fe2000001ff00 */
[----:B------:R-:W-:Y:S01]  /*d040*/  IMAD R6, R0, c[0x0][0x284], R9 ;  /* 0x0000a10000067a24 */ /* 0x000fe200078e0209 */
[----:B------:R-:W-:Y:S01]  /*d050*/  LEA R22, P0, R2, c[0x0][0x288], 0x1 ;  /* 0x0000a20002167a11 */ /* 0x000fe200078008ff */
[----:B------:R-:W-:Y:S01]  /*d060*/  IMAD R0, R0, c[0x0][0x294], R8 ;  /* 0x0000a50000007a24 */ /* 0x000fe200078e0208 */
[----:B------:R-:W-:Y:S01]  /*d070*/  CS2R R28, SRZ ;  /* 0x00000000001c7805 */ /* 0x000fe2000001ff00 */
[----:B------:R-:W-:Y:S01]  /*d080*/  CS2R R8, SRZ ;  /* 0x0000000000087805 */ /* 0x000fe2000001ff00 */
[----:B------:R-:W-:Y:S01]  /*d090*/  IADD3 R6, R5, R6, RZ ;  /* 0x0000000605067210 */ /* 0x000fe20007ffe0ff */
[----:B------:R-:W-:-:S03]  /*d0a0*/  IMAD.IADD R0, R3, 0x1, R0 ;  /* 0x0000000103007824 */ /* 0x000fc600078e0200 */
[----:B------:R-:W-:Y:S02]  /*d0b0*/  LEA.HI.X R19, R4, c[0x0][0x274], R6, 0x1, P1 ;  /* 0x00009d0004137a11 */ /* 0x000fe400008f0c06 */
[----:B------:R-:W-:Y:S01]  /*d0c0*/  LEA.HI.X R18, R2, c[0x0][0x28c], R0, 0x1, P0 ;  /* 0x0000a30002127a11 */ /* 0x000fe200000f0c00 */
[----:B------:R-:W-:Y:S01]  /*d0d0*/  CS2R R6, SRZ ;  /* 0x0000000000067805 */ /* 0x000fe2000001ff00 */
[----:B------:R-:W-:Y:S01]  /*d0e0*/  ISETP.GE.AND P0, PT, R20, R26, PT ;  /* 0x0000001a1400720c */ /* 0x000fe20003f06270 */
[----:B------:R1:W3:Y:S01]  /*d0f0*/  SHFL.IDX PT, R2, R22, RZ, 0x1e1f ;  /* 0x001e1fff16027589 */ /* 0x0002e200000e0000 */
[----:B------:R-:W-:-:S03]  /*d100*/  CS2R R4, SRZ ;  /* 0x0000000000047805 */ /* 0x000fc6000001ff00 */
[----:B------:R1:W4:Y:S04]  /*d110*/  SHFL.IDX PT, R13, R19, RZ, 0x1e1f ;  /* 0x001e1fff130d7589 */ /* 0x00032800000e0000 */
[----:B------:R1:W1:Y:S04]  /*d120*/  SHFL.IDX PT, R3, R18, RZ, 0x1e1f ;  /* 0x001e1fff12037589 */ /* 0x00026800000e0000 */
[----:B------:R-:W-:Y:S05]  /*d130*/  @P0 BRA `(.L_x_794) ;  /* 0x0000021000000947 */ /* 0x000fea0003800000 */
[----:B--2---:R-:W-:Y:S01]  /*d140*/  ISETP.GE.AND P1, PT, R110, c[0x0][0x27c], PT ;  /* 0x00009f006e007a0c */ /* 0x004fe20003f26270 */
[----:B------:R-:W-:Y:S01]  /*d150*/  CS2R R34, SRZ ;  /* 0x0000000000227805 */ /* 0x000fe2000001ff00 */
[----:B------:R-:W-:Y:S01]  /*d160*/  CS2R R32, SRZ ;  /* 0x0000000000207805 */ /* 0x000fe2000001ff00 */
[----:B------:R-:W-:Y:S01]  /*d170*/  CS2R R30, SRZ ;  /* 0x00000000001e7805 */ /* 0x000fe2000001ff00 */
[----:B------:R-:W-:-:S09]  /*d180*/  CS2R R28, SRZ ;  /* 0x00000000001c7805 */ /* 0x000fd2000001ff00 */
[C---:B------:R-:W-:Y:S01]  /*d190*/  @!P1 IMAD.SHL.U32 R0, R110.reuse, 0x2, RZ ;  /* 0x000000026e009824 */ /* 0x040fe200078e00ff */
[----:B------:R-:W-:-:S04]  /*d1a0*/  @!P1 SHF.L.U64.HI R4, R110, 0x1, R111 ;  /* 0x000000016e049819 */ /* 0x000fc8000001026f */
[----:B------:R-:W-:-:S04]  /*d1b0*/  @!P1 IADD3 R16, P0, R12, R0, RZ ;  /* 0x000000000c109210 */ /* 0x000fc80007f1e0ff */
[----:B----4-:R-:W-:Y:S02]  /*d1c0*/  @!P1 IADD3.X R17, R13, R4, RZ, P0, !PT ;  /* 0x000000040d119210 */ /* 0x010fe400007fe4ff */
[----:B---3--:R-:W-:-:S05]  /*d1d0*/  @!P1 IADD3 R14, P0, R2, R0, RZ ;  /* 0x00000000020e9210 */ /* 0x008fca0007f1e0ff */
[----:B-1----:R-:W-:Y:S01]  /*d1e0*/  @!P1 IMAD.X R15, R3, 0x1, R4, P0 ;  /* 0x00000001030f9824 */ /* 0x002fe200000e0604 */
[----:B------:R-:W-:-:S13]  /*d1f0*/  ISETP.GE.AND P0, PT, R152, c[0x0][0x27c], PT ;  /* 0x00009f0098007a0c */ /* 0x000fda0003f06270 */
[----:B-----5:R-:W-:-:S05]  /*d200*/  @!P0 SHF.L.U32 R0, R24, 0x3, RZ ;  /* 0x0000000318008819 */ /* 0x020fca00000006ff */
[----:B------:R-:W-:-:S04]  /*d210*/  @!P0 IMAD.WIDE R6, R0, 0x2, R12 ;  /* 0x0000000200068825 */ /* 0x000fc800078e020c */
[----:B------:R-:W-:Y:S01]  /*d220*/  @!P0 IMAD.WIDE R4, R0, 0x2, R2 ;  /* 0x0000000200048825 */ /* 0x000fe200078e0202 */
[----:B------:R1:W5:Y:S04]  /*d230*/  @!P0 LD.E.128 R32, [R6.64] ;  /* 0x0000000606208980 */ /* 0x000368000c101d00 */
[----:B------:R2:W5:Y:S01]  /*d240*/  @!P0 LD.E.128 R28, [R4.64] ;  /* 0x00000006041c8980 */ /* 0x000562000c101d00 */
[----:B------:R-:W-:Y:S01]  /*d250*/  ISETP.GE.AND P0, PT, R109, c[0x0][0x27c], PT ;  /* 0x00009f006d007a0c */ /* 0x000fe20003f06270 */
[----:B------:R-:W-:Y:S01]  /*d260*/  CS2R R46, SRZ ;  /* 0x00000000002e7805 */ /* 0x000fe2000001ff00 */
[----:B------:R-:W-:Y:S01]  /*d270*/  CS2R R44, SRZ ;  /* 0x00000000002c7805 */ /* 0x000fe2000001ff00 */
[----:B------:R-:W-:-:S10]  /*d280*/  CS2R R42, SRZ ;  /* 0x00000000002a7805 */ /* 0x000fd4000001ff00 */
[----:B------:R-:W-:Y:S01]  /*d290*/  @!P0 IMAD.SHL.U32 R0, R23, 0x8, RZ ;  /* 0x0000000817008824 */ /* 0x000fe200078e00ff */
[----:B------:R-:W-:Y:S01]  /*d2a0*/  CS2R R40, SRZ ;  /* 0x0000000000287805 */ /* 0x000fe2000001ff00 */
[----:B------:R-:W-:Y:S01]  /*d2b0*/  CS2R R10, SRZ ;  /* 0x00000000000a7805 */ /* 0x000fe2000001ff00 */
[----:B------:R-:W-:Y:S01]  /*d2c0*/  CS2R R8, SRZ ;  /* 0x0000000000087805 */ /* 0x000fe2000001ff00 */
[----:B------:R-:W-:Y:S01]  /*d2d0*/  @!P0 IMAD.WIDE R2, R0, 0x2, R2 ;  /* 0x0000000200028825 */ /* 0x000fe200078e0202 */
[----:B-1----:R-:W-:-:S04]  /*d2e0*/  CS2R R6, SRZ ;  /* 0x0000000000067805 */ /* 0x002fc8000001ff00 */
[----:B------:R1:W5:Y:S01]  /*d2f0*/  @!P0 LD.E.128 R40, [R2.64] ;  /* 0x0000000602288980 */ /* 0x000362000c101d00 */
[----:B--2---:R-:W-:-:S03]  /*d300*/  @!P0 IMAD.WIDE R4, R0, 0x2, R12 ;  /* 0x0000000200048825 */ /* 0x004fc600078e020c */
[----:B------:R1:W5:Y:S04]  /*d310*/  @!P1 LD.E.128 R8, [R16.64] ;  /* 0x0000000610089980 */ /* 0x000368000c101d00 */
[----:B------:R2:W5:Y:S02]  /*d320*/  @!P0 LD.E.128 R44, [R4.64] ;  /* 0x00000006042c8980 */ /* 0x000564000c101d00 */
[----:B--2---:R-:W-:-:S06]  /*d330*/  CS2R R4, SRZ ;  /* 0x0000000000047805 */ /* 0x004fcc000001ff00 */
[----:B------:R1:W5:Y:S02]  /*d340*/  @!P1 LD.E.128 R4, [R14.64] ;  /* 0x000000060e049980 */ /* 0x000364000c101d00 */
.L_x_794:
[----:B--2---:R-:W-:Y:S05]  /*d350*/  BSYNC B0 ;  /* 0x0000000000007941 */ /* 0x004fea0003800000 */
.L_x_793:
[----:B------:R-:W-:Y:S01]  /*d360*/  IADD3 R0, R20, 0x40, RZ ;  /* 0x0000004014007810 */ /* 0x000fe20007ffe0ff */
[----:B-1-3-5:R-:W-:Y:S01]  /*d370*/  IMAD.MOV.U32 R2, RZ, RZ, R44 ;  /* 0x000000ffff027224 */ /* 0x02afe200078e002c */
[----:B------:R-:W-:Y:S01]  /*d380*/  MOV R16, R6 ;  /* 0x0000000600107202 */ /* 0x000fe20000000f00 */
[----:B------:R-:W-:Y:S01]  /*d390*/  IMAD.MOV.U32 R12, RZ, RZ, R46 ;  /* 0x000000ffff0c7224 */ /* 0x000fe200078e002e */
[----:B------:R-:W-:Y:S01]  /*d3a0*/  ISETP.GE.AND P0, PT, R0, R26, PT ;  /* 0x0000001a0000720c */ /* 0x000fe20003f06270 */
        /* <DEDUP_REMOVED lines=13> */
[----:B----4-:R1:W2:Y:S01]  /*d480*/  SHFL.IDX PT, R13, R19, 0x1, 0x1e1f ;  /* 0x003e1f00130d7f89 */ /* 0x0102a200000e0000 */
[----:B------:R-:W-:Y:S01]  /*d490*/  IMAD.MOV.U32 R0, RZ, RZ, R9 ;  /* 0x000000ffff007224 */ /* 0x000fe200078e0009 */
[----:B------:R-:W-:Y:S01]  /*d4a0*/  PRMT R86, R3, 0x5410, R12 ;  /* 0x0000541003567816 */ /* 0x000fe2000000000c */
[----:B------:R-:W-:Y:S01]  /*d4b0*/  IMAD.MOV.U32 R3, RZ, RZ, R11 ;  /* 0x000000ffff037224 */ /* 0x000fe200078e000b */
[----:B------:R-:W-:Y:S01]  /*d4c0*/  MOV R12, R10 ;  /* 0x0000000a000c7202 */ /* 0x000fe20000000f00 */
[----:B------:R-:W-:Y:S01]  /*d4d0*/  IMAD.MOV.U32 R15, RZ, RZ, R7 ;  /* 0x000000ffff0f7224 */ /* 0x000fe200078e0007 */
[----:B------:R-:W-:Y:S01]  /*d4e0*/  PRMT R38, R0, 0x5410, R2 ;  /* 0x0000541000267816 */ /* 0x000fe20000000002 */
        /* <DEDUP_REMOVED lines=15> */
[----:B------:R1:W3:Y:S01]  /*d5e0*/  SHFL.IDX PT, R12, R21, 0x1, 0x1e1f ;  /* 0x003e1f00150c7f89 */ /* 0x0002e200000e0000 */
[----:B------:R-:W-:Y:S01]  /*d5f0*/  BSSY B0, `(.L_x_795) ;  /* 0x0000036000007945 */ /* 0x000fe20003800000 */
[----:B------:R-:W-:Y:S01]  /*d600*/  PRMT R83, R0, 0x5410, R2 ;  /* 0x0000541000537816 */ /* 0x000fe20000000002 */
[----:B------:R-:W-:Y:S01]  /*d610*/  IMAD.MOV.U32 R0, RZ, RZ, R5 ;  /* 0x000000ffff007224 */ /* 0x000fe200078e0005 */
[----:B------:R-:W-:Y:S01]  /*d620*/  PRMT R85, R3, 0x7610, R85 ;  /* 0x0000761003557816 */ /* 0x000fe20000000055 */
[----:B------:R1:W4:Y:S01]  /*d630*/  SHFL.IDX PT, R2, R22, 0x1, 0x1e1f ;  /* 0x003e1f0016027f89 */ /* 0x00032200000e0000 */
[----:B------:R-:W-:Y:S01]  /*d640*/  PRMT R56, R16, 0x7610, R56 ;  /* 0x0000761010387816 */ /* 0x000fe20000000038 */
[----:B------:R-:W-:Y:S01]  /*d650*/  CS2R R76, SRZ ;  /* 0x00000000004c7805 */ /* 0x000fe2000001ff00 */
[----:B------:R-:W-:Y:S01]  /*d660*/  PRMT R57, R15, 0x7610, R57 ;  /* 0x000076100f397816 */ /* 0x000fe20000000039 */
[----:B------:R1:W1:Y:S01]  /*d670*/  SHFL.IDX PT, R3, R18, 0x1, 0x1e1f ;  /* 0x003e1f0012037f89 */ /* 0x00026200000e0000 */
[----:B------:R-:W-:Y:S01]  /*d680*/  PRMT R37, R0, 0x5410, R14 ;  /* 0x0000541000257816 */ /* 0x000fe2000000000e */
        /* <DEDUP_REMOVED lines=18> */
[----:B---3--:R-:W-:-:S04]  /*d7b0*/  @!P1 IADD3 R16, P0, R12, R0, RZ ;  /* 0x000000000c109210 */ /* 0x008fc80007f1e0ff */
[----:B------:R-:W-:Y:S02]  /*d7c0*/  @!P1 IADD3.X R17, R13, R15, RZ, P0, !PT ;  /* 0x0000000f0d119210 */ /* 0x000fe400007fe4ff */
[----:B----4-:R-:W-:-:S05]  /*d7d0*/  @!P1 IADD3 R14, P0, R2, R0, RZ ;  /* 0x00000000020e9210 */ /* 0x010fca0007f1e0ff */
[----:B-1----:R-:W-:Y:S01]  /*d7e0*/  @!P1 IMAD.X R15, R3, 0x1, R15, P0 ;  /* 0x00000001030f9824 */ /* 0x002fe200000e060f */
[----:B------:R-:W-:-:S13]  /*d7f0*/  ISETP.GE.AND P0, PT, R152, c[0x0][0x27c], PT ;  /* 0x00009f0098007a0c */ /* 0x000fda0003f06270 */
[----:B------:R-:W-:-:S05]  /*d800*/  @!P0 SHF.L.U32 R0, R24, 0x3, RZ ;  /* 0x0000000318008819 */ /* 0x000fca00000006ff */
[----:B------:R-:W-:-:S04]  /*d810*/  @!P0 IMAD.WIDE R20, R0, 0x2, R12 ;  /* 0x0000000200148825 */ /* 0x000fc800078e020c */
[----:B------:R-:W-:Y:S01]  /*d820*/  @!P0 IMAD.WIDE R18, R0, 0x2, R2 ;  /* 0x0000000200128825 */ /* 0x000fe200078e0202 */
[----:B------:R1:W5:Y:S04]  /*d830*/  @!P0 LD.E.128 R64, [R20.64] ;  /* 0x0000000614408980 */ /* 0x000368000c101d00 */
[----:B------:R1:W5:Y:S01]  /*d840*/  @!P0 LD.E.128 R68, [R18.64] ;  /* 0x0000000612448980 */ /* 0x000362000c101d00 */
[----:B------:R-:W-:Y:S01]  /*d850*/  ISETP.GE.AND P0, PT, R109, c[0x0][0x27c], PT ;  /* 0x00009f006d007a0c */ /* 0x000fe20003f06270 */
[----:B------:R-:W-:Y:S01]  /*d860*/  CS2R R78, SRZ ;  /* 0x00000000004e7805 */ /* 0x000fe2000001ff00 */
[----:B------:R-:W-:Y:S01]  /*d870*/  CS2R R76, SRZ ;  /* 0x00000000004c7805 */ /* 0x000fe2000001ff00 */
[----:B------:R-:W-:Y:S01]  /*d880*/  CS2R R74, SRZ ;  /* 0x00000000004a7805 */ /* 0x000fe2000001ff00 */
[----:B------:R-:W-:Y:S01]  /*d890*/  CS2R R72, SRZ ;  /* 0x0000000000487805 */ /* 0x000fe2000001ff00 */
[----:B------:R-:W-:Y:S01]  /*d8a0*/  CS2R R50, SRZ ;  /* 0x0000000000327805 */ /* 0x000fe2000001ff00 */
[----:B------:R-:W-:Y:S01]  /*d8b0*/  CS2R R48, SRZ ;  /* 0x0000000000307805 */ /* 0x000fe2000001ff00 */
[----:B------:R-:W-:Y:S01]  /*d8c0*/  CS2R R54, SRZ ;  /* 0x0000000000367805 */ /* 0x000fe2000001ff00 */
[----:B------:R-:W-:-:S04]  /*d8d0*/  CS2R R52, SRZ ;  /* 0x0000000000347805 */ /* 0x000fc8000001ff00 */
[----:B------:R1:W5:Y:S01]  /*d8e0*/  @!P1 LD.E.128 R48, [R16.64] ;  /* 0x0000000610309980 */ /* 0x000362000c101d00 */
[----:B------:R-:W-:-:S03]  /*d8f0*/  @!P0 IMAD.SHL.U32 R0, R23, 0x8, RZ ;  /* 0x0000000817008824 */ /* 0x000fc600078e00ff */
[----:B------:R1:W5:Y:S01]  /*d900*/  @!P1 LD.E.128 R52, [R14.64] ;  /* 0x000000060e349980 */ /* 0x000362000c101d00 */
[----:B------:R-:W-:-:S04]  /*d910*/  @!P0 IMAD.WIDE R12, R0, 0x2, R12 ;  /* 0x00000002000c8825 */ /* 0x000fc800078e020c */
[----:B------:R-:W-:Y:S01]  /*d920*/  @!P0 IMAD.WIDE R2, R0, 0x2, R2 ;  /* 0x0000000200028825 */ /* 0x000fe200078e0202 */
[----:B------:R1:W5:Y:S04]  /*d930*/  @!P0 LD.E.128 R76, [R12.64] ;  /* 0x000000060c4c8980 */ /* 0x000368000c101d00 */
[----:B------:R1:W5:Y:S02]  /*d940*/  @!P0 LD.E.128 R72, [R2.64] ;  /* 0x0000000602488980 */ /* 0x000364000c101d00 */
.L_x_796:
[----:B--2---:R-:W-:Y:S05]  /*d950*/  BSYNC B0 ;  /* 0x0000000000007941 */ /* 0x004fea0003800000 */
.L_x_795:
[----:B-----5:R-:W-:Y:S01]  /*d960*/  IMAD.MOV.U32 R0, RZ, RZ, R78 ;  /* 0x000000ffff007224 */ /* 0x020fe200078e004e */
[----:B------:R-:W-:-:S04]  /*d970*/  DEPBAR.LE SB0, 0x1 ;  /* 0x000080400000791a */ /* 0x000fc80000000000 */
[----:B-1-3--:R-:W-:Y:S01]  /*d980*/  IMAD.MOV.U32 R12, RZ, RZ, R79 ;  /* 0x000000ffff0c7224 */ /* 0x00afe200078e004f */
[----:B------:R-:W-:Y:S01]  /*d990*/  BSSY B1, `(.L_x_797) ;  /* 0x0000160000017945 */ /* 0x000fe20003800000 */
[----:B------:R-:W-:Y:S02]  /*d9a0*/  IMAD.MOV.U32 R3, RZ, RZ, R76 ;  /* 0x000000ffff037224 */ /* 0x000fe400078e004c */
[----:B----4-:R-:W-:Y:S01]  /*d9b0*/  IMAD.MOV.U32 R2, RZ, RZ, R77 ;  /* 0x000000ffff027224 */ /* 0x010fe200078e004d */
[----:B------:R-:W-:Y:S01]  /*d9c0*/  PRMT R102, R12, 0x5410, R0 ;  /* 0x000054100c667816 */ /* 0x000fe20000000000 */
[----:B------:R-:W-:Y:S01]  /*d9d0*/  IMAD.MOV.U32 R0, RZ, RZ, R66 ;  /* 0x000000ffff007224 */ /* 0x000fe200078e0042 */
[----:B------:R-:W-:Y:S01]  /*d9e0*/  PRMT R101, R101, 0x5410, R3 ;  /* 0x0000541065657816 */ /* 0x000fe20000000003 */
[----:B------:R-:W-:Y:S01]  /*d9f0*/  IMAD.MOV.U32 R12, RZ, RZ, R67 ;  /* 0x000000ffff0c7224 */ /* 0x000fe200078e0043 */
[----:B------:R-:W-:Y:S01]  /*da00*/  PRMT R100, R2, 0x7610, R100 ;  /* 0x0000761002647816 */ /* 0x000fe20000000064 */
[----:B------:R-:W-:Y:S01]  /*da10*/  IMAD.MOV.U32 R3, RZ, RZ, R64 ;  /* 0x000000ffff037224 */ /* 0x000fe200078e0040 */
[----:B------:R-:W-:Y:S01]  /*da20*/  PRMT R98, R98, 0x5410, R0 ;  /* 0x0000541062627816 */ /* 0x000fe20000000000 */
[----:B------:R-:W-:-:S02]  /*da30*/  IMAD.MOV.U32 R0, RZ, RZ, R50 ;  /* 0x000000ffff007224 */ /* 0x000fc400078e0032 */
[----:B------:R-:W-:Y:S01]  /*da40*/  IMAD.MOV.U32 R2, RZ, RZ, R65 ;  /* 0x000000ffff027224 */ /* 0x000fe200078e0041 */
[----:B------:R-:W-:Y:S01]  /*da50*/  PRMT R98, R12, 0x7610, R98 ;  /* 0x000076100c627816 */ /* 0x000fe20000000062 */
[----:B------:R-:W-:Y:S01]  /*da60*/  IMAD.MOV.U32 R12, RZ, RZ, R51 ;  /* 0x000000ffff0c7224 */ /* 0x000fe200078e0033 */
[----:B------:R-:W-:Y:S02]  /*da70*/  PRMT R94, R94, 0x5410, R0 ;  /* 0x000054105e5e7816 */ /* 0x000fe40000000000 */
[----:B------:R-:W-:Y:S01]  /*da80*/  PRMT R97, R97, 0x5410, R3 ;  /* 0x0000541061617816 */ /* 0x000fe20000000003 */
[----:B------:R-:W-:Y:S01]  /*da90*/  IMAD.MOV.U32 R3, RZ, RZ, R48 ;  /* 0x000000ffff037224 */ /* 0x000fe200078e0030 */
[----:B------:R-:W-:Y:S01]  /*daa0*/  PRMT R94, R12, 0x7610, R94 ;  /* 0x000076100c5e7816 */ /* 0x000fe2000000005e */
[----:B------:R-:W-:Y:S01]  /*dab0*/  IMAD.MOV.U32 R12, RZ, RZ, R75 ;  /* 0x000000ffff0c7224 */ /* 0x000fe200078e004b */
[----:B------:R-:W-:Y:S01]  /*dac0*/  PRMT R96, R2, 0x7610, R96 ;  /* 0x0000761002607816 */ /* 0x000fe20000000060 */
[----:B------:R-:W-:Y:S01]  /*dad0*/  IMAD.MOV.U32 R2, RZ, RZ, R49 ;  /* 0x000000ffff027224 */ /* 0x000fe200078e0031 */
[----:B------:R-:W-:-:S02]  /*dae0*/  MOV R0, R74 ;  /* 0x0000004a00007202 */ /* 0x000fc40000000f00 */
[----:B------:R-:W-:Y:S02]  /*daf0*/  PRMT R101, R12, 0x7610, R101 ;  /* 0x000076100c657816 */ /* 0x000fe40000000065 */
[----:B------:R-:W-:Y:S02]  /*db00*/  IADD3 R12, -R239, R26, RZ ;  /* 0x0000001aef0c7210 */ /* 0x000fe40007ffe1ff */
[----:B------:R-:W-:Y:S01]  /*db10*/  PRMT R93, R93, 0x5410, R3 ;  /* 0x000054105d5d7816 */ /* 0x000fe20000000003 */
[----:B------:R-:W-:Y:S01]  /*db20*/  IMAD.MOV.U32 R3, RZ, RZ, R72 ;  /* 0x000000ffff037224 */ /* 0x000fe200078e0048 */
[----:B------:R-:W-:Y:S01]  /*db30*/  IMNMX R82, R12, 0x80, PT ;  /* 0x000000800c527817 */ /* 0x000fe20003800200 */
[----:B------:R-:W-:Y:S01]  /*db40*/  IMAD.MOV.U32 R12, RZ, RZ, R54 ;  /* 0x000000ffff0c7224 */ /* 0x000fe200078e0036 */
[----:B------:R-:W-:Y:S01]  /*db50*/  PRMT R92, R2, 0x7610, R92 ;  /* 0x00007610025c7816 */ /* 0x000fe2000000005c */
[----:B------:R-:W-:Y:S01]  /*db60*/  IMAD.MOV.U32 R2, RZ, RZ, R73 ;  /* 0x000000ffff027224 */ /* 0x000fe200078e0049 */
[----:B------:R-:W-:Y:S01]  /*db70*/  PRMT R100, R100, 0x5410, R0 ;  /* 0x0000541064647816 */ /* 0x000fe20000000000 */
[----:B------:R-:W-:Y:S01]  /*db80*/  IMAD.MOV.U32 R0, RZ, RZ, R70 ;  /* 0x000000ffff007224 */ /* 0x000fe200078e0046 */
[----:B------:R-:W-:Y:S01]  /*db90*/  BAR.SYNC.DEFER_BLOCKING 0x0 ;  /* 0x0000000000007b1d */ /* 0x000fe20000010000 */
[----:B------:R-:W-:-:S02]  /*dba0*/  ISETP.GE.AND P0, PT, R112, R82, PT ;  /* 0x000000527000720c */ /* 0x000fc40003f06270 */
[----:B------:R-:W-:Y:S01]  /*dbb0*/  PRMT R99, R2, 0x5410, R3 ;  /* 0x0000541002637816 */ /* 0x000fe20000000003 */
[----:B------:R-:W-:Y:S01]  /*dbc0*/  IMAD.MOV.U32 R3, RZ, RZ, R71 ;  /* 0x000000ffff037224 */ /* 0x000fe200078e0047 */
[----:B------:R-:W-:Y:S01]  /*dbd0*/  PRMT R96, R96, 0x5410, R0 ;  /* 0x0000541060607816 */ /* 0x000fe20000000000 */
[----:B------:R-:W-:Y:S01]  /*dbe0*/  IMAD.MOV.U32 R2, RZ, RZ, R68 ;  /* 0x000000ffff027224 */ /* 0x000fe200078e0044 */
[----:B------:R-:W-:Y:S01]  /*dbf0*/  PRMT R92, R92, 0x5410, R12 ;  /* 0x000054105c5c7816 */ /* 0x000fe2000000000c */
[----:B------:R-:W-:Y:S01]  /*dc00*/  IMAD.MOV.U32 R0, RZ, RZ, R69 ;  /* 0x000000ffff007224 */ /* 0x000fe200078e0045 */
[----:B------:R-:W-:Y:S01]  /*dc10*/  PRMT R97, R3, 0x7610, R97 ;  /* 0x0000761003617816 */ /* 0x000fe20000000061 */
[----:B------:R-:W-:-:S03]  /*dc20*/  IMAD.MOV.U32 R3, RZ, RZ, R55 ;  /* 0x000000ffff037224 */ /* 0x000fc600078e0037 */
[----:B------:R-:W-:Y:S01]  /*dc30*/  PRMT R95, R0, 0x5410, R2 ;  /* 0x00005410005f7816 */ /* 0x000fe20000000002 */
[----:B------:R-:W-:Y:S01]  /*dc40*/  IMAD.MOV.U32 R2, RZ, RZ, R52 ;  /* 0x000000ffff027224 */ /* 0x000fe200078e0034 */
[----:B------:R-:W-:Y:S01]  /*dc50*/  PRMT R93, R3, 0x7610, R93 ;  /* 0x00007610035d7816 */ /* 0x000fe2000000005d */
[----:B------:R-:W-:-:S03]  /*dc60*/  IMAD.MOV.U32 R0, RZ, RZ, R53 ;  /* 0x000000ffff007224 */ /* 0x000fc600078e0035 */
[----:B------:R-:W-:Y:S02]  /*dc70*/  PRMT R91, R91, 0x5410, R2 ;  /* 0x000054105b5b7816 */ /* 0x000fe40000000002 */
[----:B------:R-:W-:Y:S01]  /*dc80*/  PRMT R90, R0, 0x7610, R90 ;  /* 0x00007610005a7816 */ /* 0x000fe2000000005a */
[----:B------:R-:W-:Y:S05]  /*dc90*/  @P0 BRA `(.L_x_798) ;  /* 0x000012f000000947 */ /* 0x000fea0003800000 */
[----:B------:R1:W5:Y:S04]  /*dca0*/  LDL R114, [R1+0x68] ;  /* 0x0000680001727983 */ /* 0x0003680000100800 */
[----:B------:R1:W5:Y:S04]  /*dcb0*/  LDL R113, [R1+0x6c] ;  /* 0x00006c0001717983 */ /* 0x0003680000100800 */
[----:B------:R1:W5:Y:S01]  /*dcc0*/  LDL R112, [R1+0x70] ;  /* 0x0000700001707983 */ /* 0x0003620000100800 */
[----:B------:R-:W-:Y:S01]  /*dcd0*/  ISETP.GE.AND P0, PT, R110, c[0x0][0x27c], PT ;  /* 0x00009f006e007a0c */ /* 0x000fe20003f06270 */
[----:B------:R-:W-:-:S12]  /*dce0*/  BSSY B0, `(.L_x_799) ;  /* 0x0000062000007945 */ /* 0x000fd80003800000 */
[----:B------:R-:W-:Y:S05]  /*dcf0*/  @P0 BRA `(.L_x_800) ;  /* 0x0000060000000947 */ /* 0x000fea0003800000 */
[----:B------:R-:W2:Y:S01]  /*dd00*/  LDL R115, [R1+0x8c] ;  /* 0x00008c0001737983 */ /* 0x000ea20000100800 */
[----:B------:R-:W-:Y:S02]  /*dd10*/  MOV R0, c[0x0][0x27c] ;  /* 0x00009f0000007a02 */ /* 0x000fe40000000f00 */
[--C-:B------:R-:W-:Y:S02]  /*dd20*/  SHF.R.U64 R61, R4, 0x10, R5.reuse ;  /* 0x00000010043d7819 */ /* 0x100fe40000001205 */
[----:B------:R-:W-:Y:S02]  /*dd30*/  LEA.HI R0, R0, R106, RZ, 0x1d ;  /* 0x0000006a00007211 */ /* 0x000fe400078fe8ff */
[----:B------:R-:W-:Y:S02]  /*dd40*/  SHF.R.U32.HI R4, RZ, 0x10, R5 ;  /* 0x00000010ff047819 */ /* 0x000fe40000011605 */
[----:B------:R-:W-:Y:S02]  /*dd50*/  SHF.R.S32.HI R3, RZ, 0x1f, R0 ;  /* 0x0000001fff037819 */ /* 0x000fe40000011400 */
[----:B------:R-:W-:-:S02]  /*dd60*/  SHF.L.U32 R2, R0, 0x3, RZ ;  /* 0x0000000300027819 */ /* 0x000fc400000006ff */
[----:B------:R-:W-:Y:S02]  /*dd70*/  LEA.HI R0, R3, R0, RZ, 0x2 ;  /* 0x0000000003007211 */ /* 0x000fe400078f10ff */
[----:B-----5:R-:W-:Y:S02]  /*dd80*/  LOP3.LUT R2, R114, 0x18, R2, 0xf8, !PT ;  /* 0x0000001872027812 */ /* 0x020fe400078ef802 */
[----:B------:R-:W-:Y:S02]  /*dd90*/  SHF.L.U32 R0, R0, 0xa, RZ ;  /* 0x0000000a00007819 */ /* 0x000fe400000006ff */
[----:B------:R-:W-:Y:S02]  /*dda0*/  LOP3.LUT R2, R2, R113, RZ, 0x3c, !PT ;  /* 0x0000007102027212 */ /* 0x000fe400078e3cff */
[----:B------:R-:W-:Y:S02]  /*ddb0*/  LOP3.LUT R0, R0, 0x7ffff000, RZ, 0xc0, !PT ;  /* 0x7ffff00000007812 */ /* 0x000fe400078ec0ff */
[----:B------:R-:W-:-:S02]  /*ddc0*/  SHF.R.U32.HI R25, RZ, 0x10, R9 ;  /* 0x00000010ff197819 */ /* 0x000fc40000011609 */
[----:B------:R-:W-:Y:S02]  /*ddd0*/  IADD3 R0, R2, R0, R112 ;  /* 0x0000000002007210 */ /* 0x000fe40007ffe070 */
[--C-:B------:R-:W-:Y:S01]  /*dde0*/  SHF.R.U64 R58, R6, 0x10, R7.reuse ;  /* 0x00000010063a7819 */ /* 0x100fe20000001207 */
[----:B------:R-:W-:Y:S01]  /*ddf0*/  HADD2.F32 R81, -RZ, R25.H0_H0 ;  /* 0x20000019ff517230 */ /* 0x000fe20000004100 */
[----:B------:R-:W-:Y:S01]  /*de00*/  SHF.L.U32 R36, R0, 0x1, RZ ;  /* 0x0000000100247819 */ /* 0x000fe200000006ff */
[----:B------:R-:W-:Y:S01]  /*de10*/  HADD2.F32 R0, -RZ, R37.H0_H0 ;  /* 0x20000025ff007230 */ /* 0x000fe20000004100 */
[----:B------:R-:W-:Y:S01]  /*de20*/  SHF.R.U32.HI R26, RZ, 0x10, R7 ;  /* 0x00000010ff1a7819 */ /* 0x000fe20000011607 */
[----:B------:R-:W-:Y:S01]  /*de30*/  HADD2.F32 R7, -RZ, R38.H0_H0 ;  /* 0x20000026ff077230 */ /* 0x000fe20000004100 */
[----:B------:R-:W-:Y:S01]  /*de40*/  SHF.R.U64 R63, R8, 0x10, R9 ;  /* 0x00000010083f7819 */ /* 0x000fe20000001209 */
[----:B------:R-:W3:Y:S01]  /*de50*/  LDS.128 R16, [R36+0x6080] ;  /* 0x0060800024107984 */ /* 0x000ee20000000c00 */
[----:B------:R-:W-:-:S02]  /*de60*/  SHF.R.U32.HI R27, RZ, 0x10, R11 ;  /* 0x00000010ff1b7819 */ /* 0x000fc4000001160b */
[----:B------:R-:W-:Y:S01]  /*de70*/  SHF.R.U64 R62, R10, 0x10, R11 ;  /* 0x000000100a3e7819 */ /* 0x000fe2000000120b */
[----:B------:R-:W-:Y:S02]  /*de80*/  HADD2.F32 R63, -RZ, R63.H0_H0 ;  /* 0x2000003fff3f7230 */ /* 0x000fe40000004100 */
[--C-:B---3--:R-:W-:Y:S02]  /*de90*/  HADD2.F32 R3, -RZ, R17.reuse.H0_H0 ;  /* 0x20000011ff037230 */ /* 0x108fe40000004100 */
[----:B------:R-:W-:Y:S02]  /*dea0*/  HADD2.F32 R5, -RZ, R16.H0_H0 ;  /* 0x20000010ff057230 */ /* 0x000fe40000004100 */
[----:B------:R-:W-:Y:S01]  /*deb0*/  HADD2.F32 R2, -RZ, R17.H1_H1 ;  /* 0x30000011ff027230 */ /* 0x000fe20000004100 */
[----:B------:R-:W-:Y:S01]  /*dec0*/  FMUL.FTZ R39, R3, R0 ;  /* 0x0000000003277220 */ /* 0x000fe20000410000 */
[----:B------:R-:W-:Y:S02]  /*ded0*/  HADD2.F32 R9, -RZ, R19.H0_H0 ;  /* 0x20000013ff097230 */ /* 0x000fe40000004100 */
[----:B------:R-:W-:-:S02]  /*dee0*/  HADD2.F32 R17, -RZ, R26.H0_H0 ;  /* 0x2000001aff117230 */ /* 0x000fc40000004100 */
[--C-:B------:R-:W-:Y:S02]  /*def0*/  HADD2.F32 R11, -RZ, R18.reuse.H0_H0 ;  /* 0x20000012ff0b7230 */ /* 0x100fe40000004100 */
[----:B------:R-:W-:Y:S02]  /*df00*/  HADD2.F32 R10, -RZ, R18.H1_H1 ;  /* 0x30000012ff0a7230 */ /* 0x000fe40000004100 */
[----:B------:R-:W-:Y:S01]  /*df10*/  HADD2.F32 R8, -RZ, R19.H1_H1 ;  /* 0x30000013ff087230 */ /* 0x000fe20000004100 */
[----:B--2---:R-:W2:Y:S02]  /*df20*/  LDS.128 R12, [R115] ;  /* 0x00000000730c7984 */ /* 0x004ea40000000c00 */
[----:B--2---:R-:W-:Y:S02]  /*df30*/  HADD2.F32 R23, -RZ, R13.H0_H0 ;  /* 0x2000000dff177230 */ /* 0x004fe40000004100 */
[--C-:B------:R-:W-:Y:S02]  /*df40*/  HADD2.F32 R22, -RZ, R12.reuse.H0_H0 ;  /* 0x2000000cff167230 */ /* 0x100fe40000004100 */
[----:B------:R-:W-:Y:S01]  /*df50*/  HADD2.F32 R24, -RZ, R12.H1_H1 ;  /* 0x3000000cff187230 */ /* 0x000fe20000004100 */
[----:B------:R-:W-:Y:S01]  /*df60*/  FMUL.FTZ R6, R23, R0 ;  /* 0x0000000017067220 */ /* 0x000fe20000410000 */
[----:B------:R-:W-:-:S02]  /*df70*/  HADD2.F32 R12, -RZ, R16.H1_H1 ;  /* 0x30000010ff0c7230 */ /* 0x000fc40000004100 */
[----:B------:R-:W-:Y:S01]  /*df80*/  HADD2.F32 R21, -RZ, R13.H1_H1 ;  /* 0x3000000dff157230 */ /* 0x000fe20000004100 */
[----:B------:R-:W-:Y:S01]  /*df90*/  FFMA.FTZ R60, R3, R7, R6 ;  /* 0x00000007033c7223 */ /* 0x000fe20000010006 */
[----:B------:R-:W-:Y:S02]  /*dfa0*/  HADD2.F32 R16, -RZ, R4.H0_H0 ;  /* 0x20000004ff107230 */ /* 0x000fe40000004100 */
[----:B------:R-:W-:Y:S02]  /*dfb0*/  HADD2.F32 R4, -RZ, R37.H1_H1 ;  /* 0x30000025ff047230 */ /* 0x000fe40000004100 */
[----:B------:R-:W-:Y:S01]  /*dfc0*/  HADD2.F32 R6, -RZ, R38.H1_H1 ;  /* 0x30000026ff067230 */ /* 0x000fe20000004100 */
[----:B------:R-:W-:Y:S01]  /*dfd0*/  FMUL.FTZ R0, R21, R16 ;  /* 0x0000001015007220 */ /* 0x000fe20000410000 */
[----:B------:R-:W-:Y:S01]  /*dfe0*/  HADD2.F32 R13, -RZ, R15.H0_H0 ;  /* 0x2000000fff0d7230 */ /* 0x000fe20000004100 */
[----:B------:R-:W-:Y:S01]  /*dff0*/  FMUL.FTZ R3, R22, R4 ;  /* 0x0000000416037220 */ /* 0x000fe20000410000 */
[----:B------:R-:W-:Y:S01]  /*e000*/  HADD2.F32 R20, -RZ, R14.H0_H0 ;  /* 0x2000000eff147230 */ /* 0x000fe20000004100 */
[C---:B------:R-:W-:Y:S01]  /*e010*/  FFMA.FTZ R59, R2.reuse, R81, R0 ;  /* 0x00000051023b7223 */ /* 0x040fe20000010000 */
[--C-:B------:R-:W-:Y:S01]  /*e020*/  HADD2.F32 R0, -RZ, R57.reuse.H0_H0 ;  /* 0x20000039ff007230 */ /* 0x100fe20000004100 */
[----:B------:R-:W-:Y:S01]  /*e030*/  FMUL.FTZ R38, R2, R16 ;  /* 0x0000001002267220 */ /* 0x000fe20000410000 */
[----:B------:R-:W-:Y:S01]  /*e040*/  HADD2.F32 R2, -RZ, R56.H0_H0 ;  /* 0x20000038ff027230 */ /* 0x000fe20000004100 */
[C---:B------:R-:W-:Y:S01]  /*e050*/  FFMA.FTZ R56, R5.reuse, R6, R3 ;  /* 0x0000000605387223 */ /* 0x040fe20000010003 */
[----:B------:R-:W-:Y:S01]  /*e060*/  HADD2.F32 R3, -RZ, R57.H1_H1 ;  /* 0x30000039ff037230 */ /* 0x000fe20000004100 */
[----:B------:R-:W-:Y:S01]  /*e070*/  FMUL.FTZ R37, R5, R4 ;  /* 0x0000000405257220 */ /* 0x000fe20000410000 */
[----:B------:R-:W-:Y:S01]  /*e080*/  HADD2.F32 R15, -RZ, R15.H1_H1 ;  /* 0x3000000fff0f7230 */ /* 0x000fe20000004100 */
[----:B------:R-:W-:Y:S01]  /*e090*/  FMUL.FTZ R5, R13, R0 ;  /* 0x000000000d057220 */ /* 0x000fe20000410000 */
[----:B------:R-:W-:Y:S01]  /*e0a0*/  HADD2.F32 R4, -RZ, R80.H0_H0 ;  /* 0x20000050ff047230 */ /* 0x000fe20000004100 */
[----:B------:R-:W-:Y:S01]  /*e0b0*/  FMUL.FTZ R16, R20, R2 ;  /* 0x0000000214107220 */ /* 0x000fe20000410000 */
[----:B------:R-:W-:Y:S01]  /*e0c0*/  HADD2.F32 R80, -RZ, R27.H0_H0 ;  /* 0x2000001bff507230 */ /* 0x000fe20000004100 */
[C---:B------:R-:W-:Y:S01]  /*e0d0*/  FMUL.FTZ R18, R9.reuse, R0 ;  /* 0x0000000009127220 */ /* 0x040fe20000410000 */
[----:B------:R-:W-:Y:S01]  /*e0e0*/  HADD2.F32 R14, -RZ, R14.H1_H1 ;  /* 0x3000000eff0e7230 */ /* 0x000fe20000004100 */
[----:B------:R-:W-:Y:S01]  /*e0f0*/  FFMA.FTZ R25, R9, R3, R5 ;  /* 0x0000000309197223 */ /* 0x000fe20000010005 */
[----:B------:R-:W-:Y:S01]  /*e100*/  HADD2.F32 R5, -RZ, R61.H0_H0 ;  /* 0x2000003dff057230 */ /* 0x000fe20000004100 */
[-C--:B------:R-:W-:Y:S01]  /*e110*/  FMUL.FTZ R0, R15, R17.reuse ;  /* 0x000000110f007220 */ /* 0x080fe20000410000 */
[----:B------:R-:W-:Y:S01]  /*e120*/  HADD2.F32 R9, -RZ, R58.H0_H0 ;  /* 0x2000003aff097230 */ /* 0x000fe20000004100 */
[----:B------:R-:W-:Y:S01]  /*e130*/  FFMA.FTZ R57, R11, R4, R16 ;  /* 0x000000040b397223 */ /* 0x000fe20000010010 */
[----:B------:R-:W-:Y:S01]  /*e140*/  HADD2.F32 R58, -RZ, R62.H0_H0 ;  /* 0x2000003eff3a7230 */ /* 0x000fe20000004100 */
[----:B------:R-:W-:-:S02]  /*e150*/  FMUL.FTZ R16, R8, R17 ;  /* 0x0000001108107220 */ /* 0x000fc40000410000 */
[----:B------:R-:W-:Y:S02]  /*e160*/  FMUL.FTZ R26, R11, R2 ;  /* 0x000000020b1a7220 */ /* 0x000fe40000410000 */
[----:B------:R-:W-:Y:S02]  /*e170*/  FFMA.FTZ R17, R8, R80, R0 ;  /* 0x0000005008117223 */ /* 0x000fe40000010000 */
[----:B------:R-:W-:Y:S02]  /*e180*/  FMUL.FTZ R2, R24, R5 ;  /* 0x0000000518027220 */ /* 0x000fe40000410000 */
[----:B------:R-:W-:Y:S02]  /*e190*/  FMUL.FTZ R0, R14, R9 ;  /* 0x000000090e007220 */ /* 0x000fe40000410000 */
[----:B------:R-:W-:Y:S02]  /*e1a0*/  FMUL.FTZ R11, R12, R5 ;  /* 0x000000050c0b7220 */ /* 0x000fe40000410000 */
[----:B------:R-:W-:-:S02]  /*e1b0*/  FMUL.FTZ R5, R10, R9 ;  /* 0x000000090a057220 */ /* 0x000fc40000410000 */
[----:B------:R-:W-:Y:S02]  /*e1c0*/  FFMA.FTZ R19, R12, R63, R2 ;  /* 0x0000003f0c137223 */ /* 0x000fe40000010002 */
[----:B------:R-:W-:Y:S02]  /*e1d0*/  FFMA.FTZ R27, R10, R58, R0 ;  /* 0x0000003a0a1b7223 */ /* 0x000fe40000010000 */
[----:B------:R-:W-:Y:S02]  /*e1e0*/  FFMA.FTZ R8, R22, R6, -R37 ;  /* 0x0000000616087223 */ /* 0x000fe40000010825 */
[----:B------:R-:W-:Y:S01]  /*e1f0*/  FFMA.FTZ R12, R23, R7, -R39 ;  /* 0x00000007170c7223 */ /* 0x000fe20000010827 */
[----:B------:R-:W-:Y:S01]  /*e200*/  F2FP.PACK_AB R7, R17, R25 ;  /* 0x000000191107723e */ /* 0x000fe200000000ff */
[----:B------:R-:W-:Y:S02]  /*e210*/  FFMA.FTZ R9, R21, R81, -R38 ;  /* 0x0000005115097223 */ /* 0x000fe40000010826 */
[----:B------:R-:W-:Y:S01]  /*e220*/  FFMA.FTZ R10, R20, R4, -R26 ;  /* 0x00000004140a7223 */ /* 0x000fe2000001081a */
[----:B------:R-:W-:Y:S01]  /*e230*/  F2FP.PACK_AB R4, R19, R56 ;  /* 0x000000381304723e */ /* 0x000fe200000000ff */
[----:B------:R-:W-:Y:S01]  /*e240*/  FFMA.FTZ R3, R13, R3, -R18 ;  /* 0x000000030d037223 */ /* 0x000fe20000010812 */
[----:B------:R-:W-:Y:S01]  /*e250*/  F2FP.PACK_AB R9, R9, R12 ;  /* 0x0000000c0909723e */ /* 0x000fe200000000ff */
[----:B------:R-:W-:-:S02]  /*e260*/  FFMA.FTZ R0, R15, R80, -R16 ;  /* 0x000000500f007223 */ /* 0x000fc40000010810 */
[----:B------:R-:W-:Y:S02]  /*e270*/  FFMA.FTZ R2, R24, R63, -R11 ;  /* 0x0000003f18027223 */ /* 0x000fe4000001080b */
[----:B------:R-:W-:Y:S01]  /*e280*/  FFMA.FTZ R6, R14, R58, -R5 ;  /* 0x0000003a0e067223 */ /* 0x000fe20000010805 */
[----:B------:R-:W-:Y:S02]  /*e290*/  F2FP.PACK_AB R11, R0, R3 ;  /* 0x00000003000b723e */ /* 0x000fe400000000ff */
[----:B------:R-:W-:Y:S02]  /*e2a0*/  F2FP.PACK_AB R8, R2, R8 ;  /* 0x000000080208723e */ /* 0x000fe400000000ff */
[----:B------:R-:W-:Y:S02]  /*e2b0*/  F2FP.PACK_AB R10, R6, R10 ;  /* 0x0000000a060a723e */ /* 0x000fe400000000ff */
[----:B------:R-:W-:Y:S02]  /*e2c0*/  F2FP.PACK_AB R5, R59, R60 ;  /* 0x0000003c3b05723e */ /* 0x000fe400000000ff */
[----:B------:R-:W-:Y:S01]  /*e2d0*/  F2FP.PACK_AB R6, R27, R57 ;  /* 0x000000391b06723e */ /* 0x000fe200000000ff */
[----:B------:R2:W-:Y:S04]  /*e2e0*/  STS.128 [R115], R8 ;  /* 0x0000000873007388 */ /* 0x0005e80000000c00 */
[----:B------:R2:W-:Y:S02]  /*e2f0*/  STS.128 [R36+0x6080], R4 ;  /* 0x0060800424007388 */ /* 0x0005e40000000c00 */
.L_x_800:
[----:B------:R-:W-:Y:S05]  /*e300*/  BSYNC B0 ;  /* 0x0000000000007941 */ /* 0x000fea0003800000 */
.L_x_799:
[----:B------:R-:W-:Y:S01]  /*e310*/  ISETP.GE.AND P0, PT, R152, c[0x0][0x27c], PT ;  /* 0x00009f0098007a0c */ /* 0x000fe20003f06270 */
[----:B------:R-:W-:-:S12]  /*e320*/  BSSY B0, `(.L_x_801) ;  /* 0x0000063000007945 */ /* 0x000fd80003800000 */
[----:B------:R-:W-:Y:S05]  /*e330*/  @P0 BRA `(.L_x_802) ;  /* 0x0000061000000947 */ /* 0x000fea0003800000 */
[----:B------:R-:W3:Y:S04]  /*e340*/  LDL R2, [R1+0x78] ;  /* 0x0000780001027983 */ /* 0x000ee80000100800 */
[----:B------:R-:W4:Y:S01]  /*e350*/  LDL R58, [R1+0x9c] ;  /* 0x00009c00013a7983 */ /* 0x000f220000100800 */
[----:B------:R-:W-:Y:S02]  /*e360*/  MOV R0, c[0x0][0x27c] ;  /* 0x00009f0000007a02 */ /* 0x000fe40000000f00 */
[----:B------:R-:W-:Y:S02]  /*e370*/  SHF.R.U32.HI R22, RZ, 0x10, R29 ;  /* 0x00000010ff167819 */ /* 0x000fe4000001161d */
[--C-:B------:R-:W-:Y:S02]  /*e380*/  SHF.R.U32.HI R23, RZ, 0x10, R33.reuse ;  /* 0x00000010ff177819 */ /* 0x100fe40000011621 */
[----:B------:R-:W-:-:S02]  /*e390*/  SHF.R.U64 R39, R32, 0x10, R33 ;  /* 0x0000001020277819 */ /* 0x000fc40000001221 */
[----:B------:R-:W-:Y:S01]  /*e3a0*/  SHF.R.U64 R33, R30, 0x10, R31 ;  /* 0x000000101e217819 */ /* 0x000fe2000000121f */
[----:B------:R-:W-:Y:S01]  /*e3b0*/  HADD2.F32 R57, -RZ, R23.H0_H0 ;  /* 0x20000017ff397230 */ /* 0x000fe20000004100 */
[--C-:B------:R-:W-:Y:S01]  /*e3c0*/  SHF.R.U64 R38, R34, 0x10, R35.reuse ;  /* 0x0000001022267819 */ /* 0x100fe20000001223 */
[----:B------:R-:W-:Y:S01]  /*e3d0*/  HADD2.F32 R39, -RZ, R39.H0_H0 ;  /* 0x20000027ff277230 */ /* 0x000fe20000004100 */
[----:B------:R-:W-:Y:S02]  /*e3e0*/  SHF.R.U32.HI R27, RZ, 0x10, R35 ;  /* 0x00000010ff1b7819 */ /* 0x000fe40000011623 */
[----:B------:R-:W-:Y:S02]  /*e3f0*/  SHF.R.U64 R37, R28, 0x10, R29 ;  /* 0x000000101c257819 */ /* 0x000fe4000000121d */
[----:B------:R-:W-:Y:S01]  /*e400*/  SHF.R.U32.HI R24, RZ, 0x10, R31 ;  /* 0x00000010ff187819 */ /* 0x000fe2000001161f */
[----:B------:R-:W-:Y:S01]  /*e410*/  HADD2.F32 R56, -RZ, R27.H0_H0 ;  /* 0x2000001bff387230 */ /* 0x000fe20000004100 */
[----:B---3--:R-:W-:-:S04]  /*e420*/  LEA.HI R0, R0, R2, RZ, 0x1d ;  /* 0x0000000200007211 */ /* 0x008fc800078fe8ff */
[----:B------:R-:W-:Y:S01]  /*e430*/  SHF.R.S32.HI R2, RZ, 0x1f, R0 ;  /* 0x0000001fff027819 */ /* 0x000fe20000011400 */
[----:B--2-4-:R-:W2:Y:S01]  /*e440*/  LDS.128 R4, [R58] ;  /* 0x000000003a047984 */ /* 0x014ea20000000c00 */
[----:B------:R-:W-:Y:S02]  /*e450*/  SHF.L.U32 R3, R0, 0x3, RZ ;  /* 0x0000000300037819 */ /* 0x000fe400000006ff */
[----:B------:R-:W-:Y:S02]  /*e460*/  LEA.HI R0, R2, R0, RZ, 0x2 ;  /* 0x0000000002007211 */ /* 0x000fe400078f10ff */
[----:B-----5:R-:W-:Y:S02]  /*e470*/  LOP3.LUT R2, R114, 0x18, R3, 0xf8, !PT ;  /* 0x0000001872027812 */ /* 0x020fe400078ef803 */
[----:B------:R-:W-:Y:S02]  /*e480*/  SHF.L.U32 R0, R0, 0xa, RZ ;  /* 0x0000000a00007819 */ /* 0x000fe400000006ff */
[----:B------:R-:W-:-:S02]  /*e490*/  LOP3.LUT R2, R2, R113, RZ, 0x3c, !PT ;  /* 0x0000007102027212 */ /* 0x000fc400078e3cff */
[----:B------:R-:W-:-:S04]  /*e4a0*/  LOP3.LUT R0, R0, 0x7ffff000, RZ, 0xc0, !PT ;  /* 0x7ffff00000007812 */ /* 0x000fc800078ec0ff */
[----:B------:R-:W-:-:S04]  /*e4b0*/  IADD3 R0, R2, R0, R112 ;  /* 0x0000000002007210 */ /* 0x000fc80007ffe070 */
[----:B------:R-:W-:Y:S01]  /*e4c0*/  SHF.L.U32 R36, R0, 0x1, RZ ;  /* 0x0000000100247819 */ /* 0x000fe200000006ff */
[----:B------:R-:W-:-:S04]  /*e4d0*/  HADD2.F32 R0, -RZ, R83.H0_H0 ;  /* 0x20000053ff007230 */ /* 0x000fc80000004100 */
[----:B------:R-:W3:Y:S01]  /*e4e0*/  LDS.128 R8, [R36+0x6080] ;  /* 0x0060800024087984 */ /* 0x000ee20000000c00 */
[----:B--2---:R-:W-:Y:S02]  /*e4f0*/  HADD2.F32 R19, -RZ, R5.H0_H0 ;  /* 0x20000005ff137230 */ /* 0x004fe40000004100 */
[--C-:B------:R-:W-:Y:S02]  /*e500*/  HADD2.F32 R15, -RZ, R7.reuse.H0_H0 ;  /* 0x20000007ff0f7230 */ /* 0x100fe40000004100 */
[----:B------:R-:W-:Y:S02]  /*e510*/  HADD2.F32 R14, -RZ, R7.H1_H1 ;  /* 0x30000007ff0e7230 */ /* 0x000fe40000004100 */
[----:B------:R-:W-:Y:S01]  /*e520*/  HADD2.F32 R17, -RZ, R5.H1_H1 ;  /* 0x30000005ff117230 */ /* 0x000fe20000004100 */
[----:B------:R-:W-:Y:S01]  /*e530*/  FMUL.FTZ R5, R19, R0 ;  /* 0x0000000013057220 */ /* 0x000fe20000410000 */
[--C-:B------:R-:W-:Y:S02]  /*e540*/  HADD2.F32 R16, -RZ, R6.reuse.H0_H0 ;  /* 0x20000006ff107230 */ /* 0x100fe40000004100 */
[----:B------:R-:W-:-:S02]  /*e550*/  HADD2.F32 R20, -RZ, R6.H1_H1 ;  /* 0x30000006ff147230 */ /* 0x000fc40000004100 */
[----:B------:R-:W-:Y:S02]  /*e560*/  HADD2.F32 R6, -RZ, R84.H0_H0 ;  /* 0x20000054ff067230 */ /* 0x000fe40000004100 */
[--C-:B------:R-:W-:Y:S02]  /*e570*/  HADD2.F32 R18, -RZ, R4.reuse.H0_H0 ;  /* 0x20000004ff127230 */ /* 0x100fe40000004100 */
[----:B------:R-:W-:Y:S02]  /*e580*/  HADD2.F32 R21, -RZ, R4.H1_H1 ;  /* 0x30000004ff157230 */ /* 0x000fe40000004100 */
[----:B------:R-:W-:Y:S02]  /*e590*/  HADD2.F32 R4, -RZ, R83.H1_H1 ;  /* 0x30000053ff047230 */ /* 0x000fe40000004100 */
[--C-:B---3--:R-:W-:Y:S02]  /*e5a0*/  HADD2.F32 R3, -RZ, R9.reuse.H0_H0 ;  /* 0x20000009ff037230 */ /* 0x108fe40000004100 */
[----:B------:R-:W-:-:S02]  /*e5b0*/  HADD2.F32 R2, -RZ, R9.H1_H1 ;  /* 0x30000009ff027230 */ /* 0x000fc40000004100 */
[--C-:B------:R-:W-:Y:S01]  /*e5c0*/  HADD2.F32 R9, -RZ, R8.reuse.H0_H0 ;  /* 0x20000008ff097230 */ /* 0x100fe20000004100 */
[C---:B------:R-:W-:Y:S01]  /*e5d0*/  FMUL.FTZ R30, R3.reuse, R0 ;  /* 0x00000000031e7220 */ /* 0x040fe20000410000 */
[----:B------:R-:W-:Y:S01]  /*e5e0*/  HADD2.F32 R13, -RZ, R8.H1_H1 ;  /* 0x30000008ff0d7230 */ /* 0x000fe20000004100 */
[----:B------:R-:W-:Y:S01]  /*e5f0*/  FFMA.FTZ R35, R3, R6, R5 ;  /* 0x0000000603237223 */ /* 0x000fe20000010005 */
[--C-:B------:R-:W-:Y:S01]  /*e600*/  HADD2.F32 R8, -RZ, R11.reuse.H0_H0 ;  /* 0x2000000bff087230 */ /* 0x100fe20000004100 */
[-C--:B------:R-:W-:Y:S01]  /*e610*/  FMUL.FTZ R3, R18, R4.reuse ;  /* 0x0000000412037220 */ /* 0x080fe20000410000 */
[----:B------:R-:W-:Y:S01]  /*e620*/  HADD2.F32 R7, -RZ, R11.H1_H1 ;  /* 0x3000000bff077230 */ /* 0x000fe20000004100 */
[----:B------:R-:W-:Y:S01]  /*e630*/  FMUL.FTZ R28, R9, R4 ;  /* 0x00000004091c7220 */ /* 0x000fe20000410000 */
[----:B------:R-:W-:Y:S02]  /*e640*/  HADD2.F32 R11, -RZ, R22.H0_H0 ;  /* 0x20000016ff0b7230 */ /* 0x000fe40000004100 */
[----:B------:R-:W-:-:S02]  /*e650*/  HADD2.F32 R5, -RZ, R85.H1_H1 ;  /* 0x30000055ff057230 */ /* 0x000fc40000004100 */
[----:B------:R-:W-:Y:S01]  /*e660*/  HADD2.F32 R12, -RZ, R10.H0_H0 ;  /* 0x2000000aff0c7230 */ /* 0x000fe20000004100 */
[-C--:B------:R-:W-:Y:S01]  /*e670*/  FMUL.FTZ R0, R17, R11.reuse ;  /* 0x0000000b11007220 */ /* 0x080fe20000410000 */
[----:B------:R-:W-:Y:S01]  /*e680*/  HADD2.F32 R4, -RZ, R86.H1_H1 ;  /* 0x30000056ff047230 */ /* 0x000fe20000004100 */
[C---:B------:R-:W-:Y:S01]  /*e690*/  FMUL.FTZ R29, R2.reuse, R11 ;  /* 0x0000000b021d7220 */ /* 0x040fe20000410000 */
[----:B------:R-:W-:Y:S01]  /*e6a0*/  HADD2.F32 R22, -RZ, R24.H0_H0 ;  /* 0x20000018ff167230 */ /* 0x000fe20000004100 */
[----:B------:R-:W-:Y:S01]  /*e6b0*/  FFMA.FTZ R34, R2, R57, R0 ;  /* 0x0000003902227223 */ /* 0x000fe20000010000 */
[----:B------:R-:W-:Y:S01]  /*e6c0*/  HADD2.F32 R2, -RZ, R84.H1_H1 ;  /* 0x30000054ff027230 */ /* 0x000fe20000004100 */
[----:B------:R-:W-:Y:S01]  /*e6d0*/  FFMA.FTZ R31, R9, R5, R3 ;  /* 0x00000005091f7223 */ /* 0x000fe20000010003 */
[----:B------:R-:W-:Y:S02]  /*e6e0*/  HADD2.F32 R0, -RZ, R85.H0_H0 ;  /* 0x20000055ff007230 */ /* 0x000fe40000004100 */
[----:B------:R-:W-:Y:S01]  /*e6f0*/  HADD2.F32 R3, -RZ, R86.H0_H0 ;  /* 0x20000056ff037230 */ /* 0x000fe20000004100 */
[----:B------:R-:W-:Y:S01]  /*e700*/  FMUL.FTZ R11, R16, R2 ;  /* 0x00000002100b7220 */ /* 0x000fe20000410000 */
[----:B------:R-:W-:Y:S01]  /*e710*/  HADD2.F32 R10, -RZ, R10.H1_H1 ;  /* 0x3000000aff0a7230 */ /* 0x000fe20000004100 */
[----:B------:R-:W-:-:S02]  /*e720*/  FMUL.FTZ R9, R15, R0 ;  /* 0x000000000f097220 */ /* 0x000fc40000410000 */
[----:B------:R-:W-:Y:S01]  /*e730*/  FFMA.FTZ R32, R12, R4, R11 ;  /* 0x000000040c207223 */ /* 0x000fe2000001000b */
[----:B------:R-:W-:Y:S01]  /*e740*/  HADD2.F32 R11, -RZ, R37.H0_H0 ;  /* 0x20000025ff0b7230 */ /* 0x000fe20000004100 */
[C---:B------:R-:W-:Y:S02]  /*e750*/  FMUL.FTZ R24, R8.reuse, R0 ;  /* 0x0000000008187220 */ /* 0x040fe40000410000 */
[----:B------:R-:W-:Y:S01]  /*e760*/  FFMA.FTZ R25, R8, R3, R9 ;  /* 0x0000000308197223 */ /* 0x000fe20000010009 */
[----:B------:R-:W-:Y:S01]  /*e770*/  HADD2.F32 R8, -RZ, R33.H0_H0 ;  /* 0x20000021ff087230 */ /* 0x000fe20000004100 */
[----:B------:R-:W-:Y:S01]  /*e780*/  FMUL.FTZ R0, R14, R22 ;  /* 0x000000160e007220 */ /* 0x000fe20000410000 */
[----:B------:R-:W-:Y:S01]  /*e790*/  HADD2.F32 R33, -RZ, R38.H0_H0 ;  /* 0x20000026ff217230 */ /* 0x000fe20000004100 */
[----:B------:R-:W-:Y:S02]  /*e7a0*/  FMUL.FTZ R26, R12, R2 ;  /* 0x000000020c1a7220 */ /* 0x000fe40000410000 */
[----:B------:R-:W-:-:S02]  /*e7b0*/  FFMA.FTZ R23, R7, R56, R0 ;  /* 0x0000003807177223 */ /* 0x000fc40000010000 */
[----:B------:R-:W-:Y:S02]  /*e7c0*/  FMUL.FTZ R22, R7, R22 ;  /* 0x0000001607167220 */ /* 0x000fe40000410000 */
[-C--:B------:R-:W-:Y:S02]  /*e7d0*/  FMUL.FTZ R2, R21, R11.reuse ;  /* 0x0000000b15027220 */ /* 0x080fe40000410000 */
[-C--:B------:R-:W-:Y:S02]  /*e7e0*/  FMUL.FTZ R0, R20, R8.reuse ;  /* 0x0000000814007220 */ /* 0x080fe40000410000 */
[C---:B------:R-:W-:Y:S02]  /*e7f0*/  FMUL.FTZ R11, R13.reuse, R11 ;  /* 0x0000000b0d0b7220 */ /* 0x040fe40000410000 */
[----:B------:R-:W-:Y:S02]  /*e800*/  FMUL.FTZ R7, R10, R8 ;  /* 0x000000080a077220 */ /* 0x000fe40000410000 */
[----:B------:R-:W-:-:S02]  /*e810*/  FFMA.FTZ R13, R13, R39, R2 ;  /* 0x000000270d0d7223 */ /* 0x000fc40000010002 */
[----:B------:R-:W-:Y:S02]  /*e820*/  FFMA.FTZ R27, R10, R33, R0 ;  /* 0x000000210a1b7223 */ /* 0x000fe40000010000 */
[----:B------:R-:W-:Y:S02]  /*e830*/  FFMA.FTZ R12, R19, R6, -R30 ;  /* 0x00000006130c7223 */ /* 0x000fe4000001081e */
[----:B------:R-:W-:Y:S02]  /*e840*/  FFMA.FTZ R9, R17, R57, -R29 ;  /* 0x0000003911097223 */ /* 0x000fe4000001081d */
[----:B------:R-:W-:Y:S01]  /*e850*/  FFMA.FTZ R8, R18, R5, -R28 ;  /* 0x0000000512087223 */ /* 0x000fe2000001081c */
[----:B------:R-:W-:Y:S01]  /*e860*/  F2FP.PACK_AB R5, R34, R35 ;  /* 0x000000232205723e */ /* 0x000fe200000000ff */
        /* <DEDUP_REMOVED lines=14> */
.L_x_802:
[----:B------:R-:W-:Y:S05]  /*e950*/  BSYNC B0 ;  /* 0x0000000000007941 */ /* 0x000fea0003800000 */
.L_x_801:
[----:B------:R-:W-:-:S13]  /*e960*/  ISETP.GE.AND P0, PT, R109, c[0x0][0x27c], PT ;  /* 0x00009f006d007a0c */ /* 0x000fda0003f06270 */
[----:B------:R-:W-:Y:S05]  /*e970*/  @P0 BRA `(.L_x_798) ;  /* 0x0000061000000947 */ /* 0x000fea0003800000 */
[----:B------:R-:W3:Y:S04]  /*e980*/  LDL R2, [R1+0x74] ;  /* 0x0000740001027983 */ /* 0x000ee80000100800 */
[----:B------:R-:W4:Y:S01]  /*e990*/  LDL R56, [R1+0x94] ;  /* 0x0000940001387983 */ /* 0x000f220000100800 */
[----:B------:R-:W-:Y:S02]  /*e9a0*/  MOV R0, c[0x0][0x27c] ;  /* 0x00009f0000007a02 */ /* 0x000fe40000000f00 */
[----:B------:R-:W-:Y:S02]  /*e9b0*/  SHF.R.U32.HI R22, RZ, 0x10, R41 ;  /* 0x00000010ff167819 */ /* 0x000fe40000011629 */
[----:B------:R-:W-:Y:S02]  /*e9c0*/  SHF.R.U32.HI R23, RZ, 0x10, R45 ;  /* 0x00000010ff177819 */ /* 0x000fe4000001162d */
[----:B------:R-:W-:-:S02]  /*e9d0*/  SHF.R.U64 R37, R40, 0x10, R41 ;  /* 0x0000001028257819 */ /* 0x000fc40000001229 */
[----:B------:R-:W-:Y:S01]  /*e9e0*/  SHF.R.U32.HI R24, RZ, 0x10, R43 ;  /* 0x00000010ff187819 */ /* 0x000fe2000001162b */
[----:B------:R-:W-:Y:S01]  /*e9f0*/  HADD2.F32 R41, -RZ, R23.H0_H0 ;  /* 0x20000017ff297230 */ /* 0x000fe20000004100 */
[----:B------:R-:W-:Y:S02]  /*ea00*/  SHF.R.U32.HI R27, RZ, 0x10, R47 ;  /* 0x00000010ff1b7819 */ /* 0x000fe4000001162f */
[----:B------:R-:W-:Y:S02]  /*ea10*/  SHF.R.U64 R34, R42, 0x10, R43 ;  /* 0x000000102a227819 */ /* 0x000fe4000000122b */
[----:B------:R-:W-:Y:S01]  /*ea20*/  SHF.R.U64 R39, R44, 0x10, R45 ;  /* 0x000000102c277819 */ /* 0x000fe2000000122d */
[----:B------:R-:W-:Y:S01]  /*ea30*/  HADD2.F32 R40, -RZ, R27.H0_H0 ;  /* 0x2000001bff287230 */ /* 0x000fe20000004100 */
[----:B------:R-:W-:-:S03]  /*ea40*/  SHF.R.U64 R38, R46, 0x10, R47 ;  /* 0x000000102e267819 */ /* 0x000fc6000000122f */
        /* <DEDUP_REMOVED lines=39> */
[----:B------:R-:W-:Y:S01]  /*ecc0*/  HADD2.F32 R4, -RZ, R91.H0_H0 ;  /* 0x2000005bff047230 */ /* 0x000fe20000004100 */
[C---:B------:R-:W-:Y:S01]  /*ecd0*/  FMUL.FTZ R30, R2.reuse, R11 ;  /* 0x0000000b021e7220 */ /* 0x040fe20000410000 */
[----:B------:R-:W-:Y:S01]  /*ece0*/  HADD2.F32 R22, -RZ, R24.H0_H0 ;  /* 0x20000018ff167230 */ /* 0x000fe20000004100 */
[----:B------:R-:W-:Y:S01]  /*ecf0*/  FFMA.FTZ R35, R2, R41, R0 ;  /* 0x0000002902237223 */ /* 0x000fe20000010000 */
[----:B------:R-:W-:Y:S01]  /*ed00*/  HADD2.F32 R2, -RZ, R88.H1_H1 ;  /* 0x30000058ff027230 */ /* 0x000fe20000004100 */
[----:B------:R-:W-:Y:S01]  /*ed10*/  FFMA.FTZ R32, R9, R5, R3 ;  /* 0x0000000509207223 */ /* 0x000fe20000010003 */
[----:B------:R-:W-:Y:S02]  /*ed20*/  HADD2.F32 R0, -RZ, R89.H0_H0 ;  /* 0x20000059ff007230 */ /* 0x000fe40000004100 */
[----:B------:R-:W-:Y:S01]  /*ed30*/  HADD2.F32 R3, -RZ, R90.H1_H1 ;  /* 0x3000005aff037230 */ /* 0x000fe20000004100 */
        /* <DEDUP_REMOVED lines=37> */
.L_x_798:
[----:B------:R-:W-:Y:S05]  /*ef90*/  BSYNC B1 ;  /* 0x0000000000017941 */ /* 0x000fea0003800000 */
.L_x_797:
[----:B------:R-:W-:-:S04]  /*efa0*/  LEA.HI R0, R107, R107, RZ, 0x1 ;  /* 0x0000006b6b007211 */ /* 0x000fc800078f08ff */
[----:B------:R-:W-:-:S04]  /*efb0*/  SHF.R.S32.HI R0, RZ, 0x1, R0 ;  /* 0x00000001ff007819 */ /* 0x000fc80000011400 */
[----:B------:R-:W-:-:S04]  /*efc0*/  IADD3 R0, R0, 0x40, RZ ;  /* 0x0000004000007810 */ /* 0x000fc80007ffe0ff */
[----:B------:R-:W-:-:S13]  /*efd0*/  ISETP.GE.AND P0, PT, R0, R82, PT ;  /* 0x000000520000720c */ /* 0x000fda0003f06270 */
[----:B------:R-:W-:Y:S05]  /*efe0*/  @P0 BRA `(.L_x_782) ;  /* 0x000012f000000947 */ /* 0x000fea0003800000 */
[----:B------:R3:W5:Y:S04]  /*eff0*/  LDL R45, [R1+0x80] ;  /* 0x00008000012d7983 */ /* 0x0007680000100800 */
[----:B------:R3:W5:Y:S04]  /*f000*/  LDL R44, [R1+0x84] ;  /* 0x00008400012c7983 */ /* 0x0007680000100800 */
[----:B------:R3:W5:Y:S01]  /*f010*/  LDL R43, [R1+0x88] ;  /* 0x00008800012b7983 */ /* 0x0007620000100800 */
[----:B------:R-:W-:Y:S01]  /*f020*/  ISETP.GE.AND P0, PT, R110, c[0x0][0x27c], PT ;  /* 0x00009f006e007a0c */ /* 0x000fe20003f06270 */
[----:B------:R-:W-:-:S12]  /*f030*/  BSSY B0, `(.L_x_803) ;  /* 0x0000062000007945 */ /* 0x000fd80003800000 */
[----:B------:R-:W-:Y:S05]  /*f040*/  @P0 BRA `(.L_x_804) ;  /* 0x0000060000000947 */ /* 0x000fea0003800000 */
[----:B------:R-:W4:Y:S01]  /*f050*/  LDL R42, [R1+0xa0] ;  /* 0x0000a000012a7983 */ /* 0x000f220000100800 */
[----:B------:R-:W-:Y:S02]  /*f060*/  MOV R0, c[0x0][0x27c] ;  /* 0x00009f0000007a02 */ /* 0x000fe40000000f00 */
[----:B------:R-:W-:Y:S02]  /*f070*/  SHF.R.U32.HI R22, RZ, 0x10, R53 ;  /* 0x00000010ff167819 */ /* 0x000fe40000011635 */
[----:B------:R-:W-:Y:S02]  /*f080*/  LEA.HI R0, R0, R106, RZ, 0x1d ;  /* 0x0000006a00007211 */ /* 0x000fe400078fe8ff */
[----:B------:R-:W-:Y:S02]  /*f090*/  SHF.R.U32.HI R23, RZ, 0x10, R49 ;  /* 0x00000010ff177819 */ /* 0x000fe40000011631 */
[----:B------:R-:W-:Y:S02]  /*f0a0*/  SHF.R.S32.HI R3, RZ, 0x1f, R0 ;  /* 0x0000001fff037819 */ /* 0x000fe40000011400 */
[----:B------:R-:W-:Y:S01]  /*f0b0*/  SHF.L.U32 R2, R0, 0x3, RZ ;  /* 0x0000000300027819 */ /* 0x000fe200000006ff */
[----:B------:R-:W-:Y:S01]  /*f0c0*/  HADD2.F32 R41, -RZ, R23.H0_H0 ;  /* 0x20000017ff297230 */ /* 0x000fe20000004100 */
[----:B------:R-:W-:-:S02]  /*f0d0*/  LEA.HI R0, R3, R0, RZ, 0x2 ;  /* 0x0000000003007211 */ /* 0x000fc400078f10ff */
[----:B-----5:R-:W-:Y:S02]  /*f0e0*/  LOP3.LUT R2, R45, 0x18, R2, 0xf8, !PT ;  /* 0x000000182d027812 */ /* 0x020fe400078ef802 */
[----:B------:R-:W-:Y:S02]  /*f0f0*/  SHF.L.U32 R0, R0, 0xa, RZ ;  /* 0x0000000a00007819 */ /* 0x000fe400000006ff */
[----:B------:R-:W-:Y:S02]  /*f100*/  LOP3.LUT R2, R2, R44, RZ, 0x3c, !PT ;  /* 0x0000002c02027212 */ /* 0x000fe400078e3cff */
[----:B------:R-:W-:Y:S02]  /*f110*/  LOP3.LUT R0, R0, 0x7ffff000, RZ, 0xc0, !PT ;  /* 0x7ffff00000007812 */ /* 0x000fe400078ec0ff */
[----:B------:R-:W-:Y:S02]  /*f120*/  SHF.R.U32.HI R24, RZ, 0x10, R55 ;  /* 0x00000010ff187819 */ /* 0x000fe40000011637 */
[----:B------:R-:W-:-:S02]  /*f130*/  IADD3 R0, R2, R0, R43 ;  /* 0x0000000002007210 */ /* 0x000fc40007ffe02b */
[----:B------:R-:W-:Y:S02]  /*f140*/  SHF.R.U32.HI R27, RZ, 0x10, R51 ;  /* 0x00000010ff1b7819 */ /* 0x000fe40000011633 */
[----:B--2---:R-:W-:Y:S01]  /*f150*/  SHF.L.U32 R28, R0, 0x1, RZ ;  /* 0x00000001001c7819 */ /* 0x004fe200000006ff */
[----:B------:R-:W-:Y:S01]  /*f160*/  HADD2.F32 R0, -RZ, R90.H0_H0 ;  /* 0x2000005aff007230 */ /* 0x000fe20000004100 */
[----:B------:R-:W-:Y:S01]  /*f170*/  SHF.R.U64 R32, R52, 0x10, R53 ;  /* 0x0000001034207819 */ /* 0x000fe20000001235 */
[----:B------:R-:W-:Y:S01]  /*f180*/  HADD2.F32 R40, -RZ, R27.H0_H0 ;  /* 0x2000001bff287230 */ /* 0x000fe20000004100 */
[----:B------:R-:W-:Y:S01]  /*f190*/  SHF.R.U64 R33, R54, 0x10, R55 ;  /* 0x0000001036217819 */ /* 0x000fe20000001237 */
[----:B------:R-:W2:Y:S01]  /*f1a0*/  LDS.128 R8, [R28+0x6080] ;  /* 0x006080001c087984 */ /* 0x000ea20000000c00 */
[----:B------:R-:W-:Y:S02]  /*f1b0*/  SHF.R.U64 R39, R48, 0x10, R49 ;  /* 0x0000001030277819 */ /* 0x000fe40000001231 */
[----:B------:R-:W-:Y:S01]  /*f1c0*/  SHF.R.U64 R37, R50, 0x10, R51 ;  /* 0x0000001032257819 */ /* 0x000fe20000001233 */
[----:B--2---:R-:W-:-:S02]  /*f1d0*/  HADD2.F32 R3, -RZ, R9.H0_H0 ;  /* 0x20000009ff037230 */ /* 0x004fc40000004100 */
[----:B------:R-:W-:Y:S02]  /*f1e0*/  HADD2.F32 R2, -RZ, R9.H1_H1 ;  /* 0x30000009ff027230 */ /* 0x000fe40000004100 */
[--C-:B------:R-:W-:Y:S01]  /*f1f0*/  HADD2.F32 R9, -RZ, R8.reuse.H0_H0 ;  /* 0x20000008ff097230 */ /* 0x100fe20000004100 */
[----:B------:R-:W-:Y:S01]  /*f200*/  FMUL.FTZ R31, R3, R0 ;  /* 0x00000000031f7220 */ /* 0x000fe20000410000 */
[----:B------:R-:W-:Y:S02]  /*f210*/  HADD2.F32 R13, -RZ, R8.H1_H1 ;  /* 0x30000008ff0d7230 */ /* 0x000fe40000004100 */
[----:B------:R-:W-:Y:S02]  /*f220*/  HADD2.F32 R8, -RZ, R11.H0_H0 ;  /* 0x2000000bff087230 */ /* 0x000fe40000004100 */
[--C-:B------:R-:W-:Y:S02]  /*f230*/  HADD2.F32 R12, -RZ, R10.reuse.H0_H0 ;  /* 0x2000000aff0c7230 */ /* 0x100fe40000004100 */
[----:B------:R-:W-:Y:S01]  /*f240*/  HADD2.F32 R10, -RZ, R10.H1_H1 ;  /* 0x3000000aff0a7230 */ /* 0x000fe20000004100 */
[----:B----4-:R-:W2:Y:S02]  /*f250*/  LDS.128 R4, [R42] ;  /* 0x000000002a047984 */ /* 0x010ea40000000c00 */
[----:B--2---:R-:W-:-:S02]  /*f260*/  HADD2.F32 R19, -RZ, R5.H0_H0 ;  /* 0x20000005ff137230 */ /* 0x004fc40000004100 */
[--C-:B------:R-:W-:Y:S02]  /*f270*/  HADD2.F32 R15, -RZ, R7.reuse.H0_H0 ;  /* 0x20000007ff0f7230 */ /* 0x100fe40000004100 */
[----:B------:R-:W-:Y:S02]  /*f280*/  HADD2.F32 R14, -RZ, R7.H1_H1 ;  /* 0x30000007ff0e7230 */ /* 0x000fe40000004100 */
[----:B------:R-:W-:Y:S02]  /*f290*/  HADD2.F32 R7, -RZ, R11.H1_H1 ;  /* 0x3000000bff077230 */ /* 0x000fe40000004100 */
[----:B------:R-:W-:Y:S01]  /*f2a0*/  HADD2.F32 R17, -RZ, R5.H1_H1 ;  /* 0x30000005ff117230 */ /* 0x000fe20000004100 */
[----:B------:R-:W-:Y:S01]  /*f2b0*/  FMUL.FTZ R5, R19, R0 ;  /* 0x0000000013057220 */ /* 0x000fe20000410000 */
[----:B------:R-:W-:Y:S02]  /*f2c0*/  HADD2.F32 R11, -RZ, R22.H0_H0 ;  /* 0x20000016ff0b7230 */ /* 0x000fe40000004100 */
[----:B------:R-:W-:-:S02]  /*f2d0*/  HADD2.F32 R16, -RZ, R6.H0_H0 ;  /* 0x20000006ff107230 */ /* 0x000fc40000004100 */
[----:B------:R-:W-:Y:S01]  /*f2e0*/  HADD2.F32 R20, -RZ, R6.H1_H1 ;  /* 0x30000006ff147230 */ /* 0x000fe20000004100 */
[-C--:B------:R-:W-:Y:S01]  /*f2f0*/  FMUL.FTZ R0, R17, R11.reuse ;  /* 0x0000000b11007220 */ /* 0x080fe20000410000 */
[----:B------:R-:W-:Y:S01]  /*f300*/  HADD2.F32 R6, -RZ, R92.H0_H0 ;  /* 0x2000005cff067230 */ /* 0x000fe20000004100 */
[C---:B------:R-:W-:Y:S01]  /*f310*/  FMUL.FTZ R30, R2.reuse, R11 ;  /* 0x0000000b021e7220 */ /* 0x040fe20000410000 */
[--C-:B------:R-:W-:Y:S01]  /*f320*/  HADD2.F32 R18, -RZ, R4.reuse.H0_H0 ;  /* 0x20000004ff127230 */ /* 0x100fe20000004100 */
[----:B------:R-:W-:Y:S01]  /*f330*/  FFMA.FTZ R36, R2, R41, R0 ;  /* 0x0000002902247223 */ /* 0x000fe20000010000 */
[----:B------:R-:W-:Y:S01]  /*f340*/  HADD2.F32 R21, -RZ, R4.H1_H1 ;  /* 0x30000004ff157230 */ /* 0x000fe20000004100 */
[----:B------:R-:W-:Y:S01]  /*f350*/  FFMA.FTZ R38, R3, R6, R5 ;  /* 0x0000000603267223 */ /* 0x000fe20000010005 */
[----:B------:R-:W-:Y:S02]  /*f360*/  HADD2.F32 R4, -RZ, R91.H1_H1 ;  /* 0x3000005bff047230 */ /* 0x000fe40000004100 */
[----:B------:R-:W-:-:S02]  /*f370*/  HADD2.F32 R5, -RZ, R93.H1_H1 ;  /* 0x3000005dff057230 */ /* 0x000fc40000004100 */
[----:B------:R-:W-:Y:S01]  /*f380*/  HADD2.F32 R2, -RZ, R92.H1_H1 ;  /* 0x3000005cff027230 */ /* 0x000fe20000004100 */
[-C--:B------:R-:W-:Y:S01]  /*f390*/  FMUL.FTZ R3, R18, R4.reuse ;  /* 0x0000000412037220 */ /* 0x080fe20000410000 */
[----:B------:R-:W-:Y:S01]  /*f3a0*/  HADD2.F32 R0, -RZ, R93.H0_H0 ;  /* 0x2000005dff007230 */ /* 0x000fe20000004100 */
[C---:B------:R-:W-:Y:S01]  /*f3b0*/  FMUL.FTZ R29, R9.reuse, R4 ;  /* 0x00000004091d7220 */ /* 0x040fe20000410000 */
[--C-:B------:R-:W-:Y:S01]  /*f3c0*/  HADD2.F32 R4, -RZ, R94.reuse.H1_H1 ;  /* 0x3000005eff047230 */ /* 0x100fe20000004100 */
[----:B------:R-:W-:Y:S01]  /*f3d0*/  FFMA.FTZ R34, R9, R5, R3 ;  /* 0x0000000509227223 */ /* 0x000fe20000010003 */
[----:B------:R-:W-:Y:S01]  /*f3e0*/  HADD2.F32 R3, -RZ, R94.H0_H0 ;  /* 0x2000005eff037230 */ /* 0x000fe20000004100 */
[----:B------:R-:W-:Y:S01]  /*f3f0*/  FMUL.FTZ R11, R16, R2 ;  /* 0x00000002100b7220 */ /* 0x000fe20000410000 */
[----:B------:R-:W-:Y:S01]  /*f400*/  HADD2.F32 R22, -RZ, R24.H0_H0 ;  /* 0x20000018ff167230 */ /* 0x000fe20000004100 */
[----:B------:R-:W-:Y:S02]  /*f410*/  FMUL.FTZ R9, R15, R0 ;  /* 0x000000000f097220 */ /* 0x000fe40000410000 */
[----:B------:R-:W-:Y:S01]  /*f420*/  FFMA.FTZ R35, R12, R4, R11 ;  /* 0x000000040c237223 */ /* 0x000fe2000001000b */
[----:B------:R-:W-:Y:S01]  /*f430*/  HADD2.F32 R11, -RZ, R32.H0_H0 ;  /* 0x20000020ff0b7230 */ /* 0x000fe20000004100 */
[C---:B------:R-:W-:Y:S01]  /*f440*/  FMUL.FTZ R24, R8.reuse, R0 ;  /* 0x0000000008187220 */ /* 0x040fe20000410000 */
[----:B------:R-:W-:Y:S01]  /*f450*/  HADD2.F32 R32, -RZ, R37.H0_H0 ;  /* 0x20000025ff207230 */ /* 0x000fe20000004100 */
[----:B------:R-:W-:Y:S01]  /*f460*/  FFMA.FTZ R25, R8, R3, R9 ;  /* 0x0000000308197223 */ /* 0x000fe20000010009 */
[----:B------:R-:W-:Y:S01]  /*f470*/  HADD2.F32 R8, -RZ, R33.H0_H0 ;  /* 0x20000021ff087230 */ /* 0x000fe20000004100 */
[----:B------:R-:W-:Y:S01]  /*f480*/  FMUL.FTZ R0, R14, R22 ;  /* 0x000000160e007220 */ /* 0x000fe20000410000 */
[----:B------:R-:W-:Y:S01]  /*f490*/  HADD2.F32 R33, -RZ, R39.H0_H0 ;  /* 0x20000027ff217230 */ /* 0x000fe20000004100 */
[----:B------:R-:W-:-:S02]  /*f4a0*/  FMUL.FTZ R26, R12, R2 ;  /* 0x000000020c1a7220 */ /* 0x000fc40000410000 */
[C---:B------:R-:W-:Y:S02]  /*f4b0*/  FFMA.FTZ R23, R7.reuse, R40, R0 ;  /* 0x0000002807177223 */ /* 0x040fe40000010000 */
[----:B------:R-:W-:Y:S02]  /*f4c0*/  FMUL.FTZ R22, R7, R22 ;  /* 0x0000001607167220 */ /* 0x000fe40000410000 */
[-C--:B------:R-:W-:Y:S02]  /*f4d0*/  FMUL.FTZ R2, R21, R11.reuse ;  /* 0x0000000b15027220 */ /* 0x080fe40000410000 */
[-C--:B------:R-:W-:Y:S02]  /*f4e0*/  FMUL.FTZ R0, R20, R8.reuse ;  /* 0x0000000814007220 */ /* 0x080fe40000410000 */
[----:B------:R-:W-:Y:S02]  /*f4f0*/  FMUL.FTZ R11, R13, R11 ;  /* 0x0000000b0d0b7220 */ /* 0x000fe40000410000 */
[----:B------:R-:W-:-:S02]  /*f500*/  FMUL.FTZ R7, R10, R8 ;  /* 0x000000080a077220 */ /* 0x000fc40000410000 */
[----:B------:R-:W-:Y:S02]  /*f510*/  FFMA.FTZ R13, R13, R33, R2 ;  /* 0x000000210d0d7223 */ /* 0x000fe40000010002 */
        /* <DEDUP_REMOVED lines=19> */
.L_x_804:
[----:B------:R-:W-:Y:S05]  /*f650*/  BSYNC B0 ;  /* 0x0000000000007941 */ /* 0x000fea0003800000 */
.L_x_803:
[----:B------:R-:W-:Y:S01]  /*f660*/  ISETP.GE.AND P0, PT, R152, c[0x0][0x27c], PT ;  /* 0x00009f0098007a0c */ /* 0x000fe20003f06270 */
[----:B------:R-:W-:-:S12]  /*f670*/  BSSY B0, `(.L_x_805) ;  /* 0x0000063000007945 */ /* 0x000fd80003800000 */
[----:B------:R-:W-:Y:S05]  /*f680*/  @P0 BRA `(.L_x_806) ;  /* 0x0000061000000947 */ /* 0x000fea0003800000 */
[----:B------:R-:W4:Y:S04]  /*f690*/  LDL R2, [R1+0x78] ;  /* 0x0000780001027983 */ /* 0x000f280000100800 */
[----:B--2---:R-:W2:Y:S01]  /*f6a0*/  LDL R42, [R1+0x98] ;  /* 0x00009800012a7983 */ /* 0x004ea20000100800 */
[----:B------:R-:W-:Y:S02]  /*f6b0*/  MOV R0, c[0x0][0x27c] ;  /* 0x00009f0000007a02 */ /* 0x000fe40000000f00 */
[----:B------:R-:W-:Y:S02]  /*f6c0*/  SHF.R.U32.HI R22, RZ, 0x10, R69 ;  /* 0x00000010ff167819 */ /* 0x000fe40000011645 */
[----:B------:R-:W-:Y:S02]  /*f6d0*/  SHF.R.U32.HI R23, RZ, 0x10, R65 ;  /* 0x00000010ff177819 */ /* 0x000fe40000011641 */
[----:B------:R-:W-:-:S02]  /*f6e0*/  SHF.R.U32.HI R24, RZ, 0x10, R71 ;  /* 0x00000010ff187819 */ /* 0x000fc40000011647 */
[----:B------:R-:W-:Y:S01]  /*f6f0*/  SHF.R.U32.HI R27, RZ, 0x10, R67 ;  /* 0x00000010ff1b7819 */ /* 0x000fe20000011643 */
[----:B------:R-:W-:Y:S01]  /*f700*/  HADD2.F32 R41, -RZ, R23.H0_H0 ;  /* 0x20000017ff297230 */ /* 0x000fe20000004100 */
[----:B------:R-:W-:Y:S02]  /*f710*/  SHF.R.U64 R32, R68, 0x10, R69 ;  /* 0x0000001044207819 */ /* 0x000fe40000001245 */
[----:B------:R-:W-:Y:S01]  /*f720*/  SHF.R.U64 R33, R70, 0x10, R71 ;  /* 0x0000001046217819 */ /* 0x000fe20000001247 */
[----:B------:R-:W-:Y:S01]  /*f730*/  HADD2.F32 R40, -RZ, R27.H0_H0 ;  /* 0x2000001bff287230 */ /* 0x000fe20000004100 */
[----:B------:R-:W-:Y:S02]  /*f740*/  SHF.R.U64 R36, R64, 0x10, R65 ;  /* 0x0000001040247819 */ /* 0x000fe40000001241 */
[----:B------:R-:W-:Y:S02]  /*f750*/  SHF.R.U64 R38, R66, 0x10, R67 ;  /* 0x0000001042267819 */ /* 0x000fe40000001243 */
        /* <DEDUP_REMOVED lines=12> */
[----:B------:R-:W4:Y:S01]  /*f820*/  LDS.128 R8, [R28+0x6080] ;  /* 0x006080001c087984 */ /* 0x000f220000000c00 */
        /* <DEDUP_REMOVED lines=11> */
[--C-:B----4-:R-:W-:Y:S02]  /*f8e0*/  HADD2.F32 R3, -RZ, R9.reuse.H0_H0 ;  /* 0x20000009ff037230 */ /* 0x110fe40000004100 */
        /* <DEDUP_REMOVED lines=59> */
.L_x_806:
[----:B------:R-:W-:Y:S05]  /*fca0*/  BSYNC B0 ;  /* 0x0000000000007941 */ /* 0x000fea0003800000 */
.L_x_805:
[----:B------:R-:W-:-:S13]  /*fcb0*/  ISETP.GE.AND P0, PT, R109, c[0x0][0x27c], PT ;  /* 0x00009f006d007a0c */ /* 0x000fda0003f06270 */
        /* <DEDUP_REMOVED lines=98> */
.L_x_782:
[----:B------:R-:W-:Y:S05]  /*102e0*/  BSYNC B2 ;  /* 0x0000000000027941 */ /* 0x000fea0003800000 */
.L_x_764:
[----:B------:R-:W4:Y:S01]  /*102f0*/  S2R R14, SR_TID.X ;  /* 0x00000000000e7919 */ /* 0x000f220000002100 */
[----:B-1----:R-:W-:Y:S01]  /*10300*/  IMAD R0, R104, c[0x0][0x208], RZ ;  /* 0x0000820068007a24 */ /* 0x002fe200078e02ff */
[----:B--2---:R-:W-:Y:S01]  /*10310*/  MOV R4, R246 ;  /* 0x000000f600047202 */ /* 0x004fe20000000f00 */
[----:B------:R-:W-:Y:S01]  /*10320*/  IMAD.WIDE.U32 R2, R132, c[0x0][0x208], RZ ;  /* 0x0000820084027a25 */ /* 0x000fe200078e00ff */
[----:B------:R-:W-:Y:S01]  /*10330*/  MOV R5, R248 ;  /* 0x000000f800057202 */ /* 0x000fe20000000f00 */
[----:B------:R-:W-:-:S04]  /*10340*/  DEPBAR.LE SB0, 0x0 ;  /* 0x000080000000791a */ /* 0x000fc80000000000 */
[----:B------:R-:W-:Y:S01]  /*10350*/  IMAD R0, R132, c[0x0][0x20c], R0 ;  /* 0x0000830084007a24 */ /* 0x000fe200078e0200 */
[----:B------:R-:W-:Y:S01]  /*10360*/  BAR.SYNC.DEFER_BLOCKING 0x0 ;  /* 0x0000000000007b1d */ /* 0x000fe20000010000 */
[----:B------:R-:W-:Y:S01]  /*10370*/  IMAD.WIDE.U32 R4, R2, 0x30, R4 ;  /* 0x0000003002047825 */ /* 0x000fe200078e0004 */
[----:B------:R-:W-:Y:S02]  /*10380*/  LOP3.LUT P2, RZ, R103, 0x1, RZ, 0xc0, !PT ;  /* 0x0000000167ff7812 */ /* 0x000fe4000784c0ff */
[----:B------:R-:W-:Y:S02]  /*10390*/  IADD3 R0, R3, R0, RZ ;  /* 0x0000000003007210 */ /* 0x000fe40007ffe0ff */
[----:B------:R-:W-:Y:S01]  /*103a0*/  LEA R2, P0, R4, c[0x0][0x1f8], 0x1 ;  /* 0x00007e0004027a11 */ /* 0x000fe200078008ff */
[----:B------:R-:W2:Y:S01]  /*103b0*/  LDL R237, [R1+0x18] ;  /* 0x0000180001ed7983 */ /* 0x000ea20000100800 */
[----:B------:R-:W-:Y:S01]  /*103c0*/  LOP3.LUT R203, R203, 0xfffffdff, RZ, 0xc0, !PT ;  /* 0xfffffdffcbcb7812 */ /* 0x000fe200078ec0ff */
[----:B------:R-:W-:Y:S01]  /*103d0*/  IMAD R0, R0, 0x30, RZ ;  /* 0x0000003000007824 */ /* 0x000fe200078e02ff */
[----:B------:R-:W-:-:S02]  /*103e0*/  SHF.L.U32 R204, R105, 0x1, RZ ;  /* 0x0000000169cc7819 */ /* 0x000fc400000006ff */
[----:B----4-:R-:W-:Y:S02]  /*103f0*/  ISETP.GT.AND P1, PT, R14, 0x3f, PT ;  /* 0x0000003f0e00780c */ /* 0x010fe40003f24270 */
[----:B------:R-:W-:-:S04]  /*10400*/  IADD3 R3, R5, R0, RZ ;  /* 0x0000000005037210 */ /* 0x000fc80007ffe0ff */
[----:B------:R-:W-:Y:S01]  /*10410*/  LEA.HI.X R3, R4, c[0x0][0x1fc], R3, 0x1, P0 ;  /* 0x00007f0004037a11 */ /* 0x000fe200000f0c03 */
[----:B------:R-:W-:Y:S06]  /*10420*/  LDSM.16.M88.4 R8, [R192] ;  /* 0x00000000c008783b */ /* 0x000fec0000000200 */
[----:B------:R-:W-:Y:S01]  /*10430*/  @!P1 MOV R0, c[0x0][0x208] ;  /* 0x0000820000009a02 */ /* 0x000fe20000000f00 */
[----:B------:R-:W1:Y:S01]  /*10440*/  LDSM.16.M88.4 R16, [R165] ;  /* 0x00000000a510783b */ /* 0x000e620000000200 */
[----:B------:R-:W-:Y:S02]  /*10450*/  @!P1 MOV R5, c[0x0][0x20c] ;  /* 0x0000830000059a02 */ /* 0x000fe40000000f00 */
[----:B------:R-:W-:Y:S01]  /*10460*/  @!P1 LEA R12, P0, R0, R2, 0x6 ;  /* 0x00000002000c9211 */ /* 0x000fe200078030ff */
[----:B------:R-:W-:Y:S01]  /*10470*/  LDSM.16.M88.4 R20, [R165+0x400] ;  /* 0x00040000a514783b */ /* 0x000fe20000000200 */
[----:B------:R-:W-:-:S02]  /*10480*/  @P1 LOP3.LUT R203, R203, 0x200, RZ, 0xfc, !PT ;  /* 0x00000200cbcb1812 */ /* 0x000fc400078efcff */
[----:B------:R-:W-:Y:S01]  /*10490*/  @!P1 LEA.HI.X R13, R0, R3, R5, 0x6, P0 ;  /* 0x00000003000d9211 */ /* 0x000fe200000f3405 */
[----:B-----5:R-:W-:Y:S01]  /*104a0*/  LDSM.16.M88.4 R44, [R165+0x800] ;  /* 0x00080000a52c783b */ /* 0x020fe20000000200 */
[----:B------:R-:W-:Y:S02]  /*104b0*/  IADD3 R0, R108, R252, -R140 ;  /* 0x000000fc6c007210 */ /* 0x000fe40007ffe88c */
[----:B------:R-:W-:Y:S01]  /*104c0*/  LOP3.LUT P1, RZ, R103, 0x2, RZ, 0xc0, !PT ;  /* 0x0000000267ff7812 */ /* 0x000fe2000782c0ff */
[----:B------:R-:W4:Y:S01]  /*104d0*/  LDSM.16.M88.4 R4, [R192+0x1000] ;  /* 0x00100000c004783b */ /* 0x000f220000000200 */
[----:B------:R-:W-:-:S03]  /*104e0*/  ISETP.LT.OR P0, PT, R0, 0x1, !P2 ;  /* 0x000000010000780c */ /* 0x000fc60005701670 */
        /* <DEDUP_REMOVED lines=12> */
[----:B------:R-:W-:-:S13]  /*105b0*/  ISETP.LT.OR P3, PT, R0, 0x1, !P0 ;  /* 0x000000010000780c */ /* 0x000fda0004761670 */
[----:B------:R2:W-:Y:S01]  /*105c0*/  LDGSTS.E.BYPASS.LTC128B.128 [R204+0x3080], [R2.64+0x80], !P3 ;  /* 0x0308008002cc7fae */ /* 0x0005e2000d901d46 */
[----:B------:R-:W-:Y:S01]  /*105d0*/  ISETP.GT.AND P3, PT, R14, 0x3f, PT ;  /* 0x0000003f0e00780c */ /* 0x000fe20003f64270 */
[----:B-1----:R-:W-:Y:S11]  /*105e0*/  HMMA.16816.F32 R24, R8, R16, RZ ;  /* 0x000000100818723c */ /* 0x002ff600000018ff */
[----:B------:R-:W-:Y:S01]  /*105f0*/  @!UPT UIADD3 URZ, URZ, URZ, URZ ;  /* 0x0000003f3f3ff290 */ /* 0x000fe2000fffe03f */
[C---:B------:R-:W-:Y:S02]  /*10600*/  @!P3 ISETP.LT.OR P2, PT, R0.reuse, 0x21, !P2 ;  /* 0x000000210000b80c */ /* 0x040fe40005741670 */
[C---:B------:R-:W-:Y:S02]  /*10610*/  @!P3 ISETP.LT.OR P1, PT, R0.reuse, 0x21, !P1 ;  /* 0x000000210000b80c */ /* 0x040fe40004f21670 */
[----:B------:R-:W-:-:S09]  /*10620*/  @!P3 ISETP.LT.OR P0, PT, R0, 0x21, !P0 ;  /* 0x000000210000b80c */ /* 0x000fd20004701670 */
[----:B------:R1:W-:Y:S04]  /*10630*/  @!P3 LDGSTS.E.BYPASS.LTC128B.128 [R204+0x2080], [R12.64], !P2 ;  /* 0x020800000cccbfae */ /* 0x0003e8000d101d46 */
[----:B------:R1:W-:Y:S04]  /*10640*/  @!P3 LDGSTS.E.BYPASS.LTC128B.128 [R204+0x2c80], [R12.64+0x40], !P1 ;  /* 0x02c800400cccbfae */ /* 0x0003e8000c901d46 */
[----:B------:R1:W-:Y:S04]  /*10650*/  @!P3 LDGSTS.E.BYPASS.LTC128B.128 [R204+0x3880], [R12.64+0x80], !P0 ;  /* 0x038800800cccbfae */ /* 0x0003e8000c101d46 */
[----:B------:R-:W-:Y:S04]  /*10660*/  LDSM.16.M88.4 R60, [R165+0xc00] ;  /* 0x000c0000a53c783b */ /* 0x000fe80000000200 */
[----:B------:R-:W3:Y:S01]  /*10670*/  LDSM.16.M88.4 R36, [R192+0x2000] ;  /* 0x00200000c024783b */ /* 0x000ee20000000200 */
[C---:B----4-:R-:W-:Y:S03]  /*10680*/  HMMA.16816.F32 R52, R4.reuse, R16, RZ ;  /* 0x000000100434723c */ /* 0x050fe600000018ff */
[----:B------:R-:W4:Y:S04]  /*10690*/  LDSM.16.M88.4 R28, [R192+0x3000] ;  /* 0x00300000c01c783b */ /* 0x000f280000000200 */
[----:B------:R-:W-:Y:S01]  /*106a0*/  LDSM.16.M88.4 R56, [R200] ;  /* 0x00000000c838783b */ /* 0x000fe20000000200 */
[C---:B------:R-:W-:Y:S03]  /*106b0*/  HMMA.16816.F32 R76, R4.reuse, R20, RZ ;  /* 0x00000014044c723c */ /* 0x040fe600000018ff */
[----:B------:R-:W0:Y:S05]  /*106c0*/  LDGDEPBAR ;  /* 0x00000000000079af */ /* 0x000e2a0000000000 */
[C---:B------:R-:W-:Y:S08]  /*106d0*/  HMMA.16816.F32 R64, R4.reuse, R44, RZ ;  /* 0x0000002c0440723c */ /* 0x040ff000000018ff */
[C---:B-1----:R-:W-:Y:S08]  /*106e0*/  HMMA.16816.F32 R12, R4.reuse, R18, RZ ;  /* 0x00000012040c723c */ /* 0x042ff000000018ff */
[C---:B------:R-:W-:Y:S08]  /*106f0*/  HMMA.16816.F32 R68, R4.reuse, R22, RZ ;  /* 0x000000160444723c */ /* 0x040ff000000018ff */
[----:B------:R-:W-:Y:S08]  /*10700*/  HMMA.16816.F32 R88, R4, R46, RZ ;  /* 0x0000002e0458723c */ /* 0x000ff000000018ff */
[----:B---3--:R-:W-:Y:S01]  /*10710*/  HMMA.16816.F32 R4, R40, R48, R24 ;  /* 0x000000302804723c */ /* 0x008fe20000001818 */
        /* <DEDUP_REMOVED lines=10> */
[----:B------:R-:W1:Y:S07]  /*107c0*/  LDSM.16.M88.4 R52, [R165+0x1800] ;  /* 0x00180000a534783b */ /* 0x000e6e0000000200 */
[----:B------:R-:W-:Y:S08]  /*107d0*/  HMMA.16816.F32 R4, R36, R60, R4 ;  /* 0x0000003c2404723c */ /* 0x000ff00000001804 */
[-C--:B------:R-:W-:Y:S01]  /*107e0*/  HMMA.16816.F32 R96, R32, R50.reuse, R12 ;  /* 0x000000322060723c */ /* 0x080fe2000000180c */
[----:B------:R-:W2:Y:S07]  /*107f0*/  LDSM.16.M88.4 R12, [R192+0x5000] ;  /* 0x00500000c00c783b */ /* 0x000eae0000000200 */
[----:B------:R-:W-:Y:S08]  /*10800*/  HMMA.16816.F32 R72, R40, R50, R72 ;  /* 0x000000322848723c */ /* 0x000ff00000001848 */
[----:B----4-:R-:W-:Y:S01]  /*10810*/  HMMA.16816.F32 R48, R28, R60, R8 ;  /* 0x0000003c1c30723c */ /* 0x010fe20000001808 */
[----:B------:R-:W4:Y:S07]  /*10820*/  LDSM.16.M88.4 R8, [R193+0x4000] ;  /* 0x00400000c108783b */ /* 0x000f2e0000000200 */
        /* <DEDUP_REMOVED lines=11> */
[----:B------:R-:W-:Y:S08]  /*108e0*/  HMMA.16816.F32 R68, R16, R52, R64 ;  /* 0x000000341044723c */ /* 0x000ff00000001840 */
[----:B------:R-:W-:Y:S08]  /*108f0*/  HMMA.16816.F32 R92, R40, R84, R92 ;  /* 0x00000054285c723c */ /* 0x000ff0000000185c */
[----:B--2---:R-:W-:Y:S08]  /*10900*/  HMMA.16816.F32 R32, R12, R52, R32 ;  /* 0x000000340c20723c */ /* 0x004ff00000001820 */
[-C--:B------:R-:W-:Y:S08]  /*10910*/  HMMA.16816.F32 R64, R24, R58.reuse, R72 ;  /* 0x0000003a1840723c */ /* 0x080ff00000001848 */
[----:B------:R-:W-:Y:S08]  /*10920*/  HMMA.16816.F32 R72, R20, R58, R76 ;  /* 0x0000003a1448723c */ /* 0x000ff0000000184c */
[----:B----4-:R-:W-:Y:S08]  /*10930*/  HMMA.16816.F32 R88, R8, R44, R68 ;  /* 0x0000002c0858723c */ /* 0x010ff00000001844 */
[----:B-1----:R-:W-:Y:S08]  /*10940*/  HMMA.16816.F32 R68, R36, R48, R92 ;  /* 0x000000302444723c */ /* 0x002ff0000000185c */
[----:B------:R-:W-:Y:S01]  /*10950*/  HMMA.16816.F32 R76, R4, R44, R32 ;  /* 0x0000002c044c723c */ /* 0x000fe20000001820 */
[----:B------:R-:W1:Y:S07]  /*10960*/  LDSM.16.M88.4 R32, [R165+0x1c00] ;  /* 0x001c0000a520783b */ /* 0x000e6e0000000200 */
[----:B------:R-:W-:Y:S01]  /*10970*/  HMMA.16816.F32 R56, R16, R54, R64 ;  /* 0x000000361038723c */ /* 0x000fe20000001840 */
[----:B------:R-:W-:-:S07]  /*10980*/  FMUL.FTZ R0, R88, c[0x0][0x320] ;  /* 0x0000c80058007a20 */ /* 0x000fce0000410000 */
[C---:B------:R-:W-:Y:S08]  /*10990*/  HMMA.16816.F32 R100, R40.reuse, R80, R100 ;  /* 0x000000502864723c */ /* 0x040ff00000001864 */
[C---:B------:R-:W-:Y:S01]  /*109a0*/  HMMA.16816.F32 R96, R40.reuse, R86, R116 ;  /* 0x000000562860723c */ /* 0x040fe20000001874 */
[----:B------:R2:W4:Y:S07]  /*109b0*/  MUFU.TANH R116, R0 ;  /* 0x0000000000747308 */ /* 0x00052e0000002400 */
[----:B------:R-:W-:Y:S08]  /*109c0*/  HMMA.16816.F32 R112, R40, R82, R112 ;  /* 0x000000522870723c */ /* 0x000ff00000001870 */
[----:B------:R-:W-:Y:S01]  /*109d0*/  HMMA.16816.F32 R52, R12, R54, R72 ;  /* 0x000000360c34723c */ /* 0x000fe20000001848 */
[----:B--2---:R-:W-:-:S07]  /*109e0*/  FMUL.FTZ R0, R89, c[0x0][0x320] ;  /* 0x0000c80059007a20 */ /* 0x004fce0000410000 */
[----:B------:R-:W-:Y:S01]  /*109f0*/  HMMA.16816.F32 R40, R28, R48, R104 ;  /* 0x000000301c28723c */ /* 0x000fe20000001868 */
[----:B------:R2:W1:Y:S07]  /*10a00*/  MUFU.TANH R104, R0 ;  /* 0x0000000000687308 */ /* 0x00046e0000002400 */
[----:B---3--:R-:W-:Y:S01]  /*10a10*/  HMMA.16816.F32 R64, R24, R60, R68 ;  /* 0x0000003c1840723c */ /* 0x008fe20000001844 */
[----:B--2---:R-:W-:-:S07]  /*10a20*/  FMUL.FTZ R0, R90, c[0x0][0x320] ;  /* 0x0000c8005a007a20 */ /* 0x004fce0000410000 */
[-C--:B------:R-:W-:Y:S01]  /*10a30*/  HMMA.16816.F32 R72, R8, R46.reuse, R56 ;  /* 0x0000002e0848723c */ /* 0x080fe20000001838 */
[----:B------:R-:W2:Y:S01]  /*10a40*/  LDSM.16.M88.4 R56, [R196] ;  /* 0x00000000c438783b */ /* 0x000ea20000000200 */
[----:B------:R3:W1:Y:S06]  /*10a50*/  MUFU.TANH R107, R0 ;  /* 0x00000000006b7308 */ /* 0x00066c0000002400 */
[----:B------:R-:W-:Y:S01]  /*10a60*/  HMMA.16816.F32 R84, R4, R46, R52 ;  /* 0x0000002e0454723c */ /* 0x000fe20000001834 */
[----:B------:R-:W2:Y:S01]  /*10a70*/  LDSM.16.M88.4 R52, [R165+0x1400] ;  /* 0x00140000a534783b */ /* 0x000ea20000000200 */
[----:B---3--:R-:W-:-:S04]  /*10a80*/  FMUL.FTZ R0, R91, c[0x0][0x320] ;  /* 0x0000c8005b007a20 */ /* 0x008fc80000410000 */
[----:B------:R3:W1:Y:S02]  /*10a90*/  MUFU.TANH R105, R0 ;  /* 0x0000000000697308 */ /* 0x0006640000002400 */
[----:B------:R-:W-:Y:S08]  /*10aa0*/  HMMA.16816.F32 R40, R20, R60, R40 ;  /* 0x0000003c1428723c */ /* 0x000ff00000001828 */
[----:B------:R-:W-:Y:S01]  /*10ab0*/  HMMA.16816.F32 R44, R36, R50, R96 ;  /* 0x00000032242c723c */ /* 0x000fe20000001860 */
[----:B---3--:R-:W-:-:S04]  /*10ac0*/  FMUL.FTZ R0, R76, c[0x0][0x320] ;  /* 0x0000c8004c007a20 */ /* 0x008fc80000410000 */
[----:B------:R3:W2:Y:S03]  /*10ad0*/  MUFU.TANH R117, R0 ;  /* 0x0000000000757308 */ /* 0x0006a60000002400 */
[----:B-1----:R-:W-:Y:S01]  /*10ae0*/  HMMA.16816.F32 R64, R16, R32, R64 ;  /* 0x000000201040723c */ /* 0x002fe20000001840 */
[----:B---3--:R-:W-:-:S04]  /*10af0*/  FMUL.FTZ R0, R77, c[0x0][0x320] ;  /* 0x0000c8004d007a20 */ /* 0x008fc80000410000 */
[----:B------:R1:W3:Y:S03]  /*10b00*/  MUFU.TANH R106, R0 ;  /* 0x00000000006a7308 */ /* 0x0002e60000002400 */
[----:B------:R-:W-:Y:S01]  /*10b10*/  HMMA.16816.F32 R68, R28, R50, R120 ;  /* 0x000000321c44723c */ /* 0x000fe20000001878 */
[----:B-1----:R-:W-:-:S04]  /*10b20*/  FMUL.FTZ R0, R78, c[0x0][0x320] ;  /* 0x0000c8004e007a20 */ /* 0x002fc80000410000 */
[----:B------:R1:W1:Y:S03]  /*10b30*/  MUFU.TANH R118, R0 ;  /* 0x0000000000767308 */ /* 0x0002660000002400 */
[----:B------:R-:W-:Y:S01]  /*10b40*/  HMMA.16816.F32 R40, R12, R32, R40 ;  /* 0x000000200c28723c */ /* 0x000fe20000001828 */
[----:B-1----:R-:W-:-:S04]  /*10b50*/  FMUL.FTZ R0, R79, c[0x0][0x320] ;  /* 0x0000c8004f007a20 */ /* 0x002fc80000410000 */
[----:B------:R1:W1:Y:S03]  /*10b60*/  MUFU.TANH R97, R0 ;  /* 0x0000000000617308 */ /* 0x0002660000002400 */
[----:B------:R-:W-:Y:S01]  /*10b70*/  HMMA.16816.F32 R48, R24, R62, R44 ;  /* 0x0000003e1830723c */ /* 0x000fe2000000182c */
[----:B------:R-:W3:Y:S01]  /*10b80*/  LDSM.16.M88.4 R44, [R198] ;  /* 0x00000000c62c783b */ /* 0x000ee20000000200 */
[----:B-1----:R-:W-:-:S04]  /*10b90*/  FMUL.FTZ R0, R72, c[0x0][0x320] ;  /* 0x0000c80048007a20 */ /* 0x002fc80000410000 */
[----:B------:R1:W1:Y:S02]  /*10ba0*/  MUFU.TANH R90, R0 ;  /* 0x00000000005a7308 */ /* 0x0002640000002400 */
[----:B--2---:R-:W-:Y:S01]  /*10bb0*/  HMMA.16816.F32 R76, R8, R56, R64 ;  /* 0x00000038084c723c */ /* 0x004fe20000001840 */
[----:B-1----:R-:W-:-:S05]  /*10bc0*/  FMUL.FTZ R0, R73, c[0x0][0x320] ;  /* 0x0000c80049007a20 */ /* 0x002fca0000410000 */
[----:B------:R1:W2:Y:S02]  /*10bd0*/  MUFU.TANH R89, R0 ;  /* 0x0000000000597308 */ /* 0x0002a40000002400 */
[----:B------:R-:W-:Y:S01]  /*10be0*/  HMMA.16816.F32 R64, R20, R62, R68 ;  /* 0x0000003e1440723c */ /* 0x000fe20000001844 */
[----:B-1----:R-:W-:-:S05]  /*10bf0*/  FMUL.FTZ R0, R74, c[0x0][0x320] ;  /* 0x0000c8004a007a20 */ /* 0x002fca0000410000 */
[----:B------:R1:W1:Y:S02]  /*10c00*/  MUFU.TANH R92, R0 ;  /* 0x00000000005c7308 */ /* 0x0002640000002400 */
[----:B------:R-:W-:Y:S01]  /*10c10*/  HMMA.16816.F32 R60, R36, R52, R100 ;  /* 0x00000034243c723c */ /* 0x000fe20000001864 */
[----:B-1----:R-:W-:-:S05]  /*10c20*/  FMUL.FTZ R0, R75, c[0x0][0x320] ;  /* 0x0000c8004b007a20 */ /* 0x002fca0000410000 */
[----:B------:R1:W1:Y:S02]  /*10c30*/  MUFU.TANH R91, R0 ;  /* 0x00000000005b7308 */ /* 0x0002640000002400 */
[----:B------:R-:W-:Y:S01]  /*10c40*/  HMMA.16816.F32 R80, R4, R56, R40 ;  /* 0x000000380450723c */ /* 0x000fe20000001828 */
[----:B------:R-:W2:Y:S01]  /*10c50*/  LDSM.16.M88.4 R40, [R165+0x2000] ;  /* 0x00200000a528783b */ /* 0x000ea20000000200 */
[----:B-1----:R-:W-:-:S04]  /*10c60*/  FMUL.FTZ R0, R84, c[0x0][0x320] ;  /* 0x0000c80054007a20 */ /* 0x002fc80000410000 */
[----:B------:R1:W1:Y:S02]  /*10c70*/  MUFU.TANH R94, R0 ;  /* 0x00000000005e7308 */ /* 0x0002640000002400 */
[----:B------:R-:W-:Y:S01]  /*10c80*/  HMMA.16816.F32 R48, R16, R34, R48 ;  /* 0x000000221030723c */ /* 0x000fe20000001830 */
[----:B-1----:R-:W-:-:S05]  /*10c90*/  FMUL.FTZ R0, R85, c[0x0][0x320] ;  /* 0x0000c80055007a20 */ /* 0x002fca0000410000 */
[----:B------:R1:W1:Y:S02]  /*10ca0*/  MUFU.TANH R93, R0 ;  /* 0x00000000005d7308 */ /* 0x0002640000002400 */
[----:B------:R-:W-:Y:S01]  /*10cb0*/  HMMA.16816.F32 R72, R28, R52, R124 ;  /* 0x000000341c48723c */ /* 0x000fe2000000187c */
[----:B-1----:R-:W-:-:S05]  /*10cc0*/  FMUL.FTZ R0, R86, c[0x0][0x320] ;  /* 0x0000c80056007a20 */ /* 0x002fca0000410000 */
[----:B------:R1:W1:Y:S02]  /*10cd0*/  MUFU.TANH R96, R0 ;  /* 0x0000000000607308 */ /* 0x0002640000002400 */
[----:B---3--:R-:W-:Y:S01]  /*10ce0*/  HMMA.16816.F32 R60, R24, R44, R60 ;  /* 0x0000002c183c723c */ /* 0x008fe2000000183c */
[----:B-1----:R-:W-:-:S05]  /*10cf0*/  FMUL.FTZ R0, R87, c[0x0][0x320] ;  /* 0x0000c80057007a20 */ /* 0x002fca0000410000 */
[----:B------:R1:W3:Y:S02]  /*10d00*/  MUFU.TANH R95, R0 ;  /* 0x00000000005f7308 */ /* 0x0002e40000002400 */
        /* <DEDUP_REMOVED lines=89> */
[----:B------:R-:W-:Y:S02]  /*112a0*/  SHF.R.S32.HI R2, RZ, 0x1f, R0 ;  /* 0x0000001fff027819 */ /* 0x000fe40000011400 */
[----:B------:R-:W-:-:S03]  /*112b0*/  LOP3.LUT P3, RZ, R203, 0x100, RZ, 0xc0, !PT ;  /* 0x00000100cbff7812 */ /* 0x000fc6000786c0ff */
        /* <DEDUP_REMOVED lines=29> */
.L_x_808:
[----:B--234-:R-:W-:Y:S05]  /*11490*/  BSYNC B0 ;  /* 0x0000000000007941 */ /* 0x01cfea0003800000 */
.L_x_807:
[----:B-1----:R-:W2:Y:S04]  /*114a0*/  LDL R0, [R1+0x44] ;  /* 0x0000440001007983 */ /* 0x002ea80000100800 */
[----:B------:R-:W3:Y:S01]  /*114b0*/  LDL R8, [R1] ;  /* 0x0000000001087983 */ /* 0x000ee20000100800 */
[----:B------:R-:W-:Y:S01]  /*114c0*/  IMAD.MOV.U32 R238, RZ, RZ, c[0x0][0x32c] ;  /* 0x0000cb00ffee7624 */ /* 0x000fe200078e00ff */
[----:B------:R-:W-:-:S02]  /*114d0*/  ULDC UR4, c[0x0][0x324] ;  /* 0x0000c90000047ab9 */ /* 0x000fc40000000800 */
[----:B------:R-:W-:Y:S01]  /*114e0*/  ULOP3.LUT UR4, URZ, UR4, URZ, 0x33, !UPT ;  /* 0x000000043f047292 */ /* 0x000fe2000f8e333f */
[----:B------:R-:W0:Y:S01]  /*114f0*/  LDGDEPBAR ;  /* 0x00000000000079af */ /* 0x000e220000000000 */
[----:B------:R-:W-:Y:S01]  /*11500*/  ISETP.GE.AND P0, PT, R238, 0x1, PT ;  /* 0x00000001ee00780c */ /* 0x000fe20003f06270 */
[----:B--2---:R-:W-:-:S04]  /*11510*/  IMAD.IADD R0, R0, 0x1, R239 ;  /* 0x0000000100007824 */ /* 0x004fc800078e02ef */
[----:B------:R-:W-:-:S04]  /*11520*/  @P5 IMAD.HI.U32 R2, R0, c[0x0][0x2c8], RZ ;  /* 0x0000b20000025a27 */ /* 0x000fc800078e00ff */
[----:B------:R-:W-:Y:S01]  /*11530*/  IMAD.MOV.U32 R4, RZ, RZ, R0 ;  /* 0x000000ffff047224 */ /* 0x000fe200078e0000 */
[----:B------:R-:W-:Y:S01]  /*11540*/  @P5 SHF.R.U32.HI R4, RZ, c[0x0][0x2cc], R2 ;  /* 0x0000b300ff045a19 */ /* 0x000fe20000011602 */
[--C-:B---3--:R-:W-:Y:S01]  /*11550*/  IMAD.IADD R6, R133, 0x1, -R8.reuse ;  /* 0x0000000185067824 */ /* 0x108fe200078e0a08 */
[----:B------:R-:W-:Y:S01]  /*11560*/  IADD3 R0, -R8, 0x1, R133 ;  /* 0x0000000108007810 */ /* 0x000fe20007ffe185 */
[----:B------:R-:W-:Y:S02]  /*11570*/  IMAD.IADD R8, R108, 0x1, -R8 ;  /* 0x000000016c087824 */ /* 0x000fe400078e0a08 */
        /* <DEDUP_REMOVED lines=19> */
.L_x_811:
[----:B------:R-:W-:-:S04]  /*116b0*/  MOV R9, c[0x0][0x32c] ;  /* 0x0000cb0000097a02 */ /* 0x000fc80000000f00 */
[----:B------:R-:W-:-:S13]  /*116c0*/  ISETP.NE.AND P0, PT, R9, 0x1, PT ;  /* 0x000000010900780c */ /* 0x000fda0003f05270 */
[----:B------:R-:W-:-:S05]  /*116d0*/  @P0 IMAD.HI.U32 R9, R3, c[0x0][0x330], RZ ;  /* 0x0000cc0003090a27 */ /* 0x000fca00078e00ff */
[----:B------:R-:W-:Y:S02]  /*116e0*/  @P0 SHF.R.U32.HI R3, RZ, c[0x0][0x334], R9 ;  /* 0x0000cd00ff030a19 */ /* 0x000fe40000011609 */
.L_x_812:
[----:B------:R-:W-:Y:S05]  /*116f0*/  BSYNC B0 ;  /* 0x0000000000007941 */ /* 0x000fea0003800000 */
.L_x_810:
[----:B------:R-:W-:-:S05]  /*11700*/  IMAD R3, R3, c[0x0][0x32c], R8 ;  /* 0x0000cb0003037a24 */ /* 0x000fca00078e0208 */
[----:B------:R-:W-:Y:S02]  /*11710*/  IADD3 R9, R3, c[0x0][0x32c], RZ ;  /* 0x0000cb0003097a10 */ /* 0x000fe40007ffe0ff */
[----:B------:R-:W-:Y:S02]  /*11720*/  IMNMX R0, R0, R3, !PT ;  /* 0x0000000300007217 */ /* 0x000fe40007800200 */
[----:B------:R-:W-:Y:S02]  /*11730*/  IMNMX R2, R2, R9, PT ;  /* 0x0000000902027217 */ /* 0x000fe40003800200 */
.L_x_809:
[C---:B------:R-:W-:Y:S01]  /*11740*/  ISETP.GE.AND P0, PT, R108.reuse, 0x2, PT ;  /* 0x000000026c00780c */ /* 0x040fe20003f06270 */
[----:B------:R-:W1:Y:S01]  /*11750*/  SHFL.IDX PT, R3, R4, 0x1, 0x1c1f ;  /* 0x003c1f0004037f89 */ /* 0x000e6200000e0000 */
        /* <DEDUP_REMOVED lines=18> */
[----:B------:R-:W-:Y:S02]  /*11880*/  ISETP.GE.AND P4, PT, R108, 0x1a, PT ;  /* 0x0000001a6c00780c */ /* 0x000fe40003f86270 */
        /* <DEDUP_REMOVED lines=50> */
.L_x_815:
[----:B------:R-:W-:-:S04]  /*11bb0*/  MOV R15, c[0x0][0x32c] ;  /* 0x0000cb00000f7a02 */ /* 0x000fc80000000f00 */
[----:B------:R-:W-:-:S13]  /*11bc0*/  ISETP.NE.AND P0, PT, R15, 0x1, PT ;  /* 0x000000010f00780c */ /* 0x000fda0003f05270 */
[----:B------:R-:W-:-:S05]  /*11bd0*/  @P0 IMAD.HI.U32 R15, R3, c[0x0][0x330], RZ ;  /* 0x0000cc00030f0a27 */ /* 0x000fca00078e00ff */
[----:B------:R-:W-:Y:S02]  /*11be0*/  @P0 SHF.R.U32.HI R3, RZ, c[0x0][0x334], R15 ;  /* 0x0000cd00ff030a19 */ /* 0x000fe4000001160f */
.L_x_816:
[----:B------:R-:W-:Y:S05]  /*11bf0*/  BSYNC B0 ;  /* 0x0000000000007941 */ /* 0x000fea0003800000 */
.L_x_814:
[----:B------:R-:W-:-:S05]  /*11c00*/  IMAD R3, R3, c[0x0][0x32c], R8 ;  /* 0x0000cb0003037a24 */ /* 0x000fca00078e0208 */
[----:B------:R-:W-:Y:S02]  /*11c10*/  IADD3 R15, R3, c[0x0][0x32c], RZ ;  /* 0x0000cb00030f7a10 */ /* 0x000fe40007ffe0ff */
[----:B------:R-:W-:Y:S02]  /*11c20*/  IMNMX R0, R0, R3, !PT ;  /* 0x0000000300007217 */ /* 0x000fe40007800200 */
[----:B------:R-:W-:Y:S02]  /*11c30*/  IMNMX R2, R2, R15, PT ;  /* 0x0000000f02027217 */ /* 0x000fe40003800200 */
.L_x_813:
        /* <DEDUP_REMOVED lines=59> */
.L_x_819:
[----:B------:R-:W-:-:S04]  /*11ff0*/  MOV R15, c[0x0][0x32c] ;  /* 0x0000cb00000f7a02 */ /* 0x000fc80000000f00 */
[----:B------:R-:W-:-:S13]  /*12000*/  ISETP.NE.AND P0, PT, R15, 0x1, PT ;  /* 0x000000010f00780c */ /* 0x000fda0003f05270 */
[----:B------:R-:W-:-:S05]  /*12010*/  @P0 IMAD.HI.U32 R15, R3, c[0x0][0x330], RZ ;  /* 0x0000cc00030f0a27 */ /* 0x000fca00078e00ff */
[----:B------:R-:W-:Y:S02]  /*12020*/  @P0 SHF.R.U32.HI R3, RZ, c[0x0][0x334], R15 ;  /* 0x0000cd00ff030a19 */ /* 0x000fe4000001160f */
.L_x_820:
[----:B------:R-:W-:Y:S05]  /*12030*/  BSYNC B0 ;  /* 0x0000000000007941 */ /* 0x000fea0003800000 */
.L_x_818:
[----:B------:R-:W-:-:S05]  /*12040*/  IMAD R3, R3, c[0x0][0x32c], R8 ;  /* 0x0000cb0003037a24 */ /* 0x000fca00078e0208 */
[----:B------:R-:W-:Y:S02]  /*12050*/  IADD3 R15, R3, c[0x0][0x32c], RZ ;  /* 0x0000cb00030f7a10 */ /* 0x000fe40007ffe0ff */
[----:B------:R-:W-:Y:S02]  /*12060*/  IMNMX R0, R0, R3, !PT ;  /* 0x0000000300007217 */ /* 0x000fe40007800200 */
[----:B------:R-:W-:Y:S02]  /*12070*/  IMNMX R2, R2, R15, PT ;  /* 0x0000000f02027217 */ /* 0x000fe40003800200 */
.L_x_817:
        /* <DEDUP_REMOVED lines=59> */
.L_x_823:
[----:B------:R-:W-:-:S04]  /*12430*/  MOV R4, c[0x0][0x32c] ;  /* 0x0000cb0000047a02 */ /* 0x000fc80000000f00 */
[----:B------:R-:W-:-:S13]  /*12440*/  ISETP.NE.AND P0, PT, R4, 0x1, PT ;  /* 0x000000010400780c */ /* 0x000fda0003f05270 */
[----:B------:R-:W-:-:S05]  /*12450*/  @P0 IMAD.HI.U32 R4, R3, c[0x0][0x330], RZ ;  /* 0x0000cc0003040a27 */ /* 0x000fca00078e00ff */
[----:B------:R-:W-:Y:S02]  /*12460*/  @P0 SHF.R.U32.HI R3, RZ, c[0x0][0x334], R4 ;  /* 0x0000cd00ff030a19 */ /* 0x000fe40000011604 */
.L_x_824:
[----:B------:R-:W-:Y:S05]  /*12470*/  BSYNC B0 ;  /* 0x0000000000007941 */ /* 0x000fea0003800000 */
.L_x_822:
[----:B------:R-:W-:-:S05]  /*12480*/  IMAD R3, R3, c[0x0][0x32c], R8 ;  /* 0x0000cb0003037a24 */ /* 0x000fca00078e0208 */
[----:B------:R-:W-:Y:S02]  /*12490*/  IADD3 R4, R3, c[0x0][0x32c], RZ ;  /* 0x0000cb0003047a10 */ /* 0x000fe40007ffe0ff */
[----:B------:R-:W-:Y:S02]  /*124a0*/  IMNMX R0, R0, R3, !PT ;  /* 0x0000000300007217 */ /* 0x000fe40007800200 */
[----:B------:R-:W-:Y:S02]  /*124b0*/  IMNMX R2, R2, R4, PT ;  /* 0x0000000402027217 */ /* 0x000fe40003800200 */
.L_x_821:
[----:B------:R-:W-:Y:S01]  /*124c0*/  ISETP.NE.AND P0, PT, R13, RZ, PT ;  /* 0x000000ff0d00720c */ /* 0x000fe20003f05270 */
[----:B------:R-:W-:Y:S01]  /*124d0*/  LDSM.16.MT88.4 R48, [R166] ;  /* 0x00000000a630783b */ /* 0x000fe20000004200 */
        /* <DEDUP_REMOVED lines=10> */
[----:B------:R-:W-:Y:S01]  /*12580*/  FMNMX.FTZ R3, R21, R3, !PT ;  /* 0x0000000315037209 */ /* 0x000fe20007810000 */
[----:B------:R-:W-:Y:S01]  /*12590*/  LDSM.16.MT88.4 R156, [R166+0x1400] ;  /* 0x00140000a69c783b */ /* 0x000fe20000004200 */
        /* <DEDUP_REMOVED lines=16> */
[----:B------:R-:W-:-:S03]  /*126a0*/  ISETP.LT.OR P0, PT, R2, 0x11, P0 ;  /* 0x000000110200780c */ /* 0x000fc60000701670 */
[----:B------:R-:W1:Y:S01]  /*126b0*/  SHFL.BFLY PT, R4, R3, 0x2, 0x1f ;  /* 0x0c401f0003047f89 */ /* 0x000e6200000e0000 */
[----:B------:R-:W-:Y:S02]  /*126c0*/  FSEL R10, R73, -INF , !P0 ;  /* 0xff800000490a7808 */ /* 0x000fe40004000000 */
        /* <DEDUP_REMOVED lines=8> */
[----:B------:R-:W-:Y:S01]  /*12750*/  LDSM.16.MT88.4 R56, [R166+0x1800] ;  /* 0x00180000a638783b */ /* 0x000fe20000004200 */
[----:B-1----:R-:W-:Y:S02]  /*12760*/  FMNMX.FTZ R3, R3, R4, !PT ;  /* 0x0000000403037209 */ /* 0x002fe40007810000 */
[----:B------:R-:W-:-:S03]  /*12770*/  ISETP.LT.OR P0, PT, R2, 0x1a, P0 ;  /* 0x0000001a0200780c */ /* 0x000fc60000701670 */
[----:B------:R-:W1:Y:S01]  /*12780*/  SHFL.BFLY PT, R4, R3, 0x1, 0x1f ;  /* 0x0c201f0003047f89 */ /* 0x000e6200000e0000 */
        /* <DEDUP_REMOVED lines=8> */
[----:B------:R-:W-:Y:S02]  /*12810*/  ISETP.GT.AND P0, PT, R0, 0x28, !P1 ;  /* 0x000000280000780c */ /* 0x000fe40004f04270 */
[----:B-1----:R-:W-:Y:S02]  /*12820*/  FMNMX.FTZ R108, R3, R4, !PT ;  /* 0x00000004036c7209 */ /* 0x002fe40007810000 */
[----:B------:R-:W-:-:S03]  /*12830*/  ISETP.LT.OR P0, PT, R2, 0x29, P0 ;  /* 0x000000290200780c */ /* 0x000fc60000701670 */
[----:B------:R-:W-:Y:S01]  /*12840*/  FMUL.FTZ R3, R108, c[0x0][0x2d0] ;  /* 0x0000b4006c037a20 */ /* 0x000fe20000410000 */
[----:B------:R-:W-:Y:S02]  /*12850*/  FSEL R102, R42, -INF , !P0 ;  /* 0xff8000002a667808 */ /* 0x000fe40004000000 */
[----:B------:R-:W-:Y:S02]  /*12860*/  ISETP.GT.AND P0, PT, R0, RZ, !P6 ;  /* 0x000000ff0000720c */ /* 0x000fe40007704270 */
[----:B------:R-:W-:Y:S02]  /*12870*/  ISETP.NE.AND P6, PT, R9, RZ, PT ;  /* 0x000000ff0900720c */ /* 0x000fe40003fc5270 */
[----:B------:R-:W-:-:S04]  /*12880*/  ISETP.LT.OR P0, PT, R2, 0x1, P0 ;  /* 0x000000010200780c */ /* 0x000fc80000701670 */
[----:B------:R-:W-:Y:S02]  /*12890*/  FSEL R8, R118, -INF , !P0 ;  /* 0xff80000076087808 */ /* 0x000fe40004000000 */
[----:B------:R-:W-:Y:S02]  /*128a0*/  FSETP.NEU.FTZ.AND P0, PT, R108, -INF , PT ;  /* 0xff8000006c00780b */ /* 0x000fe40003f1d000 */
[----:B------:R-:W-:Y:S02]  /*128b0*/  FMNMX.FTZ R6, R8, R13, !PT ;  /* 0x0000000d08067209 */ /* 0x000fe40007810000 */
[----:B------:R-:W-:Y:S02]  /*128c0*/  FSEL R20, R3, RZ, P0 ;  /* 0x000000ff03147208 */ /* 0x000fe40000000000 */
[----:B------:R-:W-:-:S03]  /*128d0*/  FMNMX.FTZ R3, R22, R24, !PT ;  /* 0x0000001816037209 */ /* 0x000fc60007810000 */
[----:B------:R-:W-:Y:S01]  /*128e0*/  FFMA.FTZ R5, R16, c[0x0][0x2d0], -R20 ;  /* 0x0000b40010057a23 */ /* 0x000fe20000010814 */
[----:B------:R-:W-:-:S03]  /*128f0*/  FMNMX.FTZ R3, R26, R3, !PT ;  /* 0x000000031a037209 */ /* 0x000fc60007810000 */
[----:B------:R1:W-:Y:S01]  /*12900*/  MUFU.EX2 R205, R5 ;  /* 0x0000000500cd7308 */ /* 0x0003e20000000800 */
[----:B------:R-:W-:-:S04]  /*12910*/  FMNMX.FTZ R3, R29, R3, !PT ;  /* 0x000000031d037209 */ /* 0x000fc80007810000 */
[----:B------:R-:W-:-:S04]  /*12920*/  FMNMX.FTZ R3, R30, R3, !PT ;  /* 0x000000031e037209 */ /* 0x000fc80007810000 */
        /* <DEDUP_REMOVED lines=17> */
[----:B--2---:R-:W-:Y:S01]  /*12a40*/  FFMA.FTZ R5, R21, c[0x0][0x2d0], -R20 ;  /* 0x0000b40015057a23 */ /* 0x004fe20000010814 */
[----:B---3--:R-:W-:-:S03]  /*12a50*/  F2FP.PACK_AB R18, R229, R230 ;  /* 0x000000e6e512723e */ /* 0x008fc600000000ff */
[----:B------:R2:W-:Y:S01]  /*12a60*/  MUFU.EX2 R231, R5 ;  /* 0x0000000500e77308 */ /* 0x0005e20000000800 */
[----:B-1----:R-:W-:Y:S02]  /*12a70*/  FMNMX.FTZ R107, R3, R4, !PT ;  /* 0x00000004036b7209 */ /* 0x002fe40007810000 */
[----:B------:R-:W-:Y:S02]  /*12a80*/  FMNMX.FTZ R4, R15, R28, !PT ;  /* 0x0000001c0f047209 */ /* 0x000fe40007810000 */
[----:B------:R-:W-:Y:S01]  /*12a90*/  FSETP.NEU.FTZ.AND P0, PT, R107, -INF , PT ;  /* 0xff8000006b00780b */ /* 0x000fe20003f1d000 */
[----:B--2---:R-:W-:Y:S01]  /*12aa0*/  FFMA.FTZ R5, R23, c[0x0][0x2d0], -R20 ;  /* 0x0000b40017057a23 */ /* 0x004fe20000010814 */
[----:B------:R-:W-:Y:S01]  /*12ab0*/  FMNMX.FTZ R4, R31, R4, !PT ;  /* 0x000000041f047209 */ /* 0x000fe20007810000 */
[----:B------:R-:W-:Y:S02]  /*12ac0*/  FMUL.FTZ R3, R107, c[0x0][0x2d0] ;  /* 0x0000b4006b037a20 */ /* 0x000fe40000410000 */
[----:B------:R1:W-:Y:S01]  /*12ad0*/  MUFU.EX2 R232, R5 ;  /* 0x0000000500e87308 */ /* 0x0003e20000000800 */
[----:B------:R-:W-:-:S02]  /*12ae0*/  FMNMX.FTZ R4, R32, R4, !PT ;  /* 0x0000000420047209 */ /* 0x000fc40007810000 */
[----:B------:R-:W-:Y:S02]  /*12af0*/  FSEL R3, R3, RZ, P0 ;  /* 0x000000ff03037208 */ /* 0x000fe40000000000 */
[----:B------:R-:W-:Y:S02]  /*12b00*/  FMNMX.FTZ R4, R34, R4, !PT ;  /* 0x0000000422047209 */ /* 0x000fe40007810000 */
[----:B------:R-:W-:Y:S01]  /*12b10*/  ISETP.GT.AND P0, PT, R0, 0x29, !P6 ;  /* 0x000000290000780c */ /* 0x000fe20007704270 */
[--C-:B------:R-:W-:Y:S01]  /*12b20*/  FFMA.FTZ R0, R24, c[0x0][0x2d0], -R3.reuse ;  /* 0x0000b40018007a23 */ /* 0x100fe20000010803 */
[----:B------:R-:W-:Y:S02]  /*12b30*/  FMNMX.FTZ R4, R35, R4, !PT ;  /* 0x0000000423047209 */ /* 0x000fe40007810000 */
[----:B------:R-:W-:Y:S01]  /*12b40*/  ISETP.LT.OR P0, PT, R2, 0x2a, P0 ;  /* 0x0000002a0200780c */ /* 0x000fe20000701670 */
[----:B------:R-:W-:Y:S01]  /*12b50*/  MUFU.EX2 R223, R0 ;  /* 0x0000000000df7308 */ /* 0x000fe20000000800 */
[----:B------:R-:W-:Y:S01]  /*12b60*/  FMNMX.FTZ R4, R37, R4, !PT ;  /* 0x0000000425047209 */ /* 0x000fe20007810000 */
[----:B------:R-:W-:Y:S01]  /*12b70*/  FFMA.FTZ R2, R26, c[0x0][0x2d0], -R3 ;  /* 0x0000b4001a027a23 */ /* 0x000fe20000010803 */
[----:B------:R-:W-:-:S02]  /*12b80*/  FSEL R21, R47, -INF , !P0 ;  /* 0xff8000002f157808 */ /* 0x000fc40004000000 */
[----:B------:R-:W-:Y:S02]  /*12b90*/  FMNMX.FTZ R4, R39, R4, !PT ;  /* 0x0000000427047209 */ /* 0x000fe40007810000 */
[----:B-1----:R-:W-:Y:S01]  /*12ba0*/  FMNMX.FTZ R5, R12, R6, !PT ;  /* 0x000000060c057209 */ /* 0x002fe20007810000 */
[----:B------:R-:W-:Y:S01]  /*12bb0*/  FFMA.FTZ R6, R25, c[0x0][0x2d0], -R20 ;  /* 0x0000b40019067a23 */ /* 0x000fe20000010814 */
[----:B------:R-:W-:Y:S01]  /*12bc0*/  FMNMX.FTZ R4, R121, R4, !PT ;  /* 0x0000000479047209 */ /* 0x000fe20007810000 */
[----:B------:R1:W-:Y:S01]  /*12bd0*/  MUFU.EX2 R221, R2 ;  /* 0x0000000200dd7308 */ /* 0x0003e20000000800 */
[----:B------:R-:W-:Y:S02]  /*12be0*/  FMNMX.FTZ R5, R11, R5, !PT ;  /* 0x000000050b057209 */ /* 0x000fe40007810000 */
[----:B------:R-:W-:Y:S02]  /*12bf0*/  FMNMX.FTZ R4, R120, R4, !PT ;  /* 0x0000000478047209 */ /* 0x000fe40007810000 */
[----:B------:R-:W-:-:S02]  /*12c00*/  ISETP.NE.AND P6, PT, R240, 0x1, PT ;  /* 0x00000001f000780c */ /* 0x000fc40003fc5270 */
[----:B------:R-:W-:Y:S01]  /*12c10*/  FMNMX.FTZ R4, R105, R4, !PT ;  /* 0x0000000469047209 */ /* 0x000fe20007810000 */
[----:B------:R2:W-:Y:S03]  /*12c20*/  MUFU.EX2 R233, R6 ;  /* 0x0000000600e97308 */ /* 0x0005e60000000800 */
[----:B------:R-:W-:-:S05]  /*12c30*/  FMNMX.FTZ R4, R104, R4, !PT ;  /* 0x0000000468047209 */ /* 0x000fca0007810000 */
[----:B------:R-:W3:Y:S01]  /*12c40*/  SHFL.BFLY PT, R7, R4, 0x2, 0x1f ;  /* 0x0c401f0004077f89 */ /* 0x000ee200000e0000 */
[----:B-1----:R-:W-:-:S04]  /*12c50*/  FFMA.FTZ R2, R29, c[0x0][0x2d0], -R3 ;  /* 0x0000b4001d027a23 */ /* 0x002fc80000010803 */
[----:B------:R1:W4:Y:S01]  /*12c60*/  MUFU.EX2 R222, R2 ;  /* 0x0000000200de7308 */ /* 0x0003220000000800 */
[----:B--2---:R-:W-:Y:S01]  /*12c70*/  FMNMX.FTZ R6, R10, R5, !PT ;  /* 0x000000050a067209 */ /* 0x004fe20007810000 */
[----:B------:R-:W-:-:S03]  /*12c80*/  FFMA.FTZ R5, R27, c[0x0][0x2d0], -R20 ;  /* 0x0000b4001b057a23 */ /* 0x000fc60000010814 */
[----:B------:R-:W-:-:S03]  /*12c90*/  FMNMX.FTZ R6, R14, R6, !PT ;  /* 0x000000060e067209 */ /* 0x000fc60007810000 */
[----:B------:R2:W-:Y:S01]  /*12ca0*/  MUFU.EX2 R234, R5 ;  /* 0x0000000500ea7308 */ /* 0x0005e20000000800 */
[----:B------:R-:W-:-:S04]  /*12cb0*/  FMNMX.FTZ R6, R40, R6, !PT ;  /* 0x0000000628067209 */ /* 0x000fc80007810000 */
[----:B------:R-:W-:Y:S01]  /*12cc0*/  FMNMX.FTZ R6, R44, R6, !PT ;  /* 0x000000062c067209 */ /* 0x000fe20007810000 */
[--C-:B-1----:R-:W-:Y:S01]  /*12cd0*/  FFMA.FTZ R2, R30, c[0x0][0x2d0], -R3.reuse ;  /* 0x0000b4001e027a23 */ /* 0x102fe20000010803 */
[----:B----4-:R-:W-:Y:S02]  /*12ce0*/  F2FP.PACK_AB R19, R222, R221 ;  /* 0x000000ddde13723e */ /* 0x010fe400000000ff */
[----:B---3--:R-:W-:Y:S01]  /*12cf0*/  FMNMX.FTZ R4, R4, R7, !PT ;  /* 0x0000000704047209 */ /* 0x008fe20007810000 */
[----:B------:R1:W-:Y:S01]  /*12d00*/  MUFU.EX2 R225, R2 ;  /* 0x0000000200e17308 */ /* 0x0003e20000000800 */
[----:B--2---:R-:W-:-:S07]  /*12d10*/  FFMA.FTZ R5, R22, c[0x0][0x2d0], -R3 ;  /* 0x0000b40016057a23 */ /* 0x004fce0000010803 */
[----:B------:R2:W3:Y:S01]  /*12d20*/  MUFU.EX2 R224, R5 ;  /* 0x0000000500e07308 */ /* 0x0004e20000000800 */
[----:B-1----:R-:W-:-:S07]  /*12d30*/  FFMA.FTZ R2, R33, c[0x0][0x2d0], -R3 ;  /* 0x0000b40021027a23 */ /* 0x002fce0000010803 */
[----:B------:R-:W1:Y:S01]  /*12d40*/  MUFU.EX2 R226, R2 ;  /* 0x0000000200e27308 */ /* 0x000e620000000800 */
[----:B--2---:R-:W-:Y:S02]  /*12d50*/  FMNMX.FTZ R5, R100, R6, !PT ;  /* 0x0000000664057209 */ /* 0x004fe40007810000 */
[----:B------:R-:W2:Y:S01]  /*12d60*/  SHFL.BFLY PT, R6, R4, 0x1, 0x1f ;  /* 0x0c201f0004067f89 */ /* 0x000ea200000e0000 */
[----:B---3--:R-:W-:Y:S02]  /*12d70*/  F2FP.PACK_AB R17, R223, R224 ;  /* 0x000000e0df11723e */ /* 0x008fe400000000ff */
[----:B------:R-:W-:-:S04]  /*12d80*/  FMNMX.FTZ R0, R101, R5, !PT ;  /* 0x0000000565007209 */ /* 0x000fc80007810000 */
[----:B------:R-:W-:Y:S01]  /*12d90*/  FMNMX.FTZ R0, R102, R0, !PT ;  /* 0x0000000066007209 */ /* 0x000fe20007810000 */
[----:B------:R-:W-:Y:S01]  /*12da0*/  HMMA.16816.F32 R76, R16, R50, RZ ;  /* 0x00000032104c723c */ /* 0x000fe200000018ff */
[----:B-1----:R-:W-:Y:S02]  /*12db0*/  F2FP.PACK_AB R9, R226, R225 ;  /* 0x000000e1e209723e */ /* 0x002fe400000000ff */
[----:B------:R-:W-:-:S05]  /*12dc0*/  FMNMX.FTZ R0, R21, R0, !PT ;  /* 0x0000000015007209 */ /* 0x000fca0007810000 */
[----:B------:R-:W-:Y:S01]  /*12dd0*/  HMMA.16816.F32 R116, R16, R64, RZ ;  /* 0x000000401074723c */ /* 0x000fe200000018ff */
[----:B------:R-:W1:Y:S01]  /*12de0*/  SHFL.BFLY PT, R5, R0, 0x2, 0x1f ;  /* 0x0c401f0000057f89 */ /* 0x000e6200000e0000 */
[----:B--2---:R-:W-:Y:S01]  /*12df0*/  FMNMX.FTZ R106, R4, R6, !PT ;  /* 0x00000006046a7209 */ /* 0x004fe20007810000 */
[----:B------:R-:W-:-:S05]  /*12e00*/  FFMA.FTZ R4, R36, c[0x0][0x2d0], -R3 ;  /* 0x0000b40024047a23 */ /* 0x000fca0000010803 */
[C---:B------:R-:W-:Y:S01]  /*12e10*/  HMMA.16816.F32 R112, R16.reuse, R60, RZ ;  /* 0x0000003c1070723c */ /* 0x040fe200000018ff */
[C---:B------:R-:W-:Y:S01]  /*12e20*/  FSETP.NEU.FTZ.AND P0, PT, R106.reuse, -INF , PT ;  /* 0xff8000006a00780b */ /* 0x040fe20003f1d000 */
[----:B------:R-:W-:Y:S01]  /*12e30*/  FMUL.FTZ R2, R106, c[0x0][0x2d0] ;  /* 0x0000b4006a027a20 */ /* 0x000fe20000410000 */
[----:B------:R2:W-:Y:S04]  /*12e40*/  MUFU.EX2 R227, R4 ;  /* 0x0000000400e37308 */ /* 0x0005e80000000800 */
[----:B------:R-:W-:Y:S01]  /*12e50*/  FSEL R2, R2, RZ, P0 ;  /* 0x000000ff02027208 */ /* 0x000fe20000000000 */
[----:B------:R-:W-:Y:S01]  /*12e60*/  HMMA.16816.F32 R96, R16, R56, RZ ;  /* 0x000000381060723c */ /* 0x000fe200000018ff */
[----:B-1----:R-:W-:-:S07]  /*12e70*/  FMNMX.FTZ R0, R0, R5, !PT ;  /* 0x0000000500007209 */ /* 0x002fce0007810000 */
[----:B------:R-:W-:Y:S01]  /*12e80*/  HMMA.16816.F32 R92, R16, R52, RZ ;  /* 0x00000034105c723c */ /* 0x000fe200000018ff */
[----:B--2---:R-:W-:Y:S01]  /*12e90*/  FFMA.FTZ R4, R38, c[0x0][0x2d0], -R3 ;  /* 0x0000b40026047a23 */ /* 0x004fe20000010803 */
[----:B------:R-:W1:Y:S03]  /*12ea0*/  SHFL.BFLY PT, R5, R0, 0x1, 0x1f ;  /* 0x0c201f0000057f89 */ /* 0x000e6600000e0000 */
[----:B------:R2:W-:Y:S02]  /*12eb0*/  MUFU.EX2 R228, R4 ;  /* 0x0000000400e47308 */ /* 0x0005e40000000800 */
[----:B--2---:R-:W-:-:S06]  /*12ec0*/  FFMA.FTZ R4, R15, c[0x0][0x2d0], -R2 ;  /* 0x0000b4000f047a23 */ /* 0x004fcc0000010802 */
[----:B------:R2:W-:Y:S01]  /*12ed0*/  MUFU.EX2 R215, R4 ;  /* 0x0000000400d77308 */ /* 0x0005e20000000800 */
[----:B-1----:R-:W-:Y:S01]  /*12ee0*/  FMNMX.FTZ R103, R0, R5, !PT ;  /* 0x0000000500677209 */ /* 0x002fe20007810000 */
[----:B------:R-:W-:-:S03]  /*12ef0*/  FFMA.FTZ R0, R37, c[0x0][0x2d0], -R2 ;  /* 0x0000b40025007a23 */ /* 0x000fc60000010802 */
[----:B------:R-:W-:-:S03]  /*12f00*/  FSETP.NEU.FTZ.AND P0, PT, R103, -INF , PT ;  /* 0xff8000006700780b */ /* 0x000fc60003f1d000 */
[----:B------:R1:W-:Y:S01]  /*12f10*/  MUFU.EX2 R218, R0 ;  /* 0x0000000000da7308 */ /* 0x0003e20000000800 */
[----:B--2---:R-:W-:-:S07]  /*12f20*/  FFMA.FTZ R4, R28, c[0x0][0x2d0], -R2 ;  /* 0x0000b4001c047a23 */ /* 0x004fce0000010802 */
[----:B------:R2:W-:Y:S01]  /*12f30*/  MUFU.EX2 R213, R4 ;  /* 0x0000000400d57308 */ /* 0x0005e20000000800 */
[----:B-1----:R-:W-:-:S05]  /*12f40*/  FMUL.FTZ R0, R103, c[0x0][0x2d0] ;  /* 0x0000b40067007a20 */ /* 0x002fca0000410000 */
[----:B------:R-:W-:Y:S01]  /*12f50*/  FSEL R0, R0, RZ, P0 ;  /* 0x000000ff00007208 */ /* 0x000fe20000000000 */
[--C-:B--2---:R-:W-:Y:S02]  /*12f60*/  FFMA.FTZ R4, R31, c[0x0][0x2d0], -R2.reuse ;  /* 0x0000b4001f047a23 */ /* 0x104fe40000010802 */
[----:B------:R-:W1:Y:S02]  /*12f70*/  LDSM.16.MT88.4 R28, [R166+0x400] ;  /* 0x00040000a61c783b */ /* 0x000e640000004200 */
[----:B------:R2:W-:Y:S02]  /*12f80*/  MUFU.EX2 R214, R4 ;  /* 0x0000000400d67308 */ /* 0x0005e40000000800 */
[----:B--2---:R-:W-:-:S06]  /*12f90*/  FFMA.FTZ R4, R32, c[0x0][0x2d0], -R2 ;  /* 0x0000b40020047a23 */ /* 0x004fcc0000010802 */
[----:B------:R2:W-:Y:S02]  /*12fa0*/  MUFU.EX2 R216, R4 ;  /* 0x0000000400d87308 */ /* 0x0005e40000000800 */
[----:B--2---:R-:W-:-:S06]  /*12fb0*/  FFMA.FTZ R4, R34, c[0x0][0x2d0], -R2 ;  /* 0x0000b40022047a23 */ /* 0x004fcc0000010802 */
[----:B------:R2:W-:Y:S02]  /*12fc0*/  MUFU.EX2 R217, R4 ;  /* 0x0000000400d97308 */ /* 0x0005e40000000800 */
[--C-:B--2---:R-:W-:Y:S02]  /*12fd0*/  FFMA.FTZ R4, R35, c[0x0][0x2d0], -R2.reuse ;  /* 0x0000b40023047a23 */ /* 0x104fe40000010802 */
[----:B------:R-:W-:Y:S04]  /*12fe0*/  HMMA.16816.F32 R32, R16, R48, RZ ;  /* 0x000000301020723c */ /* 0x000fe800000018ff */
[----:B------:R2:W-:Y:S02]  /*12ff0*/  MUFU.EX2 R219, R4 ;  /* 0x0000000400db7308 */ /* 0x0005e40000000800 */
[----:B--2---:R-:W-:-:S02]  /*13000*/  FFMA.FTZ R4, R39, c[0x0][0x2d0], -R2 ;  /* 0x0000b40027047a23 */ /* 0x004fc40000010802 */
[----:B------:R-:W2:Y:S04]  /*13010*/  LDSM.16.MT88.4 R36, [R167] ;  /* 0x00000000a724783b */ /* 0x000ea80000004200 */
[----:B------:R3:W4:Y:S02]  /*13020*/  MUFU.EX2 R220, R4 ;  /* 0x0000000400dc7308 */ /* 0x0007240000000800 */
[----:B---3--:R-:W-:Y:S01]  /*13030*/  FFMA.FTZ R4, R8, c[0x0][0x2d0], -R0 ;  /* 0x0000b40008047a23 */ /* 0x008fe20000010800 */
[----:B------:R-:W-:Y:S02]  /*13040*/  F2FP.PACK_AB R8, R232, R231 ;  /* 0x000000e7e808723e */ /* 0x000fe400000000ff */
[----:B----4-:R-:W-:-:S03]  /*13050*/  F2FP.PACK_AB R6, R220, R218 ;  /* 0x000000dadc06723e */ /* 0x010fc600000000ff */
[----:B------:R3:W-:Y:S02]  /*13060*/  MUFU.EX2 R22, R4 ;  /* 0x0000000400167308 */ /* 0x0007e40000000800 */
[----:B---3--:R-:W-:-:S06]  /*13070*/  FFMA.FTZ R4, R13, c[0x0][0x2d0], -R0 ;  /* 0x0000b4000d047a23 */ /* 0x008fcc0000010800 */
[----:B------:R3:W4:Y:S02]  /*13080*/  MUFU.EX2 R206, R4 ;  /* 0x0000000400ce7308 */ /* 0x0007240000000800 */
[----:B---3--:R-:W-:Y:S01]  /*13090*/  FFMA.FTZ R4, R12, c[0x0][0x2d0], -R0 ;  /* 0x0000b4000c047a23 */ /* 0x008fe20000010800 */
[----:B------:R-:W-:Y:S02]  /*130a0*/  F2FP.PACK_AB R12, R213, R215 ;  /* 0x000000d7d50c723e */ /* 0x000fe400000000ff */
[----:B----4-:R-:W-:-:S03]  /*130b0*/  F2FP.PACK_AB R13, R206, R22 ;  /* 0x00000016ce0d723e */ /* 0x010fc600000000ff */
[----:B------:R3:W-:Y:S02]  /*130c0*/  MUFU.EX2 R207, R4 ;  /* 0x0000000400cf7308 */ /* 0x0007e40000000800 */
[----:B---3--:R-:W-:Y:S01]  /*130d0*/  FFMA.FTZ R4, R11, c[0x0][0x2d0], -R0 ;  /* 0x0000b4000b047a23 */ /* 0x008fe20000010800 */
[----:B------:R-:W-:-:S05]  /*130e0*/  F2FP.PACK_AB R11, R228, R227 ;  /* 0x000000e3e40b723e */ /* 0x000fca00000000ff */
[----:B------:R3:W4:Y:S02]  /*130f0*/  MUFU.EX2 R212, R4 ;  /* 0x0000000400d47308 */ /* 0x0007240000000800 */
[----:B---3--:R-:W-:Y:S01]  /*13100*/  FFMA.FTZ R4, R10, c[0x0][0x2d0], -R0 ;  /* 0x0000b4000a047a23 */ /* 0x008fe20000010800 */
[----:B----4-:R-:W-:Y:S02]  /*13110*/  F2FP.PACK_AB R15, R212, R207 ;  /* 0x000000cfd40f723e */ /* 0x010fe400000000ff */
[----:B------:R-:W-:-:S03]  /*13120*/  F2FP.PACK_AB R10, R234, R233 ;  /* 0x000000e9ea0a723e */ /* 0x000fc600000000ff */
[----:B------:R3:W-:Y:S04]  /*13130*/  MUFU.EX2 R23, R4 ;  /* 0x0000000400177308 */ /* 0x0007e80000000800 */
[C---:B-1----:R-:W-:Y:S01]  /*13140*/  HMMA.16816.F32 R132, R8.reuse, R28, R32 ;  /* 0x0000001c0884723c */ /* 0x042fe20000001820 */
[----:B------:R-:W1:Y:S07]  /*13150*/  LDSM.16.MT88.4 R32, [R166+0x1c00] ;  /* 0x001c0000a620783b */ /* 0x000e6e0000004200 */
[----:B------:R-:W-:Y:S01]  /*13160*/  HMMA.16816.F32 R124, R8, R30, R76 ;  /* 0x0000001e087c723c */ /* 0x000fe2000000184c */
[----:B---3--:R-:W-:Y:S01]  /*13170*/  FFMA.FTZ R4, R14, c[0x0][0x2d0], -R0 ;  /* 0x0000b4000e047a23 */ /* 0x008fe20000010800 */
[----:B------:R-:W-:-:S03]  /*13180*/  F2FP.PACK_AB R14, R216, R214 ;  /* 0x000000d6d80e723e */ /* 0x000fc600000000ff */
[----:B------:R3:W4:Y:S04]  /*13190*/  MUFU.EX2 R168, R4 ;  /* 0x0000000400a87308 */ /* 0x0007280000000800 */
[C---:B------:R-:W-:Y:S08]  /*131a0*/  HMMA.16816.F32 R24, R12.reuse, R48, RZ ;  /* 0x000000300c18723c */ /* 0x040ff000000018ff */
[----:B--2---:R-:W-:Y:S01]  /*131b0*/  HMMA.16816.F32 R72, R12, R36, RZ ;  /* 0x000000240c48723c */ /* 0x004fe200000018ff */
[----:B---3--:R-:W-:Y:S01]  /*131c0*/  FFMA.FTZ R4, R40, c[0x0][0x2d0], -R0 ;  /* 0x0000b40028047a23 */ /* 0x008fe20000010800 */
[----:B----4-:R-:W-:-:S03]  /*131d0*/  F2FP.PACK_AB R5, R168, R23 ;  /* 0x00000017a805723e */ /* 0x010fc600000000ff */
[----:B------:R2:W-:Y:S03]  /*131e0*/  MUFU.EX2 R170, R4 ;  /* 0x0000000400aa7308 */ /* 0x0005e60000000800 */
[----:B------:R-:W-:Y:S08]  /*131f0*/  HMMA.16816.F32 R40, R16, R36, RZ ;  /* 0x000000241028723c */ /* 0x000ff000000018ff */
[----:B------:R-:W-:Y:S01]  /*13200*/  HMMA.16816.F32 R80, R12, R56, RZ ;  /* 0x000000380c50723c */ /* 0x000fe200000018ff */
[----:B--2---:R-:W-:-:S07]  /*13210*/  FFMA.FTZ R4, R44, c[0x0][0x2d0], -R0 ;  /* 0x0000b4002c047a23 */ /* 0x004fce0000010800 */
[----:B------:R-:W-:Y:S01]  /*13220*/  HMMA.16816.F32 R48, R12, R50, RZ ;  /* 0x000000320c30723c */ /* 0x000fe200000018ff */
[----:B------:R-:W-:Y:S01]  /*13230*/  LDSM.16.MT88.4 R44, [R166+0x1000] ;  /* 0x00100000a62c783b */ /* 0x000fe20000004200 */
[----:B------:R2:W3:Y:S06]  /*13240*/  MUFU.EX2 R169, R4 ;  /* 0x0000000400a97308 */ /* 0x0004ec0000000800 */
[----:B------:R-:W-:Y:S01]  /*13250*/  HMMA.16816.F32 R172, R8, R68, R40 ;  /* 0x0000004408ac723c */ /* 0x000fe20000001828 */
[----:B------:R-:W-:Y:S07]  /*13260*/  LDSM.16.MT88.4 R40, [R167+0x1000] ;  /* 0x00100000a728783b */ /* 0x000fee0000004200 */
[----:B------:R-:W-:Y:S01]  /*13270*/  HMMA.16816.F32 R88, R12, R64, RZ ;  /* 0x000000400c58723c */ /* 0x000fe200000018ff */
[----:B--2---:R-:W-:-:S02]  /*13280*/  F2FP.PACK_AB R4, R219, R217 ;  /* 0x000000d9db04723e */ /* 0x004fc400000000ff */
[----:B---3--:R-:W-:-:S05]  /*13290*/  F2FP.PACK_AB R7, R169, R170 ;  /* 0x000000aaa907723e */ /* 0x008fca00000000ff */
[----:B------:R-:W-:Y:S08]  /*132a0*/  HMMA.16816.F32 R84, R12, R60, RZ ;  /* 0x0000003c0c54723c */ /* 0x000ff000000018ff */
[C---:B------:R-:W-:Y:S01]  /*132b0*/  HMMA.16816.F32 R140, R4.reuse, R28, R24 ;  /* 0x0000001c048c723c */ /* 0x040fe20000001818 */
[----:B------:R-:W2:Y:S07]  /*132c0*/  LDSM.16.MT88.4 R24, [R167+0x1c00] ;  /* 0x001c0000a718783b */ /* 0x000eae0000004200 */
[----:B------:R-:W-:Y:S08]  /*132d0*/  HMMA.16816.F32 R160, R4, R68, R72 ;  /* 0x0000004404a0723c */ /* 0x000ff00000001848 */
[----:B------:R-:W-:Y:S08]  /*132e0*/  HMMA.16816.F32 R72, R12, R52, RZ ;  /* 0x000000340c48723c */ /* 0x000ff000000018ff */
[C---:B-1----:R-:W-:Y:S08]  /*132f0*/  HMMA.16816.F32 R184, R4.reuse, R32, R80 ;  /* 0x0000002004b8723c */ /* 0x042ff00000001850 */
[----:B------:R-:W-:Y:S08]  /*13300*/  HMMA.16816.F32 R80, R4, R30, R48 ;  /* 0x0000001e0450723c */ /* 0x000ff00000001830 */
[----:B------:R-:W-:Y:S08]  /*13310*/  HMMA.16816.F32 R76, R12, R38, RZ ;  /* 0x000000260c4c723c */ /* 0x000ff000000018ff */
[----:B--2---:R-:W-:Y:S08]  /*13320*/  HMMA.16816.F32 R208, R4, R24, R72 ;  /* 0x0000001804d0723c */ /* 0x004ff00000001848 */
[C---:B------:R-:W-:Y:S08]  /*13330*/  HMMA.16816.F32 R72, R12.reuse, R66, RZ ;  /* 0x000000420c48723c */ /* 0x040ff000000018ff */
[C---:B------:R-:W-:Y:S08]  /*13340*/  HMMA.16816.F32 R48, R12.reuse, R62, RZ ;  /* 0x0000003e0c30723c */ /* 0x040ff000000018ff */
[----:B------:R-:W-:Y:S08]  /*13350*/  HMMA.16816.F32 R28, R12, R58, RZ ;  /* 0x0000003a0c1c723c */ /* 0x000ff000000018ff */
[C---:B------:R-:W-:Y:S08]  /*13360*/  HMMA.16816.F32 R36, R16.reuse, R38, RZ ;  /* 0x000000261024723c */ /* 0x040ff000000018ff */
[C---:B------:R-:W-:Y:S08]  /*13370*/  HMMA.16816.F32 R64, R16.reuse, R66, RZ ;  /* 0x000000421040723c */ /* 0x040ff000000018ff */
[C---:B------:R-:W-:Y:S08]  /*13380*/  HMMA.16816.F32 R60, R16.reuse, R62, RZ ;  /* 0x0000003e103c723c */ /* 0x040ff000000018ff */
[C---:B------:R-:W-:Y:S08]  /*13390*/  HMMA.16816.F32 R56, R16.reuse, R58, RZ ;  /* 0x0000003a1038723c */ /* 0x040ff000000018ff */
[-C--:B------:R-:W-:Y:S08]  /*133a0*/  HMMA.16816.F32 R16, R16, R54.reuse, RZ ;  /* 0x000000361010723c */ /* 0x080ff000000018ff */
[----:B------:R-:W-:Y:S08]  /*133b0*/  HMMA.16816.F32 R12, R12, R54, RZ ;  /* 0x000000360c0c723c */ /* 0x000ff000000018ff */
[----:B------:R-:W-:Y:S08]  /*133c0*/  HMMA.16816.F32 R188, R4, R40, R84 ;  /* 0x0000002804bc723c */ /* 0x000ff00000001854 */
[C---:B------:R-:W-:Y:S08]  /*133d0*/  HMMA.16816.F32 R84, R8.reuse, R24, R92 ;  /* 0x000000180854723c */ /* 0x040ff0000000185c */
[----:B------:R-:W-:Y:S08]  /*133e0*/  HMMA.16816.F32 R16, R8, R26, R16 ;  /* 0x0000001a0810723c */ /* 0x000ff00000001810 */
[C---:B------:R-:W-:Y:S08]  /*133f0*/  HMMA.16816.F32 R148, R4.reuse, R44, R88 ;  /* 0x0000002c0494723c */ /* 0x040ff00000001858 */
[C---:B------:R-:W-:Y:S08]  /*13400*/  HMMA.16816.F32 R76, R4.reuse, R70, R76 ;  /* 0x00000046044c723c */ /* 0x040ff0000000184c */
[C---:B------:R-:W-:Y:S08]  /*13410*/  HMMA.16816.F32 R72, R4.reuse, R46, R72 ;  /* 0x0000002e0448723c */ /* 0x040ff00000001848 */
[C---:B------:R-:W-:Y:S08]  /*13420*/  HMMA.16816.F32 R48, R4.reuse, R42, R48 ;  /* 0x0000002a0430723c */ /* 0x040ff00000001830 */
[C---:B------:R-:W-:Y:S08]  /*13430*/  HMMA.16816.F32 R28, R4.reuse, R34, R28 ;  /* 0x00000022041c723c */ /* 0x040ff0000000181c */
[----:B------:R-:W-:Y:S07]  /*13440*/  HMMA.16816.F32 R24, R4, R26, R12 ;  /* 0x0000001a0418723c */ /* 0x000fee000000180c */
[----:B------:R-:W-:Y:S01]  /*13450*/  FFMA.FTZ R4, R137, c[0x0][0x2d0], -R20 ;  /* 0x0000b40089047a23 */ /* 0x000fe20000010814 */
[----:B------:R-:W-:Y:S01]  /*13460*/  HMMA.16816.F32 R56, R8, R34, R56 ;  /* 0x000000220838723c */ /* 0x000fe20000001838 */
[----:B------:R-:W-:-:S02]  /*13470*/  FADD.FTZ R13, R224, R223 ;  /* 0x000000dfe00d7221 */ /* 0x000fc40000010000 */
[----:B------:R1:W-:Y:S01]  /*13480*/  MUFU.EX2 R35, R4 ;  /* 0x0000000400237308 */ /* 0x0003e20000000800 */
[----:B------:R-:W-:Y:S02]  /*13490*/  FADD.FTZ R12, R215, R213 ;  /* 0x000000d5d70c7221 */ /* 0x000fe40000010000 */
[----:B------:R-:W-:Y:S02]  /*134a0*/  FADD.FTZ R13, R221, R13 ;  /* 0x0000000ddd0d7221 */ /* 0x000fe40000010000 */
[----:B------:R-:W-:Y:S01]  /*134b0*/  HMMA.16816.F32 R180, R8, R40, R112 ;  /* 0x0000002808b4723c */ /* 0x000fe20000001870 */
[----:B------:R-:W-:Y:S02]  /*134c0*/  FADD.FTZ R12, R214, R12 ;  /* 0x0000000cd60c7221 */ /* 0x000fe40000010000 */
[----:B------:R-:W-:Y:S02]  /*134d0*/  FADD.FTZ R13, R222, R13 ;  /* 0x0000000dde0d7221 */ /* 0x000fe40000010000 */
[----:B------:R-:W-:-:S02]  /*134e0*/  FADD.FTZ R12, R216, R12 ;  /* 0x0000000cd80c7221 */ /* 0x000fc40000010000 */
[----:B------:R-:W-:Y:S01]  /*134f0*/  FADD.FTZ R13, R225, R13 ;  /* 0x0000000de10d7221 */ /* 0x000fe20000010000 */
[C---:B------:R-:W-:Y:S01]  /*13500*/  HMMA.16816.F32 R176, R8.reuse, R32, R96 ;  /* 0x0000002008b0723c */ /* 0x040fe20000001860 */
[----:B------:R-:W-:Y:S02]  /*13510*/  FADD.FTZ R12, R217, R12 ;  /* 0x0000000cd90c7221 */ /* 0x000fe40000010000 */
[--C-:B-1----:R-:W-:Y:S02]  /*13520*/  FFMA.FTZ R4, R136, c[0x0][0x2d0], -R20.reuse ;  /* 0x0000b40088047a23 */ /* 0x102fe40000010814 */
[----:B------:R-:W1:Y:S02]  /*13530*/  LDSM.16.MT88.4 R136, [R167+0x800] ;  /* 0x00080000a788783b */ /* 0x000e640000004200 */
[----:B------:R2:W3:Y:S01]  /*13540*/  MUFU.EX2 R40, R4 ;  /* 0x0000000400287308 */ /* 0x0004e20000000800 */
[C---:B------:R-:W-:Y:S08]  /*13550*/  HMMA.16816.F32 R144, R8.reuse, R44, R116 ;  /* 0x0000002c0890723c */ /* 0x040ff00000001874 */
[----:B------:R-:W-:Y:S01]  /*13560*/  HMMA.16816.F32 R36, R8, R70, R36 ;  /* 0x000000460824723c */ /* 0x000fe20000001824 */
[----:B--2---:R-:W-:-:S07]  /*13570*/  FFMA.FTZ R4, R131, c[0x0][0x2d0], -R20 ;  /* 0x0000b40083047a23 */ /* 0x004fce0000010814 */
[C---:B------:R-:W-:Y:S01]  /*13580*/  HMMA.16816.F32 R64, R8.reuse, R46, R64 ;  /* 0x0000002e0840723c */ /* 0x040fe20000001840 */
[----:B---3--:R-:W-:Y:S01]  /*13590*/  F2FP.PACK_AB R96, R40, R35 ;  /* 0x000000232860723e */ /* 0x008fe200000000ff */
[----:B------:R2:W-:Y:S06]  /*135a0*/  MUFU.EX2 R41, R4 ;  /* 0x0000000400297308 */ /* 0x0005ec0000000800 */
[----:B------:R-:W-:Y:S01]  /*135b0*/  HMMA.16816.F32 R88, R8, R42, R60 ;  /* 0x0000002a0858723c */ /* 0x000fe2000000183c */
[----:B------:R-:W3:Y:S06]  /*135c0*/  LDSM.16.MT88.4 R60, [R167+0x1400] ;  /* 0x00140000a73c783b */ /* 0x000eec0000004200 */
[----:B------:R-:W-:Y:S01]  /*135d0*/  FADD.FTZ R11, R205, R171 ;  /* 0x000000abcd0b7221 */ /* 0x000fe20000010000 */
[----:B------:R-:W-:Y:S01]  /*135e0*/  IADD3 R205, R235, -0x2, RZ ;  /* 0xfffffffeebcd7810 */ /* 0x000fe20007ffe0ff */
[----:B--2---:R-:W-:-:S02]  /*135f0*/  FFMA.FTZ R4, R130, c[0x0][0x2d0], -R20 ;  /* 0x0000b40082047a23 */ /* 0x004fc40000010814 */
[----:B------:R-:W-:Y:S02]  /*13600*/  FADD.FTZ R11, R230, R11 ;  /* 0x0000000be60b7221 */ /* 0x000fe40000010000 */
[----:B------:R2:W4:Y:S02]  /*13610*/  MUFU.EX2 R243, R4 ;  /* 0x0000000400f37308 */ /* 0x0005240000000800 */
[----:B------:R-:W-:-:S04]  /*13620*/  FADD.FTZ R11, R229, R11 ;  /* 0x0000000be50b7221 */ /* 0x000fc80000010000 */
[----:B------:R-:W-:-:S04]  /*13630*/  FADD.FTZ R11, R231, R11 ;  /* 0x0000000be70b7221 */ /* 0x000fc80000010000 */
[----:B------:R-:W-:Y:S02]  /*13640*/  FADD.FTZ R11, R232, R11 ;  /* 0x0000000be80b7221 */ /* 0x000fe40000010000 */
[----:B--2---:R-:W-:Y:S01]  /*13650*/  FFMA.FTZ R4, R129, c[0x0][0x2d0], -R3 ;  /* 0x0000b40081047a23 */ /* 0x004fe20000010803 */
[----:B----4-:R-:W-:-:S03]  /*13660*/  F2FP.PACK_AB R98, R243, R41 ;  /* 0x00000029f362723e */ /* 0x010fc600000000ff */
[----:B------:R2:W-:Y:S02]  /*13670*/  MUFU.EX2 R32, R4 ;  /* 0x0000000400207308 */ /* 0x0005e40000000800 */
[----:B--2---:R-:W-:-:S06]  /*13680*/  FFMA.FTZ R4, R128, c[0x0][0x2d0], -R3 ;  /* 0x0000b40080047a23 */ /* 0x004fcc0000010803 */
[----:B------:R2:W4:Y:S02]  /*13690*/  MUFU.EX2 R33, R4 ;  /* 0x0000000400217308 */ /* 0x0005240000000800 */
[--C-:B--2---:R-:W-:Y:S01]  /*136a0*/  FFMA.FTZ R4, R123, c[0x0][0x2d0], -R3.reuse ;  /* 0x0000b4007b047a23 */ /* 0x104fe20000010803 */
[----:B----4-:R-:W-:Y:S01]  /*136b0*/  F2FP.PACK_AB R97, R33, R32 ;  /* 0x000000202161723e */ /* 0x010fe200000000ff */
[----:B------:R-:W-:-:S04]  /*136c0*/  FFMA.FTZ R3, R122, c[0x0][0x2d0], -R3 ;  /* 0x0000b4007a037a23 */ /* 0x000fc80000010803 */
[----:B------:R2:W-:Y:S08]  /*136d0*/  MUFU.EX2 R34, R4 ;  /* 0x0000000400227308 */ /* 0x0005f00000000800 */
[----:B------:R4:W5:Y:S01]  /*136e0*/  MUFU.EX2 R245, R3 ;  /* 0x0000000300f57308 */ /* 0x0009620000000800 */
[----:B--2---:R-:W2:Y:S01]  /*136f0*/  LDSM.16.MT88.4 R4, [R167+0x2000] ;  /* 0x00200000a704783b */ /* 0x004ea20000004200 */
[----:B----4-:R-:W-:Y:S01]  /*13700*/  FFMA.FTZ R3, R121, c[0x0][0x2d0], -R2 ;  /* 0x0000b40079037a23 */ /* 0x010fe20000010802 */
[----:B-----5:R-:W-:-:S05]  /*13710*/  F2FP.PACK_AB R99, R245, R34 ;  /* 0x00000022f563723e */ /* 0x020fca00000000ff */
[----:B------:R4:W-:Y:S02]  /*13720*/  MUFU.EX2 R14, R3 ;  /* 0x00000003000e7308 */ /* 0x0009e40000000800 */
[C---:B-1----:R-:W-:Y:S08]  /*13730*/  HMMA.16816.F32 R128, R96.reuse, R136, R172 ;  /* 0x000000886080723c */ /* 0x042ff000000018ac */
[----:B------:R-:W-:Y:S01]  /*13740*/  HMMA.16816.F32 R144, R96, R156, R144 ;  /* 0x0000009c6090723c */ /* 0x000fe20000001890 */
[----:B----4-:R-:W-:-:S02]  /*13750*/  FFMA.FTZ R3, R120, c[0x0][0x2d0], -R2 ;  /* 0x0000b40078037a23 */ /* 0x010fc40000010802 */
[----:B------:R-:W1:Y:S02]  /*13760*/  LDSM.16.MT88.4 R120, [R166+0x800] ;  /* 0x00080000a678783b */ /* 0x000e640000004200 */
[----:B------:R4:W5:Y:S03]  /*13770*/  MUFU.EX2 R15, R3 ;  /* 0x00000003000f7308 */ /* 0x0009660000000800 */
[C---:B---3--:R-:W-:Y:S08]  /*13780*/  HMMA.16816.F32 R52, R96.reuse, R60, R180 ;  /* 0x0000003c6034723c */ /* 0x048ff000000018b4 */
[----:B--2---:R-:W-:Y:S01]  /*13790*/  HMMA.16816.F32 R84, R96, R4, R84 ;  /* 0x000000046054723c */ /* 0x004fe20000001854 */
[--C-:B----4-:R-:W-:Y:S01]  /*137a0*/  FFMA.FTZ R3, R105, c[0x0][0x2d0], -R2.reuse ;  /* 0x0000b40069037a23 */ /* 0x110fe20000010802 */
[----:B-----5:R-:W-:Y:S01]  /*137b0*/  F2FP.PACK_AB R92, R15, R14 ;  /* 0x0000000e0f5c723e */ /* 0x020fe200000000ff */
[----:B------:R-:W-:-:S02]  /*137c0*/  FFMA.FTZ R2, R104, c[0x0][0x2d0], -R2 ;  /* 0x0000b40068027a23 */ /* 0x000fc40000010802 */
[----:B------:R-:W-:Y:S08]  /*137d0*/  MUFU.EX2 R20, R3 ;  /* 0x0000000300147308 */ /* 0x000ff00000000800 */
[----:B------:R2:W3:Y:S01]  /*137e0*/  MUFU.EX2 R249, R2 ;  /* 0x0000000200f97308 */ /* 0x0004e20000000800 */
[----:B-1----:R-:W-:Y:S01]  /*137f0*/  HMMA.16816.F32 R112, R96, R120, R132 ;  /* 0x000000786070723c */ /* 0x002fe20000001884 */
[----:B--2---:R-:W-:Y:S01]  /*13800*/  FFMA.FTZ R2, R100, c[0x0][0x2d0], -R0 ;  /* 0x0000b40064027a23 */ /* 0x004fe20000010800 */
[----:B---3--:R-:W-:-:S06]  /*13810*/  F2FP.PACK_AB R94, R249, R20 ;  /* 0x00000014f95e723e */ /* 0x008fcc00000000ff */
[----:B------:R-:W-:Y:S01]  /*13820*/  HMMA.16816.F32 R124, R96, R122, R124 ;  /* 0x0000007a607c723c */ /* 0x000fe2000000187c */
[----:B------:R1:W-:Y:S02]  /*13830*/  MUFU.EX2 R10, R2 ;  /* 0x00000002000a7308 */ /* 0x0003e40000000800 */
[----:B-1----:R-:W-:-:S06]  /*13840*/  FFMA.FTZ R2, R101, c[0x0][0x2d0], -R0 ;  /* 0x0000b40065027a23 */ /* 0x002fcc0000010800 */
[----:B------:R1:W2:Y:S02]  /*13850*/  MUFU.EX2 R9, R2 ;  /* 0x0000000200097308 */ /* 0x0002a40000000800 */
[--C-:B-1----:R-:W-:Y:S01]  /*13860*/  FFMA.FTZ R2, R102, c[0x0][0x2d0], -R0.reuse ;  /* 0x0000b40066027a23 */ /* 0x102fe20000010800 */
[----:B--2---:R-:W-:Y:S01]  /*13870*/  F2FP.PACK_AB R93, R9, R10 ;  /* 0x0000000a095d723e */ /* 0x004fe200000000ff */
[----:B------:R-:W-:-:S04]  /*13880*/  FFMA.FTZ R0, R21, c[0x0][0x2d0], -R0 ;  /* 0x0000b40015007a23 */ /* 0x000fc80000010800 */
[----:B------:R1:W-:Y:S08]  /*13890*/  MUFU.EX2 R3, R2 ;  /* 0x0000000200037308 */ /* 0x0003f00000000800 */
[----:B------:R-:W2:Y:S01]  /*138a0*/  MUFU.EX2 R8, R0 ;  /* 0x0000000000087308 */ /* 0x000ea20000000800 */
[----:B-1----:R-:W-:Y:S01]  /*138b0*/  @P6 IMAD.HI.U32 R2, R239, c[0x0][0x2c8], RZ ;  /* 0x0000b200ef026a27 */ /* 0x002fe200078e00ff */
[----:B--2---:R-:W-:-:S03]  /*138c0*/  F2FP.PACK_AB R95, R8, R3 ;  /* 0x00000003085f723e */ /* 0x004fc600000000ff */
[----:B------:R-:W-:Y:S01]  /*138d0*/  IMAD.MOV.U32 R0, RZ, RZ, R239 ;  /* 0x000000ffff007224 */ /* 0x000fe200078e00ef */
[----:B------:R-:W-:Y:S02]  /*138e0*/  @P6 SHF.R.U32.HI R0, RZ, c[0x0][0x2cc], R2 ;  /* 0x0000b300ff006a19 */ /* 0x000fe40000011602 */
[----:B------:R-:W-:Y:S01]  /*138f0*/  ISETP.GE.AND P6, PT, R238, 0x1, PT ;  /* 0x00000001ee00780c */ /* 0x000fe20003fc6270 */
[----:B------:R-:W-:Y:S02]  /*13900*/  HMMA.16816.F32 R116, R92, R120, R140 ;  /* 0x000000785c74723c */ /* 0x000fe4000000188c */
[----:B------:R-:W-:Y:S02]  /*13910*/  IMAD.IADD R2, R236, 0x1, R0 ;  /* 0x00000001ec027824 */ /* 0x000fe400078e0200 */
[----:B------:R-:W-:-:S04]  /*13920*/  FADD.FTZ R0, R22, R206 ;  /* 0x000000ce16007221 */ /* 0x000fc80000010000 */
[----:B------:R-:W-:Y:S01]  /*13930*/  FADD.FTZ R0, R207, R0 ;  /* 0x00000000cf007221 */ /* 0x000fe20000010000 */
[----:B------:R-:W-:Y:S03]  /*13940*/  HMMA.16816.F32 R132, R92, R136, R160 ;  /* 0x000000885c84723c */ /* 0x000fe600000018a0 */
[----:B------:R-:W-:-:S05]  /*13950*/  FADD.FTZ R0, R212, R0 ;  /* 0x00000000d4007221 */ /* 0x000fca0000010000 */
[-C--:B------:R-:W-:Y:S08]  /*13960*/  HMMA.16816.F32 R140, R96, R138.reuse, R36 ;  /* 0x0000008a608c723c */ /* 0x080ff00000001824 */
[----:B------:R-:W-:Y:S01]  /*13970*/  HMMA.16816.F32 R136, R92, R138, R76 ;  /* 0x0000008a5c88723c */ /* 0x000fe2000000184c */
[----:B------:R-:W1:Y:S07]  /*13980*/  LDSM.16.MT88.4 R76, [R166+0x2000] ;  /* 0x00200000a64c783b */ /* 0x000e6e0000004200 */
[C---:B------:R-:W-:Y:S08]  /*13990*/  HMMA.16816.F32 R160, R96.reuse, R158, R64 ;  /* 0x0000009e60a0723c */ /* 0x040ff00000001840 */
[----:B------:R-:W-:Y:S08]  /*139a0*/  HMMA.16816.F32 R64, R96, R62, R88 ;  /* 0x0000003e6040723c */ /* 0x000ff00000001858 */
        /* <DEDUP_REMOVED lines=12> */
[----:B------:R-:W-:Y:S01]  /*13a70*/  HMMA.16816.F32 R156, R92, R158, R72 ;  /* 0x0000009e5c9c723c */ /* 0x000fe20000001848 */
[----:B------:R-:W-:Y:S02]  /*13a80*/  FADD.FTZ R0, R169, R0 ;  /* 0x00000000a9007221 */ /* 0x000fe40000010000 */
[----:B------:R-:W-:Y:S02]  /*13a90*/  FADD.FTZ R5, R35, R5 ;  /* 0x0000000523057221 */ /* 0x000fe40000010000 */
[----:B------:R-:W-:Y:S02]  /*13aa0*/  FADD.FTZ R0, R10, R0 ;  /* 0x000000000a007221 */ /* 0x000fe40000010000 */
[----:B------:R-:W-:Y:S01]  /*13ab0*/  FADD.FTZ R5, R40, R5 ;  /* 0x0000000528057221 */ /* 0x000fe20000010000 */
[C---:B-1----:R-:W-:Y:S08]  /*13ac0*/  HMMA.16816.F32 R80, R96.reuse, R78, R56 ;  /* 0x0000004e6050723c */ /* 0x042ff00000001838 */
[----:B------:R-:W-:Y:S08]  /*13ad0*/  HMMA.16816.F32 R68, R96, R76, R176 ;  /* 0x0000004c6044723c */ /* 0x000ff000000018b0 */
        /* <DEDUP_REMOVED lines=17> */
[----:B------:R-:W-:Y:S01]  /*13bf0*/  FADD.FTZ R250, R8, R3 ;  /* 0x0000000308fa7221 */ /* 0x000fe20000010000 */
[----:B------:R-:W-:Y:S01]  /*13c00*/  IADD3 R3, R2, c[0x0][0x328], RZ ;  /* 0x0000ca0002037a10 */ /* 0x000fe20007ffe0ff */
[----:B------:R-:W-:-:S02]  /*13c10*/  FADD.FTZ R243, R243, R0 ;  /* 0x00000000f3f37221 */ /* 0x000fc40000010000 */
[----:B------:R-:W-:Y:S02]  /*13c20*/  FADD.FTZ R245, R245, R5 ;  /* 0x00000005f5f57221 */ /* 0x000fe40000010000 */
[----:B------:R-:W-:Y:S01]  /*13c30*/  FADD.FTZ R249, R249, R6 ;  /* 0x00000006f9f97221 */ /* 0x000fe20000010000 */
        /* <DEDUP_REMOVED lines=12> */
.L_x_827:
[----:B------:R-:W-:-:S13]  /*13d00*/  ISETP.NE.AND P0, PT, R4, 0x1, PT ;  /* 0x000000010400780c */ /* 0x000fda0003f05270 */
[----:B------:R-:W-:-:S05]  /*13d10*/  @P0 IMAD.HI.U32 R2, R0, c[0x0][0x330], RZ ;  /* 0x0000cc0000020a27 */ /* 0x000fca00078e00ff */
[----:B------:R-:W-:Y:S02]  /*13d20*/  @P0 SHF.R.U32.HI R0, RZ, c[0x0][0x334], R2 ;  /* 0x0000cd00ff000a19 */ /* 0x000fe40000011602 */
.L_x_828:
[----:B------:R-:W-:Y:S05]  /*13d30*/  BSYNC B0 ;  /* 0x0000000000007941 */ /* 0x000fea0003800000 */
.L_x_826:
[----:B------:R-:W-:-:S05]  /*13d40*/  IMAD R0, R0, R4, c[0x0][0x32c] ;  /* 0x0000cb0000007624 */ /* 0x000fca00078e0204 */
[----:B------:R-:W-:-:S05]  /*13d50*/  IMNMX R3, R3, R0, PT ;  /* 0x0000000003037217 */ /* 0x000fca0003800200 */
.L_x_825:
[----:B------:R-:W-:-:S05]  /*13d60*/  IMAD.HI R3, R3, 0x2aaaaaab, RZ ;  /* 0x2aaaaaab03037827 */ /* 0x000fca00078e02ff */
[----:B------:R-:W-:-:S04]  /*13d70*/  SHF.R.U32.HI R0, RZ, 0x1f, R3 ;  /* 0x0000001fff007819 */ /* 0x000fc80000011603 */
[----:B------:R-:W-:-:S04]  /*13d80*/  LEA.HI.SX32 R3, R3, R0, 0x1d ;  /* 0x0000000003037211 */ /* 0x000fc800078feaff */
[----:B------:R-:W-:-:S04]  /*13d90*/  IMNMX R244, R237, R3, !PT ;  /* 0x00000003edf47217 */ /* 0x000fc80007800200 */
[----:B------:R-:W-:-:S13]  /*13da0*/  ISETP.GE.AND P0, PT, R205, R244, PT ;  /* 0x000000f4cd00720c */ /* 0x000fda0003f06270 */
[----:B------:R-:W-:Y:S05]  /*13db0*/  @!P0 BRA `(.L_x_829) ;  /* 0x000042d000008947 */ /* 0x000fea0003800000 */
[----:B------:R-:W-:Y:S01]  /*13dc0*/  IMAD.MOV.U32 R101, RZ, RZ, R107 ;  /* 0x000000ffff657224 */ /* 0x000fe200078e006b */
[----:B------:R-:W-:Y:S01]  /*13dd0*/  MOV R104, R103 ;  /* 0x0000006700687202 */ /* 0x000fe20000000f00 */
[----:B------:R-:W-:Y:S01]  /*13de0*/  IMAD.MOV.U32 R100, RZ, RZ, R108 ;  /* 0x000000ffff647224 */ /* 0x000fe200078e006c */
[----:B------:R-:W-:Y:S02]  /*13df0*/  MOV R102, R106 ;  /* 0x0000006a00667202 */ /* 0x000fe40000000f00 */
.L_x_850:
[----:B------:R-:W2:Y:S01]  /*13e00*/  LDL R215, [R1+0x18] ;  /* 0x0000180001d77983 */ /* 0x000ea20000100800 */
[----:B------:R-:W-:Y:S04]  /*13e10*/  DEPBAR.LE SB0, 0x0 ;  /* 0x000080000000791a */ /* 0x000fe80000000000 */
[----:B------:R-:W1:Y:S01]  /*13e20*/  S2R R214, SR_TID.X ;  /* 0x0000000000d67919 */ /* 0x000e620000002100 */
[----:B------:R-:W-:Y:S01]  /*13e30*/  WARPSYNC 0xffffffff ;  /* 0xffffffff00007948 */ /* 0x000fe20003800000 */
[----:B------:R-:W-:Y:S02]  /*13e40*/  BSSY B0, `(.L_x_830) ;  /* 0x0000030000007945 */ /* 0x000fe40003800000 */
[----:B------:R-:W-:Y:S01]  /*13e50*/  BAR.SYNC.DEFER_BLOCKING 0x0 ;  /* 0x0000000000007b1d */ /* 0x000fe20000010000 */
[C---:B------:R-:W-:Y:S02]  /*13e60*/  LOP3.LUT P5, RZ, R203.reuse, 0x100, RZ, 0xc0, !PT ;  /* 0x00000100cbff7812 */ /* 0x040fe400078ac0ff */
[C---:B------:R-:W-:Y:S02]  /*13e70*/  LOP3.LUT P4, RZ, R203.reuse, 0x80, RZ, 0xc0, !PT ;  /* 0x00000080cbff7812 */ /* 0x040fe4000788c0ff */
[----:B------:R-:W-:Y:S01]  /*13e80*/  LOP3.LUT P3, RZ, R203, 0x40, RZ, 0xc0, !PT ;  /* 0x00000040cbff7812 */ /* 0x000fe2000786c0ff */
        /* <DEDUP_REMOVED lines=14> */
[C---:B------:R-:W-:Y:S01]  /*13f70*/  IMAD.WIDE.U32 R2, R205.reuse, c[0x0][0x208], RZ ;  /* 0x00008200cd027a25 */ /* 0x040fe200078e00ff */
        /* <DEDUP_REMOVED lines=28> */
.L_x_831:
[----:B-1-34-:R-:W-:Y:S05]  /*14140*/  BSYNC B0 ;  /* 0x0000000000007941 */ /* 0x01afea0003800000 */
.L_x_830:
        /* <DEDUP_REMOVED lines=196> */
[----:B--234-:R-:W-:Y:S01]  /*14d90*/  SHF.R.S32.HI R215, RZ, 0x1f, R214 ;  /* 0x0000001fffd77819 */ /* 0x01cfe200000114d6 */
[----:B------:R-:W2:Y:S01]  /*14da0*/  LDL.64 R216, [R1+0x8] ;  /* 0x0000080001d87983 */ /* 0x000ea20000100a00 */
[----:B-1----:R-:W-:Y:S02]  /*14db0*/  IADD3 R0, R205, -0x1, RZ ;  /* 0xffffffffcd007810 */ /* 0x002fe40007ffe0ff */
[----:B------:R-:W-:Y:S02]  /*14dc0*/  LEA.HI R215, R215, R214, RZ, 0x2 ;  /* 0x000000d6d7d77211 */ /* 0x000fe400078f10ff */
[----:B------:R-:W3:Y:S01]  /*14dd0*/  LDL R214, [R1+0x4] ;  /* 0x0000040001d67983 */ /* 0x000ee20000100800 */
        /* <DEDUP_REMOVED lines=17> */
[----:B--2---:R-:W-:Y:S05]  /*14ef0*/  @P1 IADD3 R2, P2, R216, R2, RZ ;  /* 0x00000002d8021210 */ /* 0x004fea0007f5e0ff */
[----:B---3--:R-:W-:Y:S01]  /*14f00*/  @P1 IMAD.X R0, R0, 0x1, R214, P2 ;  /* 0x0000000100001824 */ /* 0x008fe200010e06d6 */
        /* <DEDUP_REMOVED lines=15> */
.L_x_833:
[----:B--234-:R-:W-:Y:S05]  /*15000*/  BSYNC B0 ;  /* 0x0000000000007941 */ /* 0x01cfea0003800000 */
.L_x_832:
[----:B-1----:R-:W2:Y:S01]  /*15010*/  LDL R2, [R1+0x20] ;  /* 0x0000200001027983 */ /* 0x002ea20000100800 */
[----:B------:R-:W-:Y:S01]  /*15020*/  IMAD.MOV.U32 R3, RZ, RZ, c[0x0][0x2c4] ;  /* 0x0000b100ff037624 */ /* 0x000fe200078e00ff */
[----:B------:R-:W-:Y:S01]  /*15030*/  ULDC UR4, c[0x0][0x324] ;  /* 0x0000c90000047ab9 */ /* 0x000fe20000000800 */
[----:B------:R-:W-:Y:S01]  /*15040*/  IMAD.MOV.U32 R50, RZ, RZ, c[0x0][0x32c] ;  /* 0x0000cb00ff327624 */ /* 0x000fe200078e00ff */
[----:B------:R-:W2:Y:S01]  /*15050*/  LDL R0, [R1+0x44] ;  /* 0x0000440001007983 */ /* 0x000ea20000100800 */
[----:B------:R-:W-:Y:S01]  /*15060*/  ULOP3.LUT UR4, URZ, UR4, URZ, 0x33, !UPT ;  /* 0x000000043f047292 */ /* 0x000fe2000f8e333f */
[----:B------:R-:W-:Y:S02]  /*15070*/  ISETP.NE.AND P0, PT, R3, 0x1, PT ;  /* 0x000000010300780c */ /* 0x000fe40003f05270 */
[----:B------:R-:W3:Y:S04]  /*15080*/  LDL R49, [R1] ;  /* 0x0000000001317983 */ /* 0x000ee80000100800 */
[----:B------:R-:W0:Y:S01]  /*15090*/  LDGDEPBAR ;  /* 0x00000000000079af */ /* 0x000e220000000000 */
[----:B--2---:R-:W-:Y:S06]  /*150a0*/  IMAD.IADD R5, R0, 0x1, R2 ;  /* 0x0000000100057824 */ /* 0x004fec00078e0202 */
[----:B------:R-:W-:Y:S05]  /*150b0*/  @P0 IMAD.HI.U32 R0, R5, c[0x0][0x2c8], RZ ;  /* 0x0000b20005000a27 */ /* 0x000fea00078e00ff */
[----:B------:R-:W-:Y:S01]  /*150c0*/  @P0 SHF.R.U32.HI R5, RZ, c[0x0][0x2cc], R0 ;  /* 0x0000b300ff050a19 */ /* 0x000fe20000011600 */
[----:B------:R-:W-:Y:S01]  /*150d0*/  IMAD R0, R205, -0x30, RZ ;  /* 0xffffffd0cd007824 */ /* 0x000fe200078e02ff */
[----:B------:R-:W-:Y:S03]  /*150e0*/  ISETP.GE.AND P0, PT, R50, 0x1, PT ;  /* 0x000000013200780c */ /* 0x000fe60003f06270 */
[----:B------:R-:W1:Y:S01]  /*150f0*/  SHFL.IDX PT, R4, R5, RZ, 0x1c1f ;  /* 0x001c1fff05047589 */ /* 0x000e6200000e0000 */
[----:B---3--:R-:W-:Y:S04]  /*15100*/  IADD3 R2, -R49, 0x1, R0 ;  /* 0x0000000131027810 */ /* 0x008fe80007ffe100 */
        /* <DEDUP_REMOVED lines=19> */
.L_x_836:
[----:B------:R-:W-:Y:S04]  /*15240*/  MOV R8, c[0x0][0x32c] ;  /* 0x0000cb0000087a02 */ /* 0x000fe80000000f00 */
[----:B------:R-:W-:Y:S11]  /*15250*/  ISETP.NE.AND P0, PT, R8, 0x1, PT ;  /* 0x000000010800780c */ /* 0x000ff60003f05270 */
[----:B------:R-:W-:Y:S02]  /*15260*/  @!UPT UIADD3 URZ, URZ, URZ, URZ ;  /* 0x0000003f3f3ff290 */ /* 0x000fe4000fffe03f */
[----:B------:R-:W-:Y:S05]  /*15270*/  @P0 IMAD.HI.U32 R8, R4, c[0x0][0x330], RZ ;  /* 0x0000cc0004080a27 */ /* 0x000fea00078e00ff */
[----:B------:R-:W-:Y:S02]  /*15280*/  @P0 SHF.R.U32.HI R4, RZ, c[0x0][0x334], R8 ;  /* 0x0000cd00ff040a19 */ /* 0x000fe40000011608 */
.L_x_837:
[----:B------:R-:W-:Y:S05]  /*15290*/  BSYNC B0 ;  /* 0x0000000000007941 */ /* 0x000fea0003800000 */
.L_x_835:
[----:B------:R-:W-:Y:S04]  /*152a0*/  IMAD.IADD R8, R0, 0x1, -R49 ;  /* 0x0000000100087824 */ /* 0x000fe800078e0a31 */
[----:B------:R-:W-:Y:S05]  /*152b0*/  IMAD R4, R4, c[0x0][0x32c], R8 ;  /* 0x0000cb0004047a24 */ /* 0x000fea00078e0208 */
[----:B------:R-:W-:Y:S02]  /*152c0*/  IADD3 R8, R4, c[0x0][0x32c], RZ ;  /* 0x0000cb0004087a10 */ /* 0x000fe40007ffe0ff */
[----:B------:R-:W-:Y:S02]  /*152d0*/  IMNMX R2, R2, R4, !PT ;  /* 0x0000000402027217 */ /* 0x000fe40007800200 */
[----:B------:R-:W-:Y:S02]  /*152e0*/  IMNMX R3, R3, R8, PT ;  /* 0x0000000803037217 */ /* 0x000fe40003800200 */
.L_x_834:
[C---:B------:R-:W-:Y:S01]  /*152f0*/  ISETP.GE.AND P0, PT, R0.reuse, 0x1, PT ;  /* 0x000000010000780c */ /* 0x040fe20003f06270 */
[----:B------:R-:W1:Y:S01]  /*15300*/  SHFL.IDX PT, R4, R5, 0x1, 0x1c1f ;  /* 0x003c1f0005047f89 */ /* 0x000e6200000e0000 */
[C---:B------:R-:W-:Y:S02]  /*15310*/  ISETP.GE.AND P1, PT, R0.reuse, 0x2, PT ;  /* 0x000000020000780c */ /* 0x040fe40003f26270 */
[----:B------:R-:W-:Y:S02]  /*15320*/  LOP3.LUT R203, R203, 0xffffffef, RZ, 0xc0, !PT ;  /* 0xffffffefcbcb7812 */ /* 0x000fe400078ec0ff */
[C---:B------:R-:W-:Y:S02]  /*15330*/  ISETP.GE.AND P6, PT, R0.reuse, 0x12, PT ;  /* 0x000000120000780c */ /* 0x040fe40003fc6270 */
[C---:B------:R-:W-:Y:S02]  /*15340*/  ISETP.GE.AND P5, PT, R0.reuse, 0x19, PT ;  /* 0x000000190000780c */ /* 0x040fe40003fa6270 */
[C---:B------:R-:W-:Y:S02]  /*15350*/  ISETP.GE.AND P4, PT, R0.reuse, 0x1a, PT ;  /* 0x0000001a0000780c */ /* 0x040fe40003f86270 */
[----:B------:R-:W-:Y:S02]  /*15360*/  ISETP.GE.AND P3, PT, R0, 0x21, PT ;  /* 0x000000210000780c */ /* 0x000fe40003f66270 */
[----:B------:R-:W-:Y:S02]  /*15370*/  @P0 LOP3.LUT R203, R203, 0x10, RZ, 0xfc, !PT ;  /* 0x00000010cbcb0812 */ /* 0x000fe400078efcff */
[C---:B------:R-:W-:Y:S02]  /*15380*/  ISETP.GT.AND P0, PT, R2.reuse, RZ, !P0 ;  /* 0x000000ff0200720c */ /* 0x040fe40004704270 */
[----:B------:R-:W-:Y:S02]  /*15390*/  LOP3.LUT R203, R203, 0xfffffff7, RZ, 0xc0, !PT ;  /* 0xfffffff7cbcb7812 */ /* 0x000fe400078ec0ff */
[----:B------:R-:W-:Y:S02]  /*153a0*/  ISETP.LT.OR P0, PT, R3, 0x1, P0 ;  /* 0x000000010300780c */ /* 0x000fe40000701670 */
        /* <DEDUP_REMOVED lines=8> */
[C---:B------:R-:W-:Y:S02]  /*15430*/  ISETP.GE.AND P2, PT, R0.reuse, 0x22, PT ;  /* 0x000000220000780c */ /* 0x040fe40003f46270 */
[----:B------:R-:W-:Y:S02]  /*15440*/  ISETP.LT.OR P0, PT, R3, 0x9, P0 ;  /* 0x000000090300780c */ /* 0x000fe40000701670 */
        /* <DEDUP_REMOVED lines=11> */
[----:B------:R-:W-:Y:S04]  /*15500*/  ISETP.LT.OR P0, PT, R3, 0x11, P0 ;  /* 0x000000110300780c */ /* 0x000fe80000701670 */
[----:B------:R-:W-:Y:S02]  /*15510*/  FSEL R46, R106, -INF , !P0 ;  /* 0xff8000006a2e7808 */ /* 0x000fe40004000000 */
[----:B------:R-:W-:Y:S02]  /*15520*/  ISETP.GT.AND P0, PT, R2, 0x11, !P6 ;  /* 0x000000110200780c */ /* 0x000fe40007704270 */
[----:B------:R-:W-:Y:S02]  /*15530*/  @P1 LOP3.LUT R203, R203, 0x1, RZ, 0xfc, !PT ;  /* 0x00000001cbcb1812 */ /* 0x000fe400078efcff */
[----:B------:R-:W-:Y:S02]  /*15540*/  ISETP.LT.OR P0, PT, R3, 0x12, P0 ;  /* 0x000000120300780c */ /* 0x000fe40000701670 */
[----:B------:R-:W-:Y:S02]  /*15550*/  ISETP.GE.AND P1, PT, R0, 0x29, PT ;  /* 0x000000290000780c */ /* 0x000fe40003f26270 */
[----:B------:R-:W-:Y:S02]  /*15560*/  FSEL R45, R105, -INF , !P0 ;  /* 0xff800000692d7808 */ /* 0x000fe40004000000 */
[----:B------:R-:W-:Y:S02]  /*15570*/  ISETP.GT.AND P0, PT, R2, 0x18, !P5 ;  /* 0x000000180200780c */ /* 0x000fe40006f04270 */
[----:B------:R-:W-:Y:S02]  /*15580*/  LOP3.LUT R203, R203, 0xffffffdf, RZ, 0xc0, !PT ;  /* 0xffffffdfcbcb7812 */ /* 0x000fe400078ec0ff */
        /* <DEDUP_REMOVED lines=38> */
.L_x_840:
[----:B------:R-:W-:Y:S04]  /*157f0*/  MOV R9, c[0x0][0x32c] ;  /* 0x0000cb0000097a02 */ /* 0x000fe80000000f00 */
[----:B------:R-:W-:Y:S11]  /*15800*/  ISETP.NE.AND P0, PT, R9, 0x1, PT ;  /* 0x000000010900780c */ /* 0x000ff60003f05270 */
[----:B------:R-:W-:Y:S02]  /*15810*/  @!UPT UIADD3 URZ, URZ, URZ, URZ ;  /* 0x0000003f3f3ff290 */ /* 0x000fe4000fffe03f */
[----:B------:R-:W-:Y:S05]  /*15820*/  @P0 IMAD.HI.U32 R9, R4, c[0x0][0x330], RZ ;  /* 0x0000cc0004090a27 */ /* 0x000fea00078e00ff */
[----:B------:R-:W-:Y:S02]  /*15830*/  @P0 SHF.R.U32.HI R4, RZ, c[0x0][0x334], R9 ;  /* 0x0000cd00ff040a19 */ /* 0x000fe40000011609 */
.L_x_841:
[----:B------:R-:W-:Y:S05]  /*15840*/  BSYNC B0 ;  /* 0x0000000000007941 */ /* 0x000fea0003800000 */
.L_x_839:
[----:B------:R-:W-:Y:S04]  /*15850*/  IMAD.IADD R9, R0, 0x1, -R49 ;  /* 0x0000000100097824 */ /* 0x000fe800078e0a31 */
[----:B------:R-:W-:Y:S05]  /*15860*/  IMAD R4, R4, c[0x0][0x32c], R9 ;  /* 0x0000cb0004047a24 */ /* 0x000fea00078e0209 */
[----:B------:R-:W-:Y:S02]  /*15870*/  IADD3 R9, R4, c[0x0][0x32c], RZ ;  /* 0x0000cb0004097a10 */ /* 0x000fe40007ffe0ff */
[----:B------:R-:W-:Y:S02]  /*15880*/  IMNMX R2, R2, R4, !PT ;  /* 0x0000000402027217 */ /* 0x000fe40007800200 */
[----:B------:R-:W-:Y:S02]  /*15890*/  IMNMX R3, R3, R9, PT ;  /* 0x0000000903037217 */ /* 0x000fe40003800200 */
.L_x_838:
[----:B------:R-:W-:Y:S01]  /*158a0*/  LOP3.LUT P0, RZ, R203, 0x8, RZ, 0xc0, !PT ;  /* 0x00000008cbff7812 */ /* 0x000fe2000780c0ff */
[----:B------:R-:W1:Y:S03]  /*158b0*/  SHFL.IDX PT, R4, R5, 0x2, 0x1c1f ;  /* 0x005c1f0005047f89 */ /* 0x000e6600000e0000 */
[----:B------:R-:W-:Y:S04]  /*158c0*/  ISETP.GT.AND P0, PT, R2, 0x1, !P0 ;  /* 0x000000010200780c */ /* 0x000fe80004704270 */
[----:B------:R-:W-:Y:S04]  /*158d0*/  ISETP.LT.OR P0, PT, R3, 0x2, P0 ;  /* 0x000000020300780c */ /* 0x000fe80000701670 */
[----:B------:R-:W-:Y:S02]  /*158e0*/  FSEL R14, R190, -INF , !P0 ;  /* 0xff800000be0e7808 */ /* 0x000fe40004000000 */
[----:B------:R-:W-:Y:S04]  /*158f0*/  LOP3.LUT P0, RZ, R203, 0x4, RZ, 0xc0, !PT ;  /* 0x00000004cbff7812 */ /* 0x000fe8000780c0ff */
[C---:B------:R-:W-:Y:S04]  /*15900*/  ISETP.GT.AND P0, PT, R2.reuse, 0x8, !P0 ;  /* 0x000000080200780c */ /* 0x040fe80004704270 */
[----:B------:R-:W-:Y:S04]  /*15910*/  ISETP.LT.OR P0, PT, R3, 0x9, P0 ;  /* 0x000000090300780c */ /* 0x000fe80000701670 */
[----:B------:R-:W-:Y:S02]  /*15920*/  FSEL R18, R177, -INF , !P0 ;  /* 0xff800000b1127808 */ /* 0x000fe40004000000 */
[----:B------:R-:W-:Y:S04]  /*15930*/  LOP3.LUT P0, RZ, R203, 0x2, RZ, 0xc0, !PT ;  /* 0x00000002cbff7812 */ /* 0x000fe8000780c0ff */
[----:B------:R-:W-:Y:S04]  /*15940*/  ISETP.GT.AND P0, PT, R2, 0x9, !P0 ;  /* 0x000000090200780c */ /* 0x000fe80004704270 */
[----:B------:R-:W-:Y:S04]  /*15950*/  ISETP.LT.OR P0, PT, R3, 0xa, P0 ;  /* 0x0000000a0300780c */ /* 0x000fe80000701670 */
        /* <DEDUP_REMOVED lines=23> */
[----:B------:R-:W-:Y:S04]  /*15ad0*/  LOP3.LUT P0, RZ, R203, 0x10, RZ, 0xc0, !PT ;  /* 0x00000010cbff7812 */ /* 0x000fe8000780c0ff */
[C---:B------:R-:W-:Y:S04]  /*15ae0*/  ISETP.GT.AND P0, PT, R2.reuse, RZ, !P0 ;  /* 0x000000ff0200720c */ /* 0x040fe80004704270 */
        /* <DEDUP_REMOVED lines=24> */
.L_x_844:
[----:B------:R-:W-:Y:S04]  /*15c70*/  MOV R9, c[0x0][0x32c] ;  /* 0x0000cb0000097a02 */ /* 0x000fe80000000f00 */
[----:B------:R-:W-:Y:S11]  /*15c80*/  ISETP.NE.AND P0, PT, R9, 0x1, PT ;  /* 0x000000010900780c */ /* 0x000ff60003f05270 */
[----:B------:R-:W-:Y:S02]  /*15c90*/  @!UPT UIADD3 URZ, URZ, URZ, URZ ;  /* 0x0000003f3f3ff290 */ /* 0x000fe4000fffe03f */
[----:B------:R-:W-:Y:S05]  /*15ca0*/  @P0 IMAD.HI.U32 R9, R4, c[0x0][0x330], RZ ;  /* 0x0000cc0004090a27 */ /* 0x000fea00078e00ff */
[----:B------:R-:W-:Y:S02]  /*15cb0*/  @P0 SHF.R.U32.HI R4, RZ, c[0x0][0x334], R9 ;  /* 0x0000cd00ff040a19 */ /* 0x000fe40000011609 */
.L_x_845:
[----:B------:R-:W-:Y:S05]  /*15cc0*/  BSYNC B0 ;  /* 0x0000000000007941 */ /* 0x000fea0003800000 */
.L_x_843:
[----:B------:R-:W-:Y:S04]  /*15cd0*/  IMAD.IADD R9, R0, 0x1, -R49 ;  /* 0x0000000100097824 */ /* 0x000fe800078e0a31 */
[----:B------:R-:W-:Y:S05]  /*15ce0*/  IMAD R4, R4, c[0x0][0x32c], R9 ;  /* 0x0000cb0004047a24 */ /* 0x000fea00078e0209 */
[----:B------:R-:W-:Y:S02]  /*15cf0*/  IADD3 R9, R4, c[0x0][0x32c], RZ ;  /* 0x0000cb0004097a10 */ /* 0x000fe40007ffe0ff */
[----:B------:R-:W-:Y:S02]  /*15d00*/  IMNMX R2, R2, R4, !PT ;  /* 0x0000000402027217 */ /* 0x000fe40007800200 */
[----:B------:R-:W-:Y:S02]  /*15d10*/  IMNMX R3, R3, R9, PT ;  /* 0x0000000903037217 */ /* 0x000fe40003800200 */
.L_x_842:
        /* <DEDUP_REMOVED lines=61> */
.L_x_848:
[----:B------:R-:W-:Y:S04]  /*160f0*/  MOV R5, c[0x0][0x32c] ;  /* 0x0000cb0000057a02 */ /* 0x000fe80000000f00 */
[----:B------:R-:W-:Y:S11]  /*16100*/  ISETP.NE.AND P0, PT, R5, 0x1, PT ;  /* 0x000000010500780c */ /* 0x000ff60003f05270 */
[----:B------:R-:W-:Y:S02]  /*16110*/  @!UPT UIADD3 URZ, URZ, URZ, URZ ;  /* 0x0000003f3f3ff290 */ /* 0x000fe4000fffe03f */
[----:B------:R-:W-:Y:S05]  /*16120*/  @P0 IMAD.HI.U32 R5, R4, c[0x0][0x330], RZ ;  /* 0x0000cc0004050a27 */ /* 0x000fea00078e00ff */
[----:B------:R-:W-:Y:S02]  /*16130*/  @P0 SHF.R.U32.HI R4, RZ, c[0x0][0x334], R5 ;  /* 0x0000cd00ff040a19 */ /* 0x000fe40000011605 */
.L_x_849:
[----:B------:R-:W-:Y:S05]  /*16140*/  BSYNC B0 ;  /* 0x0000000000007941 */ /* 0x000fea0003800000 */
.L_x_847:
[----:B------:R-:W-:Y:S04]  /*16150*/  IMAD.IADD R0, R0, 0x1, -R49 ;  /* 0x0000000100007824 */ /* 0x000fe800078e0a31 */
[----:B------:R-:W-:Y:S05]  /*16160*/  IMAD R0, R4, c[0x0][0x32c], R0 ;  /* 0x0000cb0004007a24 */ /* 0x000fea00078e0200 */
[----:B------:R-:W-:Y:S02]  /*16170*/  IADD3 R4, R0, c[0x0][0x32c], RZ ;  /* 0x0000cb0000047a10 */ /* 0x000fe40007ffe0ff */
[----:B------:R-:W-:Y:S02]  /*16180*/  IMNMX R2, R2, R0, !PT ;  /* 0x0000000002027217 */ /* 0x000fe40007800200 */
[----:B------:R-:W-:Y:S02]  /*16190*/  IMNMX R3, R3, R4, PT ;  /* 0x0000000403037217 */ /* 0x000fe40003800200 */
.L_x_846:
[----:B------:R-:W-:Y:S02]  /*161a0*/  LOP3.LUT P0, RZ, R203, 0x10, RZ, 0xc0, !PT ;  /* 0x00000010cbff7812 */ /* 0x000fe4000780c0ff */
        /* <DEDUP_REMOVED lines=58> */
[C---:B------:R-:W-:Y:S01]  /*16550*/  ISETP.GT.AND P0, PT, R2.reuse, 0x21, !P2 ;  /* 0x000000210200780c */ /* 0x040fe20005704270 */
[----:B------:R-:W2:Y:S01]  /*16560*/  SHFL.BFLY PT, R7, R4, 0x2, 0x1f ;  /* 0x0c401f0004077f89 */ /* 0x000ea200000e0000 */
[----:B------:R-:W-:Y:S02]  /*16570*/  LOP3.LUT P6, RZ, R203, 0x20, RZ, 0xc0, !PT ;  /* 0x00000020cbff7812 */ /* 0x000fe400078cc0ff */
        /* <DEDUP_REMOVED lines=8> */
[----:B------:R-:W-:Y:S02]  /*16600*/  ISETP.GT.AND P0, PT, R2, 0x29, !P6 ;  /* 0x000000290200780c */ /* 0x000fe40007704270 */
[----:B------:R-:W-:Y:S02]  /*16610*/  FMNMX.FTZ R5, R17, R5, !PT ;  /* 0x0000000511057209 */ /* 0x000fe40007810000 */
[----:B------:R-:W-:Y:S01]  /*16620*/  ISETP.LT.OR P0, PT, R3, 0x2a, P0 ;  /* 0x0000002a0300780c */ /* 0x000fe20000701670 */
[----:B------:R-:W-:Y:S01]  /*16630*/  FMUL.FTZ R3, R108, c[0x0][0x2d0] ;  /* 0x0000b4006c037a20 */ /* 0x000fe20000410000 */
[----:B------:R-:W-:Y:S02]  /*16640*/  FMNMX.FTZ R5, R20, R5, !PT ;  /* 0x0000000514057209 */ /* 0x000fe40007810000 */
[----:B------:R-:W-:Y:S02]  /*16650*/  FSEL R105, R169, -INF , !P0 ;  /* 0xff800000a9697808 */ /* 0x000fe40004000000 */
[----:B------:R-:W-:Y:S02]  /*16660*/  FSETP.NEU.FTZ.AND P0, PT, R108, -INF , PT ;  /* 0xff8000006c00780b */ /* 0x000fe40003f1d000 */
[----:B--2---:R-:W-:Y:S02]  /*16670*/  FMNMX.FTZ R0, R4, R7, !PT ;  /* 0x0000000704007209 */ /* 0x004fe40007810000 */
[----:B------:R-:W-:Y:S02]  /*16680*/  FSEL R7, R3, RZ, P0 ;  /* 0x000000ff03077208 */ /* 0x000fe40000000000 */
[----:B------:R-:W-:Y:S03]  /*16690*/  FMNMX.FTZ R5, R30, R5, !PT ;  /* 0x000000051e057209 */ /* 0x000fe60007810000 */
[--C-:B------:R-:W-:Y:S01]  /*166a0*/  FFMA.FTZ R4, R12, c[0x0][0x2d0], -R7.reuse ;  /* 0x0000b4000c047a23 */ /* 0x100fe20000010807 */
[----:B------:R-:W-:Y:S01]  /*166b0*/  FMNMX.FTZ R5, R29, R5, !PT ;  /* 0x000000051d057209 */ /* 0x000fe20007810000 */
[--C-:B------:R-:W-:Y:S02]  /*166c0*/  FFMA.FTZ R3, R8, c[0x0][0x2d0], -R7.reuse ;  /* 0x0000b40008037a23 */ /* 0x100fe40000010807 */
[----:B------:R1:W-:Y:S01]  /*166d0*/  MUFU.EX2 R240, R4 ;  /* 0x0000000400f07308 */ /* 0x0003e20000000800 */
[----:B------:R-:W-:Y:S01]  /*166e0*/  FMNMX.FTZ R5, R28, R5, !PT ;  /* 0x000000051c057209 */ /* 0x000fe20007810000 */
[--C-:B------:R-:W-:Y:S02]  /*166f0*/  FFMA.FTZ R213, R48, c[0x0][0x2d0], -R7.reuse ;  /* 0x0000b40030d57a23 */ /* 0x100fe40000010807 */
[--C-:B------:R-:W-:Y:S01]  /*16700*/  FFMA.FTZ R185, R46, c[0x0][0x2d0], -R7.reuse ;  /* 0x0000b4002eb97a23 */ /* 0x100fe20000010807 */
[----:B------:R-:W-:Y:S01]  /*16710*/  FMNMX.FTZ R5, R27, R5, !PT ;  /* 0x000000051b057209 */ /* 0x000fe20007810000 */
[--C-:B------:R-:W-:Y:S02]  /*16720*/  FFMA.FTZ R184, R45, c[0x0][0x2d0], -R7.reuse ;  /* 0x0000b4002db87a23 */ /* 0x100fe40000010807 */
[--C-:B------:R-:W-:Y:S01]  /*16730*/  FFMA.FTZ R183, R44, c[0x0][0x2d0], -R7.reuse ;  /* 0x0000b4002cb77a23 */ /* 0x100fe20000010807 */
[----:B------:R-:W-:Y:S01]  /*16740*/  FMNMX.FTZ R5, R26, R5, !PT ;  /* 0x000000051a057209 */ /* 0x000fe20007810000 */
[----:B------:R2:W3:Y:S01]  /*16750*/  MUFU.EX2 R228, R3 ;  /* 0x0000000300e47308 */ /* 0x0004e20000000800 */
[--C-:B------:R-:W-:Y:S02]  /*16760*/  FFMA.FTZ R182, R43, c[0x0][0x2d0], -R7.reuse ;  /* 0x0000b4002bb67a23 */ /* 0x100fe40000010807 */
[----:B------:R-:W-:Y:S01]  /*16770*/  FMNMX.FTZ R2, R25, R5, !PT ;  /* 0x0000000519027209 */ /* 0x000fe20007810000 */
[--C-:B------:R-:W-:Y:S01]  /*16780*/  FFMA.FTZ R214, R42, c[0x0][0x2d0], -R7.reuse ;  /* 0x0000b4002ad67a23 */ /* 0x100fe20000010807 */
[----:B------:R-:W4:Y:S01]  /*16790*/  SHFL.BFLY PT, R5, R0, 0x1, 0x1f ;  /* 0x0c201f0000057f89 */ /* 0x000f2200000e0000 */
[--C-:B------:R-:W-:Y:S01]  /*167a0*/  FFMA.FTZ R212, R47, c[0x0][0x2d0], -R7.reuse ;  /* 0x0000b4002fd47a23 */ /* 0x100fe20000010807 */
[----:B------:R-:W-:Y:S01]  /*167b0*/  FMNMX.FTZ R2, R33, R2, !PT ;  /* 0x0000000221027209 */ /* 0x000fe20007810000 */
[--C-:B------:R-:W-:Y:S02]  /*167c0*/  FFMA.FTZ R211, R41, c[0x0][0x2d0], -R7.reuse ;  /* 0x0000b40029d37a23 */ /* 0x100fe40000010807 */
[----:B------:R-:W-:Y:S01]  /*167d0*/  MUFU.EX2 R220, R185 ;  /* 0x000000b900dc7308 */ /* 0x000fe20000000800 */
[----:B------:R-:W-:Y:S01]  /*167e0*/  FMNMX.FTZ R2, R31, R2, !PT ;  /* 0x000000021f027209 */ /* 0x000fe20007810000 */
[--C-:B-1----:R-:W-:Y:S04]  /*167f0*/  FFMA.FTZ R4, R13, c[0x0][0x2d0], -R7.reuse ;  /* 0x0000b4000d047a23 */ /* 0x102fe80000010807 */
[----:B------:R-:W1:Y:S04]  /*16800*/  SHFL.BFLY PT, R6, R2, 0x2, 0x1f ;  /* 0x0c401f0002067f89 */ /* 0x000e6800000e0000 */
[----:B------:R5:W-:Y:S01]  /*16810*/  MUFU.EX2 R241, R4 ;  /* 0x0000000400f17308 */ /* 0x000be20000000800 */
[----:B--2---:R-:W-:Y:S02]  /*16820*/  FMNMX.FTZ R3, R15, R104, !PT ;  /* 0x000000680f037209 */ /* 0x004fe40007810000 */
[----:B---3--:R-:W-:Y:S02]  /*16830*/  F2FP.PACK_AB R168, R240, R228 ;  /* 0x000000e4f0a8723e */ /* 0x008fe400000000ff */
[----:B------:R-:W-:Y:S02]  /*16840*/  FMNMX.FTZ R3, R21, R3, !PT ;  /* 0x0000000315037209 */ /* 0x000fe40007810000 */
[----:B----4-:R-:W-:Y:S03]  /*16850*/  FMNMX.FTZ R107, R0, R5, !PT ;  /* 0x00000005006b7209 */ /* 0x010fe60007810000 */
[----:B------:R-:W-:Y:S01]  /*16860*/  MUFU.EX2 R223, R184 ;  /* 0x000000b800df7308 */ /* 0x000fe20000000800 */
[----:B------:R-:W-:Y:S04]  /*16870*/  FMNMX.FTZ R3, R22, R3, !PT ;  /* 0x0000000316037209 */ /* 0x000fe80007810000 */
[----:B------:R-:W-:Y:S02]  /*16880*/  FMNMX.FTZ R0, R24, R3, !PT ;  /* 0x0000000318007209 */ /* 0x000fe40007810000 */
[----:B------:R-:W-:Y:S02]  /*16890*/  FSEL R3, R108, RZ, P0 ;  /* 0x000000ff6c037208 */ /* 0x000fe40000000000 */
[----:B-1----:R-:W-:Y:S01]  /*168a0*/  FMNMX.FTZ R2, R2, R6, !PT ;  /* 0x0000000602027209 */ /* 0x002fe20007810000 */
[----:B------:R-:W-:Y:S01]  /*168b0*/  MUFU.EX2 R225, R183 ;  /* 0x000000b700e17308 */ /* 0x000fe20000000800 */
[----:B------:R-:W-:Y:S01]  /*168c0*/  FMNMX.FTZ R6, R172, R0, !PT ;  /* 0x00000000ac067209 */ /* 0x000fe20007810000 */
[C---:B------:R-:W-:Y:S01]  /*168d0*/  FMUL.FTZ R0, R107.reuse, c[0x0][0x2d0] ;  /* 0x0000b4006b007a20 */ /* 0x040fe20000410000 */
[----:B------:R-:W-:Y:S01]  /*168e0*/  FSETP.NEU.FTZ.AND P0, PT, R107, -INF , PT ;  /* 0xff8000006b00780b */ /* 0x000fe20003f1d000 */
[----:B-----5:R-:W-:Y:S01]  /*168f0*/  FFMA.FTZ R4, R19, c[0x0][0x2d0], -R7 ;  /* 0x0000b40013047a23 */ /* 0x020fe20000010807 */
[----:B------:R-:W-:Y:S01]  /*16900*/  FMNMX.FTZ R6, R173, R6, !PT ;  /* 0x00000006ad067209 */ /* 0x000fe20007810000 */
[----:B------:R-:W1:Y:S01]  /*16910*/  SHFL.BFLY PT, R5, R2, 0x1, 0x1f ;  /* 0x0c201f0002057f89 */ /* 0x000e6200000e0000 */
[----:B------:R-:W-:Y:S03]  /*16920*/  FSEL R8, R0, RZ, P0 ;  /* 0x000000ff00087208 */ /* 0x000fe60000000000 */
[----:B------:R2:W3:Y:S02]  /*16930*/  MUFU.EX2 R239, R4 ;  /* 0x0000000400ef7308 */ /* 0x0004e40000000800 */
[--C-:B------:R-:W-:Y:S02]  /*16940*/  FFMA.FTZ R0, R10, c[0x0][0x2d0], -R8.reuse ;  /* 0x0000b4000a007a23 */ /* 0x100fe40000010808 */
[--C-:B------:R-:W-:Y:S02]  /*16950*/  FFMA.FTZ R180, R39, c[0x0][0x2d0], -R8.reuse ;  /* 0x0000b40027b47a23 */ /* 0x100fe40000010808 */
[--C-:B------:R-:W-:Y:S02]  /*16960*/  FFMA.FTZ R179, R38, c[0x0][0x2d0], -R8.reuse ;  /* 0x0000b40026b37a23 */ /* 0x100fe40000010808 */
[--C-:B------:R-:W-:Y:S02]  /*16970*/  FFMA.FTZ R178, R37, c[0x0][0x2d0], -R8.reuse ;  /* 0x0000b40025b27a23 */ /* 0x100fe40000010808 */
[----:B------:R4:W-:Y:S01]  /*16980*/  MUFU.EX2 R215, R0 ;  /* 0x0000000000d77308 */ /* 0x0009e20000000800 */
[--C-:B------:R-:W-:Y:S02]  /*16990*/  FFMA.FTZ R177, R36, c[0x0][0x2d0], -R8.reuse ;  /* 0x0000b40024b17a23 */ /* 0x100fe40000010808 */
[----:B------:R-:W-:Y:S01]  /*169a0*/  LDSM.16.MT88.4 R36, [R167] ;  /* 0x00000000a724783b */ /* 0x000fe20000004200 */
[--C-:B------:R-:W-:Y:S02]  /*169b0*/  FFMA.FTZ R210, R35, c[0x0][0x2d0], -R8.reuse ;  /* 0x0000b40023d27a23 */ /* 0x100fe40000010808 */
[--C-:B------:R-:W-:Y:S02]  /*169c0*/  FFMA.FTZ R209, R40, c[0x0][0x2d0], -R8.reuse ;  /* 0x0000b40028d17a23 */ /* 0x100fe40000010808 */
[--C-:B------:R-:W-:Y:S01]  /*169d0*/  FFMA.FTZ R208, R34, c[0x0][0x2d0], -R8.reuse ;  /* 0x0000b40022d07a23 */ /* 0x100fe20000010808 */
[----:B-1----:R-:W-:Y:S01]  /*169e0*/  FMNMX.FTZ R106, R2, R5, !PT ;  /* 0x00000005026a7209 */ /* 0x002fe20007810000 */
[--C-:B------:R-:W-:Y:S01]  /*169f0*/  FFMA.FTZ R207, R32, c[0x0][0x2d0], -R8.reuse ;  /* 0x0000b40020cf7a23 */ /* 0x100fe20000010808 */
[----:B------:R-:W-:Y:S01]  /*16a00*/  FSEL R5, R107, RZ, P0 ;  /* 0x000000ff6b057208 */ /* 0x000fe20000000000 */
[----:B------:R-:W-:Y:S01]  /*16a10*/  MUFU.EX2 R222, R179 ;  /* 0x000000b300de7308 */ /* 0x000fe20000000800 */
[----:B--2---:R-:W-:Y:S01]  /*16a20*/  FMNMX.FTZ R4, R174, R6, !PT ;  /* 0x00000006ae047209 */ /* 0x004fe20007810000 */
[--C-:B------:R-:W-:Y:S01]  /*16a30*/  FFMA.FTZ R6, R23, c[0x0][0x2d0], -R8.reuse ;  /* 0x0000b40017067a23 */ /* 0x100fe20000010808 */
[----:B------:R-:W-:Y:S02]  /*16a40*/  FSETP.NEU.FTZ.AND P0, PT, R106, -INF , PT ;  /* 0xff8000006a00780b */ /* 0x000fe40003f1d000 */
[----:B------:R-:W-:Y:S02]  /*16a50*/  FMNMX.FTZ R4, R175, R4, !PT ;  /* 0x00000004af047209 */ /* 0x000fe40007810000 */
[----:B---3--:R-:W-:Y:S03]  /*16a60*/  F2FP.PACK_AB R170, R239, R241 ;  /* 0x000000f1efaa723e */ /* 0x008fe600000000ff */
[----:B------:R-:W-:Y:S01]  /*16a70*/  MUFU.EX2 R237, R6 ;  /* 0x0000000600ed7308 */ /* 0x000fe20000000800 */
[----:B----4-:R-:W-:Y:S01]  /*16a80*/  FMNMX.FTZ R0, R186, R4, !PT ;  /* 0x00000004ba007209 */ /* 0x010fe20007810000 */
[--C-:B------:R-:W-:Y:S03]  /*16a90*/  FFMA.FTZ R4, R14, c[0x0][0x2d0], -R8.reuse ;  /* 0x0000b4000e047a23 */ /* 0x100fe60000010808 */
[----:B------:R-:W-:Y:S04]  /*16aa0*/  FMNMX.FTZ R0, R187, R0, !PT ;  /* 0x00000000bb007209 */ /* 0x000fe80007810000 */
[----:B------:R-:W-:Y:S01]  /*16ab0*/  FMNMX.FTZ R0, R188, R0, !PT ;  /* 0x00000000bc007209 */ /* 0x000fe20007810000 */
[----:B------:R1:W2:Y:S03]  /*16ac0*/  MUFU.EX2 R235, R4 ;  /* 0x0000000400eb7308 */ /* 0x0002a60000000800 */
[----:B------:R-:W-:Y:S05]  /*16ad0*/  FMNMX.FTZ R0, R105, R0, !PT ;  /* 0x0000000069007209 */ /* 0x000fea0007810000 */
[----:B------:R-:W3:Y:S02]  /*16ae0*/  SHFL.BFLY PT, R2, R0, 0x2, 0x1f ;  /* 0x0c401f0000027f89 */ /* 0x000ee400000e0000 */
[----:B------:R-:W-:Y:S10]  /*16af0*/  MUFU.EX2 R224, R178 ;  /* 0x000000b200e07308 */ /* 0x000ff40000000800 */
[----:B------:R-:W-:Y:S01]  /*16b00*/  MUFU.EX2 R219, R180 ;  /* 0x000000b400db7308 */ /* 0x000fe20000000800 */
[----:B-1----:R-:W-:Y:S01]  /*16b10*/  FFMA.FTZ R4, R18, c[0x0][0x2d0], -R8 ;  /* 0x0000b40012047a23 */ /* 0x002fe20000010808 */
[----:B--2---:R-:W-:Y:S08]  /*16b20*/  F2FP.PACK_AB R169, R235, R215 ;  /* 0x000000d7eba9723e */ /* 0x004ff000000000ff */
[----:B------:R1:W2:Y:S10]  /*16b30*/  MUFU.EX2 R236, R4 ;  /* 0x0000000400ec7308 */ /* 0x0002b40000000800 */
[----:B------:R-:W-:Y:S10]  /*16b40*/  MUFU.EX2 R227, R182 ;  /* 0x000000b600e37308 */ /* 0x000ff40000000800 */
[----:B------:R-:W-:Y:S01]  /*16b50*/  MUFU.EX2 R226, R177 ;  /* 0x000000b100e27308 */ /* 0x000fe20000000800 */
[----:B-1----:R-:W-:Y:S01]  /*16b60*/  FMUL.FTZ R4, R106, c[0x0][0x2d0] ;  /* 0x0000b4006a047a20 */ /* 0x002fe20000410000 */
[----:B--2---:R-:W-:Y:S04]  /*16b70*/  F2FP.PACK_AB R171, R237, R236 ;  /* 0x000000ecedab723e */ /* 0x004fe800000000ff */
[----:B------:R-:W-:Y:S04]  /*16b80*/  FSEL R9, R4, RZ, P0 ;  /* 0x000000ff04097208 */ /* 0x000fe80000000000 */
[----:B------:R-:W-:Y:S01]  /*16b90*/  MUFU.EX2 R183, R214 ;  /* 0x000000d600b77308 */ /* 0x000fe20000000800 */
[--C-:B------:R-:W-:Y:S02]  /*16ba0*/  FFMA.FTZ R4, R11, c[0x0][0x2d0], -R9.reuse ;  /* 0x0000b4000b047a23 */ /* 0x100fe40000010809 */
[--C-:B------:R-:W-:Y:S02]  /*16bb0*/  FFMA.FTZ R176, R28, c[0x0][0x2d0], -R9.reuse ;  /* 0x0000b4001cb07a23 */ /* 0x100fe40000010809 */
[--C-:B------:R-:W-:Y:S05]  /*16bc0*/  FFMA.FTZ R181, R27, c[0x0][0x2d0], -R9.reuse ;  /* 0x0000b4001bb57a23 */ /* 0x100fea0000010809 */
[----:B------:R1:W-:Y:S01]  /*16bd0*/  MUFU.EX2 R231, R4 ;  /* 0x0000000400e77308 */ /* 0x0003e20000000800 */
[--C-:B------:R-:W-:Y:S02]  /*16be0*/  FFMA.FTZ R206, R26, c[0x0][0x2d0], -R9.reuse ;  /* 0x0000b4001ace7a23 */ /* 0x100fe40000010809 */
[--C-:B------:R-:W-:Y:S02]  /*16bf0*/  FFMA.FTZ R190, R25, c[0x0][0x2d0], -R9.reuse ;  /* 0x0000b40019be7a23 */ /* 0x100fe40000010809 */
[--C-:B------:R-:W-:Y:S02]  /*16c00*/  FFMA.FTZ R189, R33, c[0x0][0x2d0], -R9.reuse ;  /* 0x0000b40021bd7a23 */ /* 0x100fe40000010809 */
[--C-:B------:R-:W-:Y:S03]  /*16c10*/  FFMA.FTZ R191, R31, c[0x0][0x2d0], -R9.reuse ;  /* 0x0000b4001fbf7a23 */ /* 0x100fe60000010809 */
[----:B------:R-:W-:Y:S10]  /*16c20*/  MUFU.EX2 R221, R176 ;  /* 0x000000b000dd7308 */ /* 0x000ff40000000800 */
[----:B------:R-:W-:Y:S01]  /*16c30*/  MUFU.EX2 R216, R181 ;  /* 0x000000b500d87308 */ /* 0x000fe20000000800 */
[--C-:B-1----:R-:W-:Y:S09]  /*16c40*/  FFMA.FTZ R4, R16, c[0x0][0x2d0], -R9.reuse ;  /* 0x0000b40010047a23 */ /* 0x102ff20000010809 */
[----:B------:R3:W-:Y:S10]  /*16c50*/  MUFU.EX2 R232, R4 ;  /* 0x0000000400e87308 */ /* 0x0007f40000000800 */
[----:B------:R-:W-:Y:S10]  /*16c60*/  MUFU.EX2 R213, R213 ;  /* 0x000000d500d57308 */ /* 0x000ff40000000800 */
[----:B------:R-:W-:Y:S01]  /*16c70*/  MUFU.EX2 R210, R210 ;  /* 0x000000d200d27308 */ /* 0x000fe20000000800 */
[----:B---3--:R-:W-:Y:S01]  /*16c80*/  FMNMX.FTZ R4, R0, R2, !PT ;  /* 0x0000000200047209 */ /* 0x008fe20007810000 */
[----:B------:R-:W-:Y:S02]  /*16c90*/  FFMA.FTZ R0, R17, c[0x0][0x2d0], -R9 ;  /* 0x0000b40011007a23 */ /* 0x000fe40000010809 */
[----:B------:R-:W-:Y:S02]  /*16ca0*/  FADD.FTZ R2, -R5, R101 ;  /* 0x0000006505027221 */ /* 0x000fe40000010100 */
[----:B------:R-:W1:Y:S04]  /*16cb0*/  SHFL.BFLY PT, R6, R4, 0x1, 0x1f ;  /* 0x0c201f0004067f89 */ /* 0x000e6800000e0000 */
[----:B------:R2:W-:Y:S01]  /*16cc0*/  MUFU.EX2 R233, R0 ;  /* 0x0000000000e97308 */ /* 0x0005e20000000800 */
[----:B------:R-:W-:Y:S09]  /*16cd0*/  FMUL.FTZ R2, R2, c[0x0][0x2d0] ;  /* 0x0000b40002027a20 */ /* 0x000ff20000410000 */
[----:B------:R-:W3:Y:S10]  /*16ce0*/  MUFU.EX2 R2, R2 ;  /* 0x0000000200027308 */ /* 0x000ef40000000800 */
[----:B------:R-:W-:Y:S01]  /*16cf0*/  MUFU.EX2 R209, R209 ;  /* 0x000000d100d17308 */ /* 0x000fe20000000800 */
[----:B-1----:R-:W-:Y:S01]  /*16d00*/  FMNMX.FTZ R103, R4, R6, !PT ;  /* 0x0000000604677209 */ /* 0x002fe20007810000 */
[--C-:B--2---:R-:W-:Y:S04]  /*16d10*/  FFMA.FTZ R0, R20, c[0x0][0x2d0], -R9.reuse ;  /* 0x0000b40014007a23 */ /* 0x104fe80000010809 */
[----:B------:R-:W-:Y:S04]  /*16d20*/  FMUL.FTZ R4, R103, c[0x0][0x2d0] ;  /* 0x0000b40067047a20 */ /* 0x000fe80000410000 */
[----:B------:R1:W2:Y:S01]  /*16d30*/  MUFU.EX2 R242, R0 ;  /* 0x0000000000f27308 */ /* 0x0002a20000000800 */
[C---:B---3--:R-:W-:Y:S02]  /*16d40*/  FMUL.FTZ R6, R2.reuse, R114 ;  /* 0x0000007202067220 */ /* 0x048fe40000410000 */
[C---:B------:R-:W-:Y:S02]  /*16d50*/  FMUL.FTZ R7, R2.reuse, R115 ;  /* 0x0000007302077220 */ /* 0x040fe40000410000 */
[C---:B------:R-:W-:Y:S02]  /*16d60*/  FMUL.FTZ R18, R2.reuse, R126 ;  /* 0x0000007e02127220 */ /* 0x040fe40000410000 */
[C---:B------:R-:W-:Y:S03]  /*16d70*/  FMUL.FTZ R19, R2.reuse, R127 ;  /* 0x0000007f02137220 */ /* 0x040fe60000410000 */
[----:B------:R-:W-:Y:S01]  /*16d80*/  MUFU.EX2 R212, R212 ;  /* 0x000000d400d47308 */ /* 0x000fe20000000800 */
[C---:B------:R-:W-:Y:S02]  /*16d90*/  FMUL.FTZ R34, R2.reuse, R142 ;  /* 0x0000008e02227220 */ /* 0x040fe40000410000 */
[C---:B------:R-:W-:Y:S02]  /*16da0*/  FMUL.FTZ R35, R2.reuse, R143 ;  /* 0x0000008f02237220 */ /* 0x040fe40000410000 */
[C---:B------:R-:W-:Y:S02]  /*16db0*/  FMUL.FTZ R50, R2.reuse, R162 ;  /* 0x000000a202327220 */ /* 0x040fe40000410000 */
[C---:B------:R-:W-:Y:S02]  /*16dc0*/  FMUL.FTZ R51, R2.reuse, R163 ;  /* 0x000000a302337220 */ /* 0x040fe40000410000 */
[C---:B------:R-:W-:Y:S01]  /*16dd0*/  FMUL.FTZ R54, R2.reuse, R54 ;  /* 0x0000003602367220 */ /* 0x040fe20000410000 */
[----:B------:R-:W-:Y:S01]  /*16de0*/  MUFU.EX2 R211, R211 ;  /* 0x000000d300d37308 */ /* 0x000fe20000000800 */
[----:B------:R-:W-:Y:S02]  /*16df0*/  FMUL.FTZ R55, R2, R55 ;  /* 0x0000003702377220 */ /* 0x000fe40000410000 */
[----:B-1----:R-:W-:Y:S01]  /*16e00*/  FADD.FTZ R0, -R3, R100 ;  /* 0x0000006403007221 */ /* 0x002fe20000010100 */
[----:B--2---:R-:W-:Y:S01]  /*16e10*/  F2FP.PACK_AB R114, R242, R233 ;  /* 0x000000e9f272723e */ /* 0x004fe200000000ff */
[----:B------:R-:W-:Y:S02]  /*16e20*/  FMUL.FTZ R66, R2, R66 ;  /* 0x0000004202427220 */ /* 0x000fe40000410000 */
[----:B------:R-:W-:Y:S02]  /*16e30*/  FMUL.FTZ R0, R0, c[0x0][0x2d0] ;  /* 0x0000b40000007a20 */ /* 0x000fe40000410000 */
[C---:B------:R-:W-:Y:S01]  /*16e40*/  FMUL.FTZ R67, R2.reuse, R67 ;  /* 0x0000004302437220 */ /* 0x040fe20000410000 */
[----:B------:R-:W-:Y:S01]  /*16e50*/  MUFU.EX2 R208, R208 ;  /* 0x000000d000d07308 */ /* 0x000fe20000000800 */
[C---:B------:R-:W-:Y:S02]  /*16e60*/  FMUL.FTZ R70, R2.reuse, R70 ;  /* 0x0000004602467220 */ /* 0x040fe40000410000 */
[C---:B------:R-:W-:Y:S02]  /*16e70*/  FMUL.FTZ R71, R2.reuse, R71 ;  /* 0x0000004702477220 */ /* 0x040fe40000410000 */
[C---:B------:R-:W-:Y:S02]  /*16e80*/  FMUL.FTZ R82, R2.reuse, R82 ;  /* 0x0000005202527220 */ /* 0x040fe40000410000 */
[C---:B------:R-:W-:Y:S02]  /*16e90*/  FMUL.FTZ R83, R2.reuse, R83 ;  /* 0x0000005302537220 */ /* 0x040fe40000410000 */
[C---:B------:R-:W-:Y:S01]  /*16ea0*/  FMUL.FTZ R98, R2.reuse, R98 ;  /* 0x0000006202627220 */ /* 0x040fe20000410000 */
[----:B------:R1:W2:Y:S01]  /*16eb0*/  MUFU.EX2 R3, R0 ;  /* 0x0000000000037308 */ /* 0x0002a20000000800 */
[C---:B------:R-:W-:Y:S02]  /*16ec0*/  FMUL.FTZ R99, R2.reuse, R99 ;  /* 0x0000006302637220 */ /* 0x040fe40000410000 */
[C---:B------:R-:W-:Y:S02]  /*16ed0*/  FMUL.FTZ R86, R2.reuse, R86 ;  /* 0x0000005602567220 */ /* 0x040fe40000410000 */
[----:B------:R-:W-:Y:S05]  /*16ee0*/  FMUL.FTZ R87, R2, R87 ;  /* 0x0000005702577220 */ /* 0x000fea0000410000 */
[----:B------:R-:W-:Y:S10]  /*16ef0*/  MUFU.EX2 R207, R207 ;  /* 0x000000cf00cf7308 */ /* 0x000ff40000000800 */
[----:B------:R-:W-:Y:S01]  /*16f00*/  MUFU.EX2 R182, R206 ;  /* 0x000000ce00b67308 */ /* 0x000fe20000000800 */
[----:B-1----:R-:W-:Y:S01]  /*16f10*/  FSEL R0, R106, RZ, P0 ;  /* 0x000000ff6a007208 */ /* 0x002fe20000000000 */
[----:B--2---:R-:W-:Y:S01]  /*16f20*/  FMUL.FTZ R5, R3, R113 ;  /* 0x0000007103057220 */ /* 0x004fe20000410000 */
[----:B------:R-:W-:Y:S01]  /*16f30*/  FSETP.NEU.FTZ.AND P0, PT, R103, -INF , PT ;  /* 0xff8000006700780b */ /* 0x000fe20003f1d000 */
[----:B------:R-:W-:Y:S02]  /*16f40*/  FMUL.FTZ R16, R3, R124 ;  /* 0x0000007c03107220 */ /* 0x000fe40000410000 */
[----:B------:R-:W-:Y:S01]  /*16f50*/  FADD.FTZ R0, -R0, R102 ;  /* 0x0000006600007221 */ /* 0x000fe20000010100 */
[----:B------:R-:W-:Y:S01]  /*16f60*/  FSEL R101, R4, RZ, P0 ;  /* 0x000000ff04657208 */ /* 0x000fe20000000000 */
[----:B------:R-:W-:Y:S02]  /*16f70*/  FFMA.FTZ R102, R29, c[0x0][0x2d0], -R9 ;  /* 0x0000b4001d667a23 */ /* 0x000fe40000010809 */
[----:B------:R-:W-:Y:S01]  /*16f80*/  MUFU.EX2 R185, R190 ;  /* 0x000000be00b97308 */ /* 0x000fe20000000800 */
[----:B------:R-:W-:Y:S02]  /*16f90*/  FMUL.FTZ R0, R0, c[0x0][0x2d0] ;  /* 0x0000b40000007a20 */ /* 0x000fe40000410000 */
[--C-:B------:R-:W-:Y:S02]  /*16fa0*/  FFMA.FTZ R4, R24, c[0x0][0x2d0], -R101.reuse ;  /* 0x0000b40018047a23 */ /* 0x100fe40000010865 */
[C---:B------:R-:W-:Y:S02]  /*16fb0*/  FMUL.FTZ R17, R3.reuse, R125 ;  /* 0x0000007d03117220 */ /* 0x040fe40000410000 */
[C---:B------:R-:W-:Y:S01]  /*16fc0*/  FMUL.FTZ R32, R3.reuse, R140 ;  /* 0x0000008c03207220 */ /* 0x040fe20000410000 */
[----:B------:R-:W-:Y:S01]  /*16fd0*/  LDSM.16.MT88.4 R124, [R167+0x400] ;  /* 0x00040000a77c783b */ /* 0x000fe20000004200 */
[C---:B------:R-:W-:Y:S01]  /*16fe0*/  FMUL.FTZ R33, R3.reuse, R141 ;  /* 0x0000008d03217220 */ /* 0x040fe20000410000 */
[----:B------:R1:W2:Y:S01]  /*16ff0*/  MUFU.EX2 R100, R0 ;  /* 0x0000000000647308 */ /* 0x0002a20000000800 */
[C---:B------:R-:W-:Y:S02]  /*17000*/  FMUL.FTZ R48, R3.reuse, R160 ;  /* 0x000000a003307220 */ /* 0x040fe40000410000 */
[C---:B------:R-:W-:Y:S02]  /*17010*/  FMUL.FTZ R49, R3.reuse, R161 ;  /* 0x000000a103317220 */ /* 0x040fe40000410000 */
[C---:B------:R-:W-:Y:S01]  /*17020*/  FMUL.FTZ R52, R3.reuse, R52 ;  /* 0x0000003403347220 */ /* 0x040fe20000410000 */
[----:B------:R-:W-:Y:S01]  /*17030*/  LDSM.16.MT88.4 R140, [R167+0x800] ;  /* 0x00080000a78c783b */ /* 0x000fe20000004200 */
[C---:B------:R-:W-:Y:S02]  /*17040*/  FMUL.FTZ R53, R3.reuse, R53 ;  /* 0x0000003503357220 */ /* 0x040fe40000410000 */
[C---:B------:R-:W-:Y:S01]  /*17050*/  FMUL.FTZ R64, R3.reuse, R64 ;  /* 0x0000004003407220 */ /* 0x040fe20000410000 */
[----:B------:R3:W-:Y:S01]  /*17060*/  MUFU.EX2 R234, R4 ;  /* 0x0000000400ea7308 */ /* 0x0007e20000000800 */
[C---:B------:R-:W-:Y:S02]  /*17070*/  FMUL.FTZ R65, R3.reuse, R65 ;  /* 0x0000004103417220 */ /* 0x040fe40000410000 */
[C---:B------:R-:W-:Y:S01]  /*17080*/  FMUL.FTZ R68, R3.reuse, R68 ;  /* 0x0000004403447220 */ /* 0x040fe20000410000 */
[----:B------:R-:W-:Y:S01]  /*17090*/  LDSM.16.MT88.4 R160, [R166+0x1400] ;  /* 0x00140000a6a0783b */ /* 0x000fe20000004200 */
[C---:B------:R-:W-:Y:S02]  /*170a0*/  FMUL.FTZ R69, R3.reuse, R69 ;  /* 0x0000004503457220 */ /* 0x040fe40000410000 */
[C---:B------:R-:W-:Y:S02]  /*170b0*/  FMUL.FTZ R80, R3.reuse, R80 ;  /* 0x0000005003507220 */ /* 0x040fe40000410000 */
[C---:B------:R-:W-:Y:S01]  /*170c0*/  FMUL.FTZ R81, R3.reuse, R81 ;  /* 0x0000005103517220 */ /* 0x040fe20000410000 */
[----:B------:R-:W-:Y:S01]  /*170d0*/  MUFU.EX2 R218, R102 ;  /* 0x0000006600da7308 */ /* 0x000fe20000000800 */
[C---:B------:R-:W-:Y:S02]  /*170e0*/  FMUL.FTZ R96, R3.reuse, R96 ;  /* 0x0000006003607220 */ /* 0x040fe40000410000 */
[----:B------:R-:W-:Y:S02]  /*170f0*/  FMUL.FTZ R97, R3, R97 ;  /* 0x0000006103617220 */ /* 0x000fe40000410000 */
[--C-:B-1----:R-:W-:Y:S02]  /*17100*/  FFMA.FTZ R0, R15, c[0x0][0x2d0], -R101.reuse ;  /* 0x0000b4000f007a23 */ /* 0x102fe40000010865 */
[C---:B--2---:R-:W-:Y:S02]  /*17110*/  FMUL.FTZ R8, R100.reuse, R116 ;  /* 0x0000007464087220 */ /* 0x044fe40000410000 */
[C---:B------:R-:W-:Y:S01]  /*17120*/  FMUL.FTZ R12, R100.reuse, R120 ;  /* 0x00000078640c7220 */ /* 0x040fe20000410000 */
[----:B------:R1:W-:Y:S01]  /*17130*/  MUFU.EX2 R229, R0 ;  /* 0x0000000000e57308 */ /* 0x0003e20000000800 */
[C---:B------:R-:W-:Y:S02]  /*17140*/  FMUL.FTZ R13, R100.reuse, R121 ;  /* 0x00000079640d7220 */ /* 0x040fe40000410000 */
[----:B------:R-:W-:Y:S02]  /*17150*/  FMUL.FTZ R24, R100, R132 ;  /* 0x0000008464187220 */ /* 0x000fe40000410000 */
[----:B---3--:R-:W-:Y:S01]  /*17160*/  FMUL.FTZ R4, R3, R112 ;  /* 0x0000007003047220 */ /* 0x008fe20000410000 */
[----:B------:R-:W-:Y:S01]  /*17170*/  F2FP.PACK_AB R112, R232, R231 ;  /* 0x000000e7e870723e */ /* 0x000fe200000000ff */
        /* <DEDUP_REMOVED lines=10> */
[C---:B------:R-:W-:Y:S02]  /*17220*/  FMUL.FTZ R57, R100.reuse, R57 ;  /* 0x0000003964397220 */ /* 0x040fe40000410000 */
[--C-:B-1----:R-:W-:Y:S02]  /*17230*/  FFMA.FTZ R0, R21, c[0x0][0x2d0], -R101.reuse ;  /* 0x0000b40015007a23 */ /* 0x102fe40000010865 */
[C---:B------:R-:W-:Y:S02]  /*17240*/  FMUL.FTZ R60, R100.reuse, R60 ;  /* 0x0000003c643c7220 */ /* 0x040fe40000410000 */
[C---:B------:R-:W-:Y:S01]  /*17250*/  FMUL.FTZ R61, R100.reuse, R61 ;  /* 0x0000003d643d7220 */ /* 0x040fe20000410000 */
[----:B------:R1:W2:Y:S01]  /*17260*/  MUFU.EX2 R230, R0 ;  /* 0x0000000000e67308 */ /* 0x0002a20000000800 */
[C---:B------:R-:W-:Y:S02]  /*17270*/  FMUL.FTZ R72, R100.reuse, R72 ;  /* 0x0000004864487220 */ /* 0x040fe40000410000 */
[C---:B------:R-:W-:Y:S02]  /*17280*/  FMUL.FTZ R73, R100.reuse, R73 ;  /* 0x0000004964497220 */ /* 0x040fe40000410000 */
[C---:B------:R-:W-:Y:S02]  /*17290*/  FMUL.FTZ R76, R100.reuse, R76 ;  /* 0x0000004c644c7220 */ /* 0x040fe40000410000 */
[----:B------:R-:W-:Y:S02]  /*172a0*/  FMUL.FTZ R77, R100, R77 ;  /* 0x0000004d644d7220 */ /* 0x000fe40000410000 */
[--C-:B------:R-:W-:Y:S01]  /*172b0*/  FFMA.FTZ R102, R172, c[0x0][0x2d0], -R101.reuse ;  /* 0x0000b400ac667a23 */ /* 0x100fe20000010865 */
[----:B------:R-:W-:Y:S01]  /*172c0*/  F2FP.PACK_AB R172, R185, R182 ;  /* 0x000000b6b9ac723e */ /* 0x000fe200000000ff */
[C---:B------:R-:W-:Y:S02]  /*172d0*/  FMUL.FTZ R84, R3.reuse, R84 ;  /* 0x0000005403547220 */ /* 0x040fe40000410000 */
[----:B------:R3:W-:Y:S01]  /*172e0*/  MUFU.EX2 R179, R102 ;  /* 0x0000006600b37308 */ /* 0x0007e20000000800 */
[----:B------:R-:W-:Y:S02]  /*172f0*/  FMUL.FTZ R85, R3, R85 ;  /* 0x0000005503557220 */ /* 0x000fe40000410000 */
[C---:B------:R-:W-:Y:S02]  /*17300*/  FMUL.FTZ R88, R100.reuse, R88 ;  /* 0x0000005864587220 */ /* 0x040fe40000410000 */
[C---:B------:R-:W-:Y:S02]  /*17310*/  FMUL.FTZ R89, R100.reuse, R89 ;  /* 0x0000005964597220 */ /* 0x040fe40000410000 */
[C---:B------:R-:W-:Y:S02]  /*17320*/  FMUL.FTZ R92, R100.reuse, R92 ;  /* 0x0000005c645c7220 */ /* 0x040fe40000410000 */
[----:B------:R-:W-:Y:S02]  /*17330*/  FMUL.FTZ R93, R100, R93 ;  /* 0x0000005d645d7220 */ /* 0x000fe40000410000 */
[----:B-1----:R-:W-:Y:S01]  /*17340*/  FFMA.FTZ R0, R22, c[0x0][0x2d0], -R101 ;  /* 0x0000b40016007a23 */ /* 0x002fe20000010865 */
[----:B--2---:R-:W-:Y:S01]  /*17350*/  F2FP.PACK_AB R113, R230, R229 ;  /* 0x000000e5e671723e */ /* 0x004fe200000000ff */
[----:B------:R-:W1:Y:S01]  /*17360*/  LDSM.16.MT88.4 R20, [R166] ;  /* 0x00000000a614783b */ /* 0x000e620000004200 */
[----:B------:R-:W-:Y:S01]  /*17370*/  FFMA.FTZ R132, R2, R245, R215 ;  /* 0x000000f502847223 */ /* 0x000fe200000100d7 */
[----:B------:R2:W4:Y:S01]  /*17380*/  MUFU.EX2 R238, R0 ;  /* 0x0000000000ee7308 */ /* 0x0005220000000800 */
[----:B---3--:R-:W-:Y:S09]  /*17390*/  FFMA.FTZ R102, R173, c[0x0][0x2d0], -R101 ;  /* 0x0000b400ad667a23 */ /* 0x008ff20000010865 */
[----:B------:R3:W-:Y:S01]  /*173a0*/  MUFU.EX2 R178, R102 ;  /* 0x0000006600b27308 */ /* 0x0007e20000000800 */
[----:B--2---:R-:W-:Y:S02]  /*173b0*/  FSEL R0, R103, RZ, P0 ;  /* 0x000000ff67007208 */ /* 0x004fe40000000000 */
[----:B----4-:R-:W-:Y:S02]  /*173c0*/  F2FP.PACK_AB R115, R234, R238 ;  /* 0x000000eeea73723e */ /* 0x010fe400000000ff */
[C---:B------:R-:W-:Y:S01]  /*173d0*/  ISETP.GT.AND P0, PT, R205.reuse, R244, PT ;  /* 0x000000f4cd00720c */ /* 0x040fe20003f04270 */
[----:B------:R-:W-:Y:S01]  /*173e0*/  FADD.FTZ R0, -R0, R104 ;  /* 0x0000006800007221 */ /* 0x000fe20000010100 */
[----:B------:R-:W-:Y:S01]  /*173f0*/  IADD3 R205, R205, -0x1, RZ ;  /* 0xffffffffcdcd7810 */ /* 0x000fe20007ffe0ff */
[----:B------:R-:W-:Y:S02]  /*17400*/  FFMA.FTZ R104, R30, c[0x0][0x2d0], -R9 ;  /* 0x0000b4001e687a23 */ /* 0x000fe40000010809 */
[----:B------:R-:W-:Y:S02]  /*17410*/  FMUL.FTZ R0, R0, c[0x0][0x2d0] ;  /* 0x0000b40000007a20 */ /* 0x000fe40000410000 */
[----:B------:R-:W-:Y:S01]  /*17420*/  FMUL.FTZ R9, R100, R117 ;  /* 0x0000007564097220 */ /* 0x000fe20000410000 */
[----:B------:R-:W-:Y:S01]  /*17430*/  MUFU.EX2 R217, R104 ;  /* 0x0000006800d97308 */ /* 0x000fe20000000800 */
[--C-:B---3--:R-:W-:Y:S01]  /*17440*/  FFMA.FTZ R102, R174, c[0x0][0x2d0], -R101.reuse ;  /* 0x0000b400ae667a23 */ /* 0x108fe20000010865 */
[-C--:B-1----:R-:W-:Y:S01]  /*17450*/  HMMA.16816.F32 R4, R168, R20.reuse, R4 ;  /* 0x00000014a804723c */ /* 0x082fe20000001804 */
[----:B------:R-:W-:Y:S07]  /*17460*/  F2FP.PACK_AB R174, R184, R189 ;  /* 0x000000bdb8ae723e */ /* 0x000fee00000000ff */
[----:B------:R-:W1:Y:S10]  /*17470*/  MUFU.EX2 R0, R0 ;  /* 0x0000000000007308 */ /* 0x000e740000000800 */
[----:B------:R2:W-:Y:S01]  /*17480*/  MUFU.EX2 R180, R102 ;  /* 0x0000006600b47308 */ /* 0x0005e20000000800 */
[C---:B-1----:R-:W-:Y:S02]  /*17490*/  FMUL.FTZ R10, R0.reuse, R118 ;  /* 0x00000076000a7220 */ /* 0x042fe40000410000 */
[C---:B------:R-:W-:Y:S02]  /*174a0*/  FMUL.FTZ R11, R0.reuse, R119 ;  /* 0x00000077000b7220 */ /* 0x040fe40000410000 */
[----:B------:R-:W1:Y:S01]  /*174b0*/  LDSM.16.MT88.4 R116, [R166+0xc00] ;  /* 0x000c0000a674783b */ /* 0x000e620000004200 */
[C---:B------:R-:W-:Y:S02]  /*174c0*/  FMUL.FTZ R14, R0.reuse, R122 ;  /* 0x0000007a000e7220 */ /* 0x040fe40000410000 */
[C---:B------:R-:W-:Y:S02]  /*174d0*/  FMUL.FTZ R15, R0.reuse, R123 ;  /* 0x0000007b000f7220 */ /* 0x040fe40000410000 */
[C---:B------:R-:W-:Y:S01]  /*174e0*/  HMMA.16816.F32 R8, R112.reuse, R20, R8 ;  /* 0x000000147008723c */ /* 0x040fe20000001808 */
[C---:B------:R-:W-:Y:S02]  /*174f0*/  FMUL.FTZ R42, R0.reuse, R150 ;  /* 0x00000096002a7220 */ /* 0x040fe40000410000 */
[----:B------:R-:W-:Y:S01]  /*17500*/  LDSM.16.MT88.4 R120, [R166+0x400] ;  /* 0x00040000a678783b */ /* 0x000fe20000004200 */
[C---:B------:R-:W-:Y:S02]  /*17510*/  FMUL.FTZ R43, R0.reuse, R151 ;  /* 0x00000097002b7220 */ /* 0x040fe40000410000 */
[C---:B------:R-:W-:Y:S02]  /*17520*/  FMUL.FTZ R46, R0.reuse, R158 ;  /* 0x0000009e002e7220 */ /* 0x040fe40000410000 */
[-C--:B------:R-:W-:Y:S01]  /*17530*/  HMMA.16816.F32 R12, R112, R22.reuse, R12 ;  /* 0x00000016700c723c */ /* 0x080fe2000000180c */
[C---:B------:R-:W-:Y:S03]  /*17540*/  FMUL.FTZ R20, R3.reuse, R128 ;  /* 0x0000008003147220 */ /* 0x040fe60000410000 */
[C---:B------:R-:W-:Y:S02]  /*17550*/  FMUL.FTZ R21, R3.reuse, R129 ;  /* 0x0000008103157220 */ /* 0x040fe40000410000 */
[C---:B------:R-:W-:Y:S02]  /*17560*/  FMUL.FTZ R47, R0.reuse, R159 ;  /* 0x0000009f002f7220 */ /* 0x040fe40000410000 */
[C---:B------:R-:W-:Y:S01]  /*17570*/  HMMA.16816.F32 R16, R168.reuse, R22, R16 ;  /* 0x00000016a810723c */ /* 0x040fe20000001810 */
[C---:B------:R-:W-:Y:S03]  /*17580*/  FMUL.FTZ R26, R0.reuse, R134 ;  /* 0x00000086001a7220 */ /* 0x040fe60000410000 */
[C---:B------:R-:W-:Y:S02]  /*17590*/  FMUL.FTZ R27, R0.reuse, R135 ;  /* 0x00000087001b7220 */ /* 0x040fe40000410000 */
[----:B------:R-:W-:Y:S02]  /*175a0*/  FMUL.FTZ R30, R0, R138 ;  /* 0x0000008a001e7220 */ /* 0x000fe40000410000 */
[C---:B------:R-:W-:Y:S04]  /*175b0*/  FMUL.FTZ R22, R2.reuse, R130 ;  /* 0x0000008202167220 */ /* 0x040fe80000410000 */
[----:B------:R-:W-:Y:S02]  /*175c0*/  FMUL.FTZ R23, R2, R131 ;  /* 0x0000008302177220 */ /* 0x000fe40000410000 */
[----:B------:R-:W-:Y:S01]  /*175d0*/  LDSM.16.MT88.4 R128, [R166+0x800] ;  /* 0x00080000a680783b */ /* 0x000fe20000004200 */
[C---:B------:R-:W-:Y:S02]  /*175e0*/  FMUL.FTZ R58, R0.reuse, R58 ;  /* 0x0000003a003a7220 */ /* 0x040fe40000410000 */
[C---:B------:R-:W-:Y:S02]  /*175f0*/  FMUL.FTZ R59, R0.reuse, R59 ;  /* 0x0000003b003b7220 */ /* 0x040fe40000410000 */
[-C--:B------:R-:W-:Y:S01]  /*17600*/  HMMA.16816.F32 R20, R168, R36.reuse, R20 ;  /* 0x00000024a814723c */ /* 0x080fe20000001814 */
[C---:B------:R-:W-:Y:S02]  /*17610*/  FMUL.FTZ R62, R0.reuse, R62 ;  /* 0x0000003e003e7220 */ /* 0x040fe40000410000 */
[C---:B------:R-:W-:Y:S02]  /*17620*/  FMUL.FTZ R63, R0.reuse, R63 ;  /* 0x0000003f003f7220 */ /* 0x040fe40000410000 */
[C---:B------:R-:W-:Y:S02]  /*17630*/  FMUL.FTZ R74, R0.reuse, R74 ;  /* 0x0000004a004a7220 */ /* 0x040fe40000410000 */
[C---:B------:R-:W-:Y:S01]  /*17640*/  FMUL.FTZ R75, R0.reuse, R75 ;  /* 0x0000004b004b7220 */ /* 0x040fe20000410000 */
[C---:B------:R-:W-:Y:S01]  /*17650*/  HMMA.16816.F32 R24, R112.reuse, R36, R24 ;  /* 0x000000247018723c */ /* 0x040fe20000001818 */
[C---:B------:R-:W-:Y:S03]  /*17660*/  FMUL.FTZ R31, R0.reuse, R139 ;  /* 0x0000008b001f7220 */ /* 0x040fe60000410000 */
[C---:B------:R-:W-:Y:S02]  /*17670*/  FMUL.FTZ R78, R0.reuse, R78 ;  /* 0x0000004e004e7220 */ /* 0x040fe40000410000 */
[C---:B------:R-:W-:Y:S02]  /*17680*/  FMUL.FTZ R79, R0.reuse, R79 ;  /* 0x0000004f004f7220 */ /* 0x040fe40000410000 */
[-C--:B------:R-:W-:Y:S01]  /*17690*/  HMMA.16816.F32 R28, R112, R38.reuse, R28 ;  /* 0x00000026701c723c */ /* 0x080fe2000000181c */
[C---:B------:R-:W-:Y:S03]  /*176a0*/  FMUL.FTZ R36, R3.reuse, R144 ;  /* 0x0000009003247220 */ /* 0x040fe60000410000 */
[----:B------:R-:W-:Y:S02]  /*176b0*/  FMUL.FTZ R37, R3, R145 ;  /* 0x0000009103257220 */ /* 0x000fe40000410000 */
[--C-:B--2---:R-:W-:Y:S02]  /*176c0*/  FFMA.FTZ R102, R175, c[0x0][0x2d0], -R101.reuse ;  /* 0x0000b400af667a23 */ /* 0x104fe40000010865 */
[C---:B------:R-:W-:Y:S01]  /*176d0*/  HMMA.16816.F32 R32, R168.reuse, R38, R32 ;  /* 0x00000026a820723c */ /* 0x040fe20000001820 */
[C---:B------:R-:W-:Y:S01]  /*176e0*/  FMUL.FTZ R90, R0.reuse, R90 ;  /* 0x0000005a005a7220 */ /* 0x040fe20000410000 */
[----:B------:R-:W-:Y:S02]  /*176f0*/  MUFU.EX2 R181, R102 ;  /* 0x0000006600b57308 */ /* 0x000fe40000000800 */
[C---:B------:R-:W-:Y:S02]  /*17700*/  FMUL.FTZ R91, R0.reuse, R91 ;  /* 0x0000005b005b7220 */ /* 0x040fe40000410000 */
[----:B------:R-:W-:Y:S02]  /*17710*/  FMUL.FTZ R94, R0, R94 ;  /* 0x0000005e005e7220 */ /* 0x000fe40000410000 */
[C---:B------:R-:W-:Y:S04]  /*17720*/  FMUL.FTZ R38, R2.reuse, R146 ;  /* 0x0000009202267220 */ /* 0x040fe80000410000 */
[----:B------:R-:W-:Y:S02]  /*17730*/  FMUL.FTZ R39, R2, R147 ;  /* 0x0000009302277220 */ /* 0x000fe40000410000 */
[----:B------:R-:W-:Y:S02]  /*17740*/  FMUL.FTZ R95, R0, R95 ;  /* 0x0000005f005f7220 */ /* 0x000fe40000410000 */
[----:B------:R-:W-:Y:S02]  /*17750*/  FFMA.FTZ R2, R186, c[0x0][0x2d0], -R101 ;  /* 0x0000b400ba027a23 */ /* 0x000fe40000010865 */
[----:B------:R-:W-:Y:S01]  /*17760*/  FFMA.FTZ R3, R3, R243, R228 ;  /* 0x000000f303037223 */ /* 0x000fe200000100e4 */
[-C--:B-1----:R-:W-:Y:S01]  /*17770*/  HMMA.16816.F32 R36, R168, R116.reuse, R36 ;  /* 0x00000074a824723c */ /* 0x082fe20000001824 */
[----:B------:R1:W-:Y:S01]  /*17780*/  MUFU.EX2 R176, R2 ;  /* 0x0000000200b07308 */ /* 0x0003e20000000800 */
[----:B------:R-:W-:Y:S02]  /*17790*/  FFMA.FTZ R0, R0, R250, R229 ;  /* 0x000000fa00007223 */ /* 0x000fe400000100e5 */
[----:B------:R-:W-:Y:S04]  /*177a0*/  FADD.FTZ R3, R240, R3 ;  /* 0x00000003f0037221 */ /* 0x000fe80000010000 */
[C---:B------:R-:W-:Y:S01]  /*177b0*/  HMMA.16816.F32 R40, R112.reuse, R116, R40 ;  /* 0x000000747028723c */ /* 0x040fe20000001828 */
[----:B------:R-:W-:Y:S07]  /*177c0*/  FADD.FTZ R3, R241, R3 ;  /* 0x00000003f1037221 */ /* 0x000fee0000010000 */
[-C--:B------:R-:W-:Y:S08]  /*177d0*/  HMMA.16816.F32 R44, R112, R118.reuse, R44 ;  /* 0x00000076702c723c */ /* 0x080ff0000000182c */
[C---:B------:R-:W-:Y:S01]  /*177e0*/  HMMA.16816.F32 R48, R168.reuse, R118, R48 ;  /* 0x00000076a830723c */ /* 0x040fe20000001830 */
[----:B------:R-:W2:Y:S03]  /*177f0*/  LDSM.16.MT88.4 R116, [R167+0xc00] ;  /* 0x000c0000a774783b */ /* 0x000ea60000004200 */
[--C-:B-1----:R-:W-:Y:S04]  /*17800*/  FFMA.FTZ R2, R187, c[0x0][0x2d0], -R101.reuse ;  /* 0x0000b400bb027a23 */ /* 0x102fe80000010865 */
[----:B------:R-:W1:Y:S04]  /*17810*/  MUFU.EX2 R104, R2 ;  /* 0x0000000200687308 */ /* 0x000e680000000800 */
[----:B-1----:R-:W-:Y:S01]  /*17820*/  F2FP.PACK_AB R173, R104, R176 ;  /* 0x000000b068ad723e */ /* 0x002fe200000000ff */
[--C-:B------:R-:W-:Y:S02]  /*17830*/  FFMA.FTZ R2, R188, c[0x0][0x2d0], -R101.reuse ;  /* 0x0000b400bc027a23 */ /* 0x100fe40000010865 */
[----:B------:R-:W-:Y:S03]  /*17840*/  FFMA.FTZ R101, R105, c[0x0][0x2d0], -R101 ;  /* 0x0000b40069657a23 */ /* 0x000fe60000010865 */
[----:B------:R1:W-:Y:S01]  /*17850*/  MUFU.EX2 R177, R2 ;  /* 0x0000000200b17308 */ /* 0x0003e20000000800 */
[-C--:B--2---:R-:W-:Y:S09]  /*17860*/  HMMA.16816.F32 R52, R168, R116.reuse, R52 ;  /* 0x00000074a834723c */ /* 0x084ff20000001834 */
[----:B------:R-:W2:Y:S01]  /*17870*/  MUFU.EX2 R102, R101 ;  /* 0x0000006500667308 */ /* 0x000ea20000000800 */
[C---:B------:R-:W-:Y:S08]  /*17880*/  HMMA.16816.F32 R56, R112.reuse, R116, R56 ;  /* 0x000000747038723c */ /* 0x040ff00000001838 */
[-C--:B------:R-:W-:Y:S01]  /*17890*/  HMMA.16816.F32 R60, R112, R118.reuse, R60 ;  /* 0x00000076703c723c */ /* 0x080fe2000000183c */
[----:B-1----:R-:W-:Y:S07]  /*178a0*/  FFMA.FTZ R2, R100, R249, R231 ;  /* 0x000000f964027223 */ /* 0x002fee00000100e7 */
[C---:B------:R-:W-:Y:S01]  /*178b0*/  HMMA.16816.F32 R64, R168.reuse, R118, R64 ;  /* 0x00000076a840723c */ /* 0x040fe20000001840 */
[----:B------:R-:W1:Y:S03]  /*178c0*/  LDSM.16.MT88.4 R116, [R166+0x1800] ;  /* 0x00180000a674783b */ /* 0x000e660000004200 */
[----:B------:R-:W-:Y:S01]  /*178d0*/  FADD.FTZ R100, R232, R2 ;  /* 0x00000002e8647221 */ /* 0x000fe20000010000 */
[----:B--2---:R-:W-:Y:S01]  /*178e0*/  F2FP.PACK_AB R175, R102, R177 ;  /* 0x000000b166af723e */ /* 0x004fe200000000ff */
        /* <DEDUP_REMOVED lines=10> */
[----:B------:R-:W-:Y:S02]  /*17990*/  FADD.FTZ R3, R234, R3 ;  /* 0x00000003ea037221 */ /* 0x000fe40000010000 */
[----:B------:R-:W-:Y:S02]  /*179a0*/  FADD.FTZ R2, R223, R2 ;  /* 0x00000002df027221 */ /* 0x000fe40000010000 */
[----:B------:R-:W-:Y:S04]  /*179b0*/  FADD.FTZ R3, R179, R3 ;  /* 0x00000003b3037221 */ /* 0x000fe80000010000 */
[----:B------:R-:W-:Y:S04]  /*179c0*/  FADD.FTZ R3, R178, R3 ;  /* 0x00000003b2037221 */ /* 0x000fe80000010000 */
[----:B------:R-:W-:Y:S01]  /*179d0*/  FADD.FTZ R3, R180, R3 ;  /* 0x00000003b4037221 */ /* 0x000fe20000010000 */
[-C--:B-1----:R-:W-:Y:S03]  /*179e0*/  HMMA.16816.F32 R68, R168, R116.reuse, R68 ;  /* 0x00000074a844723c */ /* 0x082fe60000001844 */
[----:B------:R-:W-:Y:S05]  /*179f0*/  FADD.FTZ R3, R181, R3 ;  /* 0x00000003b5037221 */ /* 0x000fea0000010000 */
[C---:B------:R-:W-:Y:S08]  /*17a00*/  HMMA.16816.F32 R72, R112.reuse, R116, R72 ;  /* 0x000000747048723c */ /* 0x040ff00000001848 */
[-C--:B------:R-:W-:Y:S08]  /*17a10*/  HMMA.16816.F32 R76, R112, R118.reuse, R76 ;  /* 0x00000076704c723c */ /* 0x080ff0000000184c */
[C---:B------:R-:W-:Y:S01]  /*17a20*/  HMMA.16816.F32 R80, R168.reuse, R118, R80 ;  /* 0x00000076a850723c */ /* 0x040fe20000001850 */
[----:B------:R-:W1:Y:S07]  /*17a30*/  LDSM.16.MT88.4 R116, [R167+0x1800] ;  /* 0x00180000a774783b */ /* 0x000e6e0000004200 */
[-C--:B-1----:R-:W-:Y:S08]  /*17a40*/  HMMA.16816.F32 R84, R168, R116.reuse, R84 ;  /* 0x00000074a854723c */ /* 0x082ff00000001854 */
[C---:B------:R-:W-:Y:S07]  /*17a50*/  HMMA.16816.F32 R88, R112.reuse, R116, R88 ;  /* 0x000000747058723c */ /* 0x040fee0000001858 */
        /* <DEDUP_REMOVED lines=8> */
[----:B------:R-:W-:Y:S04]  /*17ae0*/  F2FP.PACK_AB R118, R216, R221 ;  /* 0x000000ddd876723e */ /* 0x000fe800000000ff */
[----:B------:R-:W-:Y:S01]  /*17af0*/  F2FP.PACK_AB R119, R181, R180 ;  /* 0x000000b4b577723e */ /* 0x000fe200000000ff */
[-C--:B------:R-:W-:Y:S01]  /*17b00*/  HMMA.16816.F32 R4, R112, R120.reuse, R4 ;  /* 0x000000787004723c */ /* 0x080fe20000001804 */
[----:B------:R-:W-:Y:S02]  /*17b10*/  F2FP.PACK_AB R168, R213, R183 ;  /* 0x000000b7d5a8723e */ /* 0x000fe400000000ff */
[----:B------:R-:W-:Y:S02]  /*17b20*/  F2FP.PACK_AB R169, R209, R210 ;  /* 0x000000d2d1a9723e */ /* 0x000fe400000000ff */
[----:B------:R-:W-:Y:S02]  /*17b30*/  F2FP.PACK_AB R170, R211, R212 ;  /* 0x000000d4d3aa723e */ /* 0x000fe400000000ff */
[----:B------:R-:W-:Y:S01]  /*17b40*/  F2FP.PACK_AB R171, R207, R208 ;  /* 0x000000d0cfab723e */ /* 0x000fe200000000ff */
        /* <DEDUP_REMOVED lines=23> */
[-C--:B--2---:R-:W-:Y:S08]  /*17cc0*/  HMMA.16816.F32 R84, R112, R124.reuse, R84 ;  /* 0x0000007c7054723c */ /* 0x084ff00000001854 */
[C---:B------:R-:W-:Y:S08]  /*17cd0*/  HMMA.16816.F32 R88, R116.reuse, R124, R88 ;  /* 0x0000007c7458723c */ /* 0x040ff00000001858 */
[-C--:B------:R-:W-:Y:S08]  /*17ce0*/  HMMA.16816.F32 R92, R116, R126.reuse, R92 ;  /* 0x0000007e745c723c */ /* 0x080ff0000000185c */
[----:B------:R-:W-:Y:S08]  /*17cf0*/  HMMA.16816.F32 R96, R112, R126, R96 ;  /* 0x0000007e7060723c */ /* 0x000ff00000001860 */
[-C--:B------:R-:W-:Y:S01]  /*17d00*/  HMMA.16816.F32 R112, R168, R128.reuse, R4 ;  /* 0x00000080a870723c */ /* 0x080fe20000001804 */
        /* <DEDUP_REMOVED lines=18> */
[----:B------:R-:W-:Y:S03]  /*17e30*/  MOV R100, R108 ;  /* 0x0000006c00647202 */ /* 0x000fe60000000f00 */
[----:B------:R-:W-:Y:S02]  /*17e40*/  FADD.FTZ R4, R217, R0 ;  /* 0x00000000d9047221 */ /* 0x000fe40000010000 */
[----:B------:R-:W-:Y:S02]  /*17e50*/  FADD.FTZ R0, R222, R5 ;  /* 0x00000005de007221 */ /* 0x000fe40000010000 */
[C---:B------:R-:W-:Y:S01]  /*17e60*/  HMMA.16816.F32 R64, R168.reuse, R6, R64 ;  /* 0x00000006a840723c */ /* 0x040fe20000001840 */
[----:B------:R-:W-:Y:S03]  /*17e70*/  FADD.FTZ R4, R218, R4 ;  /* 0x00000004da047221 */ /* 0x000fe60000010000 */
[----:B------:R-:W-:Y:S03]  /*17e80*/  FADD.FTZ R5, R224, R0 ;  /* 0x00000000e0057221 */ /* 0x000fe60000010000 */
[----:B------:R-:W-:Y:S01]  /*17e90*/  FADD.FTZ R6, R225, R2 ;  /* 0x00000002e1067221 */ /* 0x000fe20000010000 */
[-C--:B--2---:R-:W-:Y:S01]  /*17ea0*/  HMMA.16816.F32 R68, R168, R8.reuse, R68 ;  /* 0x00000008a844723c */ /* 0x084fe20000001844 */
[----:B------:R-:W-:Y:S03]  /*17eb0*/  FADD.FTZ R2, R221, R4 ;  /* 0x00000004dd027221 */ /* 0x000fe60000010000 */
[----:B------:R-:W-:Y:S02]  /*17ec0*/  FADD.FTZ R0, R227, R6 ;  /* 0x00000006e3007221 */ /* 0x000fe40000010000 */
        /* <DEDUP_REMOVED lines=11> */
[----:B------:R-:W-:Y:S02]  /*17f80*/  FADD.FTZ R3, R185, R0 ;  /* 0x00000000b9037221 */ /* 0x000fe40000010000 */
[----:B------:R-:W-:Y:S02]  /*17f90*/  FADD.FTZ R0, R212, R4 ;  /* 0x00000004d4007221 */ /* 0x000fe40000010000 */
[-C--:B---3--:R-:W-:Y:S01]  /*17fa0*/  HMMA.16816.F32 R84, R168, R12.reuse, R84 ;  /* 0x0000000ca854723c */ /* 0x088fe20000001854 */
        /* <DEDUP_REMOVED lines=10> */
[----:B------:R-:W-:Y:S01]  /*18050*/  FADD.FTZ R250, R102, R0 ;  /* 0x0000000066fa7221 */ /* 0x000fe20000010000 */
[----:B------:R-:W-:Y:S03]  /*18060*/  MOV R102, R106 ;  /* 0x0000006a00667202 */ /* 0x000fe60000000f00 */
[----:B------:R-:W-:Y:S01]  /*18070*/  HMMA.16816.F32 R96, R168, R14, R96 ;  /* 0x0000000ea860723c */ /* 0x000fe20000001860 */
[----:B------:R-:W-:-:S07]  /*18080*/  @P0 BRA `(.L_x_850) ;  /* 0xffffbd7000000947 */ /* 0x000fce000383ffff */
.L_x_829:
[----:B------:R-:W2:Y:S01]  /*18090*/  LDL R0, [R1+0x20] ;  /* 0x0000200001007983 */ /* 0x000ea20000100800 */
[----:B------:R-:W-:-:S02]  /*180a0*/  IMAD.MOV.U32 R2, RZ, RZ, c[0x0][0x2c4] ;  /* 0x0000b100ff027624 */ /* 0x000fc400078e00ff */
        /* <DEDUP_REMOVED lines=20> */
.L_x_853:
[----:B------:R-:W-:-:S04]  /*181f0*/  MOV R3, c[0x0][0x32c] ;  /* 0x0000cb0000037a02 */ /* 0x000fc80000000f00 */
[----:B------:R-:W-:-:S13]  /*18200*/  ISETP.NE.AND P0, PT, R3, 0x1, PT ;  /* 0x000000010300780c */ /* 0x000fda0003f05270 */
[----:B------:R-:W-:-:S05]  /*18210*/  @P0 IMAD.HI.U32 R3, R0, c[0x0][0x330], RZ ;  /* 0x0000cc0000030a27 */ /* 0x000fca00078e00ff */
[----:B------:R-:W-:Y:S02]  /*18220*/  @P0 SHF.R.U32.HI R0, RZ, c[0x0][0x334], R3 ;  /* 0x0000cd00ff000a19 */ /* 0x000fe40000011603 */
.L_x_854:
[----:B------:R-:W-:Y:S05]  /*18230*/  BSYNC B0 ;  /* 0x0000000000007941 */ /* 0x000fea0003800000 */
.L_x_852:
[----:B------:R-:W-:-:S05]  /*18240*/  IMAD R0, R0, c[0x0][0x32c], RZ ;  /* 0x0000cb0000007a24 */ /* 0x000fca00078e02ff */
[----:B------:R-:W-:-:S03]  /*18250*/  IMNMX R2, R2, R0, !PT ;  /* 0x0000000002027217 */ /* 0x000fc60007800200 */
.L_x_851:
        /* <DEDUP_REMOVED lines=8> */
.L_x_860:
[----:B------:R-:W2:Y:S01]  /*182e0*/  LDL R102, [R1+0x18] ;  /* 0x0000180001667983 */ /* 0x000ea20000100800 */
[----:B------:R-:W-:Y:S04]  /*182f0*/  DEPBAR.LE SB0, 0x0 ;  /* 0x000080000000791a */ /* 0x000fe80000000000 */
[----:B------:R-:W1:Y:S01]  /*18300*/  S2R R101, SR_TID.X ;  /* 0x0000000000657919 */ /* 0x000e620000002100 */
        /* <DEDUP_REMOVED lines=68> */
.L_x_857:
[----:B-1-34-:R-:W-:Y:S05]  /*18750*/  BSYNC B0 ;  /* 0x0000000000007941 */ /* 0x01afea0003800000 */
.L_x_856:
        /* <DEDUP_REMOVED lines=134> */
[----:B------:R-:W-:Y:S02]  /*18fc0*/  FMUL.FTZ R4, R48, c[0x0][0x320] ;  /* 0x0000c80030047a20 */ /* 0x000fe40000410000 */
[----:B-1----:R-:W-:Y:S04]  /*18fd0*/  FMUL.FTZ R0, R16, c[0x0][0x320] ;  /* 0x0000c80010007a20 */ /* 0x002fe80000410000 */
        /* <DEDUP_REMOVED lines=59> */
[----:B------:R1:W1:Y:S01]  /*19390*/  MUFU.TANH R18, R0 ;  /* 0x0000000000127308 */ /* 0x0002620000002400 */
[----:B------:R-:W-:-:S05]  /*193a0*/  @!P0 BRA `(.L_x_859) ;  /* 0x0000040000008947 */ /* 0x000fca0003800000 */
[----:B--234-:R-:W-:Y:S01]  /*193b0*/  SHF.R.S32.HI R102, RZ, 0x1f, R101 ;  /* 0x0000001fff667819 */ /* 0x01cfe20000011465 */
[----:B------:R-:W2:Y:S03]  /*193c0*/  LDL.64 R222, [R1+0x8] ;  /* 0x0000080001de7983 */ /* 0x000ea60000100a00 */
[----:B------:R-:W-:Y:S03]  /*193d0*/  LEA.HI R102, R102, R101, RZ, 0x2 ;  /* 0x0000006566667211 */ /* 0x000fe600078f10ff */
[----:B------:R-:W3:Y:S01]  /*193e0*/  LDL R101, [R1+0x4] ;  /* 0x0000040001657983 */ /* 0x000ee20000100800 */
        /* <DEDUP_REMOVED lines=15> */
[----:B------:R-:W-:Y:S04]  /*194e0*/  @P0 IMAD R6, R7, 0x30, RZ ;  /* 0x0000003007060824 */ /* 0x000fe800078e02ff */
[----:B------:R-:W-:Y:S01]  /*194f0*/  @P0 IMAD.IADD R8, R6, 0x1, R5 ;  /* 0x0000000106080824 */ /* 0x000fe200078e0205 */
[--C-:B--2---:R-:W-:Y:S04]  /*19500*/  @P0 IADD3 R15, P2, P1, R4, 0x20, R222.reuse ;  /* 0x00000020040f0810 */ /* 0x104fe8000795e0de */
[--C-:B---3--:R-:W-:Y:S02]  /*19510*/  @P0 IADD3.X R17, R8, RZ, R101.reuse, P2, P1 ;  /* 0x000000ff08110210 */ /* 0x108fe400017e2465 */
[----:B------:R-:W-:Y:S02]  /*19520*/  ISETP.GE.AND P1, PT, R0, 0x1, PT ;  /* 0x000000010000780c */ /* 0x000fe40003f26270 */
[--C-:B------:R-:W-:Y:S04]  /*19530*/  @P0 IADD3 R14, P3, P2, R4, 0x40, R222.reuse ;  /* 0x00000040040e0810 */ /* 0x100fe80007a7e0de */
[--C-:B------:R-:W-:Y:S07]  /*19540*/  @P0 IADD3.X R16, R8, RZ, R101.reuse, P3, P2 ;  /* 0x000000ff08100210 */ /* 0x100fee0001fe4465 */
        /* <DEDUP_REMOVED lines=13> */
[C---:B------:R-:W-:Y:S04]  /*19620*/  @P1 IADD3 R6, P2, R5.reuse, c[0x0][0x1c8], RZ ;  /* 0x0000720005061a10 */ /* 0x040fe80007f5e0ff */
[----:B------:R-:W-:Y:S05]  /*19630*/  @P1 IADD3.X R7, R0, c[0x0][0x1cc], RZ, P2, !PT ;  /* 0x0000730000071a10 */ /* 0x000fea00017fe4ff */
[----:B------:R-:W-:Y:S01]  /*19640*/  @!PT LDS RZ, [RZ] ;  /* 0x00000000fffff984 */ /* 0x000fe20000000800 */
[----:B------:R-:W-:Y:S01]  /*19650*/  @!PT LDS RZ, [RZ] ;  /* 0x00000000fffff984 */ /* 0x000fe20000000800 */
[----:B------:R-:W-:Y:S01]  /*19660*/  @!PT LDS RZ, [RZ] ;  /* 0x00000000fffff984 */ /* 0x000fe20000000800 */
[----:B------:R1:W-:Y:S02]  /*19670*/  @P1 LDGSTS.E.BYPASS.LTC128B.128 [R204+0x3c80], [R6.64], !P6 ;  /* 0x03c8000006cc1fae */ /* 0x0003e4000f101d46 */
[C---:B-1----:R-:W-:Y:S04]  /*19680*/  @P1 IADD3 R6, P3, R5.reuse, 0x40, RZ ;  /* 0x0000004005061810 */ /* 0x042fe80007f7e0ff */
[----:B------:R-:W-:Y:S04]  /*19690*/  @P1 IADD3 R12, P2, R6, c[0x0][0x1c8], RZ ;  /* 0x00007200060c1a10 */ /* 0x000fe80007f5e0ff */
[--C-:B------:R-:W-:Y:S02]  /*196a0*/  @P1 IADD3.X R13, RZ, c[0x0][0x1cc], R0.reuse, P2, P3 ;  /* 0x00007300ff0d1a10 */ /* 0x100fe400017e6400 */
[----:B------:R-:W-:Y:S03]  /*196b0*/  @P1 IADD3 R5, P3, R5, 0x80, RZ ;  /* 0x0000008005051810 */ /* 0x000fe60007f7e0ff */
[----:B------:R1:W-:Y:S01]  /*196c0*/  @P1 LDGSTS.E.BYPASS.LTC128B.128 [R204+0x4880], [R12.64], !P5 ;  /* 0x048800000ccc1fae */ /* 0x0003e2000e901d46 */
[----:B------:R-:W-:Y:S04]  /*196d0*/  @P1 IADD3 R10, P2, R5, c[0x0][0x1c8], RZ ;  /* 0x00007200050a1a10 */ /* 0x000fe80007f5e0ff */
[----:B------:R-:W-:Y:S02]  /*196e0*/  @P1 IADD3.X R11, RZ, c[0x0][0x1cc], R0, P2, P3 ;  /* 0x00007300ff0b1a10 */ /* 0x000fe400017e6400 */
[----:B------:R-:W-:Y:S03]  /*196f0*/  @P0 IADD3 R0, P2, R222, R4, RZ ;  /* 0x00000004de000210 */ /* 0x000fe60007f5e0ff */
[----:B------:R1:W-:Y:S02]  /*19700*/  @P1 LDGSTS.E.BYPASS.LTC128B.128 [R204+0x5480], [R10.64], !P4 ;  /* 0x054800000acc1fae */ /* 0x0003e4000e101d46 */
[----:B------:R-:W-:Y:S01]  /*19710*/  @P0 IMAD.X R4, R8, 0x1, R101, P2 ;  /* 0x0000000108040824 */ /* 0x000fe200010e0665 */
[C---:B------:R-:W-:Y:S04]  /*19720*/  @P0 LEA R8, P2, R0.reuse, c[0x0][0x1c8], 0x1 ;  /* 0x0000720000080a11 */ /* 0x040fe800078408ff */
[----:B------:R-:W-:Y:S02]  /*19730*/  @P0 LEA.HI.X R9, R0, c[0x0][0x1cc], R4, 0x1, P2 ;  /* 0x0000730000090a11 */ /* 0x000fe400010f0c04 */
[C---:B------:R-:W-:Y:S03]  /*19740*/  @P0 LEA R6, P2, R15.reuse, c[0x0][0x1c8], 0x1 ;  /* 0x000072000f060a11 */ /* 0x040fe600078408ff */
[----:B------:R1:W-:Y:S01]  /*19750*/  @P0 LDGSTS.E.BYPASS.LTC128B.128 [R204+0x4480], [R8.64], !P6 ;  /* 0x0448000008cc0fae */ /* 0x0003e2000f101d46 */
[----:B------:R-:W-:Y:S02]  /*19760*/  @P0 LEA.HI.X R7, R15, c[0x0][0x1cc], R17, 0x1, P2 ;  /* 0x000073000f070a11 */ /* 0x000fe400010f0c11 */
[C---:B------:R-:W-:Y:S03]  /*19770*/  @P0 LEA R4, P2, R14.reuse, c[0x0][0x1c8], 0x1 ;  /* 0x000072000e040a11 */ /* 0x040fe600078408ff */
[----:B------:R1:W-:Y:S01]  /*19780*/  @P0 LDGSTS.E.BYPASS.LTC128B.128 [R204+0x5080], [R6.64], !P5 ;  /* 0x0508000006cc0fae */ /* 0x0003e2000e901d46 */
[----:B------:R-:W-:Y:S05]  /*19790*/  @P0 LEA.HI.X R5, R14, c[0x0][0x1cc], R16, 0x1, P2 ;  /* 0x000073000e050a11 */ /* 0x000fea00010f0c10 */
[----:B------:R1:W-:Y:S04]  /*197a0*/  @P0 LDGSTS.E.BYPASS.LTC128B.128 [R204+0x5c80], [R4.64], !P4 ;  /* 0x05c8000004cc0fae */ /* 0x0003e8000e101d46 */
.L_x_859:
[----:B--234-:R-:W-:Y:S05]  /*197b0*/  BSYNC B0 ;  /* 0x0000000000007941 */ /* 0x01cfea0003800000 */
.L_x_858:
        /* <DEDUP_REMOVED lines=55> */
[----:B------:R-:W-:Y:S04]  /*19b30*/  FMNMX.FTZ R0, R220, R6, !PT ;  /* 0x00000006dc007209 */ /* 0x000fe80007810000 */
[----:B------:R-:W-:Y:S01]  /*19b40*/  FMNMX.FTZ R6, R219, R0, !PT ;  /* 0x00000000db067209 */ /* 0x000fe20007810000 */
[----:B------:R-:W-:Y:S01]  /*19b50*/  FADD.FTZ R0, -R108, R2 ;  /* 0x000000026c007221 */ /* 0x000fe20000010100 */
[----:B--2---:R-:W-:Y:S02]  /*19b60*/  FMNMX.FTZ R107, R4, R7, !PT ;  /* 0x00000007046b7209 */ /* 0x004fe40007810000 */
[----:B------:R-:W-:Y:S01]  /*19b70*/  FMNMX.FTZ R4, R212, R6, !PT ;  /* 0x00000006d4047209 */ /* 0x000fe20007810000 */
[----:B------:R-:W-:Y:S03]  /*19b80*/  FMUL.FTZ R2, R0, c[0x0][0x2d0] ;  /* 0x0000b40000027a20 */ /* 0x000fe60000410000 */
[----:B------:R-:W-:Y:S01]  /*19b90*/  FMNMX.FTZ R0, R211, R4, !PT ;  /* 0x00000004d3007209 */ /* 0x000fe20007810000 */
[----:B------:R1:W2:Y:S01]  /*19ba0*/  MUFU.EX2 R102, R2 ;  /* 0x0000000200667308 */ /* 0x0002a20000000800 */
[----:B---3--:R-:W-:Y:S01]  /*19bb0*/  FMNMX.FTZ R5, R5, R8, !PT ;  /* 0x0000000805057209 */ /* 0x008fe20007810000 */
[----:B------:R-:W-:Y:S01]  /*19bc0*/  FMUL.FTZ R4, R107, c[0x0][0x2d0] ;  /* 0x0000b4006b047a20 */ /* 0x000fe20000410000 */
[----:B------:R-:W-:Y:S03]  /*19bd0*/  FMNMX.FTZ R0, R105, R0, !PT ;  /* 0x0000000069007209 */ /* 0x000fe60007810000 */
[----:B------:R-:W3:Y:S01]  /*19be0*/  SHFL.BFLY PT, R8, R5, 0x1, 0x1f ;  /* 0x0c201f0005087f89 */ /* 0x000ee200000e0000 */
[----:B------:R-:W-:Y:S01]  /*19bf0*/  FMNMX.FTZ R0, R104, R0, !PT ;  /* 0x0000000068007209 */ /* 0x000fe20007810000 */
[----:B-1----:R-:W-:Y:S06]  /*19c00*/  FADD.FTZ R2, -R107, R3 ;  /* 0x000000036b027221 */ /* 0x002fec0000010100 */
[----:B------:R-:W1:Y:S01]  /*19c10*/  SHFL.BFLY PT, R3, R0, 0x2, 0x1f ;  /* 0x0c401f0000037f89 */ /* 0x000e6200000e0000 */
[----:B--2---:R-:W-:Y:S02]  /*19c20*/  FMUL.FTZ R16, R102, R124 ;  /* 0x0000007c66107220 */ /* 0x004fe40000410000 */
[----:B------:R-:W-:Y:S01]  /*19c30*/  FMUL.FTZ R2, R2, c[0x0][0x2d0] ;  /* 0x0000b40002027a20 */ /* 0x000fe20000410000 */
[----:B---3--:R-:W-:Y:S01]  /*19c40*/  FMNMX.FTZ R106, R5, R8, !PT ;  /* 0x00000008056a7209 */ /* 0x008fe20007810000 */
[----:B------:R-:W-:Y:S02]  /*19c50*/  FMUL.FTZ R5, R108, c[0x0][0x2d0] ;  /* 0x0000b4006c057a20 */ /* 0x000fe40000410000 */
[----:B------:R2:W3:Y:S01]  /*19c60*/  MUFU.EX2 R101, R2 ;  /* 0x0000000200657308 */ /* 0x0004e20000000800 */
[----:B------:R-:W-:Y:S02]  /*19c70*/  FMUL.FTZ R17, R102, R125 ;  /* 0x0000007d66117220 */ /* 0x000fe40000410000 */
[--C-:B------:R-:W-:Y:S02]  /*19c80*/  FFMA.FTZ R6, R188, c[0x0][0x2d0], -R5.reuse ;  /* 0x0000b400bc067a23 */ /* 0x100fe40000010805 */
[--C-:B------:R-:W-:Y:S02]  /*19c90*/  FFMA.FTZ R172, R32, c[0x0][0x2d0], -R5.reuse ;  /* 0x0000b40020ac7a23 */ /* 0x100fe40000010805 */
[--C-:B------:R-:W-:Y:S02]  /*19ca0*/  FFMA.FTZ R175, R184, c[0x0][0x2d0], -R5.reuse ;  /* 0x0000b400b8af7a23 */ /* 0x100fe40000010805 */
[--C-:B------:R-:W-:Y:S01]  /*19cb0*/  FFMA.FTZ R174, R179, c[0x0][0x2d0], -R5.reuse ;  /* 0x0000b400b3ae7a23 */ /* 0x100fe20000010805 */
[----:B------:R-:W-:Y:S01]  /*19cc0*/  MUFU.EX2 R222, R6 ;  /* 0x0000000600de7308 */ /* 0x000fe20000000800 */
[--C-:B------:R-:W-:Y:S02]  /*19cd0*/  FFMA.FTZ R179, R27, c[0x0][0x2d0], -R4.reuse ;  /* 0x0000b4001bb37a23 */ /* 0x100fe40000010804 */
[--C-:B------:R-:W-:Y:S02]  /*19ce0*/  FFMA.FTZ R173, R168, c[0x0][0x2d0], -R5.reuse ;  /* 0x0000b400a8ad7a23 */ /* 0x100fe40000010805 */
[--C-:B------:R-:W-:Y:S01]  /*19cf0*/  FFMA.FTZ R184, R24, c[0x0][0x2d0], -R5.reuse ;  /* 0x0000b40018b87a23 */ /* 0x100fe20000010805 */
[----:B-1----:R-:W-:Y:S01]  /*19d00*/  FMNMX.FTZ R0, R0, R3, !PT ;  /* 0x0000000300007209 */ /* 0x002fe20007810000 */
[--C-:B------:R-:W-:Y:S02]  /*19d10*/  FFMA.FTZ R3, R191, c[0x0][0x2d0], -R4.reuse ;  /* 0x0000b400bf037a23 */ /* 0x100fe40000010804 */
[----:B------:R-:W-:Y:S01]  /*19d20*/  FFMA.FTZ R168, R31, c[0x0][0x2d0], -R4 ;  /* 0x0000b4001fa87a23 */ /* 0x000fe20000010804 */
[----:B------:R-:W-:Y:S01]  /*19d30*/  MUFU.EX2 R226, R175 ;  /* 0x000000af00e27308 */ /* 0x000fe20000000800 */
[----:B------:R-:W-:Y:S02]  /*19d40*/  FMUL.FTZ R32, R102, R140 ;  /* 0x0000008c66207220 */ /* 0x000fe40000410000 */
[----:B--2---:R-:W-:Y:S02]  /*19d50*/  FADD.FTZ R2, -R106, R100 ;  /* 0x000000646a027221 */ /* 0x004fe40000010100 */
[----:B------:R-:W-:Y:S02]  /*19d60*/  FMUL.FTZ R33, R102, R141 ;  /* 0x0000008d66217220 */ /* 0x000fe40000410000 */
[----:B------:R-:W-:Y:S02]  /*19d70*/  FMUL.FTZ R2, R2, c[0x0][0x2d0] ;  /* 0x0000b40002027a20 */ /* 0x000fe40000410000 */
[C---:B---3--:R-:W-:Y:S01]  /*19d80*/  FMUL.FTZ R34, R101.reuse, R142 ;  /* 0x0000008e65227220 */ /* 0x048fe20000410000 */
[----:B------:R1:W-:Y:S01]  /*19d90*/  MUFU.EX2 R223, R3 ;  /* 0x0000000300df7308 */ /* 0x0003e20000000800 */
[C---:B------:R-:W-:Y:S02]  /*19da0*/  FMUL.FTZ R35, R101.reuse, R143 ;  /* 0x0000008f65237220 */ /* 0x040fe40000410000 */
[C---:B------:R-:W-:Y:S01]  /*19db0*/  FMUL.FTZ R48, R102.reuse, R160 ;  /* 0x000000a066307220 */ /* 0x040fe20000410000 */
[----:B------:R-:W-:Y:S01]  /*19dc0*/  LDSM.16.MT88.4 R140, [R167+0x800] ;  /* 0x00080000a78c783b */ /* 0x000fe20000004200 */
        /* <DEDUP_REMOVED lines=10> */
[----:B------:R-:W-:Y:S01]  /*19e70*/  MUFU.EX2 R229, R174 ;  /* 0x000000ae00e57308 */ /* 0x000fe20000000800 */
[----:B------:R-:W-:Y:S02]  /*19e80*/  FMUL.FTZ R65, R102, R65 ;  /* 0x0000004166417220 */ /* 0x000fe40000410000 */
[C---:B------:R-:W-:Y:S02]  /*19e90*/  FMUL.FTZ R66, R101.reuse, R66 ;  /* 0x0000004265427220 */ /* 0x040fe40000410000 */
[--C-:B-1----:R-:W-:Y:S02]  /*19ea0*/  FFMA.FTZ R3, R176, c[0x0][0x2d0], -R5.reuse ;  /* 0x0000b400b0037a23 */ /* 0x102fe40000010805 */
[--C-:B------:R-:W-:Y:S02]  /*19eb0*/  FFMA.FTZ R176, R18, c[0x0][0x2d0], -R4.reuse ;  /* 0x0000b40012b07a23 */ /* 0x100fe40000010804 */
[C---:B------:R-:W-:Y:S01]  /*19ec0*/  FMUL.FTZ R18, R101.reuse, R126 ;  /* 0x0000007e65127220 */ /* 0x040fe20000410000 */
[----:B------:R1:W-:Y:S01]  /*19ed0*/  MUFU.EX2 R238, R3 ;  /* 0x0000000300ee7308 */ /* 0x0003e20000000800 */
[----:B------:R-:W-:Y:S02]  /*19ee0*/  FMUL.FTZ R67, R101, R67 ;  /* 0x0000004365437220 */ /* 0x000fe40000410000 */
[----:B------:R-:W-:Y:S02]  /*19ef0*/  FMUL.FTZ R68, R102, R68 ;  /* 0x0000004466447220 */ /* 0x000fe40000410000 */
[--C-:B--2---:R-:W-:Y:S02]  /*19f00*/  FFMA.FTZ R2, R187, c[0x0][0x2d0], -R5.reuse ;  /* 0x0000b400bb027a23 */ /* 0x104fe40000010805 */
[--C-:B------:R-:W-:Y:S02]  /*19f10*/  FFMA.FTZ R187, R29, c[0x0][0x2d0], -R5.reuse ;  /* 0x0000b4001dbb7a23 */ /* 0x100fe40000010805 */
[C---:B---3--:R-:W-:Y:S01]  /*19f20*/  FMUL.FTZ R8, R100.reuse, R116 ;  /* 0x0000007464087220 */ /* 0x048fe20000410000 */
        /* <DEDUP_REMOVED lines=8> */
[----:B------:R-:W-:Y:S02]  /*19fb0*/  FMUL.FTZ R41, R100, R149 ;  /* 0x0000009564297220 */ /* 0x000fe40000410000 */
[----:B-1----:R-:W-:Y:S02]  /*19fc0*/  FFMA.FTZ R3, R170, c[0x0][0x2d0], -R5 ;  /* 0x0000b400aa037a23 */ /* 0x002fe40000010805 */
[--C-:B------:R-:W-:Y:S02]  /*19fd0*/  FFMA.FTZ R170, R177, c[0x0][0x2d0], -R4.reuse ;  /* 0x0000b400b1aa7a23 */ /* 0x100fe40000010804 */
[--C-:B------:R-:W-:Y:S01]  /*19fe0*/  FFMA.FTZ R177, R19, c[0x0][0x2d0], -R4.reuse ;  /* 0x0000b40013b17a23 */ /* 0x100fe20000010804 */
[----:B------:R1:W-:Y:S01]  /*19ff0*/  MUFU.EX2 R241, R3 ;  /* 0x0000000300f17308 */ /* 0x0003e20000000800 */
[C---:B------:R-:W-:Y:S02]  /*1a000*/  FMUL.FTZ R19, R101.reuse, R127 ;  /* 0x0000007f65137220 */ /* 0x040fe40000410000 */
[----:B------:R-:W-:Y:S01]  /*1a010*/  FMUL.FTZ R44, R100, R156 ;  /* 0x0000009c642c7220 */ /* 0x000fe20000410000 */
[----:B------:R-:W-:Y:S01]  /*1a020*/  LDSM.16.MT88.4 R124, [R166+0x1000] ;  /* 0x00100000a67c783b */ /* 0x000fe20000004200 */
[--C-:B--2---:R-:W-:Y:S02]  /*1a030*/  FFMA.FTZ R2, R190, c[0x0][0x2d0], -R4.reuse ;  /* 0x0000b400be027a23 */ /* 0x104fe40000010804 */
[C---:B------:R-:W-:Y:S02]  /*1a040*/  FMUL.FTZ R45, R100.reuse, R157 ;  /* 0x0000009d642d7220 */ /* 0x040fe40000410000 */
[C---:B------:R-:W-:Y:S01]  /*1a050*/  FMUL.FTZ R56, R100.reuse, R56 ;  /* 0x0000003864387220 */ /* 0x040fe20000410000 */
[----:B------:R2:W-:Y:S01]  /*1a060*/  MUFU.EX2 R221, R2 ;  /* 0x0000000200dd7308 */ /* 0x0005e20000000800 */
[C---:B------:R-:W-:Y:S02]  /*1a070*/  FMUL.FTZ R57, R100.reuse, R57 ;  /* 0x0000003964397220 */ /* 0x040fe40000410000 */
[C---:B------:R-:W-:Y:S02]  /*1a080*/  FMUL.FTZ R60, R100.reuse, R60 ;  /* 0x0000003c643c7220 */ /* 0x040fe40000410000 */
[----:B------:R-:W-:Y:S02]  /*1a090*/  FMUL.FTZ R61, R100, R61 ;  /* 0x0000003d643d7220 */ /* 0x000fe40000410000 */
[----:B------:R-:W-:Y:S02]  /*1a0a0*/  FMUL.FTZ R69, R102, R69 ;  /* 0x0000004566457220 */ /* 0x000fe40000410000 */
[C---:B------:R-:W-:Y:S01]  /*1a0b0*/  FMUL.FTZ R70, R101.reuse, R70 ;  /* 0x0000004665467220 */ /* 0x040fe20000410000 */
[----:B------:R-:W-:Y:S01]  /*1a0c0*/  MUFU.EX2 R227, R170 ;  /* 0x000000aa00e37308 */ /* 0x000fe20000000800 */
[----:B------:R-:W-:Y:S02]  /*1a0d0*/  FMUL.FTZ R71, R101, R71 ;  /* 0x0000004765477220 */ /* 0x000fe40000410000 */
[----:B------:R-:W-:Y:S02]  /*1a0e0*/  FMUL.FTZ R72, R100, R72 ;  /* 0x0000004864487220 */ /* 0x000fe40000410000 */
[--C-:B-1----:R-:W-:Y:S02]  /*1a0f0*/  FFMA.FTZ R3, R169, c[0x0][0x2d0], -R4.reuse ;  /* 0x0000b400a9037a23 */ /* 0x102fe40000010804 */
[----:B------:R-:W-:Y:S02]  /*1a100*/  FMUL.FTZ R169, R106, c[0x0][0x2d0] ;  /* 0x0000b4006aa97a20 */ /* 0x000fe40000410000 */
[C---:B------:R-:W-:Y:S01]  /*1a110*/  FMUL.FTZ R73, R100.reuse, R73 ;  /* 0x0000004964497220 */ /* 0x040fe20000410000 */
[----:B------:R1:W-:Y:S01]  /*1a120*/  MUFU.EX2 R237, R3 ;  /* 0x0000000300ed7308 */ /* 0x0003e20000000800 */
[C---:B------:R-:W-:Y:S02]  /*1a130*/  FMUL.FTZ R76, R100.reuse, R76 ;  /* 0x0000004c644c7220 */ /* 0x040fe40000410000 */
[----:B------:R-:W-:Y:S01]  /*1a140*/  FMUL.FTZ R77, R100, R77 ;  /* 0x0000004d644d7220 */ /* 0x000fe20000410000 */
[----:B--2---:R-:W2:Y:S01]  /*1a150*/  SHFL.BFLY PT, R2, R0, 0x1, 0x1f ;  /* 0x0c201f0000027f89 */ /* 0x004ea200000e0000 */
[C---:B------:R-:W-:Y:S02]  /*1a160*/  FMUL.FTZ R80, R102.reuse, R80 ;  /* 0x0000005066507220 */ /* 0x040fe40000410000 */
[C---:B------:R-:W-:Y:S02]  /*1a170*/  FMUL.FTZ R81, R102.reuse, R81 ;  /* 0x0000005166517220 */ /* 0x040fe40000410000 */
[C---:B------:R-:W-:Y:S01]  /*1a180*/  FMUL.FTZ R82, R101.reuse, R82 ;  /* 0x0000005265527220 */ /* 0x040fe20000410000 */
[----:B------:R-:W-:Y:S01]  /*1a190*/  MUFU.EX2 R232, R172 ;  /* 0x000000ac00e87308 */ /* 0x000fe20000000800 */
[C---:B------:R-:W-:Y:S02]  /*1a1a0*/  FMUL.FTZ R83, R101.reuse, R83 ;  /* 0x0000005365537220 */ /* 0x040fe40000410000 */
[C---:B------:R-:W-:Y:S02]  /*1a1b0*/  FMUL.FTZ R84, R102.reuse, R84 ;  /* 0x0000005466547220 */ /* 0x040fe40000410000 */
[----:B------:R-:W-:Y:S02]  /*1a1c0*/  FMUL.FTZ R85, R102, R85 ;  /* 0x0000005566557220 */ /* 0x000fe40000410000 */
[C---:B------:R-:W-:Y:S02]  /*1a1d0*/  FMUL.FTZ R86, R101.reuse, R86 ;  /* 0x0000005665567220 */ /* 0x040fe40000410000 */
[----:B------:R-:W-:Y:S01]  /*1a1e0*/  FMUL.FTZ R87, R101, R87 ;  /* 0x0000005765577220 */ /* 0x000fe20000410000 */
[----:B------:R-:W-:Y:S01]  /*1a1f0*/  MUFU.EX2 R228, R168 ;  /* 0x000000a800e47308 */ /* 0x000fe20000000800 */
[C---:B------:R-:W-:Y:S02]  /*1a200*/  FMUL.FTZ R88, R100.reuse, R88 ;  /* 0x0000005864587220 */ /* 0x040fe40000410000 */
[----:B------:R-:W-:Y:S02]  /*1a210*/  FMUL.FTZ R89, R100, R89 ;  /* 0x0000005964597220 */ /* 0x000fe40000410000 */
[--C-:B-1----:R-:W-:Y:S02]  /*1a220*/  FFMA.FTZ R3, R210, c[0x0][0x2d0], -R169.reuse ;  /* 0x0000b400d2037a23 */ /* 0x102fe400000108a9 */
[----:B------:R-:W-:Y:S01]  /*1a230*/  FMUL.FTZ R92, R100, R92 ;  /* 0x0000005c645c7220 */ /* 0x000fe20000410000 */
[----:B--2---:R-:W-:Y:S01]  /*1a240*/  FMNMX.FTZ R2, R0, R2, !PT ;  /* 0x0000000200027209 */ /* 0x004fe20007810000 */
[--C-:B------:R-:W-:Y:S01]  /*1a250*/  FFMA.FTZ R0, R171, c[0x0][0x2d0], -R4.reuse ;  /* 0x0000b400ab007a23 */ /* 0x100fe20000010804 */
[----:B------:R1:W-:Y:S01]  /*1a260*/  MUFU.EX2 R190, R3 ;  /* 0x0000000300be7308 */ /* 0x0003e20000000800 */
[--C-:B------:R-:W-:Y:S02]  /*1a270*/  FFMA.FTZ R171, R178, c[0x0][0x2d0], -R4.reuse ;  /* 0x0000b400b2ab7a23 */ /* 0x100fe40000010804 */
[--C-:B------:R-:W-:Y:S02]  /*1a280*/  FFMA.FTZ R178, R26, c[0x0][0x2d0], -R4.reuse ;  /* 0x0000b4001ab27a23 */ /* 0x100fe40000010804 */
[----:B------:R-:W-:Y:S02]  /*1a290*/  FMUL.FTZ R93, R100, R93 ;  /* 0x0000005d645d7220 */ /* 0x000fe40000410000 */
[C---:B------:R-:W-:Y:S02]  /*1a2a0*/  FMUL.FTZ R96, R102.reuse, R96 ;  /* 0x0000006066607220 */ /* 0x040fe40000410000 */
[----:B------:R-:W-:Y:S01]  /*1a2b0*/  FMUL.FTZ R97, R102, R97 ;  /* 0x0000006166617220 */ /* 0x000fe20000410000 */
[----:B------:R2:W-:Y:S01]  /*1a2c0*/  MUFU.EX2 R240, R0 ;  /* 0x0000000000f07308 */ /* 0x0005e20000000800 */
[C---:B------:R-:W-:Y:S02]  /*1a2d0*/  FMUL.FTZ R98, R101.reuse, R98 ;  /* 0x0000006265627220 */ /* 0x040fe40000410000 */
[----:B------:R-:W-:Y:S02]  /*1a2e0*/  FMUL.FTZ R99, R101, R99 ;  /* 0x0000006365637220 */ /* 0x000fe40000410000 */
[--C-:B------:R-:W-:Y:S05]  /*1a2f0*/  FFMA.FTZ R132, R181, c[0x0][0x2d0], -R169.reuse ;  /* 0x0000b400b5847a23 */ /* 0x100fea00000108a9 */
[----:B------:R-:W-:Y:S01]  /*1a300*/  MUFU.EX2 R225, R171 ;  /* 0x000000ab00e17308 */ /* 0x000fe20000000800 */
[----:B-1----:R-:W-:Y:S09]  /*1a310*/  FFMA.FTZ R3, R208, c[0x0][0x2d0], -R169 ;  /* 0x0000b400d0037a23 */ /* 0x002ff200000108a9 */
[----:B------:R1:W4:Y:S01]  /*1a320*/  MUFU.EX2 R234, R3 ;  /* 0x0000000300ea7308 */ /* 0x0003220000000800 */
[----:B--2---:R-:W-:Y:S02]  /*1a330*/  FADD.FTZ R0, -R2, R103 ;  /* 0x0000006702007221 */ /* 0x004fe40000010100 */
[----:B------:R-:W-:Y:S02]  /*1a340*/  FFMA.FTZ R103, R30, c[0x0][0x2d0], -R4 ;  /* 0x0000b4001e677a23 */ /* 0x000fe40000010804 */
[----:B------:R-:W-:Y:S02]  /*1a350*/  FMUL.FTZ R0, R0, c[0x0][0x2d0] ;  /* 0x0000b40000007a20 */ /* 0x000fe40000410000 */
[----:B------:R-:W-:Y:S01]  /*1a360*/  FMUL.FTZ R4, R102, R112 ;  /* 0x0000007066047220 */ /* 0x000fe20000410000 */
[----:B---3--:R-:W-:Y:S02]  /*1a370*/  F2FP.PACK_AB R112, R224, R222 ;  /* 0x000000dee070723e */ /* 0x008fe400000000ff */
[----:B------:R2:W-:Y:S10]  /*1a380*/  MUFU.EX2 R231, R103 ;  /* 0x0000006700e77308 */ /* 0x0005f40000000800 */
[----:B------:R-:W3:Y:S01]  /*1a390*/  MUFU.EX2 R0, R0 ;  /* 0x0000000000007308 */ /* 0x000ee20000000800 */
[----:B-1----:R-:W-:Y:S01]  /*1a3a0*/  FFMA.FTZ R3, R186, c[0x0][0x2d0], -R169 ;  /* 0x0000b400ba037a23 */ /* 0x002fe200000108a9 */
[----:B----4-:R-:W-:Y:S01]  /*1a3b0*/  F2FP.PACK_AB R116, R234, R190 ;  /* 0x000000beea74723e */ /* 0x010fe200000000ff */
[----:B------:R-:W-:Y:S02]  /*1a3c0*/  FFMA.FTZ R186, R28, c[0x0][0x2d0], -R5 ;  /* 0x0000b4001cba7a23 */ /* 0x000fe40000010805 */
[----:B------:R-:W-:Y:S05]  /*1a3d0*/  FMUL.FTZ R28, R100, R136 ;  /* 0x00000088641c7220 */ /* 0x000fea0000410000 */
[----:B------:R1:W-:Y:S01]  /*1a3e0*/  MUFU.EX2 R236, R3 ;  /* 0x0000000300ec7308 */ /* 0x0003e20000000800 */
[--C-:B--2---:R-:W-:Y:S09]  /*1a3f0*/  FFMA.FTZ R103, R218, c[0x0][0x2d0], -R169.reuse ;  /* 0x0000b400da677a23 */ /* 0x104ff200000108a9 */
[----:B------:R2:W-:Y:S01]  /*1a400*/  MUFU.EX2 R208, R103 ;  /* 0x0000006700d07308 */ /* 0x0005e20000000800 */
[C---:B---3--:R-:W-:Y:S02]  /*1a410*/  FMUL.FTZ R10, R0.reuse, R118 ;  /* 0x00000076000a7220 */ /* 0x048fe40000410000 */
[C---:B------:R-:W-:Y:S02]  /*1a420*/  FMUL.FTZ R11, R0.reuse, R119 ;  /* 0x00000077000b7220 */ /* 0x040fe40000410000 */
[C---:B------:R-:W-:Y:S02]  /*1a430*/  FMUL.FTZ R14, R0.reuse, R122 ;  /* 0x0000007a000e7220 */ /* 0x040fe40000410000 */
[C---:B------:R-:W-:Y:S03]  /*1a440*/  FMUL.FTZ R15, R0.reuse, R123 ;  /* 0x0000007b000f7220 */ /* 0x040fe60000410000 */
[----:B------:R-:W-:Y:S01]  /*1a450*/  MUFU.EX2 R186, R186 ;  /* 0x000000ba00ba7308 */ /* 0x000fe20000000800 */
[----:B------:R-:W3:Y:S01]  /*1a460*/  LDSM.16.MT88.4 R120, [R166+0xc00] ;  /* 0x000c0000a678783b */ /* 0x000ee20000004200 */
[----:B------:R-:W-:Y:S02]  /*1a470*/  FMUL.FTZ R26, R0, R134 ;  /* 0x00000086001a7220 */ /* 0x000fe40000410000 */
[----:B-1----:R-:W-:Y:S02]  /*1a480*/  FFMA.FTZ R3, R185, c[0x0][0x2d0], -R169 ;  /* 0x0000b400b9037a23 */ /* 0x002fe400000108a9 */
[----:B------:R-:W-:Y:S02]  /*1a490*/  FFMA.FTZ R185, R25, c[0x0][0x2d0], -R5 ;  /* 0x0000b40019b97a23 */ /* 0x000fe40000010805 */
[----:B------:R-:W-:Y:S01]  /*1a4a0*/  FMUL.FTZ R5, R102, R113 ;  /* 0x0000007166057220 */ /* 0x000fe20000410000 */
[----:B------:R-:W-:Y:S01]  /*1a4b0*/  F2FP.PACK_AB R113, R223, R221 ;  /* 0x000000dddf71723e */ /* 0x000fe200000000ff */
[----:B------:R1:W4:Y:S01]  /*1a4c0*/  MUFU.EX2 R242, R3 ;  /* 0x0000000300f27308 */ /* 0x0003220000000800 */
[----:B------:R-:W-:Y:S02]  /*1a4d0*/  FMUL.FTZ R25, R100, R133 ;  /* 0x0000008564197220 */ /* 0x000fe40000410000 */
[C---:B------:R-:W-:Y:S02]  /*1a4e0*/  FMUL.FTZ R27, R0.reuse, R135 ;  /* 0x00000087001b7220 */ /* 0x040fe40000410000 */
[C---:B------:R-:W-:Y:S02]  /*1a4f0*/  FMUL.FTZ R30, R0.reuse, R138 ;  /* 0x0000008a001e7220 */ /* 0x040fe40000410000 */
[C---:B------:R-:W-:Y:S02]  /*1a500*/  FMUL.FTZ R31, R0.reuse, R139 ;  /* 0x0000008b001f7220 */ /* 0x040fe40000410000 */
[C---:B------:R-:W-:Y:S01]  /*1a510*/  FMUL.FTZ R42, R0.reuse, R150 ;  /* 0x00000096002a7220 */ /* 0x040fe20000410000 */
[----:B------:R-:W-:Y:S01]  /*1a520*/  MUFU.EX2 R185, R185 ;  /* 0x000000b900b97308 */ /* 0x000fe20000000800 */
[C---:B------:R-:W-:Y:S02]  /*1a530*/  FMUL.FTZ R43, R0.reuse, R151 ;  /* 0x00000097002b7220 */ /* 0x040fe40000410000 */
[C---:B------:R-:W-:Y:S02]  /*1a540*/  FMUL.FTZ R46, R0.reuse, R158 ;  /* 0x0000009e002e7220 */ /* 0x040fe40000410000 */
[C---:B------:R-:W-:Y:S02]  /*1a550*/  FMUL.FTZ R47, R0.reuse, R159 ;  /* 0x0000009f002f7220 */ /* 0x040fe40000410000 */
[----:B--2---:R-:W-:Y:S02]  /*1a560*/  FFMA.FTZ R103, R215, c[0x0][0x2d0], -R169 ;  /* 0x0000b400d7677a23 */ /* 0x004fe400000108a9 */
[C---:B------:R-:W-:Y:S02]  /*1a570*/  FMUL.FTZ R58, R0.reuse, R58 ;  /* 0x0000003a003a7220 */ /* 0x040fe40000410000 */
[----:B------:R2:W-:Y:S01]  /*1a580*/  MUFU.EX2 R215, R103 ;  /* 0x0000006700d77308 */ /* 0x0005e20000000800 */
[----:B------:R-:W-:Y:S02]  /*1a590*/  FMUL.FTZ R59, R0, R59 ;  /* 0x0000003b003b7220 */ /* 0x000fe40000410000 */
[----:B-1----:R-:W-:Y:S01]  /*1a5a0*/  FMUL.FTZ R3, R2, c[0x0][0x2d0] ;  /* 0x0000b40002037a20 */ /* 0x002fe20000410000 */
[----:B----4-:R-:W-:Y:S01]  /*1a5b0*/  F2FP.PACK_AB R118, R242, R236 ;  /* 0x000000ecf276723e */ /* 0x010fe200000000ff */
[C---:B------:R-:W-:Y:S02]  /*1a5c0*/  FMUL.FTZ R62, R0.reuse, R62 ;  /* 0x0000003e003e7220 */ /* 0x040fe40000410000 */
[--C-:B------:R-:W-:Y:S02]  /*1a5d0*/  FFMA.FTZ R6, R189, c[0x0][0x2d0], -R3.reuse ;  /* 0x0000b400bd067a23 */ /* 0x100fe40000010803 */
[--C-:B------:R-:W-:Y:S02]  /*1a5e0*/  FFMA.FTZ R7, R207, c[0x0][0x2d0], -R3.reuse ;  /* 0x0000b400cf077a23 */ /* 0x100fe40000010803 */
[----:B------:R1:W4:Y:S01]  /*1a5f0*/  MUFU.EX2 R188, R6 ;  /* 0x0000000600bc7308 */ /* 0x0003220000000800 */
[C---:B------:R-:W-:Y:S02]  /*1a600*/  FMUL.FTZ R63, R0.reuse, R63 ;  /* 0x0000003f003f7220 */ /* 0x040fe40000410000 */
[C---:B------:R-:W-:Y:S02]  /*1a610*/  FMUL.FTZ R74, R0.reuse, R74 ;  /* 0x0000004a004a7220 */ /* 0x040fe40000410000 */
[C---:B------:R-:W-:Y:S02]  /*1a620*/  FMUL.FTZ R75, R0.reuse, R75 ;  /* 0x0000004b004b7220 */ /* 0x040fe40000410000 */
[C---:B------:R-:W-:Y:S02]  /*1a630*/  FMUL.FTZ R78, R0.reuse, R78 ;  /* 0x0000004e004e7220 */ /* 0x040fe40000410000 */
[C---:B------:R-:W-:Y:S01]  /*1a640*/  FMUL.FTZ R79, R0.reuse, R79 ;  /* 0x0000004f004f7220 */ /* 0x040fe20000410000 */
[----:B------:R5:W-:Y:S01]  /*1a650*/  MUFU.EX2 R235, R7 ;  /* 0x0000000700eb7308 */ /* 0x000be20000000800 */
[----:B------:R-:W-:Y:S02]  /*1a660*/  FMUL.FTZ R90, R0, R90 ;  /* 0x0000005a005a7220 */ /* 0x000fe40000410000 */
[----:B--2---:R-:W-:Y:S02]  /*1a670*/  FFMA.FTZ R103, R214, c[0x0][0x2d0], -R3 ;  /* 0x0000b400d6677a23 */ /* 0x004fe40000010803 */
[C---:B------:R-:W-:Y:S02]  /*1a680*/  FMUL.FTZ R91, R0.reuse, R91 ;  /* 0x0000005b005b7220 */ /* 0x040fe40000410000 */
[C---:B------:R-:W-:Y:S02]  /*1a690*/  FMUL.FTZ R94, R0.reuse, R94 ;  /* 0x0000005e005e7220 */ /* 0x040fe40000410000 */
[----:B------:R-:W-:Y:S02]  /*1a6a0*/  FMUL.FTZ R95, R0, R95 ;  /* 0x0000005f005f7220 */ /* 0x000fe40000410000 */
[----:B------:R-:W-:Y:S01]  /*1a6b0*/  FFMA.FTZ R135, R100, R249, R190 ;  /* 0x000000f964877223 */ /* 0x000fe200000100be */
[----:B------:R-:W-:Y:S01]  /*1a6c0*/  F2FP.PACK_AB R100, R229, R226 ;  /* 0x000000e2e564723e */ /* 0x000fe200000000ff */
[----:B------:R-:W-:Y:S02]  /*1a6d0*/  FFMA.FTZ R133, R180, c[0x0][0x2d0], -R169 ;  /* 0x0000b400b4857a23 */ /* 0x000fe400000108a9 */
[--C-:B-1----:R-:W-:Y:S01]  /*1a6e0*/  FFMA.FTZ R6, R209, c[0x0][0x2d0], -R3.reuse ;  /* 0x0000b400d1067a23 */ /* 0x102fe20000010803 */
[----:B------:R-:W-:Y:S01]  /*1a6f0*/  MUFU.EX2 R180, R187 ;  /* 0x000000bb00b47308 */ /* 0x000fe20000000800 */
[----:B------:R-:W-:Y:S02]  /*1a700*/  FFMA.FTZ R134, R105, c[0x0][0x2d0], -R3 ;  /* 0x0000b40069867a23 */ /* 0x000fe40000010803 */
[----:B------:R-:W-:Y:S02]  /*1a710*/  FFMA.FTZ R105, R102, R243, R222 ;  /* 0x000000f366697223 */ /* 0x000fe400000100de */
[----:B----4-:R-:W-:Y:S02]  /*1a720*/  FFMA.FTZ R0, R0, R250, R188 ;  /* 0x000000fa00007223 */ /* 0x010fe400000100bc */
[----:B------:R-:W-:Y:S02]  /*1a730*/  FADD.FTZ R137, R224, R105 ;  /* 0x00000069e0897221 */ /* 0x000fe40000010000 */
[----:B-----5:R-:W-:Y:S01]  /*1a740*/  FMUL.FTZ R7, R101, R115 ;  /* 0x0000007365077220 */ /* 0x020fe20000410000 */
[----:B------:R1:W2:Y:S01]  /*1a750*/  MUFU.EX2 R233, R6 ;  /* 0x0000000600e97308 */ /* 0x0002a20000000800 */
[----:B------:R-:W-:Y:S01]  /*1a760*/  F2FP.PACK_AB R115, R240, R237 ;  /* 0x000000edf073723e */ /* 0x000fe200000000ff */
[----:B------:R-:W-:Y:S04]  /*1a770*/  FADD.FTZ R105, R234, R135 ;  /* 0x00000087ea697221 */ /* 0x000fe80000010000 */
[----:B------:R-:W-:Y:S04]  /*1a780*/  FADD.FTZ R172, R236, R105 ;  /* 0x00000069ecac7221 */ /* 0x000fe80000010000 */
[----:B------:R4:W-:Y:S10]  /*1a790*/  MUFU.EX2 R209, R103 ;  /* 0x0000006700d17308 */ /* 0x0009f40000000800 */
[----:B------:R-:W-:Y:S01]  /*1a7a0*/  MUFU.EX2 R187, R176 ;  /* 0x000000b000bb7308 */ /* 0x000fe20000000800 */
[--C-:B-1----:R-:W-:Y:S01]  /*1a7b0*/  FFMA.FTZ R6, R206, c[0x0][0x2d0], -R3.reuse ;  /* 0x0000b400ce067a23 */ /* 0x102fe20000010803 */
[C---:B--2---:R-:W-:Y:S01]  /*1a7c0*/  F2FP.PACK_AB R117, R233.reuse, R188 ;  /* 0x000000bce975723e */ /* 0x044fe200000000ff */
[----:B------:R-:W-:Y:S07]  /*1a7d0*/  FADD.FTZ R0, R233, R0 ;  /* 0x00000000e9007221 */ /* 0x000fee0000010000 */
[----:B------:R1:W2:Y:S01]  /*1a7e0*/  MUFU.EX2 R239, R6 ;  /* 0x0000000600ef7308 */ /* 0x0002a20000000800 */
[----:B------:R-:W-:Y:S02]  /*1a7f0*/  FADD.FTZ R0, R235, R0 ;  /* 0x00000000eb007221 */ /* 0x000fe40000010000 */
[----:B----4-:R-:W-:Y:S07]  /*1a800*/  FFMA.FTZ R103, R213, c[0x0][0x2d0], -R3 ;  /* 0x0000b400d5677a23 */ /* 0x010fee0000010803 */
[----:B------:R4:W-:Y:S10]  /*1a810*/  MUFU.EX2 R210, R103 ;  /* 0x0000006700d27308 */ /* 0x0009f40000000800 */
[----:B------:R-:W-:Y:S01]  /*1a820*/  MUFU.EX2 R188, R184 ;  /* 0x000000b800bc7308 */ /* 0x000fe20000000800 */
[----:B-1----:R-:W-:Y:S01]  /*1a830*/  FMUL.FTZ R6, R101, R114 ;  /* 0x0000007265067220 */ /* 0x002fe20000410000 */
[----:B------:R-:W-:Y:S01]  /*1a840*/  F2FP.PACK_AB R114, R241, R238 ;  /* 0x000000eef172723e */ /* 0x000fe200000000ff */
[C---:B--2---:R-:W-:Y:S01]  /*1a850*/  FADD.FTZ R0, R239.reuse, R0 ;  /* 0x00000000ef007221 */ /* 0x044fe20000010000 */
[----:B------:R-:W-:Y:S06]  /*1a860*/  F2FP.PACK_AB R119, R239, R235 ;  /* 0x000000ebef77723e */ /* 0x000fec00000000ff */
[----:B------:R-:W-:Y:S01]  /*1a870*/  MUFU.EX2 R184, R177 ;  /* 0x000000b100b87308 */ /* 0x000fe20000000800 */
[-C--:B------:R-:W-:Y:S05]  /*1a880*/  HMMA.16816.F32 R4, R112, R20.reuse, R4 ;  /* 0x000000147004723c */ /* 0x080fea0000001804 */
[----:B----4-:R-:W-:Y:S03]  /*1a890*/  FFMA.FTZ R103, R216, c[0x0][0x2d0], -R169 ;  /* 0x0000b400d8677a23 */ /* 0x010fe600000108a9 */
[C---:B------:R-:W-:Y:S01]  /*1a8a0*/  HMMA.16816.F32 R8, R116.reuse, R20, R8 ;  /* 0x000000147408723c */ /* 0x040fe20000001808 */
[----:B------:R1:W-:Y:S06]  /*1a8b0*/  MUFU.EX2 R207, R103 ;  /* 0x0000006700cf7308 */ /* 0x0003ec0000000800 */
[----:B------:R-:W-:Y:S01]  /*1a8c0*/  FMUL.FTZ R20, R102, R128 ;  /* 0x0000008066147220 */ /* 0x000fe20000410000 */
[-C--:B------:R-:W-:Y:S03]  /*1a8d0*/  HMMA.16816.F32 R12, R116, R22.reuse, R12 ;  /* 0x00000016740c723c */ /* 0x080fe6000000180c */
[----:B------:R-:W-:Y:S01]  /*1a8e0*/  MUFU.EX2 R176, R132 ;  /* 0x0000008400b07308 */ /* 0x000fe20000000800 */
[----:B------:R-:W-:Y:S02]  /*1a8f0*/  FFMA.FTZ R128, R212, c[0x0][0x2d0], -R3 ;  /* 0x0000b400d4807a23 */ /* 0x000fe40000010803 */
[----:B------:R-:W-:Y:S02]  /*1a900*/  FMUL.FTZ R21, R102, R129 ;  /* 0x0000008166157220 */ /* 0x000fe40000410000 */
[C---:B------:R-:W-:Y:S04]  /*1a910*/  HMMA.16816.F32 R16, R112.reuse, R22, R16 ;  /* 0x000000167010723c */ /* 0x040fe80000001810 */
[----:B------:R-:W-:Y:S01]  /*1a920*/  FFMA.FTZ R129, R182, c[0x0][0x2d0], -R169 ;  /* 0x0000b400b6817a23 */ /* 0x000fe200000108a9 */
[----:B------:R-:W2:Y:S02]  /*1a930*/  MUFU.EX2 R175, R133 ;  /* 0x0000008500af7308 */ /* 0x000ea40000000800 */
[C---:B------:R-:W-:Y:S02]  /*1a940*/  FMUL.FTZ R22, R101.reuse, R130 ;  /* 0x0000008265167220 */ /* 0x040fe40000410000 */
[----:B------:R-:W-:Y:S03]  /*1a950*/  FMUL.FTZ R23, R101, R131 ;  /* 0x0000008365177220 */ /* 0x000fe60000410000 */
[----:B------:R-:W-:Y:S02]  /*1a960*/  FFMA.FTZ R131, R211, c[0x0][0x2d0], -R3 ;  /* 0x0000b400d3837a23 */ /* 0x000fe40000010803 */
[--C-:B------:R-:W-:Y:S01]  /*1a970*/  FFMA.FTZ R130, R183, c[0x0][0x2d0], -R169.reuse ;  /* 0x0000b400b7827a23 */ /* 0x100fe200000108a9 */
[----:B------:R-:W-:Y:S01]  /*1a980*/  MUFU.EX2 R181, R129 ;  /* 0x0000008100b57308 */ /* 0x000fe20000000800 */
[-C--:B------:R-:W-:Y:S03]  /*1a990*/  HMMA.16816.F32 R20, R112, R36.reuse, R20 ;  /* 0x000000247014723c */ /* 0x080fe60000001814 */
[----:B-1----:R-:W-:Y:S05]  /*1a9a0*/  FFMA.FTZ R103, R217, c[0x0][0x2d0], -R169 ;  /* 0x0000b400d9677a23 */ /* 0x002fea00000108a9 */
[C---:B------:R-:W-:Y:S01]  /*1a9b0*/  HMMA.16816.F32 R24, R116.reuse, R36, R24 ;  /* 0x000000247418723c */ /* 0x040fe20000001818 */
[----:B------:R-:W-:Y:S03]  /*1a9c0*/  MUFU.EX2 R177, R131 ;  /* 0x0000008300b17308 */ /* 0x000fe60000000800 */
[----:B--2---:R-:W-:Y:S03]  /*1a9d0*/  F2FP.PACK_AB R170, R175, R176 ;  /* 0x000000b0afaa723e */ /* 0x004fe600000000ff */
[C---:B------:R-:W-:Y:S01]  /*1a9e0*/  FMUL.FTZ R36, R102.reuse, R144 ;  /* 0x0000009066247220 */ /* 0x040fe20000410000 */
[-C--:B------:R-:W-:Y:S03]  /*1a9f0*/  HMMA.16816.F32 R28, R116, R38.reuse, R28 ;  /* 0x00000026741c723c */ /* 0x080fe6000000181c */
[----:B------:R-:W-:Y:S01]  /*1aa00*/  MUFU.EX2 R182, R179 ;  /* 0x000000b300b67308 */ /* 0x000fe20000000800 */
[----:B------:R-:W-:Y:S01]  /*1aa10*/  FMUL.FTZ R37, R102, R145 ;  /* 0x0000009166257220 */ /* 0x000fe20000410000 */
[----:B------:R-:W-:Y:S03]  /*1aa20*/  F2FP.PACK_AB R102, R232, R230 ;  /* 0x000000e6e866723e */ /* 0x000fe600000000ff */
[C---:B------:R-:W-:Y:S05]  /*1aa30*/  HMMA.16816.F32 R32, R112.reuse, R38, R32 ;  /* 0x000000267020723c */ /* 0x040fea0000001820 */
[----:B------:R-:W1:Y:S02]  /*1aa40*/  MUFU.EX2 R179, R130 ;  /* 0x0000008200b37308 */ /* 0x000e640000000800 */
[C---:B------:R-:W-:Y:S02]  /*1aa50*/  FMUL.FTZ R38, R101.reuse, R146 ;  /* 0x0000009265267220 */ /* 0x040fe40000410000 */
[----:B------:R-:W-:Y:S06]  /*1aa60*/  FMUL.FTZ R39, R101, R147 ;  /* 0x0000009365277220 */ /* 0x000fec0000410000 */
[----:B------:R-:W-:Y:S01]  /*1aa70*/  MUFU.EX2 R183, R178 ;  /* 0x000000b200b77308 */ /* 0x000fe20000000800 */
[-C--:B---3--:R-:W-:Y:S08]  /*1aa80*/  HMMA.16816.F32 R36, R112, R120.reuse, R36 ;  /* 0x000000787024723c */ /* 0x088ff00000001824 */
[C---:B------:R-:W-:Y:S01]  /*1aa90*/  HMMA.16816.F32 R40, R116.reuse, R120, R40 ;  /* 0x000000787428723c */ /* 0x040fe20000001828 */
[----:B------:R2:W3:Y:S03]  /*1aaa0*/  MUFU.EX2 R178, R128 ;  /* 0x0000008000b27308 */ /* 0x0004e60000000800 */
[----:B-1----:R-:W-:Y:S04]  /*1aab0*/  F2FP.PACK_AB R168, R181, R179 ;  /* 0x000000b3b5a8723e */ /* 0x002fe800000000ff */
[-C--:B------:R-:W-:Y:S03]  /*1aac0*/  HMMA.16816.F32 R44, R116, R122.reuse, R44 ;  /* 0x0000007a742c723c */ /* 0x080fe6000000182c */
[----:B------:R1:W-:Y:S05]  /*1aad0*/  MUFU.EX2 R206, R103 ;  /* 0x0000006700ce7308 */ /* 0x0003ea0000000800 */
[C---:B------:R-:W-:Y:S01]  /*1aae0*/  HMMA.16816.F32 R48, R112.reuse, R122, R48 ;  /* 0x0000007a7030723c */ /* 0x040fe20000001830 */
[----:B------:R-:W4:Y:S04]  /*1aaf0*/  LDSM.16.MT88.4 R120, [R167+0xc00] ;  /* 0x000c0000a778783b */ /* 0x000f280000004200 */
[----:B------:R-:W-:Y:S04]  /*1ab00*/  MUFU.EX2 R174, R134 ;  /* 0x0000008600ae7308 */ /* 0x000fe80000000800 */
[----:B--2---:R-:W-:Y:S03]  /*1ab10*/  LDSM.16.MT88.4 R128, [R166+0x800] ;  /* 0x00080000a680783b */ /* 0x004fe60000004200 */
[----:B---3--:R-:W-:Y:S01]  /*1ab20*/  F2FP.PACK_AB R169, R177, R178 ;  /* 0x000000b2b1a9723e */ /* 0x008fe200000000ff */
[--C-:B-1----:R-:W-:Y:S04]  /*1ab30*/  FFMA.FTZ R103, R220, c[0x0][0x2d0], -R3.reuse ;  /* 0x0000b400dc677a23 */ /* 0x102fe80000010803 */
[----:B------:R1:W-:Y:S01]  /*1ab40*/  MUFU.EX2 R191, R103 ;  /* 0x0000006700bf7308 */ /* 0x0003e20000000800 */
[-C--:B----4-:R-:W-:Y:S03]  /*1ab50*/  HMMA.16816.F32 R52, R112, R120.reuse, R52 ;  /* 0x000000787034723c */ /* 0x090fe60000001834 */
[--C-:B-1----:R-:W-:Y:S05]  /*1ab60*/  FFMA.FTZ R103, R219, c[0x0][0x2d0], -R3.reuse ;  /* 0x0000b400db677a23 */ /* 0x102fea0000010803 */
[C---:B------:R-:W-:Y:S01]  /*1ab70*/  HMMA.16816.F32 R56, R116.reuse, R120, R56 ;  /* 0x000000787438723c */ /* 0x040fe20000001838 */
[----:B------:R1:W-:Y:S03]  /*1ab80*/  MUFU.EX2 R189, R103 ;  /* 0x0000006700bd7308 */ /* 0x0003e60000000800 */
[----:B------:R-:W-:Y:S02]  /*1ab90*/  FFMA.FTZ R3, R104, c[0x0][0x2d0], -R3 ;  /* 0x0000b40068037a23 */ /* 0x000fe40000010803 */
[----:B------:R-:W-:Y:S01]  /*1aba0*/  FFMA.FTZ R104, R101, R245, R221 ;  /* 0x000000f565687223 */ /* 0x000fe200000100dd */
[----:B------:R-:W-:Y:S01]  /*1abb0*/  F2FP.PACK_AB R101, R227, R225 ;  /* 0x000000e1e365723e */ /* 0x000fe200000000ff */
[-C--:B------:R-:W-:Y:S03]  /*1abc0*/  HMMA.16816.F32 R60, R116, R122.reuse, R60 ;  /* 0x0000007a743c723c */ /* 0x080fe6000000183c */
[----:B------:R-:W2:Y:S01]  /*1abd0*/  MUFU.EX2 R173, R3 ;  /* 0x0000000300ad7308 */ /* 0x000ea20000000800 */
[----:B------:R-:W-:Y:S02]  /*1abe0*/  FADD.FTZ R136, R223, R104 ;  /* 0x00000068df887221 */ /* 0x000fe40000010000 */
[----:B------:R-:W-:Y:S02]  /*1abf0*/  FADD.FTZ R104, R238, R137 ;  /* 0x00000089ee687221 */ /* 0x000fe40000010000 */
[C---:B------:R-:W-:Y:S01]  /*1ac00*/  HMMA.16816.F32 R64, R112.reuse, R122, R64 ;  /* 0x0000007a7040723c */ /* 0x040fe20000001840 */
[----:B------:R-:W3:Y:S03]  /*1ac10*/  LDSM.16.MT88.4 R120, [R166+0x1800] ;  /* 0x00180000a678783b */ /* 0x000ee60000004200 */
[----:B------:R-:W-:Y:S01]  /*1ac20*/  FADD.FTZ R105, R241, R104 ;  /* 0x00000068f1697221 */ /* 0x000fe20000010000 */
[----:B-1----:R-:W-:Y:S02]  /*1ac30*/  F2FP.PACK_AB R103, R231, R228 ;  /* 0x000000e4e767723e */ /* 0x002fe400000000ff */
[----:B--2---:R-:W-:Y:S01]  /*1ac40*/  F2FP.PACK_AB R171, R173, R174 ;  /* 0x000000aeadab723e */ /* 0x004fe200000000ff */
[----:B------:R-:W-:Y:S04]  /*1ac50*/  FADD.FTZ R3, R237, R136 ;  /* 0x00000088ed037221 */ /* 0x000fe80000010000 */
[----:B------:R-:W-:Y:S02]  /*1ac60*/  FADD.FTZ R104, R240, R3 ;  /* 0x00000003f0687221 */ /* 0x000fe40000010000 */
[----:B------:R-:W-:Y:S04]  /*1ac70*/  FADD.FTZ R3, R226, R105 ;  /* 0x00000069e2037221 */ /* 0x000fe80000010000 */
[----:B------:R-:W-:Y:S01]  /*1ac80*/  FADD.FTZ R3, R229, R3 ;  /* 0x00000003e5037221 */ /* 0x000fe20000010000 */
[-C--:B---3--:R-:W-:Y:S08]  /*1ac90*/  HMMA.16816.F32 R68, R112, R120.reuse, R68 ;  /* 0x000000787044723c */ /* 0x088ff00000001844 */
[C---:B------:R-:W-:Y:S08]  /*1aca0*/  HMMA.16816.F32 R72, R116.reuse, R120, R72 ;  /* 0x000000787448723c */ /* 0x040ff00000001848 */
[-C--:B------:R-:W-:Y:S08]  /*1acb0*/  HMMA.16816.F32 R76, R116, R122.reuse, R76 ;  /* 0x0000007a744c723c */ /* 0x080ff0000000184c */
[C---:B------:R-:W-:Y:S01]  /*1acc0*/  HMMA.16816.F32 R80, R112.reuse, R122, R80 ;  /* 0x0000007a7050723c */ /* 0x040fe20000001850 */
[----:B------:R-:W1:Y:S07]  /*1acd0*/  LDSM.16.MT88.4 R120, [R167+0x1800] ;  /* 0x00180000a778783b */ /* 0x000e6e0000004200 */
[-C--:B-1----:R-:W-:Y:S08]  /*1ace0*/  HMMA.16816.F32 R84, R112, R120.reuse, R84 ;  /* 0x000000787054723c */ /* 0x082ff00000001854 */
[C---:B------:R-:W-:Y:S08]  /*1acf0*/  HMMA.16816.F32 R88, R116.reuse, R120, R88 ;  /* 0x000000787458723c */ /* 0x040ff00000001858 */
[-C--:B------:R-:W-:Y:S07]  /*1ad00*/  HMMA.16816.F32 R92, R116, R122.reuse, R92 ;  /* 0x0000007a745c723c */ /* 0x080fee000000185c */
[----:B------:R-:W-:Y:S01]  /*1ad10*/  F2FP.PACK_AB R116, R215, R208 ;  /* 0x000000d0d774723e */ /* 0x000fe200000000ff */
[----:B------:R-:W-:Y:S01]  /*1ad20*/  HMMA.16816.F32 R96, R112, R122, R96 ;  /* 0x0000007a7060723c */ /* 0x000fe20000001860 */
[----:B------:R-:W1:Y:S03]  /*1ad30*/  LDSM.16.MT88.4 R112, [R166+0x400] ;  /* 0x00040000a670783b */ /* 0x000e660000004200 */
[----:B------:R-:W-:Y:S02]  /*1ad40*/  F2FP.PACK_AB R117, R210, R209 ;  /* 0x000000d1d275723e */ /* 0x000fe400000000ff */
[----:B------:R-:W-:Y:S02]  /*1ad50*/  F2FP.PACK_AB R118, R206, R207 ;  /* 0x000000cfce76723e */ /* 0x000fe400000000ff */
[----:B------:R-:W-:Y:S01]  /*1ad60*/  F2FP.PACK_AB R119, R189, R191 ;  /* 0x000000bfbd77723e */ /* 0x000fe200000000ff */
[----:B------:R-:W2:Y:S01]  /*1ad70*/  LDSM.16.MT88.4 R120, [R167+0x400] ;  /* 0x00040000a778783b */ /* 0x000ea20000004200 */
        /* <DEDUP_REMOVED lines=23> */
[-C--:B---3--:R-:W-:Y:S08]  /*1aef0*/  HMMA.16816.F32 R84, R100, R124.reuse, R84 ;  /* 0x0000007c6454723c */ /* 0x088ff00000001854 */
[C---:B------:R-:W-:Y:S08]  /*1af00*/  HMMA.16816.F32 R88, R116.reuse, R124, R88 ;  /* 0x0000007c7458723c */ /* 0x040ff00000001858 */
[-C--:B------:R-:W-:Y:S08]  /*1af10*/  HMMA.16816.F32 R92, R116, R126.reuse, R92 ;  /* 0x0000007e745c723c */ /* 0x080ff0000000185c */
[----:B------:R-:W-:Y:S07]  /*1af20*/  HMMA.16816.F32 R96, R100, R126, R96 ;  /* 0x0000007e6460723c */ /* 0x000fee0000001860 */
[----:B------:R-:W-:Y:S02]  /*1af30*/  F2FP.PACK_AB R100, R186, R180 ;  /* 0x000000b4ba64723e */ /* 0x000fe400000000ff */
[----:B------:R-:W-:Y:S03]  /*1af40*/  F2FP.PACK_AB R101, R183, R182 ;  /* 0x000000b6b765723e */ /* 0x000fe600000000ff */
[----:B------:R-:W-:Y:S02]  /*1af50*/  F2FP.PACK_AB R102, R188, R185 ;  /* 0x000000b9bc66723e */ /* 0x000fe400000000ff */
[----:B------:R-:W-:Y:S07]  /*1af60*/  F2FP.PACK_AB R103, R187, R184 ;  /* 0x000000b8bb67723e */ /* 0x000fee00000000ff */
        /* <DEDUP_REMOVED lines=59> */
[----:B------:R-:W-:-:S05]  /*1b320*/  @P0 BRA `(.L_x_860) ;  /* 0xffffcfb000000947 */ /* 0x000fca000383ffff */
.L_x_855:
[----:B------:R-:W2:Y:S02]  /*1b330*/  LDL R0, [R1+0x18] ;  /* 0x0000180001007983 */ /* 0x000ea40000100800 */
[----:B--2---:R-:W-:-:S13]  /*1b340*/  ISETP.GE.AND P0, PT, R205, R0, PT ;  /* 0x00000000cd00720c */ /* 0x004fda0003f06270 */
[----:B------:R-:W-:Y:S05]  /*1b350*/  @!P0 BRA `(.L_x_861) ;  /* 0x000042b000008947 */ /* 0x000fea0003800000 */
[----:B------:R-:W-:Y:S01]  /*1b360*/  IMAD.MOV.U32 R101, RZ, RZ, R107 ;  /* 0x000000ffff657224 */ /* 0x000fe200078e006b */
[----:B------:R-:W-:Y:S01]  /*1b370*/  MOV R104, R103 ;  /* 0x0000006700687202 */ /* 0x000fe20000000f00 */
[----:B------:R-:W-:Y:S01]  /*1b380*/  IMAD.MOV.U32 R100, RZ, RZ, R108 ;  /* 0x000000ffff647224 */ /* 0x000fe200078e006c */
[----:B------:R-:W-:Y:S02]  /*1b390*/  MOV R102, R106 ;  /* 0x0000006a00667202 */ /* 0x000fe40000000f00 */
.L_x_880:
[----:B------:R-:W-:Y:S04]  /*1b3a0*/  DEPBAR.LE SB0, 0x0 ;  /* 0x000080000000791a */ /* 0x000fe80000000000 */
[----:B------:R-:W-:Y:S01]  /*1b3b0*/  WARPSYNC 0xffffffff ;  /* 0xffffffff00007948 */ /* 0x000fe20003800000 */
[----:B------:R-:W-:Y:S01]  /*1b3c0*/  BAR.SYNC.DEFER_BLOCKING 0x0 ;  /* 0x0000000000007b1d */ /* 0x000fe20000010000 */
[----:B------:R-:W-:Y:S01]  /*1b3d0*/  SHF.R.S32.HI R0, RZ, 0x1f, R205 ;  /* 0x0000001fff007819 */ /* 0x000fe200000114cd */
[----:B------:R-:W-:Y:S01]  /*1b3e0*/  IMAD.WIDE.U32 R2, R205, c[0x0][0x208], RZ ;  /* 0x00008200cd027a25 */ /* 0x000fe200078e00ff */
[C---:B------:R-:W-:Y:S02]  /*1b3f0*/  LOP3.LUT P5, RZ, R203.reuse, 0x100, RZ, 0xc0, !PT ;  /* 0x00000100cbff7812 */ /* 0x040fe400078ac0ff */
[C---:B------:R-:W-:Y:S01]  /*1b400*/  LOP3.LUT P4, RZ, R203.reuse, 0x80, RZ, 0xc0, !PT ;  /* 0x00000080cbff7812 */ /* 0x040fe2000788c0ff */
[----:B------:R-:W-:Y:S01]  /*1b410*/  IMAD R0, R0, c[0x0][0x208], RZ ;  /* 0x0000820000007a24 */ /* 0x000fe200078e02ff */
[----:B------:R-:W-:Y:S03]  /*1b420*/  LOP3.LUT P3, RZ, R203, 0x40, RZ, 0xc0, !PT ;  /* 0x00000040cbff7812 */ /* 0x000fe6000786c0ff */
[----:B------:R-:W-:Y:S05]  /*1b430*/  IMAD R0, R205, c[0x0][0x20c], R0 ;  /* 0x00008300cd007a24 */ /* 0x000fea00078e0200 */
[----:B------:R-:W-:Y:S01]  /*1b440*/  IADD3 R12, R3, R0, RZ ;  /* 0x00000000030c7210 */ /* 0x000fe20007ffe0ff */
[----:B------:R-:W-:Y:S01]  /*1b450*/  IMAD.WIDE.U32 R2, R2, 0x30, RZ ;  /* 0x0000003002027825 */ /* 0x000fe200078e00ff */
[----:B------:R-:W-:Y:S01]  /*1b460*/  LDSM.16.M88.4 R48, [R192] ;  /* 0x00000000c030783b */ /* 0x000fe20000000200 */
[----:B------:R-:W-:Y:S07]  /*1b470*/  BSSY B0, `(.L_x_862) ;  /* 0x000010e000007945 */ /* 0x000fee0003800000 */
        /* <DEDUP_REMOVED lines=11> */
[----:B------:R-:W-:Y:S01]  /*1b530*/  IMAD R16, R12, 0x30, RZ ;  /* 0x000000300c107824 */ /* 0x000fe200078e02ff */
[----:B------:R-:W-:Y:S01]  /*1b540*/  @!P1 MOV R0, c[0x0][0x208] ;  /* 0x0000820000009a02 */ /* 0x000fe20000000f00 */
[-C--:B------:R-:W-:Y:S03]  /*1b550*/  HMMA.16816.F32 R12, R44, R18.reuse, RZ ;  /* 0x000000122c0c723c */ /* 0x080fe600000018ff */
[C---:B------:R-:W-:Y:S02]  /*1b560*/  @!P1 LEA R24, P0, R0.reuse, R2, 0x5 ;  /* 0x0000000200189211 */ /* 0x040fe400078028ff */
[----:B------:R-:W2:Y:S01]  /*1b570*/  LDSM.16.M88.4 R180, [R193+0x1000] ;  /* 0x00100000c1b4783b */ /* 0x000ea20000000200 */
[----:B------:R-:W-:Y:S02]  /*1b580*/  @!P1 MOV R17, c[0x0][0x20c] ;  /* 0x0000830000119a02 */ /* 0x000fe40000000f00 */
[----:B------:R-:W-:Y:S04]  /*1b590*/  IADD3 R3, R3, R16, RZ ;  /* 0x0000001003037210 */ /* 0x000fe80007ffe0ff */
[----:B------:R-:W-:Y:S01]  /*1b5a0*/  @!P1 LEA.HI.X R28, R0, R3, R17, 0x5, P0 ;  /* 0x00000003001c9211 */ /* 0x000fe200000f2c11 */
        /* <DEDUP_REMOVED lines=13> */
[----:B------:R4:W-:Y:S06]  /*1b680*/  LDGSTS.E.BYPASS.LTC128B.128 [R204+0x1880], [R2.64], !P5 ;  /* 0x0188000002cc7fae */ /* 0x0009ec000e901d46 */
[----:B------:R-:W-:Y:S02]  /*1b690*/  @!P1 IADD3.X R32, R28, R248, RZ, P0, !PT ;  /* 0x000000f81c209210 */ /* 0x000fe400007fe4ff */
[-C--:B------:R-:W-:Y:S01]  /*1b6a0*/  HMMA.16816.F32 R28, R44, R34.reuse, RZ ;  /* 0x000000222c1c723c */ /* 0x080fe200000018ff */
[----:B------:R4:W-:Y:S02]  /*1b6b0*/  LDGSTS.E.BYPASS.LTC128B.128 [R204+0x2480], [R2.64+0x40], !P4 ;  /* 0x0248004002cc7fae */ /* 0x0009e4000e101d46 */
[C---:B------:R-:W-:Y:S04]  /*1b6c0*/  @!P1 LEA R36, P0, R0.reuse, c[0x0][0x1f8], 0x1 ;  /* 0x00007e0000249a11 */ /* 0x040fe800078008ff */
[----:B------:R-:W-:Y:S02]  /*1b6d0*/  @!P1 LEA.HI.X R37, R0, c[0x0][0x1fc], R32, 0x1, P0 ;  /* 0x00007f0000259a11 */ /* 0x000fe400000f0c20 */
[C---:B------:R-:W-:Y:S01]  /*1b6e0*/  HMMA.16816.F32 R32, R48.reuse, R34, RZ ;  /* 0x000000223020723c */ /* 0x040fe200000018ff */
[----:B------:R4:W-:Y:S08]  /*1b6f0*/  LDGSTS.E.BYPASS.LTC128B.128 [R204+0x3080], [R2.64+0x80], !P3 ;  /* 0x0308008002cc7fae */ /* 0x0009f0000d901d46 */
[----:B------:R1:W-:Y:S08]  /*1b700*/  @!P1 LDGSTS.E.BYPASS.LTC128B.128 [R204+0x2080], [R36.64], !P5 ;  /* 0x0208000024cc9fae */ /* 0x0003f0000e901d46 */
[----:B------:R1:W-:Y:S08]  /*1b710*/  @!P1 LDGSTS.E.BYPASS.LTC128B.128 [R204+0x2c80], [R36.64+0x40], !P4 ;  /* 0x02c8004024cc9fae */ /* 0x0003f0000e101d46 */
[----:B------:R1:W-:Y:S08]  /*1b720*/  @!P1 LDGSTS.E.BYPASS.LTC128B.128 [R204+0x3880], [R36.64+0x80], !P3 ;  /* 0x0388008024cc9fae */ /* 0x0003f0000d901d46 */
[----:B------:R-:W0:Y:S01]  /*1b730*/  LDGDEPBAR ;  /* 0x00000000000079af */ /* 0x000e220000000000 */
[-C--:B-1----:R-:W-:Y:S08]  /*1b740*/  HMMA.16816.F32 R36, R48, R168.reuse, RZ ;  /* 0x000000a83024723c */ /* 0x082ff000000018ff */
[C---:B------:R-:W-:Y:S08]  /*1b750*/  HMMA.16816.F32 R40, R44.reuse, R168, RZ ;  /* 0x000000a82c28723c */ /* 0x040ff000000018ff */
[-C--:B------:R-:W-:Y:S08]  /*1b760*/  HMMA.16816.F32 R44, R44, R170.reuse, RZ ;  /* 0x000000aa2c2c723c */ /* 0x080ff000000018ff */
[----:B------:R-:W-:Y:S01]  /*1b770*/  HMMA.16816.F32 R48, R48, R170, RZ ;  /* 0x000000aa3030723c */ /* 0x000fe200000018ff */
[----:B------:R-:W-:Y:S07]  /*1b780*/  LDSM.16.M88.4 R168, [R192+0x2000] ;  /* 0x00200000c0a8783b */ /* 0x000fee0000000200 */
[-C--:B------:R-:W-:Y:S08]  /*1b790*/  HMMA.16816.F32 R4, R172, R176.reuse, R4 ;  /* 0x000000b0ac04723c */ /* 0x080ff00000001804 */
        /* <DEDUP_REMOVED lines=19> */
[----:B------:R-:W-:Y:S03]  /*1b8d0*/  LDSM.16.M88.4 R176, [R200] ;  /* 0x00000000c8b0783b */ /* 0x000fe60000000200 */
[----:B-----5:R-:W-:Y:S04]  /*1b8e0*/  ISETP.GT.AND P0, PT, R205, R216, PT ;  /* 0x000000d8cd00720c */ /* 0x020fe80003f04270 */
        /* <DEDUP_REMOVED lines=52> */
[----:B----4-:R-:W-:Y:S04]  /*1bc30*/  FMUL.FTZ R3, R10, c[0x0][0x320] ;  /* 0x0000c8000a037a20 */ /* 0x010fe80000410000 */
        /* <DEDUP_REMOVED lines=129> */
[--C-:B---3--:R-:W-:Y:S01]  /*1c450*/  @P1 IMAD.X R0, R0, 0x1, R215.reuse, P2 ;  /* 0x0000000100001824 */ /* 0x108fe200010e06d7 */
        /* <DEDUP_REMOVED lines=15> */
.L_x_863:
[----:B--234-:R-:W-:Y:S05]  /*1c550*/  BSYNC B0 ;  /* 0x0000000000007941 */ /* 0x01cfea0003800000 */
.L_x_862:
        /* <DEDUP_REMOVED lines=35> */
.L_x_866:
[----:B------:R-:W-:Y:S04]  /*1c790*/  MOV R8, c[0x0][0x32c] ;  /* 0x0000cb0000087a02 */ /* 0x000fe80000000f00 */
[----:B------:R-:W-:Y:S11]  /*1c7a0*/  ISETP.NE.AND P0, PT, R8, 0x1, PT ;  /* 0x000000010800780c */ /* 0x000ff60003f05270 */
[----:B------:R-:W-:Y:S02]  /*1c7b0*/  @!UPT UIADD3 URZ, URZ, URZ, URZ ;  /* 0x0000003f3f3ff290 */ /* 0x000fe4000fffe03f */
[----:B------:R-:W-:Y:S05]  /*1c7c0*/  @P0 IMAD.HI.U32 R8, R4, c[0x0][0x330], RZ ;  /* 0x0000cc0004080a27 */ /* 0x000fea00078e00ff */
[----:B------:R-:W-:Y:S02]  /*1c7d0*/  @P0 SHF.R.U32.HI R4, RZ, c[0x0][0x334], R8 ;  /* 0x0000cd00ff040a19 */ /* 0x000fe40000011608 */
.L_x_867:
[----:B------:R-:W-:Y:S05]  /*1c7e0*/  BSYNC B0 ;  /* 0x0000000000007941 */ /* 0x000fea0003800000 */
.L_x_865:
[----:B------:R-:W-:Y:S04]  /*1c7f0*/  IMAD.IADD R8, R0, 0x1, -R44 ;  /* 0x0000000100087824 */ /* 0x000fe800078e0a2c */
[----:B------:R-:W-:Y:S05]  /*1c800*/  IMAD R4, R4, c[0x0][0x32c], R8 ;  /* 0x0000cb0004047a24 */ /* 0x000fea00078e0208 */
[----:B------:R-:W-:Y:S02]  /*1c810*/  IADD3 R8, R4, c[0x0][0x32c], RZ ;  /* 0x0000cb0004087a10 */ /* 0x000fe40007ffe0ff */
[----:B------:R-:W-:Y:S02]  /*1c820*/  IMNMX R2, R2, R4, !PT ;  /* 0x0000000402027217 */ /* 0x000fe40007800200 */
[----:B------:R-:W-:Y:S02]  /*1c830*/  IMNMX R3, R3, R8, PT ;  /* 0x0000000803037217 */ /* 0x000fe40003800200 */
.L_x_864:
        /* <DEDUP_REMOVED lines=31> */
[C---:B------:R-:W-:Y:S02]  /*1ca30*/  ISETP.GT.AND P0, PT, R2.reuse, 0x10, !P1 ;  /* 0x000000100200780c */ /* 0x040fe40004f04270 */
        /* <DEDUP_REMOVED lines=8> */
[C---:B------:R-:W-:Y:S02]  /*1cac0*/  ISETP.GT.AND P0, PT, R2.reuse, 0x18, !P5 ;  /* 0x000000180200780c */ /* 0x040fe40006f04270 */
[----:B------:R-:W-:Y:S02]  /*1cad0*/  LOP3.LUT R203, R203, 0xffffffdf, RZ, 0xc0, !PT ;  /* 0xffffffdfcbcb7812 */ /* 0x000fe400078ec0ff */
        /* <DEDUP_REMOVED lines=38> */
.L_x_870:
[----:B------:R-:W-:Y:S04]  /*1cd40*/  MOV R9, c[0x0][0x32c] ;  /* 0x0000cb0000097a02 */ /* 0x000fe80000000f00 */
[----:B------:R-:W-:Y:S11]  /*1cd50*/  ISETP.NE.AND P0, PT, R9, 0x1, PT ;  /* 0x000000010900780c */ /* 0x000ff60003f05270 */
[----:B------:R-:W-:Y:S02]  /*1cd60*/  @!UPT UIADD3 URZ, URZ, URZ, URZ ;  /* 0x0000003f3f3ff290 */ /* 0x000fe4000fffe03f */
[----:B------:R-:W-:Y:S05]  /*1cd70*/  @P0 IMAD.HI.U32 R9, R4, c[0x0][0x330], RZ ;  /* 0x0000cc0004090a27 */ /* 0x000fea00078e00ff */
[----:B------:R-:W-:Y:S02]  /*1cd80*/  @P0 SHF.R.U32.HI R4, RZ, c[0x0][0x334], R9 ;  /* 0x0000cd00ff040a19 */ /* 0x000fe40000011609 */
.L_x_871:
[----:B------:R-:W-:Y:S05]  /*1cd90*/  BSYNC B0 ;  /* 0x0000000000007941 */ /* 0x000fea0003800000 */
.L_x_869:
[----:B------:R-:W-:Y:S04]  /*1cda0*/  IMAD.IADD R9, R0, 0x1, -R44 ;  /* 0x0000000100097824 */ /* 0x000fe800078e0a2c */
[----:B------:R-:W-:Y:S05]  /*1cdb0*/  IMAD R4, R4, c[0x0][0x32c], R9 ;  /* 0x0000cb0004047a24 */ /* 0x000fea00078e0209 */
[----:B------:R-:W-:Y:S02]  /*1cdc0*/  IADD3 R9, R4, c[0x0][0x32c], RZ ;  /* 0x0000cb0004097a10 */ /* 0x000fe40007ffe0ff */
[----:B------:R-:W-:Y:S02]  /*1cdd0*/  IMNMX R2, R2, R4, !PT ;  /* 0x0000000402027217 */ /* 0x000fe40007800200 */
[----:B------:R-:W-:Y:S02]  /*1cde0*/  IMNMX R3, R3, R9, PT ;  /* 0x0000000903037217 */ /* 0x000fe40003800200 */
.L_x_868:
[----:B------:R-:W-:Y:S01]  /*1cdf0*/  LOP3.LUT P0, RZ, R203, 0x8, RZ, 0xc0, !PT ;  /* 0x00000008cbff7812 */ /* 0x000fe2000780c0ff */
[----:B------:R-:W1:Y:S03]  /*1ce00*/  SHFL.IDX PT, R4, R5, 0x2, 0x1c1f ;  /* 0x005c1f0005047f89 */ /* 0x000e6600000e0000 */
        /* <DEDUP_REMOVED lines=59> */
.L_x_874:
[----:B------:R-:W-:Y:S04]  /*1d1c0*/  MOV R9, c[0x0][0x32c] ;  /* 0x0000cb0000097a02 */ /* 0x000fe80000000f00 */
[----:B------:R-:W-:Y:S11]  /*1d1d0*/  ISETP.NE.AND P0, PT, R9, 0x1, PT ;  /* 0x000000010900780c */ /* 0x000ff60003f05270 */
[----:B------:R-:W-:Y:S02]  /*1d1e0*/  @!UPT UIADD3 URZ, URZ, URZ, URZ ;  /* 0x0000003f3f3ff290 */ /* 0x000fe4000fffe03f */
[----:B------:R-:W-:Y:S05]  /*1d1f0*/  @P0 IMAD.HI.U32 R9, R4, c[0x0][0x330], RZ ;  /* 0x0000cc0004090a27 */ /* 0x000fea00078e00ff */
[----:B------:R-:W-:Y:S02]  /*1d200*/  @P0 SHF.R.U32.HI R4, RZ, c[0x0][0x334], R9 ;  /* 0x0000cd00ff040a19 */ /* 0x000fe40000011609 */
.L_x_875:
[----:B------:R-:W-:Y:S05]  /*1d210*/  BSYNC B0 ;  /* 0x0000000000007941 */ /* 0x000fea0003800000 */
.L_x_873:
[----:B------:R-:W-:Y:S04]  /*1d220*/  IMAD.IADD R9, R0, 0x1, -R44 ;  /* 0x0000000100097824 */ /* 0x000fe800078e0a2c */
[----:B------:R-:W-:Y:S05]  /*1d230*/  IMAD R4, R4, c[0x0][0x32c], R9 ;  /* 0x0000cb0004047a24 */ /* 0x000fea00078e0209 */
[----:B------:R-:W-:Y:S02]  /*1d240*/  IADD3 R9, R4, c[0x0][0x32c], RZ ;  /* 0x0000cb0004097a10 */ /* 0x000fe40007ffe0ff */
[----:B------:R-:W-:Y:S02]  /*1d250*/  IMNMX R2, R2, R4, !PT ;  /* 0x0000000402027217 */ /* 0x000fe40007800200 */
[----:B------:R-:W-:Y:S02]  /*1d260*/  IMNMX R3, R3, R9, PT ;  /* 0x0000000903037217 */ /* 0x000fe40003800200 */
.L_x_872:
[----:B------:R-:W-:Y:S01]  /*1d270*/  LOP3.LUT P0, RZ, R203, 0x8, RZ, 0xc0, !PT ;  /* 0x00000008cbff7812 */ /* 0x000fe2000780c0ff */
[----:B------:R-:W1:Y:S03]  /*1d280*/  SHFL.IDX PT, R4, R5, 0x3, 0x1c1f ;  /* 0x007c1f0005047f89 */ /* 0x000e6600000e0000 */
[C---:B------:R-:W-:Y:S04]  /*1d290*/  ISETP.GT.AND P0, PT, R2.reuse, 0x1, !P0 ;  /* 0x000000010200780c */ /* 0x040fe80004704270 */
        /* <DEDUP_REMOVED lines=58> */
.L_x_878:
[----:B------:R-:W-:Y:S04]  /*1d640*/  MOV R5, c[0x0][0x32c] ;  /* 0x0000cb0000057a02 */ /* 0x000fe80000000f00 */
[----:B------:R-:W-:Y:S11]  /*1d650*/  ISETP.NE.AND P0, PT, R5, 0x1, PT ;  /* 0x000000010500780c */ /* 0x000ff60003f05270 */
[----:B------:R-:W-:Y:S02]  /*1d660*/  @!UPT UIADD3 URZ, URZ, URZ, URZ ;  /* 0x0000003f3f3ff290 */ /* 0x000fe4000fffe03f */
[----:B------:R-:W-:Y:S05]  /*1d670*/  @P0 IMAD.HI.U32 R5, R4, c[0x0][0x330], RZ ;  /* 0x0000cc0004050a27 */ /* 0x000fea00078e00ff */
[----:B------:R-:W-:Y:S02]  /*1d680*/  @P0 SHF.R.U32.HI R4, RZ, c[0x0][0x334], R5 ;  /* 0x0000cd00ff040a19 */ /* 0x000fe40000011605 */
.L_x_879:
[----:B------:R-:W-:Y:S05]  /*1d690*/  BSYNC B0 ;  /* 0x0000000000007941 */ /* 0x000fea0003800000 */
.L_x_877:
[----:B------:R-:W-:Y:S04]  /*1d6a0*/  IMAD.IADD R0, R0, 0x1, -R44 ;  /* 0x0000000100007824 */ /* 0x000fe800078e0a2c */
[----:B------:R-:W-:Y:S05]  /*1d6b0*/  IMAD R0, R4, c[0x0][0x32c], R0 ;  /* 0x0000cb0004007a24 */ /* 0x000fea00078e0200 */
[----:B------:R-:W-:Y:S02]  /*1d6c0*/  IADD3 R4, R0, c[0x0][0x32c], RZ ;  /* 0x0000cb0000047a10 */ /* 0x000fe40007ffe0ff */
[----:B------:R-:W-:Y:S02]  /*1d6d0*/  IMNMX R2, R2, R0, !PT ;  /* 0x0000000002027217 */ /* 0x000fe40007800200 */
[----:B------:R-:W-:Y:S02]  /*1d6e0*/  IMNMX R3, R3, R4, PT ;  /* 0x0000000403037217 */ /* 0x000fe40003800200 */
.L_x_876:
        /* <DEDUP_REMOVED lines=34> */
[C---:B------:R-:W-:Y:S02]  /*1d910*/  ISETP.LT.OR P0, PT, R3.reuse, 0x11, P0 ;  /* 0x000000110300780c */ /* 0x040fe40000701670 */
        /* <DEDUP_REMOVED lines=24> */
[----:B------:R-:W-:Y:S01]  /*1daa0*/  ISETP.GT.AND P0, PT, R2, 0x21, !P2 ;  /* 0x000000210200780c */ /* 0x000fe20005704270 */
        /* <DEDUP_REMOVED lines=13> */
[C---:B------:R-:W-:Y:S01]  /*1db80*/  FMUL.FTZ R3, R108.reuse, c[0x0][0x2d0] ;  /* 0x0000b4006c037a20 */ /* 0x040fe20000410000 */
        /* <DEDUP_REMOVED lines=18> */
[--C-:B------:R-:W-:Y:S01]  /*1dcb0*/  FFMA.FTZ R215, R35, c[0x0][0x2d0], -R7.reuse ;  /* 0x0000b40023d77a23 */ /* 0x100fe20000010807 */
[----:B------:R-:W-:Y:S01]  /*1dcc0*/  LDSM.16.MT88.4 R36, [R167] ;  /* 0x00000000a724783b */ /* 0x000fe20000004200 */
[----:B------:R-:W-:Y:S01]  /*1dcd0*/  FMNMX.FTZ R2, R189, R5, !PT ;  /* 0x00000005bd027209 */ /* 0x000fe20007810000 */
[--C-:B------:R-:W-:Y:S02]  /*1dce0*/  FFMA.FTZ R213, R34, c[0x0][0x2d0], -R7.reuse ;  /* 0x0000b40022d57a23 */ /* 0x100fe40000010807 */
[--C-:B------:R-:W-:Y:S01]  /*1dcf0*/  FFMA.FTZ R212, R33, c[0x0][0x2d0], -R7.reuse ;  /* 0x0000b40021d47a23 */ /* 0x100fe20000010807 */
[----:B------:R-:W-:Y:S01]  /*1dd00*/  FMNMX.FTZ R2, R206, R2, !PT ;  /* 0x00000002ce027209 */ /* 0x000fe20007810000 */
[--C-:B------:R-:W-:Y:S02]  /*1dd10*/  FFMA.FTZ R214, R40, c[0x0][0x2d0], -R7.reuse ;  /* 0x0000b40028d67a23 */ /* 0x100fe40000010807 */
[----:B------:R-:W4:Y:S01]  /*1dd20*/  SHFL.BFLY PT, R5, R0, 0x1, 0x1f ;  /* 0x0c201f0000057f89 */ /* 0x000f2200000e0000 */
[----:B------:R-:W-:Y:S01]  /*1dd30*/  FMNMX.FTZ R2, R191, R2, !PT ;  /* 0x00000002bf027209 */ /* 0x000fe20007810000 */
[----:B------:R-:W-:Y:S01]  /*1dd40*/  MUFU.EX2 R221, R186 ;  /* 0x000000ba00dd7308 */ /* 0x000fe20000000800 */
[--C-:B-1----:R-:W-:Y:S05]  /*1dd50*/  FFMA.FTZ R4, R12, c[0x0][0x2d0], -R7.reuse ;  /* 0x0000b4000c047a23 */ /* 0x102fea0000010807 */
[----:B------:R-:W1:Y:S04]  /*1dd60*/  SHFL.BFLY PT, R6, R2, 0x2, 0x1f ;  /* 0x0c401f0002067f89 */ /* 0x000e6800000e0000 */
[----:B------:R5:W-:Y:S01]  /*1dd70*/  MUFU.EX2 R242, R4 ;  /* 0x0000000400f27308 */ /* 0x000be20000000800 */
[----:B--2---:R-:W-:Y:S02]  /*1dd80*/  FMNMX.FTZ R3, R14, R104, !PT ;  /* 0x000000680e037209 */ /* 0x004fe40007810000 */
[----:B---3--:R-:W-:Y:S02]  /*1dd90*/  F2FP.PACK_AB R168, R241, R224 ;  /* 0x000000e0f1a8723e */ /* 0x008fe400000000ff */
[----:B------:R-:W-:Y:S04]  /*1dda0*/  FMNMX.FTZ R3, R20, R3, !PT ;  /* 0x0000000314037209 */ /* 0x000fe80007810000 */
[----:B------:R-:W-:Y:S01]  /*1ddb0*/  FMNMX.FTZ R3, R21, R3, !PT ;  /* 0x0000000315037209 */ /* 0x000fe20007810000 */
[----:B------:R-:W-:Y:S01]  /*1ddc0*/  MUFU.EX2 R223, R185 ;  /* 0x000000b900df7308 */ /* 0x000fe20000000800 */
[----:B----4-:R-:W-:Y:S02]  /*1ddd0*/  FMNMX.FTZ R107, R0, R5, !PT ;  /* 0x00000005006b7209 */ /* 0x010fe40007810000 */
[----:B------:R-:W-:Y:S02]  /*1dde0*/  FMNMX.FTZ R0, R24, R3, !PT ;  /* 0x0000000318007209 */ /* 0x000fe40007810000 */
[----:B------:R-:W-:Y:S02]  /*1ddf0*/  FSEL R3, R108, RZ, P0 ;  /* 0x000000ff6c037208 */ /* 0x000fe40000000000 */
[C---:B------:R-:W-:Y:S02]  /*1de00*/  FSETP.NEU.FTZ.AND P0, PT, R107.reuse, -INF , PT ;  /* 0xff8000006b00780b */ /* 0x040fe40003f1d000 */
[----:B-1----:R-:W-:Y:S01]  /*1de10*/  FMNMX.FTZ R2, R2, R6, !PT ;  /* 0x0000000602027209 */ /* 0x002fe20007810000 */
[----:B------:R-:W-:Y:S01]  /*1de20*/  MUFU.EX2 R226, R184 ;  /* 0x000000b800e27308 */ /* 0x000fe20000000800 */
[----:B------:R-:W-:Y:S01]  /*1de30*/  FMNMX.FTZ R6, R176, R0, !PT ;  /* 0x00000000b0067209 */ /* 0x000fe20007810000 */
[----:B------:R-:W-:Y:S02]  /*1de40*/  FMUL.FTZ R0, R107, c[0x0][0x2d0] ;  /* 0x0000b4006b007a20 */ /* 0x000fe40000410000 */
        /* <DEDUP_REMOVED lines=11> */
[--C-:B------:R-:W-:Y:S02]  /*1df00*/  FFMA.FTZ R208, R32, c[0x0][0x2d0], -R8.reuse ;  /* 0x0000b40020d07a23 */ /* 0x100fe40000010808 */
[--C-:B------:R-:W-:Y:S01]  /*1df10*/  FFMA.FTZ R211, R31, c[0x0][0x2d0], -R8.reuse ;  /* 0x0000b4001fd37a23 */ /* 0x100fe20000010808 */
[----:B-1----:R-:W-:Y:S04]  /*1df20*/  FMNMX.FTZ R106, R2, R5, !PT ;  /* 0x00000005026a7209 */ /* 0x002fe80007810000 */
[----:B------:R-:W-:Y:S01]  /*1df30*/  MUFU.EX2 R222, R178 ;  /* 0x000000b200de7308 */ /* 0x000fe20000000800 */
[----:B------:R-:W-:Y:S02]  /*1df40*/  FSEL R5, R107, RZ, P0 ;  /* 0x000000ff6b057208 */ /* 0x000fe40000000000 */
[----:B--2---:R-:W-:Y:S01]  /*1df50*/  FMNMX.FTZ R4, R180, R6, !PT ;  /* 0x00000006b4047209 */ /* 0x004fe20007810000 */
[--C-:B------:R-:W-:Y:S01]  /*1df60*/  FFMA.FTZ R6, R22, c[0x0][0x2d0], -R8.reuse ;  /* 0x0000b40016067a23 */ /* 0x100fe20000010808 */
[----:B------:R-:W-:Y:S02]  /*1df70*/  FSETP.NEU.FTZ.AND P0, PT, R106, -INF , PT ;  /* 0xff8000006a00780b */ /* 0x000fe40003f1d000 */
[----:B------:R-:W-:Y:S02]  /*1df80*/  FMNMX.FTZ R4, R181, R4, !PT ;  /* 0x00000004b5047209 */ /* 0x000fe40007810000 */
[----:B---3--:R-:W-:Y:S01]  /*1df90*/  F2FP.PACK_AB R170, R240, R242 ;  /* 0x000000f2f0aa723e */ /* 0x008fe200000000ff */
[----:B------:R-:W-:Y:S01]  /*1dfa0*/  MUFU.EX2 R239, R6 ;  /* 0x0000000600ef7308 */ /* 0x000fe20000000800 */
[----:B----4-:R-:W-:Y:S01]  /*1dfb0*/  FMNMX.FTZ R0, R207, R4, !PT ;  /* 0x00000004cf007209 */ /* 0x010fe20007810000 */
[--C-:B------:R-:W-:Y:S03]  /*1dfc0*/  FFMA.FTZ R4, R13, c[0x0][0x2d0], -R8.reuse ;  /* 0x0000b4000d047a23 */ /* 0x100fe60000010808 */
[----:B------:R-:W-:Y:S05]  /*1dfd0*/  FMNMX.FTZ R0, R188, R0, !PT ;  /* 0x00000000bc007209 */ /* 0x000fea0007810000 */
[----:B------:R1:W2:Y:S01]  /*1dfe0*/  MUFU.EX2 R233, R4 ;  /* 0x0000000400e97308 */ /* 0x0002a20000000800 */
[----:B------:R-:W-:Y:S04]  /*1dff0*/  FMNMX.FTZ R0, R187, R0, !PT ;  /* 0x00000000bb007209 */ /* 0x000fe80007810000 */
[----:B------:R-:W-:Y:S05]  /*1e000*/  FMNMX.FTZ R0, R105, R0, !PT ;  /* 0x0000000069007209 */ /* 0x000fea0007810000 */
[----:B------:R-:W3:Y:S01]  /*1e010*/  SHFL.BFLY PT, R2, R0, 0x2, 0x1f ;  /* 0x0c401f0000027f89 */ /* 0x000ee200000e0000 */
        /* <DEDUP_REMOVED lines=42> */
[--C-:B------:R-:W-:Y:S01]  /*1e2c0*/  FFMA.FTZ R4, R24, c[0x0][0x2d0], -R101.reuse ;  /* 0x0000b40018047a23 */ /* 0x100fe20000010865 */
[----:B------:R1:W-:Y:S01]  /*1e2d0*/  MUFU.EX2 R227, R102 ;  /* 0x0000006600e37308 */ /* 0x0003e20000000800 */
[C---:B------:R-:W-:Y:S01]  /*1e2e0*/  FMUL.FTZ R16, R3.reuse, R124 ;  /* 0x0000007c03107220 */ /* 0x040fe20000410000 */
[----:B------:R-:W-:Y:S01]  /*1e2f0*/  MOV R124, R216 ;  /* 0x000000d8007c7202 */ /* 0x000fe20000000f00 */
[C---:B------:R-:W-:Y:S02]  /*1e300*/  FMUL.FTZ R32, R3.reuse, R140 ;  /* 0x0000008c03207220 */ /* 0x040fe40000410000 */
        /* <DEDUP_REMOVED lines=9> */
[----:B------:R-:W-:Y:S01]  /*1e3a0*/  FMUL.FTZ R53, R3, R53 ;  /* 0x0000003503357220 */ /* 0x000fe20000410000 */
[----:B------:R4:W-:Y:S01]  /*1e3b0*/  MUFU.EX2 R237, R4 ;  /* 0x0000000400ed7308 */ /* 0x0009e20000000800 */
[C---:B------:R-:W-:Y:S01]  /*1e3c0*/  FMUL.FTZ R54, R100.reuse, R54 ;  /* 0x0000003664367220 */ /* 0x040fe20000410000 */
[----:B------:R-:W-:Y:S01]  /*1e3d0*/  LDSM.16.MT88.4 R160, [R166+0x1400] ;  /* 0x00140000a6a0783b */ /* 0x000fe20000004200 */
[C---:B------:R-:W-:Y:S02]  /*1e3e0*/  FMUL.FTZ R55, R100.reuse, R55 ;  /* 0x0000003764377220 */ /* 0x040fe40000410000 */
[--C-:B-1----:R-:W-:Y:S02]  /*1e3f0*/  FFMA.FTZ R102, R173, c[0x0][0x2d0], -R172.reuse ;  /* 0x0000b400ad667a23 */ /* 0x102fe400000108ac */
[C---:B------:R-:W-:Y:S02]  /*1e400*/  FMUL.FTZ R64, R3.reuse, R64 ;  /* 0x0000004003407220 */ /* 0x040fe40000410000 */
[C---:B------:R-:W-:Y:S01]  /*1e410*/  FMUL.FTZ R65, R3.reuse, R65 ;  /* 0x0000004103417220 */ /* 0x040fe20000410000 */
        /* <DEDUP_REMOVED lines=8> */
[----:B------:R-:W-:Y:S02]  /*1e4a0*/  FMUL.FTZ R24, R2, R132 ;  /* 0x0000008402187220 */ /* 0x000fe40000410000 */
[C---:B----4-:R-:W-:Y:S01]  /*1e4b0*/  FMUL.FTZ R4, R3.reuse, R112 ;  /* 0x0000007003047220 */ /* 0x050fe20000410000 */
[----:B------:R-:W-:Y:S01]  /*1e4c0*/  F2FP.PACK_AB R112, R232, R230 ;  /* 0x000000e6e870723e */ /* 0x000fe200000000ff */
[C---:B------:R-:W-:Y:S02]  /*1e4d0*/  FMUL.FTZ R25, R2.reuse, R133 ;  /* 0x0000008502197220 */ /* 0x040fe40000410000 */
[C---:B------:R-:W-:Y:S02]  /*1e4e0*/  FMUL.FTZ R29, R2.reuse, R137 ;  /* 0x00000089021d7220 */ /* 0x040fe40000410000 */
[C---:B------:R-:W-:Y:S02]  /*1e4f0*/  FMUL.FTZ R40, R2.reuse, R148 ;  /* 0x0000009402287220 */ /* 0x040fe40000410000 */
[C---:B------:R-:W-:Y:S02]  /*1e500*/  FMUL.FTZ R41, R2.reuse, R149 ;  /* 0x0000009502297220 */ /* 0x040fe40000410000 */
[C---:B------:R-:W-:Y:S02]  /*1e510*/  FMUL.FTZ R44, R2.reuse, R156 ;  /* 0x0000009c022c7220 */ /* 0x040fe40000410000 */
[----:B------:R-:W-:Y:S02]  /*1e520*/  FMUL.FTZ R45, R2, R157 ;  /* 0x0000009d022d7220 */ /* 0x000fe40000410000 */
[--C-:B-1----:R-:W-:Y:S02]  /*1e530*/  FFMA.FTZ R102, R174, c[0x0][0x2d0], -R172.reuse ;  /* 0x0000b400ae667a23 */ /* 0x102fe400000108ac */
[----:B------:R-:W-:Y:S02]  /*1e540*/  FMUL.FTZ R56, R2, R56 ;  /* 0x0000003802387220 */ /* 0x000fe40000410000 */
[----:B------:R1:W-:Y:S01]  /*1e550*/  MUFU.EX2 R218, R102 ;  /* 0x0000006600da7308 */ /* 0x0003e20000000800 */
[--C-:B--2---:R-:W-:Y:S02]  /*1e560*/  FFMA.FTZ R0, R20, c[0x0][0x2d0], -R101.reuse ;  /* 0x0000b40014007a23 */ /* 0x104fe40000010865 */
[C---:B------:R-:W-:Y:S02]  /*1e570*/  FMUL.FTZ R57, R2.reuse, R57 ;  /* 0x0000003902397220 */ /* 0x040fe40000410000 */
[C---:B------:R-:W-:Y:S02]  /*1e580*/  FMUL.FTZ R60, R2.reuse, R60 ;  /* 0x0000003c023c7220 */ /* 0x040fe40000410000 */
[----:B------:R-:W-:Y:S02]  /*1e590*/  FMUL.FTZ R61, R2, R61 ;  /* 0x0000003d023d7220 */ /* 0x000fe40000410000 */
[C---:B------:R-:W-:Y:S01]  /*1e5a0*/  FMUL.FTZ R68, R3.reuse, R68 ;  /* 0x0000004403447220 */ /* 0x040fe20000410000 */
[----:B------:R2:W3:Y:S01]  /*1e5b0*/  MUFU.EX2 R236, R0 ;  /* 0x0000000000ec7308 */ /* 0x0004e20000000800 */
[----:B------:R-:W-:Y:S02]  /*1e5c0*/  FMUL.FTZ R69, R3, R69 ;  /* 0x0000004503457220 */ /* 0x000fe40000410000 */
[C---:B------:R-:W-:Y:S02]  /*1e5d0*/  FMUL.FTZ R70, R100.reuse, R70 ;  /* 0x0000004664467220 */ /* 0x040fe40000410000 */
[----:B------:R-:W-:Y:S02]  /*1e5e0*/  FMUL.FTZ R71, R100, R71 ;  /* 0x0000004764477220 */ /* 0x000fe40000410000 */
[C---:B------:R-:W-:Y:S02]  /*1e5f0*/  FMUL.FTZ R72, R2.reuse, R72 ;  /* 0x0000004802487220 */ /* 0x040fe40000410000 */
[C---:B------:R-:W-:Y:S02]  /*1e600*/  FMUL.FTZ R73, R2.reuse, R73 ;  /* 0x0000004902497220 */ /* 0x040fe40000410000 */
[C---:B------:R-:W-:Y:S02]  /*1e610*/  FMUL.FTZ R76, R2.reuse, R76 ;  /* 0x0000004c024c7220 */ /* 0x040fe40000410000 */
[----:B------:R-:W-:Y:S02]  /*1e620*/  FMUL.FTZ R77, R2, R77 ;  /* 0x0000004d024d7220 */ /* 0x000fe40000410000 */
[--C-:B-1----:R-:W-:Y:S02]  /*1e630*/  FFMA.FTZ R102, R175, c[0x0][0x2d0], -R172.reuse ;  /* 0x0000b400af667a23 */ /* 0x102fe400000108ac */
[C---:B------:R-:W-:Y:S02]  /*1e640*/  FMUL.FTZ R80, R3.reuse, R80 ;  /* 0x0000005003507220 */ /* 0x040fe40000410000 */
[----:B------:R1:W-:Y:S01]  /*1e650*/  MUFU.EX2 R219, R102 ;  /* 0x0000006600db7308 */ /* 0x0003e20000000800 */
[----:B------:R-:W-:Y:S02]  /*1e660*/  FMUL.FTZ R81, R3, R81 ;  /* 0x0000005103517220 */ /* 0x000fe40000410000 */
[----:B------:R-:W-:Y:S02]  /*1e670*/  FMUL.FTZ R82, R100, R82 ;  /* 0x0000005264527220 */ /* 0x000fe40000410000 */
[--C-:B--2---:R-:W-:Y:S01]  /*1e680*/  FFMA.FTZ R0, R21, c[0x0][0x2d0], -R101.reuse ;  /* 0x0000b40015007a23 */ /* 0x104fe20000010865 */
[----:B---3--:R-:W-:Y:S01]  /*1e690*/  F2FP.PACK_AB R113, R236, R229 ;  /* 0x000000e5ec71723e */ /* 0x008fe200000000ff */
[----:B------:R-:W2:Y:S01]  /*1e6a0*/  LDSM.16.MT88.4 R20, [R166] ;  /* 0x00000000a614783b */ /* 0x000ea20000004200 */
[C---:B------:R-:W-:Y:S02]  /*1e6b0*/  FMUL.FTZ R83, R100.reuse, R83 ;  /* 0x0000005364537220 */ /* 0x040fe40000410000 */
[----:B------:R3:W4:Y:S01]  /*1e6c0*/  MUFU.EX2 R238, R0 ;  /* 0x0000000000ee7308 */ /* 0x0007220000000800 */
[C---:B------:R-:W-:Y:S02]  /*1e6d0*/  FMUL.FTZ R96, R3.reuse, R96 ;  /* 0x0000006003607220 */ /* 0x040fe40000410000 */
[C---:B------:R-:W-:Y:S02]  /*1e6e0*/  FMUL.FTZ R97, R3.reuse, R97 ;  /* 0x0000006103617220 */ /* 0x040fe40000410000 */
[C---:B------:R-:W-:Y:S02]  /*1e6f0*/  FMUL.FTZ R98, R100.reuse, R98 ;  /* 0x0000006264627220 */ /* 0x040fe40000410000 */
[C---:B------:R-:W-:Y:S02]  /*1e700*/  FMUL.FTZ R99, R100.reuse, R99 ;  /* 0x0000006364637220 */ /* 0x040fe40000410000 */
[C---:B------:R-:W-:Y:S02]  /*1e710*/  FMUL.FTZ R84, R3.reuse, R84 ;  /* 0x0000005403547220 */ /* 0x040fe40000410000 */
[----:B------:R-:W-:Y:S02]  /*1e720*/  FMUL.FTZ R85, R3, R85 ;  /* 0x0000005503557220 */ /* 0x000fe40000410000 */
[C---:B------:R-:W-:Y:S02]  /*1e730*/  FMUL.FTZ R86, R100.reuse, R86 ;  /* 0x0000005664567220 */ /* 0x040fe40000410000 */
[----:B-1----:R-:W-:Y:S02]  /*1e740*/  FFMA.FTZ R102, R177, c[0x0][0x2d0], -R172 ;  /* 0x0000b400b1667a23 */ /* 0x002fe400000108ac */
[----:B------:R-:W-:Y:S02]  /*1e750*/  FMUL.FTZ R87, R100, R87 ;  /* 0x0000005764577220 */ /* 0x000fe40000410000 */
[----:B------:R1:W-:Y:S01]  /*1e760*/  MUFU.EX2 R216, R102 ;  /* 0x0000006600d87308 */ /* 0x0003e20000000800 */
[C---:B------:R-:W-:Y:S02]  /*1e770*/  FMUL.FTZ R88, R2.reuse, R88 ;  /* 0x0000005802587220 */ /* 0x040fe40000410000 */
[C---:B------:R-:W-:Y:S01]  /*1e780*/  FMUL.FTZ R89, R2.reuse, R89 ;  /* 0x0000005902597220 */ /* 0x040fe20000410000 */
[----:B---3--:R-:W-:Y:S01]  /*1e790*/  FSEL R0, R103, RZ, P0 ;  /* 0x000000ff67007208 */ /* 0x008fe20000000000 */
[C---:B------:R-:W-:Y:S01]  /*1e7a0*/  FMUL.FTZ R92, R2.reuse, R92 ;  /* 0x0000005c025c7220 */ /* 0x040fe20000410000 */
[----:B----4-:R-:W-:Y:S01]  /*1e7b0*/  F2FP.PACK_AB R115, R237, R238 ;  /* 0x000000eeed73723e */ /* 0x010fe200000000ff */
[----:B------:R-:W-:Y:S02]  /*1e7c0*/  FMUL.FTZ R93, R2, R93 ;  /* 0x0000005d025d7220 */ /* 0x000fe40000410000 */
[----:B------:R-:W-:Y:S02]  /*1e7d0*/  FADD.FTZ R0, -R0, R104 ;  /* 0x0000006800007221 */ /* 0x000fe40000010100 */
[----:B------:R-:W-:Y:S02]  /*1e7e0*/  FFMA.FTZ R104, R28, c[0x0][0x2d0], -R8 ;  /* 0x0000b4001c687a23 */ /* 0x000fe40000010808 */
[----:B------:R-:W-:Y:S02]  /*1e7f0*/  FMUL.FTZ R0, R0, c[0x0][0x2d0] ;  /* 0x0000b40000007a20 */ /* 0x000fe40000410000 */
[C---:B------:R-:W-:Y:S01]  /*1e800*/  FMUL.FTZ R8, R2.reuse, R116 ;  /* 0x0000007402087220 */ /* 0x040fe20000410000 */
[----:B------:R3:W-:Y:S01]  /*1e810*/  MUFU.EX2 R225, R104 ;  /* 0x0000006800e17308 */ /* 0x0007e20000000800 */
[-C--:B--2---:R-:W-:Y:S01]  /*1e820*/  HMMA.16816.F32 R4, R168, R20.reuse, R4 ;  /* 0x00000014a804723c */ /* 0x084fe20000001804 */
[C---:B------:R-:W-:Y:S02]  /*1e830*/  FMUL.FTZ R28, R2.reuse, R136 ;  /* 0x00000088021c7220 */ /* 0x040fe40000410000 */
[----:B------:R-:W-:Y:S02]  /*1e840*/  FFMA.FTZ R2, R2, R249, R230 ;  /* 0x000000f902027223 */ /* 0x000fe400000100e6 */
[--C-:B-1----:R-:W-:Y:S04]  /*1e850*/  FFMA.FTZ R102, R176, c[0x0][0x2d0], -R101.reuse ;  /* 0x0000b400b0667a23 */ /* 0x102fe80000010865 */
[----:B------:R-:W1:Y:S10]  /*1e860*/  MUFU.EX2 R0, R0 ;  /* 0x0000000000007308 */ /* 0x000e740000000800 */
[----:B------:R2:W-:Y:S01]  /*1e870*/  MUFU.EX2 R178, R102 ;  /* 0x0000006600b27308 */ /* 0x0005e20000000800 */
[--C-:B---3--:R-:W-:Y:S09]  /*1e880*/  FFMA.FTZ R104, R207, c[0x0][0x2d0], -R101.reuse ;  /* 0x0000b400cf687a23 */ /* 0x108ff20000010865 */
[----:B------:R-:W-:Y:S01]  /*1e890*/  MUFU.EX2 R104, R104 ;  /* 0x0000006800687308 */ /* 0x000fe20000000800 */
        /* <DEDUP_REMOVED lines=20> */
[C---:B------:R-:W-:Y:S02]  /*1e9e0*/  FMUL.FTZ R62, R0.reuse, R62 ;  /* 0x0000003e003e7220 */ /* 0x040fe40000410000 */
[C---:B------:R-:W-:Y:S02]  /*1e9f0*/  FMUL.FTZ R63, R0.reuse, R63 ;  /* 0x0000003f003f7220 */ /* 0x040fe40000410000 */
[C---:B------:R-:W-:Y:S01]  /*1ea00*/  FMUL.FTZ R74, R0.reuse, R74 ;  /* 0x0000004a004a7220 */ /* 0x040fe20000410000 */
        /* <DEDUP_REMOVED lines=8> */
[C---:B------:R-:W-:Y:S01]  /*1ea90*/  FFMA.FTZ R131, R3.reuse, R243, R224 ;  /* 0x000000f303837223 */ /* 0x040fe200000100e0 */
[----:B------:R-:W-:Y:S01]  /*1eaa0*/  MOV R224, R124 ;  /* 0x0000007c00e07202 */ /* 0x000fe20000000f00 */
[C---:B------:R-:W-:Y:S01]  /*1eab0*/  FMUL.FTZ R36, R3.reuse, R144 ;  /* 0x0000009003247220 */ /* 0x040fe20000410000 */
[----:B------:R-:W-:Y:S02]  /*1eac0*/  LDSM.16.MT88.4 R124, [R166+0x800] ;  /* 0x00080000a67c783b */ /* 0x000fe40000004200 */
[-C--:B------:R-:W-:Y:S01]  /*1ead0*/  HMMA.16816.F32 R28, R112, R38.reuse, R28 ;  /* 0x00000026701c723c */ /* 0x080fe2000000181c */
[----:B------:R-:W-:Y:S01]  /*1eae0*/  FMUL.FTZ R37, R3, R145 ;  /* 0x0000009103257220 */ /* 0x000fe20000410000 */
[----:B------:R-:W-:Y:S01]  /*1eaf0*/  ISETP.GT.AND P0, PT, R205, R224, PT ;  /* 0x000000e0cd00720c */ /* 0x000fe20003f04270 */
[--C-:B--2---:R-:W-:Y:S02]  /*1eb00*/  FFMA.FTZ R102, R179, c[0x0][0x2d0], -R101.reuse ;  /* 0x0000b400b3667a23 */ /* 0x104fe40000010865 */
[C---:B------:R-:W-:Y:S02]  /*1eb10*/  FMUL.FTZ R90, R0.reuse, R90 ;  /* 0x0000005a005a7220 */ /* 0x040fe40000410000 */
[----:B------:R2:W-:Y:S01]  /*1eb20*/  MUFU.EX2 R177, R102 ;  /* 0x0000006600b17308 */ /* 0x0005e20000000800 */
[C---:B------:R-:W-:Y:S01]  /*1eb30*/  HMMA.16816.F32 R32, R168.reuse, R38, R32 ;  /* 0x00000026a820723c */ /* 0x040fe20000001820 */
[C---:B------:R-:W-:Y:S03]  /*1eb40*/  FMUL.FTZ R91, R0.reuse, R91 ;  /* 0x0000005b005b7220 */ /* 0x040fe60000410000 */
[C---:B------:R-:W-:Y:S02]  /*1eb50*/  FMUL.FTZ R94, R0.reuse, R94 ;  /* 0x0000005e005e7220 */ /* 0x040fe40000410000 */
[----:B------:R-:W-:Y:S02]  /*1eb60*/  FMUL.FTZ R95, R0, R95 ;  /* 0x0000005f005f7220 */ /* 0x000fe40000410000 */
[C---:B------:R-:W-:Y:S04]  /*1eb70*/  FMUL.FTZ R38, R100.reuse, R146 ;  /* 0x0000009264267220 */ /* 0x040fe80000410000 */
[----:B------:R-:W-:Y:S02]  /*1eb80*/  FMUL.FTZ R39, R100, R147 ;  /* 0x0000009364277220 */ /* 0x000fe40000410000 */
[--C-:B------:R-:W-:Y:S02]  /*1eb90*/  FFMA.FTZ R130, R190, c[0x0][0x2d0], -R172.reuse ;  /* 0x0000b400be827a23 */ /* 0x100fe400000108ac */
[----:B------:R-:W-:Y:S01]  /*1eba0*/  MUFU.EX2 R190, R209 ;  /* 0x000000d100be7308 */ /* 0x000fe20000000800 */
[--C-:B------:R-:W-:Y:S02]  /*1ebb0*/  FFMA.FTZ R129, R189, c[0x0][0x2d0], -R172.reuse ;  /* 0x0000b400bd817a23 */ /* 0x100fe400000108ac */
[-C--:B-1----:R-:W-:Y:S01]  /*1ebc0*/  HMMA.16816.F32 R36, R168, R116.reuse, R36 ;  /* 0x00000074a824723c */ /* 0x082fe20000001824 */
[--C-:B------:R-:W-:Y:S02]  /*1ebd0*/  FFMA.FTZ R128, R206, c[0x0][0x2d0], -R172.reuse ;  /* 0x0000b400ce807a23 */ /* 0x100fe400000108ac */
[----:B------:R-:W-:Y:S02]  /*1ebe0*/  FFMA.FTZ R172, R191, c[0x0][0x2d0], -R172 ;  /* 0x0000b400bfac7a23 */ /* 0x000fe400000108ac */
[--C-:B--2---:R-:W-:Y:S02]  /*1ebf0*/  FFMA.FTZ R102, R180, c[0x0][0x2d0], -R101.reuse ;  /* 0x0000b400b4667a23 */ /* 0x104fe40000010865 */
[----:B------:R-:W-:Y:S01]  /*1ec00*/  MUFU.EX2 R191, R214 ;  /* 0x000000d600bf7308 */ /* 0x000fe20000000800 */
[C---:B------:R-:W-:Y:S01]  /*1ec10*/  HMMA.16816.F32 R40, R112.reuse, R116, R40 ;  /* 0x000000747028723c */ /* 0x040fe20000001828 */
[----:B------:R-:W-:Y:S03]  /*1ec20*/  FFMA.FTZ R3, R187, c[0x0][0x2d0], -R101 ;  /* 0x0000b400bb037a23 */ /* 0x000fe60000010865 */
[----:B------:R-:W-:Y:S04]  /*1ec30*/  FFMA.FTZ R0, R0, R250, R229 ;  /* 0x000000fa00007223 */ /* 0x000fe800000100e5 */
[-C--:B------:R-:W-:Y:S01]  /*1ec40*/  HMMA.16816.F32 R44, R112, R118.reuse, R44 ;  /* 0x00000076702c723c */ /* 0x080fe2000000182c */
[----:B------:R1:W-:Y:S07]  /*1ec50*/  MUFU.EX2 R179, R102 ;  /* 0x0000006600b37308 */ /* 0x0003ee0000000800 */
[C---:B------:R-:W-:Y:S01]  /*1ec60*/  HMMA.16816.F32 R48, R168.reuse, R118, R48 ;  /* 0x00000076a830723c */ /* 0x040fe20000001830 */
[----:B------:R-:W2:Y:S02]  /*1ec70*/  LDSM.16.MT88.4 R116, [R167+0xc00] ;  /* 0x000c0000a774783b */ /* 0x000ea40000004200 */
[----:B------:R-:W-:Y:S10]  /*1ec80*/  MUFU.EX2 R189, R210 ;  /* 0x000000d200bd7308 */ /* 0x000ff40000000800 */
[----:B------:R-:W-:Y:S01]  /*1ec90*/  MUFU.EX2 R209, R213 ;  /* 0x000000d500d17308 */ /* 0x000fe20000000800 */
[--C-:B-1----:R-:W-:Y:S09]  /*1eca0*/  FFMA.FTZ R102, R181, c[0x0][0x2d0], -R101.reuse ;  /* 0x0000b400b5667a23 */ /* 0x102ff20000010865 */
[----:B------:R1:W-:Y:S10]  /*1ecb0*/  MUFU.EX2 R180, R102 ;  /* 0x0000006600b47308 */ /* 0x0003f40000000800 */
[----:B------:R-:W-:Y:S01]  /*1ecc0*/  MUFU.EX2 R210, R212 ;  /* 0x000000d400d27308 */ /* 0x000fe20000000800 */
[-C--:B--2---:R-:W-:Y:S09]  /*1ecd0*/  HMMA.16816.F32 R52, R168, R116.reuse, R52 ;  /* 0x00000074a834723c */ /* 0x084ff20000001834 */
[----:B------:R-:W-:Y:S03]  /*1ece0*/  MUFU.EX2 R206, R208 ;  /* 0x000000d000ce7308 */ /* 0x000fe60000000800 */
[--C-:B-1----:R-:W-:Y:S01]  /*1ecf0*/  FFMA.FTZ R102, R188, c[0x0][0x2d0], -R101.reuse ;  /* 0x0000b400bc667a23 */ /* 0x102fe20000010865 */
[C---:B------:R-:W-:Y:S01]  /*1ed00*/  HMMA.16816.F32 R56, R112.reuse, R116, R56 ;  /* 0x000000747038723c */ /* 0x040fe20000001838 */
[----:B------:R-:W-:Y:S05]  /*1ed10*/  FFMA.FTZ R101, R105, c[0x0][0x2d0], -R101 ;  /* 0x0000b40069657a23 */ /* 0x000fea0000010865 */
[----:B------:R-:W-:Y:S02]  /*1ed20*/  MUFU.EX2 R181, R130 ;  /* 0x0000008200b57308 */ /* 0x000fe40000000800 */
[-C--:B------:R-:W-:Y:S08]  /*1ed30*/  HMMA.16816.F32 R60, R112, R118.reuse, R60 ;  /* 0x00000076703c723c */ /* 0x080ff0000000183c */
[----:B------:R-:W1:Y:S01]  /*1ed40*/  MUFU.EX2 R182, R129 ;  /* 0x0000008100b67308 */ /* 0x000e620000000800 */
[C---:B------:R-:W-:Y:S01]  /*1ed50*/  HMMA.16816.F32 R64, R168.reuse, R118, R64 ;  /* 0x00000076a840723c */ /* 0x040fe20000001840 */
[----:B------:R-:W2:Y:S08]  /*1ed60*/  LDSM.16.MT88.4 R116, [R166+0x1800] ;  /* 0x00180000a674783b */ /* 0x000eb00000004200 */
[----:B------:R-:W-:Y:S10]  /*1ed70*/  MUFU.EX2 R183, R128 ;  /* 0x0000008000b77308 */ /* 0x000ff40000000800 */
[----:B------:R1:W3:Y:S10]  /*1ed80*/  MUFU.EX2 R184, R172 ;  /* 0x000000ac00b87308 */ /* 0x0002f40000000800 */
[----:B------:R-:W4:Y:S10]  /*1ed90*/  MUFU.EX2 R102, R102 ;  /* 0x0000006600667308 */ /* 0x000f340000000800 */
[----:B------:R5:W-:Y:S01]  /*1eda0*/  MUFU.EX2 R176, R3 ;  /* 0x0000000300b07308 */ /* 0x000be20000000800 */
[-C--:B--2---:R-:W-:Y:S01]  /*1edb0*/  HMMA.16816.F32 R68, R168, R116.reuse, R68 ;  /* 0x00000074a844723c */ /* 0x084fe20000001844 */
[----:B-1----:R-:W-:Y:S02]  /*1edc0*/  F2FP.PACK_AB R172, R182, R181 ;  /* 0x000000b5b6ac723e */ /* 0x002fe400000000ff */
[----:B---3--:R-:W-:Y:S06]  /*1edd0*/  F2FP.PACK_AB R174, R184, R183 ;  /* 0x000000b7b8ae723e */ /* 0x008fec00000000ff */
[----:B------:R-:W1:Y:S01]  /*1ede0*/  MUFU.EX2 R105, R101 ;  /* 0x0000006500697308 */ /* 0x000e620000000800 */
[C---:B------:R-:W-:Y:S02]  /*1edf0*/  HMMA.16816.F32 R72, R112.reuse, R116, R72 ;  /* 0x000000747048723c */ /* 0x040fe40000001848 */
[----:B----4-:R-:W-:Y:S06]  /*1ee00*/  F2FP.PACK_AB R173, R102, R104 ;  /* 0x0000006866ad723e */ /* 0x010fec00000000ff */
[-C--:B------:R-:W-:Y:S01]  /*1ee10*/  HMMA.16816.F32 R76, R112, R118.reuse, R76 ;  /* 0x00000076704c723c */ /* 0x080fe2000000184c */
[----:B-----5:R-:W-:Y:S07]  /*1ee20*/  FFMA.FTZ R3, R100, R245, R234 ;  /* 0x000000f564037223 */ /* 0x020fee00000100ea */
[C---:B------:R-:W-:Y:S01]  /*1ee30*/  HMMA.16816.F32 R80, R168.reuse, R118, R80 ;  /* 0x00000076a850723c */ /* 0x040fe20000001850 */
[----:B------:R-:W2:Y:S03]  /*1ee40*/  LDSM.16.MT88.4 R116, [R167+0x1800] ;  /* 0x00180000a774783b */ /* 0x000ea60000004200 */
[----:B------:R-:W-:Y:S02]  /*1ee50*/  FADD.FTZ R100, R233, R3 ;  /* 0x00000003e9647221 */ /* 0x000fe40000010000 */
[----:B------:R-:W-:Y:S01]  /*1ee60*/  FADD.FTZ R3, R232, R2 ;  /* 0x00000002e8037221 */ /* 0x000fe20000010000 */
[----:B-1----:R-:W-:Y:S01]  /*1ee70*/  F2FP.PACK_AB R175, R105, R176 ;  /* 0x000000b069af723e */ /* 0x002fe200000000ff */
        /* <DEDUP_REMOVED lines=10> */
[-C--:B--2---:R-:W-:Y:S08]  /*1ef20*/  HMMA.16816.F32 R84, R168, R116.reuse, R84 ;  /* 0x00000074a854723c */ /* 0x084ff00000001854 */
        /* <DEDUP_REMOVED lines=20> */
[-C--:B-1----:R-:W-:Y:S08]  /*1f070*/  HMMA.16816.F32 R20, R112, R120.reuse, R20 ;  /* 0x000000787014723c */ /* 0x082ff00000001814 */
        /* <DEDUP_REMOVED lines=49> */
[-C--:B--2---:R-:W-:Y:S01]  /*1f390*/  HMMA.16816.F32 R68, R168, R8.reuse, R68 ;  /* 0x00000008a844723c */ /* 0x084fe20000001844 */
[----:B------:R-:W-:Y:S03]  /*1f3a0*/  FADD.FTZ R6, R220, R100 ;  /* 0x00000064dc067221 */ /* 0x000fe60000010000 */
[----:B------:R-:W-:Y:S01]  /*1f3b0*/  MOV R100, R108 ;  /* 0x0000006c00647202 */ /* 0x000fe20000000f00 */
[----:B------:R-:W-:Y:S02]  /*1f3c0*/  FADD.FTZ R0, R222, R6 ;  /* 0x00000006de007221 */ /* 0x000fe40000010000 */
[----:B------:R-:W-:Y:S01]  /*1f3d0*/  FADD.FTZ R6, R226, R2 ;  /* 0x00000002e2067221 */ /* 0x000fe20000010000 */
        /* <DEDUP_REMOVED lines=14> */
[----:B------:R-:W-:Y:S02]  /*1f4c0*/  FADD.FTZ R4, R191, R4 ;  /* 0x00000004bf047221 */ /* 0x000fe40000010000 */
[----:B------:R-:W-:Y:S02]  /*1f4d0*/  FADD.FTZ R5, R190, R2 ;  /* 0x00000002be057221 */ /* 0x000fe40000010000 */
[C---:B------:R-:W-:Y:S01]  /*1f4e0*/  HMMA.16816.F32 R88, R172.reuse, R12, R88 ;  /* 0x0000000cac58723c */ /* 0x040fe20000001858 */
[----:B------:R-:W-:Y:S03]  /*1f4f0*/  FADD.FTZ R2, R104, R3 ;  /* 0x0000000368027221 */ /* 0x000fe60000010000 */
[----:B------:R-:W-:Y:S01]  /*1f500*/  FADD.FTZ R3, R182, R0 ;  /* 0x00000000b6037221 */ /* 0x000fe20000010000 */
[----:B------:R-:W-:Y:S01]  /*1f510*/  MOV R104, R103 ;  /* 0x0000006700687202 */ /* 0x000fe20000000f00 */
[----:B------:R-:W-:Y:S02]  /*1f520*/  FADD.FTZ R0, R209, R4 ;  /* 0x00000004d1007221 */ /* 0x000fe40000010000 */
[-C--:B------:R-:W-:Y:S01]  /*1f530*/  HMMA.16816.F32 R92, R172, R14.reuse, R92 ;  /* 0x0000000eac5c723c */ /* 0x080fe2000000185c */
[----:B------:R-:W-:Y:S03]  /*1f540*/  FADD.FTZ R2, R102, R2 ;  /* 0x0000000266027221 */ /* 0x000fe60000010000 */
[----:B------:R-:W-:Y:S01]  /*1f550*/  FADD.FTZ R4, R206, R5 ;  /* 0x00000005ce047221 */ /* 0x000fe20000010000 */
[----:B------:R-:W-:Y:S01]  /*1f560*/  MOV R102, R106 ;  /* 0x0000006a00667202 */ /* 0x000fe20000000f00 */
[----:B------:R-:W-:Y:S02]  /*1f570*/  FADD.FTZ R3, R183, R3 ;  /* 0x00000003b7037221 */ /* 0x000fe40000010000 */
[----:B------:R-:W-:Y:S01]  /*1f580*/  FADD.FTZ R243, R210, R0 ;  /* 0x00000000d2f37221 */ /* 0x000fe20000010000 */
[----:B------:R-:W-:Y:S03]  /*1f590*/  HMMA.16816.F32 R96, R168, R14, R96 ;  /* 0x0000000ea860723c */ /* 0x000fe60000001860 */
[----:B------:R-:W-:Y:S01]  /*1f5a0*/  FADD.FTZ R2, R176, R2 ;  /* 0x00000002b0027221 */ /* 0x000fe20000010000 */
[----:B------:R-:W-:Y:S01]  /*1f5b0*/  IADD3 R0, R205, -0x1, RZ ;  /* 0xffffffffcd007810 */ /* 0x000fe20007ffe0ff */
[----:B------:R-:W-:Y:S02]  /*1f5c0*/  FADD.FTZ R245, R185, R4 ;  /* 0x00000004b9f57221 */ /* 0x000fe40000010000 */
[----:B------:R-:W-:Y:S01]  /*1f5d0*/  FADD.FTZ R249, R184, R3 ;  /* 0x00000003b8f97221 */ /* 0x000fe20000010000 */
[----:B------:R-:W-:Y:S01]  /*1f5e0*/  MOV R205, R0 ;  /* 0x0000000000cd7202 */ /* 0x000fe20000000f00 */
[----:B------:R-:W-:Y:S01]  /*1f5f0*/  FADD.FTZ R250, R105, R2 ;  /* 0x0000000269fa7221 */ /* 0x000fe20000010000 */
[----:B------:R-:W-:-:S05]  /*1f600*/  @P0 BRA `(.L_x_880) ;  /* 0xffffbd9000000947 */ /* 0x000fca000383ffff */
.L_x_861:
[----:B------:R-:W-:Y:S02]  /*1f610*/  MOV R9, 0x1f ;  /* 0x0000001f00097802 */ /* 0x000fe40000000f00 */
[----:B------:R-:W-:Y:S01]  /*1f620*/  MOV R8, 0xffffffff ;  /* 0xffffffff00087802 */ /* 0x000fe20000000f00 */
[----:B------:R-:W-:Y:S06]  /*1f630*/  BRA.DIV ~URZ, `(.L_x_881) ;  /* 0x000059a27f007947 */ /* 0x000fec000b800000 */
[----:B------:R1:W2:Y:S02]  /*1f640*/  SHFL.BFLY PT, R0, R243, 0x2, 0x1f ;  /* 0x0c401f00f3007f89 */ /* 0x0002a400000e0000 */
.L_x_961:
[----:B--2---:R-:W-:Y:S01]  /*1f650*/  FADD.FTZ R5, R0, R243 ;  /* 0x000000f300057221 */ /* 0x004fe20000010000 */
[----:B------:R-:W-:Y:S05]  /*1f660*/  BRA.DIV ~URZ, `(.L_x_882) ;  /* 0x000059c27f007947 */ /* 0x000fea000b800000 */
[----:B------:R-:W2:Y:S04]  /*1f670*/  SHFL.BFLY PT, R2, R245, 0x2, 0x1f ;  /* 0x0c401f00f5027f89 */ /* 0x000ea800000e0000 */
[----:B------:R-:W3:Y:S04]  /*1f680*/  SHFL.BFLY PT, R0, R249, 0x2, 0x1f ;  /* 0x0c401f00f9007f89 */ /* 0x000ee800000e0000 */
[----:B------:R-:W4:Y:S04]  /*1f690*/  SHFL.BFLY PT, R6, R250, 0x2, 0x1f ;  /* 0x0c401f00fa067f89 */ /* 0x000f2800000e0000 */
[----:B------:R-:W5:Y:S01]  /*1f6a0*/  SHFL.BFLY PT, R3, R5, 0x1, 0x1f ;  /* 0x0c201f0005037f89 */ /* 0x000f6200000e0000 */
[----:B--2---:R-:W-:-:S02]  /*1f6b0*/  FADD.FTZ R2, R2, R245 ;  /* 0x000000f502027221 */ /* 0x004fc40000010000 */
[----:B---3--:R-:W-:-:S03]  /*1f6c0*/  FADD.FTZ R0, R0, R249 ;  /* 0x000000f900007221 */ /* 0x008fc60000010000 */
[----:B------:R-:W2:Y:S01]  /*1f6d0*/  SHFL.BFLY PT, R4, R2, 0x1, 0x1f ;  /* 0x0c201f0002047f89 */ /* 0x000ea200000e0000 */
[----:B----4-:R-:W-:-:S03]  /*1f6e0*/  FADD.FTZ R6, R6, R250 ;  /* 0x000000fa06067221 */ /* 0x010fc60000010000 */
[----:B------:R-:W3:Y:S01]  /*1f6f0*/  SHFL.BFLY PT, R7, R0, 0x1, 0x1f ;  /* 0x0c201f0000077f89 */ /* 0x000ee200000e0000 */
[----:B-----5:R-:W-:-:S03]  /*1f700*/  FADD.FTZ R5, R5, R3 ;  /* 0x0000000305057221 */ /* 0x020fc60000010000 */
[----:B------:R4:W1:Y:S01]  /*1f710*/  SHFL.BFLY PT, R8, R6, 0x1, 0x1f ;  /* 0x0c201f0006087f89 */ /* 0x00086200000e0000 */
[----:B--2---:R-:W-:Y:S02]  /*1f720*/  FADD.FTZ R4, R2, R4 ;  /* 0x0000000402047221 */ /* 0x004fe40000010000 */
[----:B---3--:R-:W-:Y:S02]  /*1f730*/  FADD.FTZ R7, R0, R7 ;  /* 0x0000000700077221 */ /* 0x008fe40000010000 */
.L_x_962:
[----:B------:R-:W-:Y:S01]  /*1f740*/  FSETP.NE.FTZ.AND P3, PT, R5, RZ, PT ;  /* 0x000000ff0500720b */ /* 0x000fe20003f75000 */
[----:B------:R-:W-:Y:S01]  /*1f750*/  CS2R R2, SRZ ;  /* 0x0000000000027805 */ /* 0x000fe2000001ff00 */
[----:B------:R-:W-:Y:S01]  /*1f760*/  MOV R0, RZ ;  /* 0x000000ff00007202 */ /* 0x000fe20000000f00 */
[----:B-1--4-:R-:W-:Y:S01]  /*1f770*/  FADD.FTZ R6, R8, R6 ;  /* 0x0000000608067221 */ /* 0x012fe20000010000 */
[----:B------:R-:W-:Y:S02]  /*1f780*/  FSETP.NE.FTZ.AND P2, PT, R4, RZ, PT ;  /* 0x000000ff0400720b */ /* 0x000fe40003f55000 */
[----:B------:R-:W-:Y:S02]  /*1f790*/  FSETP.NE.FTZ.AND P1, PT, R7, RZ, PT ;  /* 0x000000ff0700720b */ /* 0x000fe40003f35000 */
[----:B------:R-:W-:-:S02]  /*1f7a0*/  FSETP.NE.FTZ.AND P0, PT, R6, RZ, PT ;  /* 0x000000ff0600720b */ /* 0x000fc40003f15000 */
[----:B------:R-:W-:Y:S02]  /*1f7b0*/  MOV R23, 0xff800000 ;  /* 0xff80000000177802 */ /* 0x000fe40000000f00 */
[----:B------:R-:W-:Y:S01]  /*1f7c0*/  MOV R22, 0xff800000 ;  /* 0xff80000000167802 */ /* 0x000fe20000000f00 */
[----:B------:R-:W1:Y:S01]  /*1f7d0*/  @P3 MUFU.RCP R0, R5 ;  /* 0x0000000500003308 */ /* 0x000e620000001000 */
[----:B------:R-:W-:Y:S02]  /*1f7e0*/  MOV R21, 0xff800000 ;  /* 0xff80000000157802 */ /* 0x000fe40000000f00 */
[----:B------:R-:W-:-:S03]  /*1f7f0*/  MOV R20, 0xff800000 ;  /* 0xff80000000147802 */ /* 0x000fc60000000f00 */
[----:B------:R-:W-:Y:S02]  /*1f800*/  @P1 MOV R10, 0x3f317218 ;  /* 0x3f317218000a1802 */ /* 0x000fe40000000f00 */
[----:B------:R-:W-:Y:S08]  /*1f810*/  @P2 MUFU.RCP R3, R4 ;  /* 0x0000000400032308 */ /* 0x000ff00000001000 */
[----:B------:R-:W2:Y:S01]  /*1f820*/  @P2 MUFU.LG2 R4, R4 ;  /* 0x0000000400042308 */ /* 0x000ea20000000c00 */
[----:B-1----:R-:W-:-:S02]  /*1f830*/  FMUL.FTZ R168, R0, R112 ;  /* 0x0000007000a87220 */ /* 0x002fc40000410000 */
[C---:B------:R-:W-:Y:S02]  /*1f840*/  FMUL.FTZ R169, R0.reuse, R113 ;  /* 0x0000007100a97220 */ /* 0x040fe40000410000 */
[C---:B------:R-:W-:Y:S02]  /*1f850*/  FMUL.FTZ R170, R0.reuse, R124 ;  /* 0x0000007c00aa7220 */ /* 0x040fe40000410000 */
[C---:B------:R-:W-:Y:S01]  /*1f860*/  FMUL.FTZ R171, R0.reuse, R125 ;  /* 0x0000007d00ab7220 */ /* 0x040fe20000410000 */
[----:B------:R-:W1:Y:S01]  /*1f870*/  @P1 MUFU.RCP R2, R7 ;  /* 0x0000000700021308 */ /* 0x000e620000001000 */
[C---:B------:R-:W-:Y:S02]  /*1f880*/  FMUL.FTZ R172, R0.reuse, R128 ;  /* 0x0000008000ac7220 */ /* 0x040fe40000410000 */
[C---:B------:R-:W-:Y:S02]  /*1f890*/  FMUL.FTZ R173, R0.reuse, R129 ;  /* 0x0000008100ad7220 */ /* 0x040fe40000410000 */
[----:B------:R-:W-:-:S02]  /*1f8a0*/  FMUL.FTZ R174, R0, R140 ;  /* 0x0000008c00ae7220 */ /* 0x000fc40000410000 */
[C---:B------:R-:W-:Y:S01]  /*1f8b0*/  FMUL.FTZ R175, R0.reuse, R141 ;  /* 0x0000008d00af7220 */ /* 0x040fe20000410000 */
[----:B------:R-:W-:Y:S01]  /*1f8c0*/  @P3 MUFU.LG2 R5, R5 ;  /* 0x0000000500053308 */ /* 0x000fe20000000c00 */
        /* <DEDUP_REMOVED lines=17> */
[----:B--2---:R-:W-:-:S02]  /*1f9e0*/  @P2 FMUL.FTZ R8, R4, 0.69314718246459960938 ;  /* 0x3f31721804082820 */ /* 0x004fc40000410000 */
[C---:B------:R-:W-:Y:S02]  /*1f9f0*/  FMUL.FTZ R144, R3.reuse, R126 ;  /* 0x0000007e03907220 */ /* 0x040fe40000410000 */
[C---:B------:R-:W-:Y:S02]  /*1fa00*/  FMUL.FTZ R145, R3.reuse, R127 ;  /* 0x0000007f03917220 */ /* 0x040fe40000410000 */
[C---:B------:R-:W-:Y:S02]  /*1fa10*/  FMUL.FTZ R126, R3.reuse, R54 ;  /* 0x00000036037e7220 */ /* 0x040fe40000410000 */
[C---:B------:R-:W-:Y:S02]  /*1fa20*/  FMUL.FTZ R127, R3.reuse, R55 ;  /* 0x00000037037f7220 */ /* 0x040fe40000410000 */
[C---:B------:R-:W-:Y:S02]  /*1fa30*/  FMUL.FTZ R140, R3.reuse, R114 ;  /* 0x00000072038c7220 */ /* 0x040fe40000410000 */
[----:B------:R-:W-:-:S02]  /*1fa40*/  FMUL.FTZ R141, R3, R115 ;  /* 0x00000073038d7220 */ /* 0x000fc40000410000 */
[C---:B-1----:R-:W-:Y:S01]  /*1fa50*/  FMUL.FTZ R54, R2.reuse, R56 ;  /* 0x0000003802367220 */ /* 0x042fe20000410000 */
[----:B---3--:R-:W-:Y:S01]  /*1fa60*/  @P2 MOV R7, 0x3f317218 ;  /* 0x3f31721800072802 */ /* 0x008fe20000000f00 */
[----:B------:R-:W-:Y:S02]  /*1fa70*/  FMUL.FTZ R55, R2, R57 ;  /* 0x0000003902377220 */ /* 0x000fe40000410000 */
[----:B------:R-:W-:Y:S02]  /*1fa80*/  FMUL.FTZ R112, R3, R142 ;  /* 0x0000008e03707220 */ /* 0x000fe40000410000 */
        /* <DEDUP_REMOVED lines=8> */
[----:B------:R-:W-:Y:S02]  /*1fb10*/  FMUL.FTZ R129, R3, R67 ;  /* 0x0000004303817220 */ /* 0x000fe40000410000 */
        /* <DEDUP_REMOVED lines=72> */
.L_x_750:
        /* <DEDUP_REMOVED lines=19> */
.L_x_884:
[----:B--2---:R-:W-:Y:S05]  /*200d0*/  BSYNC B0 ;  /* 0x0000000000007941 */ /* 0x004fea0003800000 */
.L_x_883:
        /* <DEDUP_REMOVED lines=115> */
[----:B------:R-:W-:Y:S02]  /*20810*/  STS [R11+0x5000], R3 ;  /* 0x005000030b007388 */ /* 0x000fe40000000800 */
        /* <DEDUP_REMOVED lines=9> */
[----:B-----5:R1:W2:Y:S04]  /*208b0*/  LDG.E R10, [R4.64] ;  /* 0x00000006040a7981 */ /* 0x0202a8000c1e1900 */
[----:B-1----:R-:W2:Y:S02]  /*208c0*/  LDG.E R4, [R4.64+0x4] ;  /* 0x0000040604047981 */ /* 0x002ea4000c1e1900 */
[----:B--2---:R-:W-:Y:S02]  /*208d0*/  IADD3 R10, -R10, R4, RZ ;  /* 0x000000040a0a7210 */ /* 0x004fe40007ffe1ff */
.L_x_887:
[----:B--2---:R-:W2:Y:S04]  /*208e0*/  LDL R3, [R1+0x44] ;  /* 0x0000440001037983 */ /* 0x004ea80000100800 */
[----:B------:R-:W2:Y:S04]  /*208f0*/  LDL R78, [R1+0x20] ;  /* 0x00002000014e7983 */ /* 0x000ea80000100800 */
[----:B------:R-:W3:Y:S04]  /*20900*/  LDL R24, [R1+0x48] ;  /* 0x0000480001187983 */ /* 0x000ee80000100800 */
[----:B------:R-:W4:Y:S04]  /*20910*/  LDL R13, [R1+0x30] ;  /* 0x00003000010d7983 */ /* 0x000f280000100800 */
[----:B------:R-:W4:Y:S01]  /*20920*/  LDL R25, [R1+0xa8] ;  /* 0x0000a80001197983 */ /* 0x000f220000100800 */
[----:B------:R-:W-:Y:S01]  /*20930*/  IMAD.MOV.U32 R11, RZ, RZ, 0x368 ;  /* 0x00000368ff0b7424 */ /* 0x000fe200078e00ff */
[----:B------:R-:W-:-:S04]  /*20940*/  ISETP.GT.AND P2, PT, R0, 0x1, PT ;  /* 0x000000010000780c */ /* 0x000fc80003f44270 */
[----:B------:R-:W-:-:S04]  /*20950*/  SEL R11, R11, 0x328, P2 ;  /* 0x000003280b0b7807 */ /* 0x000fc80001000000 */
[----:B------:R-:W1:Y:S08]  /*20960*/  LDC.64 R6, c[0x0][R11+0x170] ;  /* 0x00005c000b067b82 */ /* 0x000e700000000a00 */
[----:B------:R-:W3:Y:S08]  /*20970*/  LDC.64 R14, c[0x0][R11+0x168] ;  /* 0x00005a000b0e7b82 */ /* 0x000ef00000000a00 */
[----:B------:R1:W2:Y:S08]  /*20980*/  LDC.64 R18, c[0x0][R11+0x178] ;  /* 0x00005e000b127b82 */ /* 0x0002b00000000a00 */
[----:B------:R1:W2:Y:S01]  /*20990*/  LDC.64 R16, c[0x0][R11+0x160] ;  /* 0x000058000b107b82 */ /* 0x0002a20000000a00 */
[----:B------:R-:W-:Y:S01]  /*209a0*/  ISETP.NE.U32.AND P0, PT, RZ, c[0x0][0x500], PT ;  /* 0x00014000ff007a0c */ /* 0x000fe20003f05070 */
[----:B------:R-:W-:-:S03]  /*209b0*/  IMAD.MOV.U32 R0, RZ, RZ, c[0x0][0x4e8] ;  /* 0x00013a00ff007624 */ /* 0x000fc600078e00ff */
[----:B------:R-:W-:Y:S02]  /*209c0*/  ISETP.NE.AND.EX P0, PT, RZ, c[0x0][0x504], PT, P0 ;  /* 0x00014100ff007a0c */ /* 0x000fe40003f05300 */
[----:B------:R-:W-:Y:S02]  /*209d0*/  ISETP.NE.AND P5, PT, R0, 0x1, PT ;  /* 0x000000010000780c */ /* 0x000fe40003fa5270 */
[----:B------:R-:W-:Y:S02]  /*209e0*/  SHF.R.S32.HI R4, RZ, 0x1f, R8 ;  /* 0x0000001fff047819 */ /* 0x000fe40000011408 */
[----:B------:R-:W-:Y:S02]  /*209f0*/  SEL R0, R8, RZ, !P0 ;  /* 0x000000ff08007207 */ /* 0x000fe40004000000 */
[----:B------:R-:W-:Y:S01]  /*20a00*/  SEL R5, R4, RZ, !P0 ;  /* 0x000000ff04057207 */ /* 0x000fe20004000000 */
[----:B------:R-:W2:Y:S02]  /*20a10*/  S2R R26, SR_TID.X ;  /* 0x00000000001a7919 */ /* 0x000ea40000002100 */
[----:B-1----:R-:W-:-:S04]  /*20a20*/  IMAD R4, R7, R0, RZ ;  /* 0x0000000007047224 */ /* 0x002fc800078e02ff */
[C---:B------:R-:W-:Y:S02]  /*20a30*/  IMAD R12, R6.reuse, R5, R4 ;  /* 0x00000005060c7224 */ /* 0x040fe400078e0204 */
[----:B------:R-:W-:-:S04]  /*20a40*/  IMAD.WIDE.U32 R6, R6, R0, RZ ;  /* 0x0000000006067225 */ /* 0x000fc800078e00ff */
[----:B------:R-:W-:Y:S01]  /*20a50*/  IMAD.IADD R12, R7, 0x1, R12 ;  /* 0x00000001070c7824 */ /* 0x000fe200078e020c */
[----:B------:R-:W-:-:S04]  /*20a60*/  LOP3.LUT R203, R203, 0xfffffffd, RZ, 0xc0, !PT ;  /* 0xfffffffdcbcb7812 */ /* 0x000fc800078ec0ff */
[----:B------:R-:W-:Y:S01]  /*20a70*/  LOP3.LUT R203, R203, 0xfffffffe, RZ, 0xc0, !PT ;  /* 0xfffffffecbcb7812 */ /* 0x000fe200078ec0ff */
[----:B--2---:R-:W-:-:S04]  /*20a80*/  IMAD.IADD R3, R3, 0x1, R78 ;  /* 0x0000000103037824 */ /* 0x004fc800078e024e */
[----:B------:R-:W-:-:S04]  /*20a90*/  @P5 IMAD.HI.U32 R5, R3, c[0x0][0x4ec], RZ ;  /* 0x00013b0003055a27 */ /* 0x000fc800078e00ff */
[----:B---3--:R-:W-:-:S04]  /*20aa0*/  IMAD.WIDE.U32 R8, R14, R24, RZ ;  /* 0x000000180e087225 */ /* 0x008fc800078e00ff */
[----:B------:R-:W-:Y:S01]  /*20ab0*/  IMAD.MOV.U32 R4, RZ, RZ, R3 ;  /* 0x000000ffff047224 */ /* 0x000fe200078e0003 */
[----:B------:R-:W-:Y:S01]  /*20ac0*/  @P5 SHF.R.U32.HI R4, RZ, c[0x0][0x4f0], R5 ;  /* 0x00013c00ff045a19 */ /* 0x000fe20000011605 */
[----:B------:R-:W-:Y:S01]  /*20ad0*/  IMAD R11, R15, R24, RZ ;  /* 0x000000180f0b7224 */ /* 0x000fe200078e02ff */
[----:B----4-:R-:W-:Y:S02]  /*20ae0*/  SEL R5, R13, RZ, P2 ;  /* 0x000000ff0d057207 */ /* 0x010fe40001000000 */
        /* <DEDUP_REMOVED lines=35> */
[----:B------:R-:W4:Y:S04]  /*20d20*/  SHFL.IDX PT, R8, R6, 0x2, 0x1c1f ;  /* 0x005c1f0006087f89 */ /* 0x000f2800000e0000 */
[----:B------:R-:W1:Y:S01]  /*20d30*/  SHFL.IDX PT, R6, R6, 0x3, 0x1c1f ;  /* 0x007c1f0006067f89 */ /* 0x000e6200000e0000 */
[----:B---3--:R-:W-:-:S05]  /*20d40*/  IMAD.IADD R5, R25, 0x1, R78 ;  /* 0x0000000119057824 */ /* 0x008fca00078e024e */
[C---:B------:R-:W-:Y:S02]  /*20d50*/  IADD3 R17, R5.reuse, 0x8, RZ ;  /* 0x0000000805117810 */ /* 0x040fe40007ffe0ff */
[CC--:B------:R-:W-:Y:S02]  /*20d60*/  ISETP.GE.OR P4, PT, R5.reuse, R4.reuse, P0 ;  /* 0x000000040500720c */ /* 0x0c0fe40000786670 */
[----:B------:R-:W-:Y:S02]  /*20d70*/  IADD3 R16, R5, 0x40, RZ ;  /* 0x0000004005107810 */ /* 0x000fe40007ffe0ff */
[-C--:B------:R-:W-:Y:S02]  /*20d80*/  ISETP.GE.OR P3, PT, R17, R4.reuse, P0 ;  /* 0x000000041100720c */ /* 0x080fe40000766670 */
[----:B------:R-:W-:Y:S02]  /*20d90*/  ISETP.GE.OR P1, PT, R16, R4, P0 ;  /* 0x000000041000720c */ /* 0x000fe40000726670 */
[----:B------:R-:W-:-:S05]  /*20da0*/  IADD3 R15, R5, 0x48, RZ ;  /* 0x00000048050f7810 */ /* 0x000fca0007ffe0ff */
[----:B-1----:R1:W-:Y:S04]  /*20db0*/  @!P4 ST.E [R12.64], R21 ;  /* 0x000000150c00c985 */ /* 0x0023e8000c101906 */
        /* <DEDUP_REMOVED lines=67> */
.L_x_963:
[----:B------:R-:W-:Y:S05]  /*211f0*/  BRA.DIV ~URZ, `(.L_x_890) ;  /* 0x000040e27f007947 */ /* 0x000fea000b800000 */
[----:B------:R3:W4:Y:S02]  /*21200*/  SHFL.IDX PT, R0, R13, RZ, 0x1c1f ;  /* 0x001c1fff0d007589 */ /* 0x00072400000e0000 */
.L_x_964:
        /* <DEDUP_REMOVED lines=20> */
.L_x_892:
[----:B------:R-:W-:Y:S05]  /*21350*/  BSYNC B0 ;  /* 0x0000000000007941 */ /* 0x000fea0003800000 */
.L_x_891:
[----:B------:R-:W-:Y:S05]  /*21360*/  BRA.DIV ~URZ, `(.L_x_893) ;  /* 0x00003fd27f007947 */ /* 0x000fea000b800000 */
[----:B--2---:R2:W1:Y:S04]  /*21370*/  SHFL.IDX PT, R10, R12, 0x1, 0x1c1f ;  /* 0x003c1f000c0a7f89 */ /* 0x00446800000e0000 */
[----:B----4-:R2:W4:Y:S02]  /*21380*/  SHFL.IDX PT, R0, R13, 0x1, 0x1c1f ;  /* 0x003c1f000d007f89 */ /* 0x01052400000e0000 */
.L_x_965:
        /* <DEDUP_REMOVED lines=21> */
.L_x_895:
[----:B------:R-:W-:Y:S05]  /*214e0*/  BSYNC B0 ;  /* 0x0000000000007941 */ /* 0x000fea0003800000 */
.L_x_894:
[----:B------:R-:W-:Y:S05]  /*214f0*/  BRA.DIV ~URZ, `(.L_x_896) ;  /* 0x00003f027f007947 */ /* 0x000fea000b800000 */
[----:B-1----:R1:W2:Y:S02]  /*21500*/  SHFL.IDX PT, R10, R12, 0x2, 0x1c1f ;  /* 0x005c1f000c0a7f89 */ /* 0x0022a400000e0000 */
.L_x_966:
[----:B------:R-:W-:Y:S05]  /*21510*/  BRA.DIV ~URZ, `(.L_x_897) ;  /* 0x00003f527f007947 */ /* 0x000fea000b800000 */
[----:B----4-:R4:W1:Y:S02]  /*21520*/  SHFL.IDX PT, R0, R13, 0x2, 0x1c1f ;  /* 0x005c1f000d007f89 */ /* 0x01086400000e0000 */
.L_x_967:
        /* <DEDUP_REMOVED lines=21> */
.L_x_899:
[----:B------:R-:W-:Y:S05]  /*21680*/  BSYNC B0 ;  /* 0x0000000000007941 */ /* 0x000fea0003800000 */
.L_x_898:
[----:B------:R-:W-:Y:S05]  /*21690*/  BRA.DIV ~URZ, `(.L_x_900) ;  /* 0x00003e327f007947 */ /* 0x000fea000b800000 */
[----:B-1----:R1:W3:Y:S04]  /*216a0*/  SHFL.IDX PT, R6, R12, 0x3, 0x1c1f ;  /* 0x007c1f000c067f89 */ /* 0x0022e800000e0000 */
[----:B------:R1:W4:Y:S02]  /*216b0*/  SHFL.IDX PT, R0, R13, 0x3, 0x1c1f ;  /* 0x007c1f000d007f89 */ /* 0x00032400000e0000 */
.L_x_968:
        /* <DEDUP_REMOVED lines=22> */
.L_x_888:
[----:B-1----:R-:W2:Y:S04]  /*21820*/  LDL.LU R6, [R1+0x48] ;  /* 0x0000480001067983 */ /* 0x002ea80000300800 */
        /* <DEDUP_REMOVED lines=33> */
.L_x_969:
[----:B------:R-:W-:Y:S05]  /*21a40*/  BRA.DIV ~URZ, `(.L_x_903) ;  /* 0x00003bb27f007947 */ /* 0x000fea000b800000 */
[----:B------:R3:W4:Y:S02]  /*21a50*/  SHFL.IDX PT, R0, R24, RZ, 0x1c1f ;  /* 0x001c1fff18007589 */ /* 0x00072400000e0000 */
.L_x_970:
[----:B------:R-:W5:Y:S01]  /*21a60*/  LDL R5, [R1] ;  /* 0x0000000001057983 */ /* 0x000f620000100800 */
        /* <DEDUP_REMOVED lines=10> */
[----:B------:R-:W-:Y:S02]  /*21b10*/  IADD3 R6, R5, 0x50, RZ ;  /* 0x0000005005067810 */ /* 0x000fe40007ffe0ff */
[----:B------:R-:W-:-:S02]  /*21b20*/  SHF.R.S32.HI R26, RZ, 0x1f, R5 ;  /* 0x0000001fff1a7819 */ /* 0x000fc40000011405 */
        /* <DEDUP_REMOVED lines=9> */
[----:B------:R-:W-:Y:S01]  /*21bc0*/  SHF.R.S32.HI R34, RZ, 0x1f, R6 ;  /* 0x0000001fff227819 */ /* 0x000fe20000011406 */
[----:B------:R-:W-:Y:S05]  /*21bd0*/  @P0 BRA `(.L_x_905) ;  /* 0x0000032000000947 */ /* 0x000fea0003800000 */
[----:B------:R-:W-:Y:S01]  /*21be0*/  ISETP.GE.AND P1, PT, R5, c[0x0][0x3c8], PT ;  /* 0x0000f20005007a0c */ /* 0x000fe20003f26270 */
[----:B------:R-:W5:Y:S01]  /*21bf0*/  LDL R20, [R1+0x7c] ;  /* 0x00007c0001147983 */ /* 0x000f620000100800 */
[----:B------:R-:W-:Y:S02]  /*21c00*/  ISETP.GE.AND P2, PT, R15, c[0x0][0x3c8], PT ;  /* 0x0000f2000f007a0c */ /* 0x000fe40003f46270 */
[----:B------:R-:W-:-:S09]  /*21c10*/  ISETP.GE.AND P4, PT, R14, c[0x0][0x3c8], PT ;  /* 0x0000f2000e007a0c */ /* 0x000fd20003f86270 */
[----:B----4-:R-:W-:-:S04]  /*21c20*/  @!P1 LEA R2, P0, R5, R0, 0x2 ;  /* 0x0000000005029211 */ /* 0x010fc800078010ff */
[----:B--2---:R-:W-:Y:S02]  /*21c30*/  @!P1 LEA.HI.X R3, R5, R4, R26, 0x2, P0 ;  /* 0x0000000405039211 */ /* 0x004fe400000f141a */
[----:B------:R-:W2:Y:S01]  /*21c40*/  LDL R5, [R1+0x54] ;  /* 0x0000540001057983 */ /* 0x000ea20000100800 */
[----:B------:R-:W-:Y:S02]  /*21c50*/  @!P2 LEA R16, P0, R15, R0, 0x2 ;  /* 0x000000000f10a211 */ /* 0x000fe400078010ff */
[----:B------:R-:W-:Y:S01]  /*21c60*/  ISETP.GE.AND P3, PT, R13, c[0x0][0x3c8], PT ;  /* 0x0000f2000d007a0c */ /* 0x000fe20003f66270 */
[----:B------:R4:W-:Y:S01]  /*21c70*/  @!P1 ST.E.64 [R2.64], R168 ;  /* 0x000000a802009985 */ /* 0x0009e2000c101b06 */
[----:B------:R-:W-:Y:S02]  /*21c80*/  @!P2 LEA.HI.X R17, R15, R4, R23, 0x2, P0 ;  /* 0x000000040f11a211 */ /* 0x000fe400000f1417 */
[----:B------:R-:W-:-:S03]  /*21c90*/  ISETP.GE.AND P1, PT, R12, c[0x0][0x3c8], PT ;  /* 0x0000f2000c007a0c */ /* 0x000fc60003f26270 */
[----:B------:R1:W-:Y:S01]  /*21ca0*/  @!P2 ST.E.64 [R16.64], R170 ;  /* 0x000000aa1000a985 */ /* 0x0003e2000c101b06 */
[----:B------:R-:W-:Y:S02]  /*21cb0*/  ISETP.GE.AND P2, PT, R10, c[0x0][0x3c8], PT ;  /* 0x0000f2000a007a0c */ /* 0x000fe40003f46270 */
[----:B----4-:R-:W-:-:S04]  /*21cc0*/  @!P4 LEA R2, P0, R14, R0, 0x2 ;  /* 0x000000000e02c211 */ /* 0x010fc800078010ff */
[----:B------:R-:W-:Y:S02]  /*21cd0*/  @!P4 LEA.HI.X R3, R14, R4, R25, 0x2, P0 ;  /* 0x000000040e03c211 */ /* 0x000fe400000f1419 */
[----:B-1----:R-:W-:-:S03]  /*21ce0*/  @!P3 LEA R16, P0, R13, R0, 0x2 ;  /* 0x000000000d10b211 */ /* 0x002fc600078010ff */
[----:B------:R1:W-:Y:S01]  /*21cf0*/  @!P4 ST.E.64 [R2.64], R172 ;  /* 0x000000ac0200c985 */ /* 0x0003e2000c101b06 */
[----:B------:R-:W-:Y:S02]  /*21d00*/  ISETP.GE.AND P4, PT, R11, c[0x0][0x3c8], PT ;  /* 0x0000f2000b007a0c */ /* 0x000fe40003f86270 */
[----:B------:R-:W-:-:S05]  /*21d10*/  @!P3 LEA.HI.X R17, R13, R4, R28, 0x2, P0 ;  /* 0x000000040d11b211 */ /* 0x000fca00000f141c */
[----:B------:R4:W-:Y:S01]  /*21d20*/  @!P3 ST.E.64 [R16.64], R174 ;  /* 0x000000ae1000b985 */ /* 0x0009e2000c101b06 */
[----:B-1----:R-:W-:-:S04]  /*21d30*/  @!P1 LEA R2, P0, R12, R0, 0x2 ;  /* 0x000000000c029211 */ /* 0x002fc800078010ff */
[----:B------:R-:W-:Y:S02]  /*21d40*/  @!P1 LEA.HI.X R3, R12, R4, R27, 0x2, P0 ;  /* 0x000000040c039211 */ /* 0x000fe400000f141b */
[----:B----4-:R-:W-:-:S03]  /*21d50*/  @!P4 LEA R16, P0, R11, R0, 0x2 ;  /* 0x000000000b10c211 */ /* 0x010fc600078010ff */
        /* <DEDUP_REMOVED lines=8> */
[----:B----4-:R-:W-:-:S03]  /*21de0*/  @!P1 LEA R16, P0, R9, R0, 0x2 ;  /* 0x0000000009109211 */ /* 0x010fc600078010ff */
[----:B------:R1:W-:Y:S01]  /*21df0*/  @!P2 ST.E.64 [R2.64], R178 ;  /* 0x000000b20200a985 */ /* 0x0003e2000c101b06 */
[----:B------:R-:W-:Y:S02]  /*21e00*/  ISETP.GE.AND P2, PT, R6, c[0x0][0x3c8], PT ;  /* 0x0000f20006007a0c */ /* 0x000fe40003f46270 */
[----:B------:R-:W-:-:S05]  /*21e10*/  @!P1 LEA.HI.X R17, R9, R4, R30, 0x2, P0 ;  /* 0x0000000409119211 */ /* 0x000fca00000f141e */
[----:B------:R4:W-:Y:S01]  /*21e20*/  @!P1 ST.E.64 [R16.64], R180 ;  /* 0x000000b410009985 */ /* 0x0009e2000c101b06 */
[----:B-1----:R-:W-:-:S04]  /*21e30*/  @!P4 LEA R2, P0, R8, R0, 0x2 ;  /* 0x000000000802c211 */ /* 0x002fc800078010ff */
[----:B------:R-:W-:Y:S02]  /*21e40*/  @!P4 LEA.HI.X R3, R8, R4, R32, 0x2, P0 ;  /* 0x000000040803c211 */ /* 0x000fe400000f1420 */
[----:B------:R-:W-:-:S04]  /*21e50*/  @!P3 LEA R18, P0, R7, R0, 0x2 ;  /* 0x000000000712b211 */ /* 0x000fc800078010ff */
[----:B------:R-:W-:Y:S02]  /*21e60*/  @!P3 LEA.HI.X R19, R7, R4, R33, 0x2, P0 ;  /* 0x000000040713b211 */ /* 0x000fe400000f1421 */
[C---:B----4-:R-:W-:Y:S01]  /*21e70*/  @!P2 LEA R16, P0, R6.reuse, R0, 0x2 ;  /* 0x000000000610a211 */ /* 0x050fe200078010ff */
[----:B------:R1:W-:Y:S03]  /*21e80*/  @!P4 ST.E.64 [R2.64], R100 ;  /* 0x000000640200c985 */ /* 0x0003e6000c101b06 */
[----:B------:R-:W-:Y:S01]  /*21e90*/  @!P2 LEA.HI.X R17, R6, R4, R34, 0x2, P0 ;  /* 0x000000040611a211 */ /* 0x000fe200000f1422 */
[----:B------:R4:W-:Y:S04]  /*21ea0*/  @!P3 ST.E.64 [R18.64], R184 ;  /* 0x000000b81200b985 */ /* 0x0009e8000c101b06 */
[----:B------:R4:W-:Y:S01]  /*21eb0*/  @!P2 ST.E.64 [R16.64], R182 ;  /* 0x000000b61000a985 */ /* 0x0009e2000c101b06 */
[----:B--2---:R-:W-:-:S13]  /*21ec0*/  ISETP.GE.AND P1, PT, R5, c[0x0][0x3c8], PT ;  /* 0x0000f20005007a0c */ /* 0x004fda0003f26270 */
[----:B-1----:R-:W-:-:S04]  /*21ed0*/  @!P1 LEA R2, P0, R5, R0, 0x2 ;  /* 0x0000000005029211 */ /* 0x002fc800078010ff */
[----:B-----5:R-:W-:-:S05]  /*21ee0*/  @!P1 LEA.HI.X R3, R5, R4, R20, 0x2, P0 ;  /* 0x0000000405039211 */ /* 0x020fca00000f1414 */
[----:B------:R4:W-:Y:S04]  /*21ef0*/  @!P1 ST.E.64 [R2.64], R96 ;  /* 0x0000006002009985 */ /* 0x0009e8000c101b06 */
.L_x_905:
[----:B------:R-:W-:Y:S05]  /*21f00*/  BSYNC B0 ;  /* 0x0000000000007941 */ /* 0x000fea0003800000 */
.L_x_904:
[----:B------:R-:W-:Y:S05]  /*21f10*/  BRA.DIV ~URZ, `(.L_x_906) ;  /* 0x000037427f007947 */ /* 0x000fea000b800000 */
[----:B--2---:R2:W1:Y:S04]  /*21f20*/  SHFL.IDX PT, R4, R22, 0x1, 0x1c1f ;  /* 0x003c1f0016047f89 */ /* 0x00446800000e0000 */
[----:B----4-:R2:W4:Y:S02]  /*21f30*/  SHFL.IDX PT, R0, R24, 0x1, 0x1c1f ;  /* 0x003c1f0018007f89 */ /* 0x01052400000e0000 */
.L_x_971:
[----:B------:R-:W-:Y:S01]  /*21f40*/  BSSY B0, `(.L_x_907) ;  /* 0x0000035000007945 */ /* 0x000fe20003800000 */
[----:B------:R-:W-:Y:S05]  /*21f50*/  @P6 BRA `(.L_x_908) ;  /* 0x0000033000006947 */ /* 0x000fea0003800000 */
[----:B------:R-:W5:Y:S01]  /*21f60*/  LDL R5, [R1] ;  /* 0x0000000001057983 */ /* 0x000f620000100800 */
[----:B------:R-:W-:Y:S02]  /*21f70*/  ISETP.GE.AND P0, PT, R15, c[0x0][0x3c8], PT ;  /* 0x0000f2000f007a0c */ /* 0x000fe40003f06270 */
[----:B------:R-:W-:Y:S01]  /*21f80*/  ISETP.GE.AND P3, PT, R14, c[0x0][0x3c8], PT ;  /* 0x0000f2000e007a0c */ /* 0x000fe20003f66270 */
[----:B--2---:R-:W2:Y:S01]  /*21f90*/  LDL R35, [R1+0x7c] ;  /* 0x00007c0001237983 */ /* 0x004ea20000100800 */
[----:B------:R-:W-:-:S02]  /*21fa0*/  ISETP.GE.AND P5, PT, R13, c[0x0][0x3c8], PT ;  /* 0x0000f2000d007a0c */ /* 0x000fc40003fa6270 */
[----:B-----5:R-:W-:-:S13]  /*21fb0*/  ISETP.GE.AND P1, PT, R5, c[0x0][0x3c8], PT ;  /* 0x0000f20005007a0c */ /* 0x020fda0003f26270 */
[----:B----4-:R-:W-:-:S04]  /*21fc0*/  @!P1 LEA R2, P2, R5, R0, 0x2 ;  /* 0x0000000005029211 */ /* 0x010fc800078410ff */
[----:B-1----:R-:W-:Y:S02]  /*21fd0*/  @!P1 LEA.HI.X R3, R5, R4, R26, 0x2, P2 ;  /* 0x0000000405039211 */ /* 0x002fe400010f141a */
[----:B------:R-:W4:Y:S01]  /*21fe0*/  LDL R5, [R1+0x54] ;  /* 0x0000540001057983 */ /* 0x000f220000100800 */
[----:B------:R-:W-:-:S04]  /*21ff0*/  @!P0 LEA R16, P2, R15, R0, 0x2 ;  /* 0x000000000f108211 */ /* 0x000fc800078410ff */
[----:B------:R-:W-:Y:S02]  /*22000*/  @!P0 LEA.HI.X R17, R15, R4, R23, 0x2, P2 ;  /* 0x000000040f118211 */ /* 0x000fe400010f1417 */
[----:B------:R-:W-:Y:S01]  /*22010*/  ISETP.GE.AND P2, PT, R12, c[0x0][0x3c8], PT ;  /* 0x0000f2000c007a0c */ /* 0x000fe20003f46270 */
[----:B------:R1:W-:Y:S01]  /*22020*/  @!P1 ST.E.64 [R2.64], R140 ;  /* 0x0000008c02009985 */ /* 0x0003e2000c101b06 */
[----:B------:R-:W-:-:S03]  /*22030*/  ISETP.GE.AND P1, PT, R11, c[0x0][0x3c8], PT ;  /* 0x0000f2000b007a0c */ /* 0x000fc60003f26270 */
[----:B------:R5:W-:Y:S01]  /*22040*/  @!P0 ST.E.64 [R16.64], R144 ;  /* 0x0000009010008985 */ /* 0x000be2000c101b06 */
[CC--:B-1----:R-:W-:Y:S02]  /*22050*/  @!P3 LEA R2, P4, R14.reuse, R0.reuse, 0x2 ;  /* 0x000000000e02b211 */ /* 0x0c2fe400078810ff */
[C---:B-----5:R-:W-:Y:S02]  /*22060*/  @!P5 LEA R16, P0, R13.reuse, R0, 0x2 ;  /* 0x000000000d10d211 */ /* 0x060fe400078010ff */
        /* <DEDUP_REMOVED lines=9> */
[----:B------:R-:W-:-:S03]  /*22100*/  @!P1 LEA R18, P3, R11, R0, 0x2 ;  /* 0x000000000b129211 */ /* 0x000fc600078610ff */
[----:B------:R1:W-:Y:S01]  /*22110*/  @!P2 ST.E.64 [R2.64], R114 ;  /* 0x000000720200a985 */ /* 0x0003e2000c101b06 */
[C---:B-----5:R-:W-:Y:S02]  /*22120*/  @!P0 LEA R16, P2, R10.reuse, R0, 0x2 ;  /* 0x000000000a108211 */ /* 0x060fe400078410ff */
[-C--:B------:R-:W-:Y:S02]  /*22130*/  @!P1 LEA.HI.X R19, R11, R4.reuse, R29, 0x2, P3 ;  /* 0x000000040b139211 */ /* 0x080fe400018f141d */
[----:B------:R-:W-:Y:S02]  /*22140*/  ISETP.GE.AND P3, PT, R7, c[0x0][0x3c8], PT ;  /* 0x0000f20007007a0c */ /* 0x000fe40003f66270 */
[----:B------:R-:W-:Y:S01]  /*22150*/  @!P0 LEA.HI.X R17, R10, R4, R31, 0x2, P2 ;  /* 0x000000040a118211 */ /* 0x000fe200010f141f */
[----:B------:R5:W-:Y:S01]  /*22160*/  @!P1 ST.E.64 [R18.64], R124 ;  /* 0x0000007c12009985 */ /* 0x000be2000c101b06 */
[----:B------:R-:W-:-:S03]  /*22170*/  ISETP.GE.AND P2, PT, R6, c[0x0][0x3c8], PT ;  /* 0x0000f20006007a0c */ /* 0x000fc60003f46270 */
[----:B------:R3:W-:Y:S01]  /*22180*/  @!P0 ST.E.64 [R16.64], R126 ;  /* 0x0000007e10008985 */ /* 0x0007e2000c101b06 */
[----:B------:R-:W-:-:S04]  /*22190*/  @!P5 LEA R20, P0, R8, R0, 0x2 ;  /* 0x000000000814d211 */ /* 0x000fc800078010ff */
[----:B------:R-:W-:Y:S02]  /*221a0*/  @!P5 LEA.HI.X R21, R8, R4, R32, 0x2, P0 ;  /* 0x000000040815d211 */ /* 0x000fe400000f1420 */
[----:B-1----:R-:W-:-:S04]  /*221b0*/  @!P4 LEA R2, P1, R9, R0, 0x2 ;  /* 0x000000000902c211 */ /* 0x002fc800078210ff */
[----:B------:R-:W-:Y:S02]  /*221c0*/  @!P4 LEA.HI.X R3, R9, R4, R30, 0x2, P1 ;  /* 0x000000040903c211 */ /* 0x000fe400008f141e */
[----:B-----5:R-:W-:-:S04]  /*221d0*/  @!P3 LEA R18, P0, R7, R0, 0x2 ;  /* 0x000000000712b211 */ /* 0x020fc800078010ff */
[----:B------:R-:W-:Y:S02]  /*221e0*/  @!P3 LEA.HI.X R19, R7, R4, R33, 0x2, P0 ;  /* 0x000000040713b211 */ /* 0x000fe400000f1421 */
[C---:B---3--:R-:W-:Y:S01]  /*221f0*/  @!P2 LEA R16, P0, R6.reuse, R0, 0x2 ;  /* 0x000000000610a211 */ /* 0x048fe200078010ff */
[----:B------:R1:W-:Y:S03]  /*22200*/  @!P4 ST.E.64 [R2.64], R128 ;  /* 0x000000800200c985 */ /* 0x0003e6000c101b06 */
[----:B------:R-:W-:Y:S01]  /*22210*/  @!P2 LEA.HI.X R17, R6, R4, R34, 0x2, P0 ;  /* 0x000000040611a211 */ /* 0x000fe200000f1422 */
[----:B------:R3:W-:Y:S04]  /*22220*/  @!P5 ST.E.64 [R20.64], R146 ;  /* 0x000000921400d985 */ /* 0x0007e8000c101b06 */
[----:B------:R3:W-:Y:S04]  /*22230*/  @!P3 ST.E.64 [R18.64], R142 ;  /* 0x0000008e1200b985 */ /* 0x0007e8000c101b06 */
[----:B------:R3:W-:Y:S01]  /*22240*/  @!P2 ST.E.64 [R16.64], R104 ;  /* 0x000000681000a985 */ /* 0x0007e2000c101b06 */
[----:B----4-:R-:W-:-:S13]  /*22250*/  ISETP.GE.AND P1, PT, R5, c[0x0][0x3c8], PT ;  /* 0x0000f20005007a0c */ /* 0x010fda0003f26270 */
[----:B-1----:R-:W-:-:S04]  /*22260*/  @!P1 LEA R2, P0, R5, R0, 0x2 ;  /* 0x0000000005029211 */ /* 0x002fc800078010ff */
[----:B--2---:R-:W-:-:S05]  /*22270*/  @!P1 LEA.HI.X R3, R5, R4, R35, 0x2, P0 ;  /* 0x0000000405039211 */ /* 0x004fca00000f1423 */
[----:B------:R3:W-:Y:S04]  /*22280*/  @!P1 ST.E.64 [R2.64], R98 ;  /* 0x0000006202009985 */ /* 0x0007e8000c101b06 */
.L_x_908:
[----:B------:R-:W-:Y:S05]  /*22290*/  BSYNC B0 ;  /* 0x0000000000007941 */ /* 0x000fea0003800000 */
.L_x_907:
[----:B------:R-:W-:Y:S05]  /*222a0*/  BRA.DIV ~URZ, `(.L_x_909) ;  /* 0x000034727f007947 */ /* 0x000fea000b800000 */
[----:B-1----:R1:W2:Y:S02]  /*222b0*/  SHFL.IDX PT, R4, R22, 0x2, 0x1c1f ;  /* 0x005c1f0016047f89 */ /* 0x0022a400000e0000 */
.L_x_972:
[----:B------:R-:W-:Y:S05]  /*222c0*/  BRA.DIV ~URZ, `(.L_x_910) ;  /* 0x000034c27f007947 */ /* 0x000fea000b800000 */
[----:B----4-:R4:W1:Y:S02]  /*222d0*/  SHFL.IDX PT, R0, R24, 0x2, 0x1c1f ;  /* 0x005c1f0018007f89 */ /* 0x01086400000e0000 */
.L_x_973:
[----:B------:R-:W-:Y:S01]  /*222e0*/  LOP3.LUT P0, RZ, R203, 0x1, RZ, 0xc0, !PT ;  /* 0x00000001cbff7812 */ /* 0x000fe2000780c0ff */
[----:B------:R-:W-:-:S12]  /*222f0*/  BSSY B0, `(.L_x_911) ;  /* 0x0000035000007945 */ /* 0x000fd80003800000 */
[----:B------:R-:W-:Y:S05]  /*22300*/  @P0 BRA `(.L_x_912) ;  /* 0x0000033000000947 */ /* 0x000fea0003800000 */
[----:B---3--:R-:W3:Y:S04]  /*22310*/  LDL R16, [R1] ;  /* 0x0000000001107983 */ /* 0x008ee80000100800 */
[----:B------:R-:W5:Y:S01]  /*22320*/  LDL R5, [R1+0x54] ;  /* 0x0000540001057983 */ /* 0x000f620000100800 */
[----:B------:R-:W-:Y:S02]  /*22330*/  ISETP.GE.AND P2, PT, R15, c[0x0][0x3c8], PT ;  /* 0x0000f2000f007a0c */ /* 0x000fe40003f46270 */
[----:B------:R-:W-:Y:S01]  /*22340*/  ISETP.GE.AND P4, PT, R14, c[0x0][0x3c8], PT ;  /* 0x0000f2000e007a0c */ /* 0x000fe20003f86270 */
[----:B----4-:R-:W4:Y:S01]  /*22350*/  LDL R35, [R1+0x7c] ;  /* 0x00007c0001237983 */ /* 0x010f220000100800 */
[----:B------:R-:W-:-:S09]  /*22360*/  ISETP.GE.AND P3, PT, R13, c[0x0][0x3c8], PT ;  /* 0x0000f2000d007a0c */ /* 0x000fd20003f66270 */
[----:B-1----:R-:W-:-:S04]  /*22370*/  @!P2 LEA R18, P1, R15, R0, 0x2 ;  /* 0x000000000f12a211 */ /* 0x002fc800078210ff */
[----:B--2---:R-:W-:Y:S02]  /*22380*/  @!P2 LEA.HI.X R19, R15, R4, R23, 0x2, P1 ;  /* 0x000000040f13a211 */ /* 0x004fe400008f1417 */
[----:B------:R-:W-:Y:S02]  /*22390*/  ISETP.GE.AND P1, PT, R12, c[0x0][0x3c8], PT ;  /* 0x0000f2000c007a0c */ /* 0x000fe40003f26270 */
[----:B------:R-:W-:Y:S02]  /*223a0*/  ISETP.GE.AND P6, PT, R10, c[0x0][0x3c8], PT ;  /* 0x0000f2000a007a0c */ /* 0x000fe40003fc6270 */
[----:B---3--:R-:W-:-:S13]  /*223b0*/  ISETP.GE.AND P0, PT, R16, c[0x0][0x3c8], PT ;  /* 0x0000f20010007a0c */ /* 0x008fda0003f06270 */
[----:B------:R-:W-:-:S04]  /*223c0*/  @!P0 LEA R2, P5, R16, R0, 0x2 ;  /* 0x0000000010028211 */ /* 0x000fc800078a10ff */
[----:B------:R-:W-:Y:S02]  /*223d0*/  @!P0 LEA.HI.X R3, R16, R4, R26, 0x2, P5 ;  /* 0x0000000410038211 */ /* 0x000fe400028f141a */
[----:B------:R-:W-:-:S03]  /*223e0*/  @!P4 LEA R16, P5, R14, R0, 0x2 ;  /* 0x000000000e10c211 */ /* 0x000fc600078a10ff */
[----:B------:R1:W-:Y:S01]  /*223f0*/  @!P0 ST.E.64 [R2.64], R44 ;  /* 0x0000002c02008985 */ /* 0x0003e2000c101b06 */
[----:B------:R-:W-:-:S03]  /*22400*/  ISETP.GE.AND P0, PT, R11, c[0x0][0x3c8], PT ;  /* 0x0000f2000b007a0c */ /* 0x000fc60003f06270 */
[----:B------:R2:W-:Y:S01]  /*22410*/  @!P2 ST.E.64 [R18.64], R46 ;  /* 0x0000002e1200a985 */ /* 0x0005e2000c101b06 */
[----:B------:R-:W-:-:S05]  /*22420*/  @!P4 LEA.HI.X R17, R14, R4, R25, 0x2, P5 ;  /* 0x000000040e11c211 */ /* 0x000fca00028f1419 */
[----:B------:R3:W-:Y:S01]  /*22430*/  @!P4 ST.E.64 [R16.64], R48 ;  /* 0x000000301000c985 */ /* 0x0007e2000c101b06 */
[----:B------:R-:W-:Y:S02]  /*22440*/  ISETP.GE.AND P4, PT, R9, c[0x0][0x3c8], PT ;  /* 0x0000f20009007a0c */ /* 0x000fe40003f86270 */
[----:B-1----:R-:W-:-:S04]  /*22450*/  @!P3 LEA R2, P2, R13, R0, 0x2 ;  /* 0x000000000d02b211 */ /* 0x002fc800078410ff */
[----:B------:R-:W-:Y:S02]  /*22460*/  @!P3 LEA.HI.X R3, R13, R4, R28, 0x2, P2 ;  /* 0x000000040d03b211 */ /* 0x000fe400010f141c */
[----:B--2---:R-:W-:-:S03]  /*22470*/  @!P1 LEA R18, P5, R12, R0, 0x2 ;  /* 0x000000000c129211 */ /* 0x004fc600078a10ff */
[----:B------:R1:W-:Y:S01]  /*22480*/  @!P3 ST.E.64 [R2.64], R50 ;  /* 0x000000320200b985 */ /* 0x0003e2000c101b06 */
[----:B------:R-:W-:Y:S02]  /*22490*/  @!P1 LEA.HI.X R19, R12, R4, R27, 0x2, P5 ;  /* 0x000000040c139211 */ /* 0x000fe400028f141b */
[----:B---3--:R-:W-:Y:S02]  /*224a0*/  @!P6 LEA R16, P5, R10, R0, 0x2 ;  /* 0x000000000a10e211 */ /* 0x008fe400078a10ff */
[----:B------:R-:W-:Y:S01]  /*224b0*/  ISETP.GE.AND P3, PT, R8, c[0x0][0x3c8], PT ;  /* 0x0000f20008007a0c */ /* 0x000fe20003f66270 */
[----:B------:R-:W-:Y:S01]  /*224c0*/  @!P1 ST.E.64 [R18.64], R66 ;  /* 0x0000004212009985 */ /* 0x000fe2000c101b06 */
[----:B------:R-:W-:Y:S02]  /*224d0*/  @!P6 LEA.HI.X R17, R10, R4, R31, 0x2, P5 ;  /* 0x000000040a11e211 */ /* 0x000fe400028f141f */
[----:B------:R-:W-:Y:S02]  /*224e0*/  ISETP.GE.AND P1, PT, R6, c[0x0][0x3c8], PT ;  /* 0x0000f20006007a0c */ /* 0x000fe40003f26270 */
[----:B-1----:R-:W-:-:S04]  /*224f0*/  @!P0 LEA R2, P2, R11, R0, 0x2 ;  /* 0x000000000b028211 */ /* 0x002fc800078410ff */
[----:B------:R-:W-:Y:S02]  /*22500*/  @!P0 LEA.HI.X R3, R11, R4, R29, 0x2, P2 ;  /* 0x000000040b038211 */ /* 0x000fe400010f141d */
[----:B------:R-:W-:-:S03]  /*22510*/  ISETP.GE.AND P2, PT, R7, c[0x0][0x3c8], PT ;  /* 0x0000f20007007a0c */ /* 0x000fc60003f46270 */
[----:B------:R1:W-:Y:S01]  /*22520*/  @!P0 ST.E.64 [R2.64], R52 ;  /* 0x0000003402008985 */ /* 0x0003e2000c101b06 */
[----:B-----5:R-:W-:-:S03]  /*22530*/  ISETP.GE.AND P0, PT, R5, c[0x0][0x3c8], PT ;  /* 0x0000f20005007a0c */ /* 0x020fc60003f06270 */
        /* <DEDUP_REMOVED lines=8> */
[-C--:B------:R-:W-:Y:S02]  /*225c0*/  @!P2 LEA.HI.X R19, R7, R4.reuse, R33, 0x2, P4 ;  /* 0x000000040713a211 */ /* 0x080fe400020f1421 */
[----:B------:R-:W-:Y:S01]  /*225d0*/  @!P1 LEA.HI.X R17, R6, R4, R34, 0x2, P5 ;  /* 0x0000000406119211 */ /* 0x000fe200028f1422 */
[----:B------:R2:W-:Y:S04]  /*225e0*/  @!P3 ST.E.64 [R20.64], R80 ;  /* 0x000000501400b985 */ /* 0x0005e8000c101b06 */
[----:B------:R2:W-:Y:S04]  /*225f0*/  @!P2 ST.E.64 [R18.64], R68 ;  /* 0x000000441200a985 */ /* 0x0005e8000c101b06 */
[----:B------:R2:W-:Y:S01]  /*22600*/  @!P1 ST.E.64 [R16.64], R60 ;  /* 0x0000003c10009985 */ /* 0x0005e2000c101b06 */
[----:B-1----:R-:W-:-:S04]  /*22610*/  @!P0 LEA R2, P4, R5, R0, 0x2 ;  /* 0x0000000005028211 */ /* 0x002fc800078810ff */
[----:B----4-:R-:W-:-:S05]  /*22620*/  @!P0 LEA.HI.X R3, R5, R4, R35, 0x2, P4 ;  /* 0x0000000405038211 */ /* 0x010fca00020f1423 */
[----:B------:R2:W-:Y:S04]  /*22630*/  @!P0 ST.E.64 [R2.64], R38 ;  /* 0x0000002602008985 */ /* 0x0005e8000c101b06 */
.L_x_912:
[----:B------:R-:W-:Y:S05]  /*22640*/  BSYNC B0 ;  /* 0x0000000000007941 */ /* 0x000fea0003800000 */
.L_x_911:
[----:B------:R-:W-:Y:S05]  /*22650*/  BRA.DIV ~URZ, `(.L_x_913) ;  /* 0x000031927f007947 */ /* 0x000fea000b800000 */
[----:B--2---:R2:W3:Y:S04]  /*22660*/  SHFL.IDX PT, R4, R22, 0x3, 0x1c1f ;  /* 0x007c1f0016047f89 */ /* 0x0044e800000e0000 */
[----:B-1----:R2:W1:Y:S02]  /*22670*/  SHFL.IDX PT, R0, R24, 0x3, 0x1c1f ;  /* 0x007c1f0018007f89 */ /* 0x00246400000e0000 */
.L_x_974:
[----:B------:R-:W-:-:S13]  /*22680*/  LOP3.LUT P0, RZ, R203, 0x2, RZ, 0xc0, !PT ;  /* 0x00000002cbff7812 */ /* 0x000fda000780c0ff */
[----:B------:R-:W-:Y:S05]  /*22690*/  @P0 BRA `(.L_x_901) ;  /* 0x0000115000000947 */ /* 0x000fea0003800000 */
[----:B---3--:R-:W3:Y:S01]  /*226a0*/  LDL R2, [R1] ;  /* 0x0000000001027983 */ /* 0x008ee20000100800 */
[----:B------:R-:W-:Y:S02]  /*226b0*/  ISETP.GE.AND P3, PT, R15, c[0x0][0x3c8], PT ;  /* 0x0000f2000f007a0c */ /* 0x000fe40003f66270 */
[----:B------:R-:W-:Y:S01]  /*226c0*/  ISETP.GE.AND P2, PT, R14, c[0x0][0x3c8], PT ;  /* 0x0000f2000e007a0c */ /* 0x000fe20003f46270 */
[----:B------:R-:W5:Y:S01]  /*226d0*/  LDL R5, [R1+0x54] ;  /* 0x0000540001057983 */ /* 0x000f620000100800 */
[----:B------:R-:W-:Y:S02]  /*226e0*/  ISETP.GE.AND P1, PT, R13, c[0x0][0x3c8], PT ;  /* 0x0000f2000d007a0c */ /* 0x000fe40003f26270 */
[----:B------:R-:W-:-:S07]  /*226f0*/  ISETP.GE.AND P0, PT, R12, c[0x0][0x3c8], PT ;  /* 0x0000f2000c007a0c */ /* 0x000fce0003f06270 */
[----:B-1----:R-:W-:-:S04]  /*22700*/  @!P3 LEA R20, P5, R15, R0, 0x2 ;  /* 0x000000000f14b211 */ /* 0x002fc800078a10ff */
[----:B------:R-:W-:Y:S02]  /*22710*/  @!P3 LEA.HI.X R21, R15, R4, R23, 0x2, P5 ;  /* 0x000000040f15b211 */ /* 0x000fe400028f1417 */
[----:B------:R-:W-:-:S04]  /*22720*/  @!P2 LEA R16, P5, R14, R0, 0x2 ;  /* 0x000000000e10a211 */ /* 0x000fc800078a10ff */
[----:B------:R-:W-:Y:S02]  /*22730*/  @!P2 LEA.HI.X R17, R14, R4, R25, 0x2, P5 ;  /* 0x000000040e11a211 */ /* 0x000fe400028f1419 */
[----:B---3--:R-:W-:-:S13]  /*22740*/  ISETP.GE.AND P4, PT, R2, c[0x0][0x3c8], PT ;  /* 0x0000f20002007a0c */ /* 0x008fda0003f86270 */
[----:B------:R-:W-:-:S04]  /*22750*/  @!P4 LEA R18, P6, R2, R0, 0x2 ;  /* 0x000000000212c211 */ /* 0x000fc800078c10ff */
[----:B------:R-:W-:Y:S02]  /*22760*/  @!P4 LEA.HI.X R19, R2, R4, R26, 0x2, P6 ;  /* 0x000000040213c211 */ /* 0x000fe400030f141a */
[CC--:B------:R-:W-:Y:S02]  /*22770*/  @!P1 LEA R14, P6, R13.reuse, R0.reuse, 0x2 ;  /* 0x000000000d0e9211 */ /* 0x0c0fe400078c10ff */
[C---:B------:R-:W-:Y:S02]  /*22780*/  @!P0 LEA R2, P5, R12.reuse, R0, 0x2 ;  /* 0x000000000c028211 */ /* 0x040fe400078a10ff */
[-C--:B------:R-:W-:Y:S02]  /*22790*/  @!P1 LEA.HI.X R15, R13, R4.reuse, R28, 0x2, P6 ;  /* 0x000000040d0f9211 */ /* 0x080fe400030f141c */
[----:B------:R-:W-:Y:S02]  /*227a0*/  ISETP.GE.AND P6, PT, R11, c[0x0][0x3c8], PT ;  /* 0x0000f2000b007a0c */ /* 0x000fe40003fc6270 */
[----:B------:R-:W-:-:S02]  /*227b0*/  @!P0 LEA.HI.X R3, R12, R4, R27, 0x2, P5 ;  /* 0x000000040c038211 */ /* 0x000fc400028f141b */
[----:B------:R-:W-:Y:S01]  /*227c0*/  ISETP.GE.AND P5, PT, R10, c[0x0][0x3c8], PT ;  /* 0x0000f2000a007a0c */ /* 0x000fe20003fa6270 */
[----:B------:R-:W-:Y:S01]  /*227d0*/  @!P4 ST.E.64 [R18.64], R84 ;  /* 0x000000541200c985 */ /* 0x000fe2000c101b06 */
[----:B------:R-:W-:-:S03]  /*227e0*/  ISETP.GE.AND P4, PT, R9, c[0x0][0x3c8], PT ;  /* 0x0000f20009007a0c */ /* 0x000fc60003f86270 */
[----:B------:R-:W-:Y:S01]  /*227f0*/  @!P3 ST.E.64 [R20.64], R76 ;  /* 0x0000004c1400b985 */ /* 0x000fe2000c101b06 */
[----:B------:R-:W-:-:S03]  /*22800*/  ISETP.GE.AND P3, PT, R8, c[0x0][0x3c8], PT ;  /* 0x0000f20008007a0c */ /* 0x000fc60003f66270 */
[----:B------:R1:W-:Y:S04]  /*22810*/  @!P2 ST.E.64 [R16.64], R70 ;  /* 0x000000461000a985 */ /* 0x0003e8000c101b06 */
[----:B------:R3:W-:Y:S01]  /*22820*/  @!P1 ST.E.64 [R14.64], R64 ;  /* 0x000000400e009985 */ /* 0x0007e2000c101b06 */
[----:B------:R-:W-:-:S03]  /*22830*/  ISETP.GE.AND P2, PT, R7, c[0x0][0x3c8], PT ;  /* 0x0000f20007007a0c */ /* 0x000fc60003f46270 */
[----:B------:R2:W-:Y:S01]  /*22840*/  @!P0 ST.E.64 [R2.64], R40 ;  /* 0x0000002802008985 */ /* 0x0005e2000c101b06 */
[CC--:B-1----:R-:W-:Y:S02]  /*22850*/  @!P6 LEA R16, P0, R11.reuse, R0.reuse, 0x2 ;  /* 0x000000000b10e211 */ /* 0x0c2fe400078010ff */
[C---:B---3--:R-:W-:Y:S02]  /*22860*/  @!P5 LEA R14, P1, R10.reuse, R0, 0x2 ;  /* 0x000000000a0ed211 */ /* 0x048fe400078210ff */
[----:B------:R-:W-:Y:S02]  /*22870*/  @!P6 LEA.HI.X R17, R11, R4, R29, 0x2, P0 ;  /* 0x000000040b11e211 */ /* 0x000fe400000f141d */
[----:B------:R-:W-:Y:S02]  /*22880*/  @!P4 LEA R12, P0, R9, R0, 0x2 ;  /* 0x00000000090cc211 */ /* 0x000fe400078010ff */
[----:B------:R-:W-:Y:S02]  /*22890*/  @!P5 LEA.HI.X R15, R10, R4, R31, 0x2, P1 ;  /* 0x000000040a0fd211 */ /* 0x000fe400008f141f */
[----:B------:R-:W-:-:S02]  /*228a0*/  ISETP.GE.AND P1, PT, R6, c[0x0][0x3c8], PT ;  /* 0x0000f20006007a0c */ /* 0x000fc40003f26270 */
[----:B------:R-:W-:Y:S02]  /*228b0*/  @!P4 LEA.HI.X R13, R9, R4, R30, 0x2, P0 ;  /* 0x00000004090dc211 */ /* 0x000fe400000f141e */
[----:B------:R-:W-:-:S04]  /*228c0*/  @!P3 LEA R10, P0, R8, R0, 0x2 ;  /* 0x00000000080ab211 */ /* 0x000fc800078010ff */
[----:B------:R-:W-:Y:S02]  /*228d0*/  @!P3 LEA.HI.X R11, R8, R4, R32, 0x2, P0 ;  /* 0x00000004080bb211 */ /* 0x000fe400000f1420 */
[----:B------:R-:W-:-:S04]  /*228e0*/  @!P2 LEA R8, P0, R7, R0, 0x2 ;  /* 0x000000000708a211 */ /* 0x000fc800078010ff */
[----:B------:R-:W-:Y:S02]  /*228f0*/  @!P2 LEA.HI.X R9, R7, R4, R33, 0x2, P0 ;  /* 0x000000040709a211 */ /* 0x000fe400000f1421 */
[C---:B--2---:R-:W-:Y:S01]  /*22900*/  @!P1 LEA R2, P0, R6.reuse, R0, 0x2 ;  /* 0x0000000006029211 */ /* 0x044fe200078010ff */
[----:B------:R1:W-:Y:S03]  /*22910*/  @!P6 ST.E.64 [R16.64], R86 ;  /* 0x000000561000e985 */ /* 0x0003e6000c101b06 */
[----:B------:R-:W-:Y:S01]  /*22920*/  @!P1 LEA.HI.X R3, R6, R4, R34, 0x2, P0 ;  /* 0x0000000406039211 */ /* 0x000fe200000f1422 */
[----:B------:R1:W-:Y:S04]  /*22930*/  @!P5 ST.E.64 [R14.64], R82 ;  /* 0x000000520e00d985 */ /* 0x0003e8000c101b06 */
[----:B------:R1:W-:Y:S04]  /*22940*/  @!P4 ST.E.64 [R12.64], R72 ;  /* 0x000000480c00c985 */ /* 0x0003e8000c101b06 */
[----:B------:R1:W-:Y:S04]  /*22950*/  @!P3 ST.E.64 [R10.64], R62 ;  /* 0x0000003e0a00b985 */ /* 0x0003e8000c101b06 */
[----:B------:R1:W-:Y:S04]  /*22960*/  @!P2 ST.E.64 [R8.64], R58 ;  /* 0x0000003a0800a985 */ /* 0x0003e8000c101b06 */
[----:B------:R1:W-:Y:S01]  /*22970*/  @!P1 ST.E.64 [R2.64], R42 ;  /* 0x0000002a02009985 */ /* 0x0003e2000c101b06 */
[----:B-----5:R-:W-:-:S13]  /*22980*/  ISETP.GE.AND P0, PT, R5, c[0x0][0x3c8], PT ;  /* 0x0000f20005007a0c */ /* 0x020fda0003f06270 */
[----:B------:R-:W-:Y:S05]  /*22990*/  @P0 BRA `(.L_x_901) ;  /* 0x00000e5000000947 */ /* 0x000fea0003800000 */
[----:B------:R-:W2:Y:S01]  /*229a0*/  LDL R22, [R1+0x7c] ;  /* 0x00007c0001167983 */ /* 0x000ea20000100800 */
[----:B-1----:R-:W-:-:S04]  /*229b0*/  LEA R2, P0, R5, R0, 0x2 ;  /* 0x0000000005027211 */ /* 0x002fc800078010ff */
[----:B--2---:R-:W-:-:S05]  /*229c0*/  LEA.HI.X R3, R5, R4, R22, 0x2, P0 ;  /* 0x0000000405037211 */ /* 0x004fca00000f1416 */
[----:B------:R1:W-:Y:S01]  /*229d0*/  ST.E.64 [R2.64], R36 ;  /* 0x0000002402007985 */ /* 0x0003e2000c101b06 */
[----:B------:R-:W-:Y:S05]  /*229e0*/  BRA `(.L_x_901) ;  /* 0x00000e0000007947 */ /* 0x000fea0003800000 */
.L_x_886:
[----:B------:R-:W2:Y:S04]  /*229f0*/  LDL.LU R7, [R1+0x2c] ;  /* 0x00002c0001077983 */ /* 0x000ea80000300800 */
[----:B-1----:R-:W3:Y:S01]  /*22a00*/  LDL R6, [R1+0x34] ;  /* 0x0000340001067983 */ /* 0x002ee20000100800 */
[----:B------:R-:W-:Y:S01]  /*22a10*/  ISETP.NE.U32.AND P0, PT, RZ, c[0x0][0x508], PT ;  /* 0x00014200ff007a0c */ /* 0x000fe20003f05070 */
[----:B------:R-:W-:Y:S01]  /*22a20*/  IMAD.MOV.U32 R4, RZ, RZ, 0x4 ;  /* 0x00000004ff047424 */ /* 0x000fe200078e00ff */
[----:B------:R-:W-:Y:S01]  /*22a30*/  ISETP.NE.U32.AND P2, PT, RZ, c[0x0][0x500], PT ;  /* 0x00014000ff007a0c */ /* 0x000fe20003f45070 */
[----:B------:R-:W-:Y:S01]  /*22a40*/  IMAD.MOV.U32 R19, RZ, RZ, c[0x0][0x388] ;  /* 0x0000e200ff137624 */ /* 0x000fe200078e00ff */
[----:B------:R-:W-:Y:S01]  /*22a50*/  ISETP.NE.AND.EX P0, PT, RZ, c[0x0][0x50c], PT, P0 ;  /* 0x00014300ff007a0c */ /* 0x000fe20003f05300 */
[----:B------:R-:W-:Y:S01]  /*22a60*/  IMAD.MOV.U32 R0, RZ, RZ, RZ ;  /* 0x000000ffff007224 */ /* 0x000fe200078e00ff */
[----:B------:R-:W-:Y:S01]  /*22a70*/  ISETP.NE.AND.EX P2, PT, RZ, c[0x0][0x504], PT, P2 ;  /* 0x00014100ff007a0c */ /* 0x000fe20003f45320 */
[----:B---3--:R-:W-:-:S10]  /*22a80*/  IMAD.WIDE R2, R6, R4, c[0x0][0x500] ;  /* 0x0001400006027625 */ /* 0x008fd400078e0204 */
[----:B------:R-:W-:Y:S02]  /*22a90*/  @P0 IMAD.WIDE R4, R6, R4, c[0x0][0x508] ;  /* 0x0001420006040625 */ /* 0x000fe400078e0204 */
        /* <DEDUP_REMOVED lines=9> */
.L_x_914:
[----:B-1----:R-:W1:Y:S01]  /*22b30*/  S2R R4, SR_TID.X ;  /* 0x0000000000047919 */ /* 0x002e620000002100 */
[----:B------:R-:W-:Y:S01]  /*22b40*/  SHF.R.S32.HI R2, RZ, 0x1f, R6 ;  /* 0x0000001fff027819 */ /* 0x000fe20000011406 */
[----:B------:R-:W-:Y:S01]  /*22b50*/  BSSY B0, `(.L_x_915) ;  /* 0x0000038000007945 */ /* 0x000fe20003800000 */
[----:B-----5:R-:W-:-:S02]  /*22b60*/  SHF.R.S32.HI R17, RZ, 0x1f, R0 ;  /* 0x0000001fff117819 */ /* 0x020fc40000011400 */
[----:B------:R-:W-:Y:S02]  /*22b70*/  SEL R10, R6, RZ, !P2 ;  /* 0x000000ff060a7207 */ /* 0x000fe40005000000 */
[----:B------:R-:W-:Y:S02]  /*22b80*/  SEL R20, R2, RZ, !P2 ;  /* 0x000000ff02147207 */ /* 0x000fe40005000000 */
[----:B-1----:R-:W-:-:S13]  /*22b90*/  ISETP.GT.AND P0, PT, R4, 0x7f, PT ;  /* 0x0000007f0400780c */ /* 0x002fda0003f04270 */
        /* <DEDUP_REMOVED lines=51> */
.L_x_916:
[----:B------:R-:W-:Y:S05]  /*22ed0*/  BSYNC B0 ;  /* 0x0000000000007941 */ /* 0x000fea0003800000 */
.L_x_915:
        /* <DEDUP_REMOVED lines=47> */
.L_x_975:
[----:B------:R-:W-:Y:S05]  /*231d0*/  BRA.DIV ~URZ, `(.L_x_918) ;  /* 0x000027427f007947 */ /* 0x000fea000b800000 */
[----:B------:R3:W4:Y:S02]  /*231e0*/  SHFL.IDX PT, R0, R12, RZ, 0x1c1f ;  /* 0x001c1fff0c007589 */ /* 0x00072400000e0000 */
.L_x_976:
        /* <DEDUP_REMOVED lines=21> */
.L_x_920:
[----:B------:R-:W-:Y:S05]  /*23340*/  BSYNC B0 ;  /* 0x0000000000007941 */ /* 0x000fea0003800000 */
.L_x_919:
[----:B------:R-:W-:Y:S05]  /*23350*/  BRA.DIV ~URZ, `(.L_x_921) ;  /* 0x000026227f007947 */ /* 0x000fea000b800000 */
[----:B--2---:R2:W1:Y:S04]  /*23360*/  SHFL.IDX PT, R8, R9, 0x1, 0x1c1f ;  /* 0x003c1f0009087f89 */ /* 0x00446800000e0000 */
[----:B----4-:R2:W4:Y:S02]  /*23370*/  SHFL.IDX PT, R0, R12, 0x1, 0x1c1f ;  /* 0x003c1f000c007f89 */ /* 0x01052400000e0000 */
.L_x_977:
        /* <DEDUP_REMOVED lines=21> */
.L_x_923:
[----:B------:R-:W-:Y:S05]  /*234d0*/  BSYNC B0 ;  /* 0x0000000000007941 */ /* 0x000fea0003800000 */
.L_x_922:
[----:B------:R-:W-:Y:S05]  /*234e0*/  BRA.DIV ~URZ, `(.L_x_924) ;  /* 0x000025527f007947 */ /* 0x000fea000b800000 */
[----:B-1----:R1:W2:Y:S02]  /*234f0*/  SHFL.IDX PT, R8, R9, 0x2, 0x1c1f ;  /* 0x005c1f0009087f89 */ /* 0x0022a400000e0000 */
.L_x_978:
[----:B------:R-:W-:Y:S05]  /*23500*/  BRA.DIV ~URZ, `(.L_x_925) ;  /* 0x000025a27f007947 */ /* 0x000fea000b800000 */
[----:B----4-:R4:W1:Y:S02]  /*23510*/  SHFL.IDX PT, R0, R12, 0x2, 0x1c1f ;  /* 0x005c1f000c007f89 */ /* 0x01086400000e0000 */
.L_x_979:
        /* <DEDUP_REMOVED lines=21> */
.L_x_927:
[----:B------:R-:W-:Y:S05]  /*23670*/  BSYNC B0 ;  /* 0x0000000000007941 */ /* 0x000fea0003800000 */
.L_x_926:
[----:B------:R-:W-:Y:S05]  /*23680*/  BRA.DIV ~URZ, `(.L_x_928) ;  /* 0x000024827f007947 */ /* 0x000fea000b800000 */
[----:B--2---:R2:W3:Y:S04]  /*23690*/  SHFL.IDX PT, R8, R9, 0x3, 0x1c1f ;  /* 0x007c1f0009087f89 */ /* 0x0044e800000e0000 */
[----:B-1----:R2:W1:Y:S02]  /*236a0*/  SHFL.IDX PT, R0, R12, 0x3, 0x1c1f ;  /* 0x007c1f000c007f89 */ /* 0x00246400000e0000 */
.L_x_980:
        /* <DEDUP_REMOVED lines=20> */
.L_x_901:
[----:B------:R-:W-:Y:S05]  /*237f0*/  BSYNC B1 ;  /* 0x0000000000017941 */ /* 0x000fea0003800000 */
.L_x_885:
        /* <DEDUP_REMOVED lines=15> */
.L_x_981:
[----:B------:R-:W-:Y:S05]  /*238f0*/  BRA.DIV ~URZ, `(.L_x_931) ;  /* 0x000023427f007947 */ /* 0x000fea000b800000 */
[----:B------:R3:W4:Y:S02]  /*23900*/  SHFL.IDX PT, R8, R74, 0x1, 0x1f ;  /* 0x00201f004a087f89 */ /* 0x00072400000e0000 */
.L_x_982:
        /* <DEDUP_REMOVED lines=19> */
.L_x_983:
        /* <DEDUP_REMOVED lines=16> */
.L_x_984:
[----:B---3--:R-:W-:Y:S01]  /*23b40*/  IMAD R0, R0, c[0x0][0x538], RZ ;  /* 0x00014e0000007a24 */ /* 0x008fe200078e02ff */
[----:B------:R-:W-:Y:S04]  /*23b50*/  BSSY B1, `(.L_x_934) ;  /* 0x00000ce000017945 */ /* 0x000fe80003800000 */
[----:B----4-:R-:W-:-:S04]  /*23b60*/  IADD3 R8, R0, R8, RZ ;  /* 0x0000000800087210 */ /* 0x010fc80007ffe0ff */
[----:B--2---:R-:W-:-:S13]  /*23b70*/  ISETP.GT.AND P0, PT, R8, R9, PT ;  /* 0x000000090800720c */ /* 0x004fda0003f04270 */
[----:B------:R-:W-:Y:S05]  /*23b80*/  @P0 BRA `(.L_x_935) ;  /* 0x0000025000000947 */ /* 0x000fea0003800000 */
.L_x_939:
        /* <DEDUP_REMOVED lines=17> */
.L_x_985:
        /* <DEDUP_REMOVED lines=16> */
.L_x_986:
[----:B--2---:R-:W-:-:S05]  /*23da0*/  IMAD R0, R0, c[0x0][0x538], RZ ;  /* 0x00014e0000007a24 */ /* 0x004fca00078e02ff */
[----:B------:R-:W-:-:S04]  /*23db0*/  IADD3 R8, R0, R8, RZ ;  /* 0x0000000800087210 */ /* 0x000fc80007ffe0ff */
[----:B------:R-:W-:-:S13]  /*23dc0*/  ISETP.GT.AND P0, PT, R8, R9, PT ;  /* 0x000000090800720c */ /* 0x000fda0003f04270 */
[----:B-1----:R-:W-:Y:S05]  /*23dd0*/  @!P0 BRA `(.L_x_939) ;  /* 0xfffffdb000008947 */ /* 0x002fea000383ffff */
.L_x_935:
[----:B------:R-:W-:-:S05]  /*23de0*/  IADD3 R11, -R0, R8, RZ ;  /* 0x00000008000b7210 */ /* 0x000fca0007ffe1ff */
[----:B------:R-:W-:-:S05]  /*23df0*/  IMAD R0, R4, c[0x0][0x538], R11 ;  /* 0x00014e0004007a24 */ /* 0x000fca00078e020b */
[----:B------:R-:W-:Y:S01]  /*23e00*/  ISETP.GT.AND P0, PT, R0, R9, PT ;  /* 0x000000090000720c */ /* 0x000fe20003f04270 */
[----:B------:R-:W-:-:S12]  /*23e10*/  BRA.DIV ~URZ, `(.L_x_940) ;  /* 0x000022627f007947 */ /* 0x000fd8000b800000 */
[----:B------:R-:W-:-:S03]  /*23e20*/  VOTE.ANY R12, PT, !P0 ;  /* 0x00000000000c7806 */ /* 0x000fc600040e0100 */
.L_x_987:
[----:B------:R-:W2:Y:S01]  /*23e30*/  LDL.LU R0, [R1+0x34] ;  /* 0x0000340001007983 */ /* 0x000ea20000300800 */
[----:B------:R-:W2:Y:S02]  /*23e40*/  POPC R8, R12 ;  /* 0x0000000c00087309 */ /* 0x000ea40000000000 */
[----:B--2---:R-:W-:-:S05]  /*23e50*/  IADD3 R0, R8, R0, RZ ;  /* 0x0000000008007210 */ /* 0x004fca0007ffe0ff */
[----:B------:R2:W-:Y:S01]  /*23e60*/  STL [R1+0x34], R0 ;  /* 0x0000340001007387 */ /* 0x0005e20000100800 */
[----:B------:R-:W-:Y:S05]  /*23e70*/  BRA.DIV ~URZ, `(.L_x_941) ;  /* 0x000022527f007947 */ /* 0x000fea000b800000 */
[----:B------:R3:W4:Y:S04]  /*23e80*/  SHFL.IDX PT, R10, R6, R8, 0x1f ;  /* 0x00001f08060a7589 */ /* 0x00072800000e0000 */
[----:B------:R3:W1:Y:S02]  /*23e90*/  SHFL.IDX PT, R7, R7, R8, 0x1f ;  /* 0x00001f0807077589 */ /* 0x00066400000e0000 */
.L_x_988:
[----:B------:R-:W-:Y:S01]  /*23ea0*/  ISETP.NE.AND P0, PT, R12, RZ, PT ;  /* 0x000000ff0c00720c */ /* 0x000fe20003f05270 */
[----:B------:R-:W-:-:S12]  /*23eb0*/  BSSY B0, `(.L_x_942) ;  /* 0x0000005000007945 */ /* 0x000fd80003800000 */
[----:B------:R-:W-:Y:S05]  /*23ec0*/  @!P0 BRA `(.L_x_943) ;  /* 0x0000003000008947 */ /* 0x000fea0003800000 */
[----:B------:R-:W-:Y:S01]  /*23ed0*/  IADD3 R3, R8, -0x1, RZ ;  /* 0xffffffff08037810 */ /* 0x000fe20007ffe0ff */
[----:B------:R-:W-:Y:S05]  /*23ee0*/  BRA.DIV ~URZ, `(.L_x_944) ;  /* 0x000022b27f007947 */ /* 0x000fea000b800000 */
[----:B------:R2:W3:Y:S02]  /*23ef0*/  SHFL.IDX PT, R13, R4, R3, 0x1f ;  /* 0x00001f03040d7589 */ /* 0x0004e400000e0000 */
.L_x_943:
[----:B------:R-:W-:Y:S05]  /*23f00*/  BSYNC B0 ;  /* 0x0000000000007941 */ /* 0x000fea0003800000 */
.L_x_942:
        /* <DEDUP_REMOVED lines=68> */
.L_x_946:
        /* <DEDUP_REMOVED lines=68> */
.L_x_947:
[----:B------:R-:W-:Y:S05]  /*24790*/  BSYNC B0 ;  /* 0x0000000000007941 */ /* 0x000fea0003800000 */
.L_x_945:
[----:B------:R-:W-:-:S04]  /*247a0*/  LOP3.LUT R2, RZ, R2, RZ, 0x33, !PT ;  /* 0x00000002ff027212 */ /* 0x000fc800078e33ff */
[----:B-1----:R-:W-:-:S05]  /*247b0*/  IADD3 R0, R2, R10, RZ ;  /* 0x0000000a02007210 */ /* 0x002fca0007ffe0ff */
[----:B------:R1:W-:Y:S01]  /*247c0*/  STL [R1+0x2c], R0 ;  /* 0x00002c0001007387 */ /* 0x0003e20000100800 */
[----:B------:R-:W-:Y:S05]  /*247d0*/  BRA `(.L_x_948) ;  /* 0x0000005000007947 */ /* 0x000fea0003800000 */
.L_x_936:
[----:B------:R-:W-:Y:S01]  /*247e0*/  MOV R0, c[0x0][0x53c] ;  /* 0x00014f0000007a02 */ /* 0x000fe20000000f00 */
[----:B------:R2:W-:Y:S04]  /*247f0*/  STL [R1+0x28], R9 ;  /* 0x0000280901007387 */ /* 0x0005e80000100800 */
[----:B------:R2:W-:Y:S04]  /*24800*/  STL [R1+0x2c], RZ ;  /* 0x00002cff01007387 */ /* 0x0005e80000100800 */
[----:B------:R2:W-:Y:S04]  /*24810*/  STL [R1+0x30], RZ ;  /* 0x000030ff01007387 */ /* 0x0005e80000100800 */
[----:B------:R2:W-:Y:S02]  /*24820*/  STL [R1+0x34], R0 ;  /* 0x0000340001007387 */ /* 0x0005e40000100800 */
.L_x_948:
[----:B------:R-:W-:Y:S05]  /*24830*/  BSYNC B1 ;  /* 0x0000000000017941 */ /* 0x000fea0003800000 */
.L_x_934:
        /* <DEDUP_REMOVED lines=9> */
.L_x_929:
[----:B--2---:R-:W2:Y:S02]  /*248d0*/  LDL R0, [R1+0x34] ;  /* 0x0000340001007983 */ /* 0x004ea40000100800 */
[----:B--2---:R-:W-:-:S13]  /*248e0*/  ISETP.GE.AND P0, PT, R0, c[0x0][0x53c], PT ;  /* 0x00014f0000007a0c */ /* 0x004fda0003f06270 */
[----:B-1----:R-:W-:Y:S01]  /*248f0*/  @P0 CALL.REL.NOINC `(.L_x_949) ;  /* 0x0000001000000944 */ /* 0x002fe20003c00000 */
[----:B------:R-:W-:Y:S05]  /*24900*/  BRA `(.L_x_950) ;  /* 0xfffdd70000007947 */ /* 0x000fea000383ffff */
.L_x_949:
[----:B------:R-:W-:Y:S05]  /*24910*/  EXIT ;  /* 0x000000000000794d */ /* 0x000fea0003800000 */
.L_x_687:
[----:B------:R-:W-:Y:S01]  /*24920*/  IMAD.MOV.U32 R0, RZ, RZ, R5 ;  /* 0x000000ffff007224 */ /* 0x000fe200078e0005 */
[----:B------:R-:W-:Y:S02]  /*24930*/  MOV R2, 0x1 ;  /* 0x0000000100027802 */ /* 0x000fe40000000f00 */
[----:B------:R-:W-:Y:S02]  /*24940*/  MOV R3, 0x24960 ;  /* 0x0002496000037802 */ /* 0x000fe40000000f00 */
[----:B------:R-:W-:Y:S05]  /*24950*/  CALL.REL.NOINC `($__internal_14_$__cuda_sm70_shflsync_up_p) ;  /* 0x0000193000007944 */ /* 0x000fea0003c00000 */
[----:B------:R-:W-:Y:S01]  /*24960*/  MOV R0, R4 ;  /* 0x0000000400007202 */ /* 0x000fe20000000f00 */
[----:B------:R-:W-:Y:S05]  /*24970*/  BRA `(.L_x_951) ;  /* 0xfffdbae000007947 */ /* 0x000fea000383ffff */
.L_x_688:
[----:B------:R-:W-:Y:S01]  /*24980*/  IMAD.MOV.U32 R0, RZ, RZ, R5 ;  /* 0x000000ffff007224 */ /* 0x000fe200078e0005 */
[----:B------:R-:W-:Y:S02]  /*24990*/  MOV R2, 0x2 ;  /* 0x0000000200027802 */ /* 0x000fe40000000f00 */
[----:B------:R-:W-:Y:S02]  /*249a0*/  MOV R3, 0x249c0 ;  /* 0x000249c000037802 */ /* 0x000fe40000000f00 */
[----:B------:R-:W-:Y:S05]  /*249b0*/  CALL.REL.NOINC `($__internal_14_$__cuda_sm70_shflsync_up_p) ;  /* 0x000018d000007944 */ /* 0x000fea0003c00000 */
[----:B------:R-:W-:Y:S01]  /*249c0*/  SEL R0, R4, RZ, P4 ;  /* 0x000000ff04007207 */ /* 0x000fe20002000000 */
[----:B------:R-:W-:Y:S01]  /*249d0*/  IMAD.MOV.U32 R2, RZ, RZ, 0x4 ;  /* 0x00000004ff027424 */ /* 0x000fe200078e00ff */
[----:B------:R-:W-:-:S03]  /*249e0*/  MOV R3, 0x24a10 ;  /* 0x00024a1000037802 */ /* 0x000fc60000000f00 */
[----:B------:R-:W-:Y:S02]  /*249f0*/  IMAD.IADD R0, R5, 0x1, R0 ;  /* 0x0000000105007824 */ /* 0x000fe400078e0200 */
        /* <DEDUP_REMOVED lines=14> */
[----:B------:R-:W-:Y:S01]  /*24ae0*/  IMAD.IADD R4, R0, 0x1, R4 ;  /* 0x0000000100047824 */ /* 0x000fe200078e0204 */
[----:B------:R-:W-:-:S03]  /*24af0*/  MOV R0, 0x1f ;  /* 0x0000001f00007802 */ /* 0x000fc60000000f00 */
[----:B------:R-:W-:Y:S02]  /*24b00*/  IMAD.MOV.U32 R5, RZ, RZ, R4 ;  /* 0x000000ffff057224 */ /* 0x000fe400078e0004 */
[----:B------:R-:W-:Y:S05]  /*24b10*/  CALL.REL.NOINC `($__internal_13_$__cuda_sm70_shflsync_idx_p) ;  /* 0x0000172000007944 */ /* 0x000fea0003c00000 */
[----:B------:R-:W-:Y:S05]  /*24b20*/  BRA `(.L_x_952) ;  /* 0xfffdba3000007947 */ /* 0x000fea000383ffff */
.L_x_690:
[----:B------:R-:W-:Y:S02]  /*24b30*/  SEL R0, RZ, 0x1, P0 ;  /* 0x00000001ff007807 */ /* 0x000fe40000000000 */
[----:B------:R-:W-:Y:S02]  /*24b40*/  MOV R2, 0x24b60 ;  /* 0x00024b6000027802 */ /* 0x000fe40000000f00 */
[----:B------:R-:W-:Y:S05]  /*24b50*/  CALL.REL.NOINC `($__internal_15_$__cuda_sm70_votesync_ballot) ;  /* 0x000017a000007944 */ /* 0x000fea0003c00000 */
[----:B------:R-:W-:Y:S01]  /*24b60*/  MOV R10, R0 ;  /* 0x00000000000a7202 */ /* 0x000fe20000000f00 */
[----:B------:R-:W-:Y:S05]  /*24b70*/  BRA `(.L_x_953) ;  /* 0xfffdba7000007947 */ /* 0x000fea000383ffff */
.L_x_691:
[----:B------:R-:W-:Y:S01]  /*24b80*/  IMAD.MOV.U32 R5, RZ, RZ, R9 ;  /* 0x000000ffff057224 */ /* 0x000fe200078e0009 */
[----:B------:R-:W-:Y:S01]  /*24b90*/  MOV R3, R7 ;  /* 0x0000000700037202 */ /* 0x000fe20000000f00 */
[----:B-1----:R-:W-:Y:S01]  /*24ba0*/  IMAD.MOV.U32 R0, RZ, RZ, 0x1f ;  /* 0x0000001fff007424 */ /* 0x002fe200078e00ff */
[----:B------:R-:W-:Y:S02]  /*24bb0*/  MOV R2, 0x24bd0 ;  /* 0x00024bd000027802 */ /* 0x000fe40000000f00 */
[----:B------:R-:W-:Y:S05]  /*24bc0*/  CALL.REL.NOINC `($__internal_13_$__cuda_sm70_shflsync_idx_p) ;  /* 0x0000167000007944 */ /* 0x000fea0003c00000 */
[----:B------:R-:W-:Y:S01]  /*24bd0*/  IMAD.MOV.U32 R12, RZ, RZ, R0 ;  /* 0x000000ffff0c7224 */ /* 0x000fe200078e0000 */
[----:B------:R-:W-:Y:S01]  /*24be0*/  MOV R5, R8 ;  /* 0x0000000800057202 */ /* 0x000fe20000000f00 */
[----:B------:R-:W-:Y:S01]  /*24bf0*/  IMAD.MOV.U32 R6, RZ, RZ, RZ ;  /* 0x000000ffff067224 */ /* 0x000fe200078e00ff */
[----:B------:R-:W-:Y:S01]  /*24c00*/  MOV R3, R7 ;  /* 0x0000000700037202 */ /* 0x000fe20000000f00 */
[----:B------:R-:W-:Y:S01]  /*24c10*/  IMAD.MOV.U32 R0, RZ, RZ, 0x1f ;  /* 0x0000001fff007424 */ /* 0x000fe200078e00ff */
[----:B------:R-:W-:-:S02]  /*24c20*/  MOV R2, 0x24c40 ;  /* 0x00024c4000027802 */ /* 0x000fc40000000f00 */
[----:B------:R-:W-:Y:S05]  /*24c30*/  CALL.REL.NOINC `($__internal_13_$__cuda_sm70_shflsync_idx_p) ;  /* 0x0000160000007944 */ /* 0x000fea0003c00000 */
[----:B------:R-:W-:Y:S01]  /*24c40*/  MOV R9, R0 ;  /* 0x0000000000097202 */ /* 0x000fe20000000f00 */
[----:B------:R-:W-:Y:S05]  /*24c50*/  BRA `(.L_x_954) ;  /* 0xfffdba0000007947 */ /* 0x000fea000383ffff */
.L_x_694:
[----:B------:R-:W-:Y:S01]  /*24c60*/  IMAD.MOV.U32 R5, RZ, RZ, R4 ;  /* 0x000000ffff057224 */ /* 0x000fe200078e0004 */
[----:B-1----:R-:W-:-:S02]  /*24c70*/  MOV R0, 0x1f ;  /* 0x0000001f00007802 */ /* 0x002fc40000000f00 */
[----:B------:R-:W-:Y:S02]  /*24c80*/  MOV R2, 0x24ca0 ;  /* 0x00024ca000027802 */ /* 0x000fe40000000f00 */
[----:B--234-:R-:W-:Y:S05]  /*24c90*/  CALL.REL.NOINC `($__internal_13_$__cuda_sm70_shflsync_idx_p) ;  /* 0x000015a000007944 */ /* 0x01cfea0003c00000 */
[----:B------:R-:W-:Y:S01]  /*24ca0*/  MOV R6, R0 ;  /* 0x0000000000067202 */ /* 0x000fe20000000f00 */
[----:B------:R-:W-:Y:S05]  /*24cb0*/  BRA `(.L_x_693) ;  /* 0xfffdba0000007947 */ /* 0x000fea000383ffff */
.L_x_751:
[----:B------:R-:W-:Y:S01]  /*24cc0*/  IMAD.MOV.U32 R5, RZ, RZ, R10 ;  /* 0x000000ffff057224 */ /* 0x000fe200078e000a */
[----:B------:R-:W-:Y:S01]  /*24cd0*/  MOV R3, RZ ;  /* 0x000000ff00037202 */ /* 0x000fe20000000f00 */
[----:B------:R-:W-:Y:S01]  /*24ce0*/  IMAD.MOV.U32 R0, RZ, RZ, 0x1c1f ;  /* 0x00001c1fff007424 */ /* 0x000fe200078e00ff */
[----:B-1----:R-:W-:Y:S02]  /*24cf0*/  MOV R2, 0x24d10 ;  /* 0x00024d1000027802 */ /* 0x002fe40000000f00 */
[----:B-----5:R-:W-:Y:S05]  /*24d00*/  CALL.REL.NOINC `($__internal_13_$__cuda_sm70_shflsync_idx_p) ;  /* 0x0000153000007944 */ /* 0x020fea0003c00000 */
[----:B------:R-:W-:Y:S01]  /*24d10*/  MOV R8, R0 ;  /* 0x0000000000087202 */ /* 0x000fe20000000f00 */
[----:B------:R-:W-:Y:S05]  /*24d20*/  BRA `(.L_x_955) ;  /* 0xfffe41c000007947 */ /* 0x000fea000383ffff */
.L_x_752:
[----:B------:R-:W-:Y:S01]  /*24d30*/  IMAD.MOV.U32 R5, RZ, RZ, R11 ;  /* 0x000000ffff057224 */ /* 0x000fe200078e000b */
[----:B------:R-:W-:Y:S01]  /*24d40*/  MOV R3, RZ ;  /* 0x000000ff00037202 */ /* 0x000fe20000000f00 */
[----:B------:R-:W-:Y:S01]  /*24d50*/  IMAD.MOV.U32 R0, RZ, RZ, 0x1c1f ;  /* 0x00001c1fff007424 */ /* 0x000fe200078e00ff */
[----:B-1----:R-:W-:Y:S02]  /*24d60*/  MOV R2, 0x24d80 ;  /* 0x00024d8000027802 */ /* 0x002fe40000000f00 */
[----:B--23-5:R-:W-:Y:S05]  /*24d70*/  CALL.REL.NOINC `($__internal_13_$__cuda_sm70_shflsync_idx_p) ;  /* 0x000014c000007944 */ /* 0x02cfea0003c00000 */
[----:B------:R-:W-:Y:S05]  /*24d80*/  BRA `(.L_x_956) ;  /* 0xfffe418000007947 */ /* 0x000fea000383ffff */
.L_x_755:
[----:B-1----:R-:W-:Y:S01]  /*24d90*/  IMAD.MOV.U32 R5, RZ, RZ, R10 ;  /* 0x000000ffff057224 */ /* 0x002fe200078e000a */
[----:B------:R-:W-:Y:S01]  /*24da0*/  MOV R3, 0x1 ;  /* 0x0000000100037802 */ /* 0x000fe20000000f00 */
[----:B------:R-:W-:Y:S01]  /*24db0*/  IMAD.MOV.U32 R0, RZ, RZ, 0x1c1f ;  /* 0x00001c1fff007424 */ /* 0x000fe200078e00ff */
[----:B------:R-:W-:-:S02]  /*24dc0*/  MOV R2, 0x24de0 ;  /* 0x00024de000027802 */ /* 0x000fc40000000f00 */
[----:B--2345:R-:W-:Y:S05]  /*24dd0*/  CALL.REL.NOINC `($__internal_13_$__cuda_sm70_shflsync_idx_p) ;  /* 0x0000146000007944 */ /* 0x03cfea0003c00000 */
[----:B------:R-:W-:Y:S01]  /*24de0*/  IMAD.MOV.U32 R8, RZ, RZ, R0 ;  /* 0x000000ffff087224 */ /* 0x000fe200078e0000 */
[----:B------:R-:W-:Y:S01]  /*24df0*/  MOV R3, 0x1 ;  /* 0x0000000100037802 */ /* 0x000fe20000000f00 */
[----:B------:R-:W-:Y:S01]  /*24e00*/  IMAD.MOV.U32 R5, RZ, RZ, R11 ;  /* 0x000000ffff057224 */ /* 0x000fe200078e000b */
[----:B------:R-:W-:-:S02]  /*24e10*/  MOV R0, 0x1c1f ;  /* 0x00001c1f00007802 */ /* 0x000fc40000000f00 */
[----:B------:R-:W-:Y:S02]  /*24e20*/  MOV R2, 0x24e40 ;  /* 0x00024e4000027802 */ /* 0x000fe40000000f00 */
[----:B------:R-:W-:Y:S05]  /*24e30*/  CALL.REL.NOINC `($__internal_13_$__cuda_sm70_shflsync_idx_p) ;  /* 0x0000140000007944 */ /* 0x000fea0003c00000 */
[----:B------:R-:W-:Y:S05]  /*24e40*/  BRA `(.L_x_957) ;  /* 0xfffe427000007947 */ /* 0x000fea000383ffff */
.L_x_758:
[----:B-1----:R-:W-:Y:S01]  /*24e50*/  IMAD.MOV.U32 R5, RZ, RZ, R10 ;  /* 0x000000ffff057224 */ /* 0x002fe200078e000a */
[----:B------:R-:W-:Y:S01]  /*24e60*/  MOV R3, 0x2 ;  /* 0x0000000200037802 */ /* 0x000fe20000000f00 */
[----:B------:R-:W-:Y:S01]  /*24e70*/  IMAD.MOV.U32 R0, RZ, RZ, 0x1c1f ;  /* 0x00001c1fff007424 */ /* 0x000fe200078e00ff */
[----:B------:R-:W-:Y:S02]  /*24e80*/  MOV R2, 0x24ea0 ;  /* 0x00024ea000027802 */ /* 0x000fe40000000f00 */
[----:B--2345:R-:W-:Y:S05]  /*24e90*/  CALL.REL.NOINC `($__internal_13_$__cuda_sm70_shflsync_idx_p) ;  /* 0x000013a000007944 */ /* 0x03cfea0003c00000 */
[----:B------:R-:W-:Y:S01]  /*24ea0*/  MOV R8, R0 ;  /* 0x0000000000087202 */ /* 0x000fe20000000f00 */
[----:B------:R-:W-:Y:S05]  /*24eb0*/  BRA `(.L_x_958) ;  /* 0xfffe43a000007947 */ /* 0x000fea000383ffff */
.L_x_759:
[----:B-1----:R-:W-:Y:S01]  /*24ec0*/  IMAD.MOV.U32 R5, RZ, RZ, R11 ;  /* 0x000000ffff057224 */ /* 0x002fe200078e000b */
[----:B------:R-:W-:Y:S01]  /*24ed0*/  MOV R3, 0x2 ;  /* 0x0000000200037802 */ /* 0x000fe20000000f00 */
[----:B------:R-:W-:Y:S01]  /*24ee0*/  IMAD.MOV.U32 R0, RZ, RZ, 0x1c1f ;  /* 0x00001c1fff007424 */ /* 0x000fe200078e00ff */
[----:B------:R-:W-:Y:S02]  /*24ef0*/  MOV R2, 0x24f10 ;  /* 0x00024f1000027802 */ /* 0x000fe40000000f00 */
[----:B--2345:R-:W-:Y:S05]  /*24f00*/  CALL.REL.NOINC `($__internal_13_$__cuda_sm70_shflsync_idx_p) ;  /* 0x0000133000007944 */ /* 0x03cfea0003c00000 */
[----:B------:R-:W-:Y:S05]  /*24f10*/  BRA `(.L_x_959) ;  /* 0xfffe436000007947 */ /* 0x000fea000383ffff */
.L_x_762:
[----:B--2---:R-:W-:Y:S01]  /*24f20*/  IMAD.MOV.U32 R5, RZ, RZ, R10 ;  /* 0x000000ffff057224 */ /* 0x004fe200078e000a */
[----:B------:R-:W-:Y:S01]  /*24f30*/  MOV R3, 0x3 ;  /* 0x0000000300037802 */ /* 0x000fe20000000f00 */
[----:B------:R-:W-:Y:S01]  /*24f40*/  IMAD.MOV.U32 R0, RZ, RZ, 0x1c1f ;  /* 0x00001c1fff007424 */ /* 0x000fe200078e00ff */
[----:B------:R-:W-:-:S02]  /*24f50*/  MOV R2, 0x24f70 ;  /* 0x00024f7000027802 */ /* 0x000fc40000000f00 */
[----:B-1-345:R-:W-:Y:S05]  /*24f60*/  CALL.REL.NOINC `($__internal_13_$__cuda_sm70_shflsync_idx_p) ;  /* 0x000012d000007944 */ /* 0x03afea0003c00000 */
[----:B------:R-:W-:Y:S01]  /*24f70*/  IMAD.MOV.U32 R8, RZ, RZ, R0 ;  /* 0x000000ffff087224 */ /* 0x000fe200078e0000 */
[----:B------:R-:W-:Y:S01]  /*24f80*/  MOV R3, 0x3 ;  /* 0x0000000300037802 */ /* 0x000fe20000000f00 */
[----:B------:R-:W-:Y:S01]  /*24f90*/  IMAD.MOV.U32 R5, RZ, RZ, R11 ;  /* 0x000000ffff057224 */ /* 0x000fe200078e000b */
[----:B------:R-:W-:-:S02]  /*24fa0*/  MOV R0, 0x1c1f ;  /* 0x00001c1f00007802 */ /* 0x000fc40000000f00 */
[----:B------:R-:W-:Y:S02]  /*24fb0*/  MOV R2, 0x24fd0 ;  /* 0x00024fd000027802 */ /* 0x000fe40000000f00 */
[----:B------:R-:W-:Y:S05]  /*24fc0*/  CALL.REL.NOINC `($__internal_13_$__cuda_sm70_shflsync_idx_p) ;  /* 0x0000127000007944 */ /* 0x000fea0003c00000 */
[----:B------:R-:W-:Y:S05]  /*24fd0*/  BRA `(.L_x_960) ;  /* 0xfffe445000007947 */ /* 0x000fea000383ffff */
.L_x_881:
[----:B------:R-:W-:Y:S01]  /*24fe0*/  IMAD.MOV.U32 R0, RZ, RZ, R243 ;  /* 0x000000ffff007224 */ /* 0x000fe200078e00f3 */
[----:B------:R-:W-:Y:S02]  /*24ff0*/  MOV R3, 0x2 ;  /* 0x0000000200037802 */ /* 0x000fe40000000f00 */
[----:B------:R-:W-:Y:S02]  /*25000*/  MOV R2, 0x25020 ;  /* 0x0002502000027802 */ /* 0x000fe40000000f00 */
[----:B------:R-:W-:Y:S05]  /*25010*/  CALL.REL.NOINC `($__internal_12_$__cuda_sm70_shflsync_bfly_p) ;  /* 0x000011e000007944 */ /* 0x000fea0003c00000 */
[----:B------:R-:W-:Y:S05]  /*25020*/  BRA `(.L_x_961) ;  /* 0xffffa62000007947 */ /* 0x000fea000383ffff */
.L_x_882:
[----:B------:R-:W-:Y:S01]  /*25030*/  IMAD.MOV.U32 R0, RZ, RZ, R5 ;  /* 0x000000ffff007224 */ /* 0x000fe200078e0005 */
[----:B------:R-:W-:Y:S02]  /*25040*/  MOV R3, 0x1 ;  /* 0x0000000100037802 */ /* 0x000fe40000000f00 */
[----:B------:R-:W-:Y:S02]  /*25050*/  MOV R2, 0x25070 ;  /* 0x0002507000027802 */ /* 0x000fe40000000f00 */
[----:B-1----:R-:W-:Y:S05]  /*25060*/  CALL.REL.NOINC `($__internal_12_$__cuda_sm70_shflsync_bfly_p) ;  /* 0x0000119000007944 */ /* 0x002fea0003c00000 */
[----:B------:R-:W-:Y:S01]  /*25070*/  FADD.FTZ R5, R5, R0 ;  /* 0x0000000005057221 */ /* 0x000fe20000010000 */
[----:B------:R-:W-:Y:S02]  /*25080*/  MOV R0, R245 ;  /* 0x000000f500007202 */ /* 0x000fe40000000f00 */
[----:B------:R-:W-:Y:S02]  /*25090*/  MOV R3, 0x2 ;  /* 0x0000000200037802 */ /* 0x000fe40000000f00 */
[----:B------:R-:W-:-:S02]  /*250a0*/  MOV R2, 0x250c0 ;  /* 0x000250c000027802 */ /* 0x000fc40000000f00 */
[----:B------:R-:W-:Y:S05]  /*250b0*/  CALL.REL.NOINC `($__internal_12_$__cuda_sm70_shflsync_bfly_p) ;  /* 0x0000114000007944 */ /* 0x000fea0003c00000 */
[----:B------:R-:W-:Y:S01]  /*250c0*/  FADD.FTZ R245, R245, R0 ;  /* 0x00000000f5f57221 */ /* 0x000fe20000010000 */
[----:B------:R-:W-:-:S02]  /*250d0*/  MOV R3, 0x1 ;  /* 0x0000000100037802 */ /* 0x000fc40000000f00 */
[----:B------:R-:W-:Y:S02]  /*250e0*/  MOV R2, 0x25110 ;  /* 0x0002511000027802 */ /* 0x000fe40000000f00 */
[----:B------:R-:W-:Y:S02]  /*250f0*/  MOV R0, R245 ;  /* 0x000000f500007202 */ /* 0x000fe40000000f00 */
[----:B------:R-:W-:Y:S05]  /*25100*/  CALL.REL.NOINC `($__internal_12_$__cuda_sm70_shflsync_bfly_p) ;  /* 0x000010f000007944 */ /* 0x000fea0003c00000 */
[----:B------:R-:W-:Y:S01]  /*25110*/  FADD.FTZ R4, R245, R0 ;  /* 0x00000000f5047221 */ /* 0x000fe20000010000 */
[----:B------:R-:W-:Y:S02]  /*25120*/  MOV R0, R249 ;  /* 0x000000f900007202 */ /* 0x000fe40000000f00 */
[----:B------:R-:W-:Y:S02]  /*25130*/  MOV R3, 0x2 ;  /* 0x0000000200037802 */ /* 0x000fe40000000f00 */
[----:B------:R-:W-:Y:S02]  /*25140*/  MOV R2, 0x25160 ;  /* 0x0002516000027802 */ /* 0x000fe40000000f00 */
[----:B------:R-:W-:Y:S05]  /*25150*/  CALL.REL.NOINC `($__internal_12_$__cuda_sm70_shflsync_bfly_p) ;  /* 0x000010a000007944 */ /* 0x000fea0003c00000 */
[----:B------:R-:W-:Y:S01]  /*25160*/  FADD.FTZ R7, R249, R0 ;  /* 0x00000000f9077221 */ /* 0x000fe20000010000 */
[----:B------:R-:W-:Y:S02]  /*25170*/  MOV R3, 0x1 ;  /* 0x0000000100037802 */ /* 0x000fe40000000f00 */
[----:B------:R-:W-:-:S02]  /*25180*/  MOV R2, 0x251b0 ;  /* 0x000251b000027802 */ /* 0x000fc40000000f00 */
        /* <DEDUP_REMOVED lines=9> */
[----:B------:R-:W-:Y:S02]  /*25220*/  MOV R2, 0x25250 ;  /* 0x0002525000027802 */ /* 0x000fe40000000f00 */
[----:B------:R-:W-:-:S02]  /*25230*/  MOV R0, R6 ;  /* 0x0000000600007202 */ /* 0x000fc40000000f00 */
[----:B------:R-:W-:Y:S05]  /*25240*/  CALL.REL.NOINC `($__internal_12_$__cuda_sm70_shflsync_bfly_p) ;  /* 0x00000fb000007944 */ /* 0x000fea0003c00000 */
[----:B------:R-:W-:Y:S01]  /*25250*/  MOV R8, R0 ;  /* 0x0000000000087202 */ /* 0x000fe20000000f00 */
[----:B------:R-:W-:Y:S05]  /*25260*/  BRA `(.L_x_962) ;  /* 0xffffa4d000007947 */ /* 0x000fea000383ffff */
.L_x_889:
[----:B-1234-:R-:W-:Y:S01]  /*25270*/  IMAD.MOV.U32 R5, RZ, RZ, R12 ;  /* 0x000000ffff057224 */ /* 0x01efe200078e000c */
[----:B------:R-:W-:Y:S01]  /*25280*/  MOV R3, RZ ;  /* 0x000000ff00037202 */ /* 0x000fe20000000f00 */
[----:B------:R-:W-:Y:S01]  /*25290*/  IMAD.MOV.U32 R0, RZ, RZ, 0x1c1f ;  /* 0x00001c1fff007424 */ /* 0x000fe200078e00ff */
[----:B------:R-:W-:-:S02]  /*252a0*/  MOV R2, 0x252c0 ;  /* 0x000252c000027802 */ /* 0x000fc40000000f00 */
[----:B------:R-:W-:Y:S05]  /*252b0*/  CALL.REL.NOINC `($__internal_13_$__cuda_sm70_shflsync_idx_p) ;  /* 0x00000f8000007944 */ /* 0x000fea0003c00000 */
[----:B------:R-:W-:Y:S01]  /*252c0*/  MOV R10, R0 ;  /* 0x00000000000a7202 */ /* 0x000fe20000000f00 */
[----:B------:R-:W-:Y:S05]  /*252d0*/  BRA `(.L_x_963) ;  /* 0xffffbf1000007947 */ /* 0x000fea000383ffff */
.L_x_890:
[----:B------:R-:W-:Y:S01]  /*252e0*/  IMAD.MOV.U32 R5, RZ, RZ, R13 ;  /* 0x000000ffff057224 */ /* 0x000fe200078e000d */
[----:B------:R-:W-:Y:S01]  /*252f0*/  MOV R3, RZ ;  /* 0x000000ff00037202 */ /* 0x000fe20000000f00 */
[----:B------:R-:W-:Y:S01]  /*25300*/  IMAD.MOV.U32 R0, RZ, RZ, 0x1c1f ;  /* 0x00001c1fff007424 */ /* 0x000fe200078e00ff */
[----:B------:R-:W-:-:S02]  /*25310*/  MOV R2, 0x25330 ;  /* 0x0002533000027802 */ /* 0x000fc40000000f00 */
[----:B-12---:R-:W-:Y:S05]  /*25320*/  CALL.REL.NOINC `($__internal_13_$__cuda_sm70_shflsync_idx_p) ;  /* 0x00000f1000007944 */ /* 0x006fea0003c00000 */
[----:B------:R-:W-:Y:S05]  /*25330*/  BRA `(.L_x_964) ;  /* 0xffffbed000007947 */ /* 0x000fea000383ffff */
.L_x_893:
[----:B------:R-:W-:Y:S01]  /*25340*/  IMAD.MOV.U32 R5, RZ, RZ, R12 ;  /* 0x000000ffff057224 */ /* 0x000fe200078e000c */
[----:B--2---:R-:W-:Y:S01]  /*25350*/  MOV R3, 0x1 ;  /* 0x0000000100037802 */ /* 0x004fe20000000f00 */
[----:B----4-:R-:W-:Y:S01]  /*25360*/  IMAD.MOV.U32 R0, RZ, RZ, 0x1c1f ;  /* 0x00001c1fff007424 */ /* 0x010fe200078e00ff */
[----:B------:R-:W-:-:S02]  /*25370*/  MOV R2, 0x25390 ;  /* 0x0002539000027802 */ /* 0x000fc40000000f00 */
[----:B-1-3--:R-:W-:Y:S05]  /*25380*/  CALL.REL.NOINC `($__internal_13_$__cuda_sm70_shflsync_idx_p) ;  /* 0x00000eb000007944 */ /* 0x00afea0003c00000 */
[----:B------:R-:W-:Y:S01]  /*25390*/  IMAD.MOV.U32 R10, RZ, RZ, R0 ;  /* 0x000000ffff0a7224 */ /* 0x000fe200078e0000 */
[----:B------:R-:W-:Y:S01]  /*253a0*/  MOV R3, 0x1 ;  /* 0x0000000100037802 */ /* 0x000fe20000000f00 */
[----:B------:R-:W-:Y:S01]  /*253b0*/  IMAD.MOV.U32 R5, RZ, RZ, R13 ;  /* 0x000000ffff057224 */ /* 0x000fe200078e000d */
[----:B------:R-:W-:-:S02]  /*253c0*/  MOV R0, 0x1c1f ;  /* 0x00001c1f00007802 */ /* 0x000fc40000000f00 */
[----:B------:R-:W-:Y:S02]  /*253d0*/  MOV R2, 0x253f0 ;  /* 0x000253f000027802 */ /* 0x000fe40000000f00 */
[----:B------:R-:W-:Y:S05]  /*253e0*/  CALL.REL.NOINC `($__internal_13_$__cuda_sm70_shflsync_idx_p) ;  /* 0x00000e5000007944 */ /* 0x000fea0003c00000 */
[----:B------:R-:W-:Y:S05]  /*253f0*/  BRA `(.L_x_965) ;  /* 0xffffbf9000007947 */ /* 0x000fea000383ffff */
.L_x_896:
[----:B------:R-:W-:Y:S01]  /*25400*/  IMAD.MOV.U32 R5, RZ, RZ, R12 ;  /* 0x000000ffff057224 */ /* 0x000fe200078e000c */
[----:B-1----:R-:W-:Y:S01]  /*25410*/  MOV R3, 0x2 ;  /* 0x0000000200037802 */ /* 0x002fe20000000f00 */
[----:B----4-:R-:W-:Y:S01]  /*25420*/  IMAD.MOV.U32 R0, RZ, RZ, 0x1c1f ;  /* 0x00001c1fff007424 */ /* 0x010fe200078e00ff */
[----:B------:R-:W-:Y:S02]  /*25430*/  MOV R2, 0x25450 ;  /* 0x0002545000027802 */ /* 0x000fe40000000f00 */
[----:B--23--:R-:W-:Y:S05]  /*25440*/  CALL.REL.NOINC `($__internal_13_$__cuda_sm70_shflsync_idx_p) ;  /* 0x00000df000007944 */ /* 0x00cfea0003c00000 */
[----:B------:R-:W-:Y:S01]  /*25450*/  MOV R10, R0 ;  /* 0x00000000000a7202 */ /* 0x000fe20000000f00 */
[----:B------:R-:W-:Y:S05]  /*25460*/  BRA `(.L_x_966) ;  /* 0xffffc0a000007947 */ /* 0x000fea000383ffff */
.L_x_897:
[----:B------:R-:W-:Y:S01]  /*25470*/  IMAD.MOV.U32 R5, RZ, RZ, R13 ;  /* 0x000000ffff057224 */ /* 0x000fe200078e000d */
[----:B------:R-:W-:Y:S01]  /*25480*/  MOV R3, 0x2 ;  /* 0x0000000200037802 */ /* 0x000fe20000000f00 */
[----:B----4-:R-:W-:Y:S01]  /*25490*/  IMAD.MOV.U32 R0, RZ, RZ, 0x1c1f ;  /* 0x00001c1fff007424 */ /* 0x010fe200078e00ff */
[----:B------:R-:W-:Y:S02]  /*254a0*/  MOV R2, 0x254c0 ;  /* 0x000254c000027802 */ /* 0x000fe40000000f00 */
[----:B-123--:R-:W-:Y:S05]  /*254b0*/  CALL.REL.NOINC `($__internal_13_$__cuda_sm70_shflsync_idx_p) ;  /* 0x00000d8000007944 */ /* 0x00efea0003c00000 */
[----:B------:R-:W-:Y:S05]  /*254c0*/  BRA `(.L_x_967) ;  /* 0xffffc06000007947 */ /* 0x000fea000383ffff */
.L_x_900:
[----:B------:R-:W-:Y:S01]  /*254d0*/  IMAD.MOV.U32 R5, RZ, RZ, R12 ;  /* 0x000000ffff057224 */ /* 0x000fe200078e000c */
[----:B-1----:R-:W-:Y:S01]  /*254e0*/  MOV R3, 0x3 ;  /* 0x0000000300037802 */ /* 0x002fe20000000f00 */
[----:B------:R-:W-:Y:S01]  /*254f0*/  IMAD.MOV.U32 R0, RZ, RZ, 0x1c1f ;  /* 0x00001c1fff007424 */ /* 0x000fe200078e00ff */
[----:B------:R-:W-:-:S02]  /*25500*/  MOV R2, 0x25520 ;  /* 0x0002552000027802 */ /* 0x000fc40000000f00 */
[----:B--234-:R-:W-:Y:S05]  /*25510*/  CALL.REL.NOINC `($__internal_13_$__cuda_sm70_shflsync_idx_p) ;  /* 0x00000d2000007944 */ /* 0x01cfea0003c00000 */
[----:B------:R-:W-:Y:S01]  /*25520*/  IMAD.MOV.U32 R6, RZ, RZ, R0 ;  /* 0x000000ffff067224 */ /* 0x000fe200078e0000 */
[----:B------:R-:W-:Y:S01]  /*25530*/  MOV R3, 0x3 ;  /* 0x0000000300037802 */ /* 0x000fe20000000f00 */
[----:B------:R-:W-:Y:S01]  /*25540*/  IMAD.MOV.U32 R5, RZ, RZ, R13 ;  /* 0x000000ffff057224 */ /* 0x000fe200078e000d */
[----:B------:R-:W-:-:S02]  /*25550*/  MOV R0, 0x1c1f ;  /* 0x00001c1f00007802 */ /* 0x000fc40000000f00 */
[----:B------:R-:W-:Y:S02]  /*25560*/  MOV R2, 0x25580 ;  /* 0x0002558000027802 */ /* 0x000fe40000000f00 */
[----:B------:R-:W-:Y:S05]  /*25570*/  CALL.REL.NOINC `($__internal_13_$__cuda_sm70_shflsync_idx_p) ;  /* 0x00000cc000007944 */ /* 0x000fea0003c00000 */
[----:B------:R-:W-:Y:S05]  /*25580*/  BRA `(.L_x_968) ;  /* 0xffffc13000007947 */ /* 0x000fea000383ffff */
.L_x_902:
[----:B------:R-:W-:Y:S01]  /*25590*/  IMAD.MOV.U32 R5, RZ, RZ, R22 ;  /* 0x000000ffff057224 */ /* 0x000fe200078e0016 */
[----:B------:R-:W-:Y:S01]  /*255a0*/  MOV R3, RZ ;  /* 0x000000ff00037202 */ /* 0x000fe20000000f00 */
[----:B------:R-:W-:Y:S01]  /*255b0*/  IMAD.MOV.U32 R0, RZ, RZ, 0x1c1f ;  /* 0x00001c1fff007424 */ /* 0x000fe200078e00ff */
[----:B------:R-:W-:Y:S02]  /*255c0*/  MOV R2, 0x255e0 ;  /* 0x000255e000027802 */ /* 0x000fe40000000f00 */
[----:B------:R-:W-:Y:S05]  /*255d0*/  CALL.REL.NOINC `($__internal_13_$__cuda_sm70_shflsync_idx_p) ;  /* 0x00000c6000007944 */ /* 0x000fea0003c00000 */
[----:B------:R-:W-:Y:S01]  /*255e0*/  MOV R4, R0 ;  /* 0x0000000000047202 */ /* 0x000fe20000000f00 */
[----:B------:R-:W-:Y:S05]  /*255f0*/  BRA `(.L_x_969) ;  /* 0xffffc44000007947 */ /* 0x000fea000383ffff */
.L_x_903:
[----:B------:R-:W-:Y:S01]  /*25600*/  IMAD.MOV.U32 R5, RZ, RZ, R24 ;  /* 0x000000ffff057224 */ /* 0x000fe200078e0018 */
[----:B------:R-:W-:Y:S01]  /*25610*/  MOV R3, RZ ;  /* 0x000000ff00037202 */ /* 0x000fe20000000f00 */
[----:B------:R-:W-:Y:S01]  /*25620*/  IMAD.MOV.U32 R0, RZ, RZ, 0x1c1f ;  /* 0x00001c1fff007424 */ /* 0x000fe200078e00ff */
[----:B------:R-:W-:Y:S02]  /*25630*/  MOV R2, 0x25650 ;  /* 0x0002565000027802 */ /* 0x000fe40000000f00 */
[----:B-12---:R-:W-:Y:S05]  /*25640*/  CALL.REL.NOINC `($__internal_13_$__cuda_sm70_shflsync_idx_p) ;  /* 0x00000bf000007944 */ /* 0x006fea0003c00000 */
[----:B------:R-:W-:Y:S05]  /*25650*/  BRA `(.L_x_970) ;  /* 0xffffc40000007947 */ /* 0x000fea000383ffff */
.L_x_906:
[----:B------:R-:W-:Y:S01]  /*25660*/  IMAD.MOV.U32 R5, RZ, RZ, R22 ;  /* 0x000000ffff057224 */ /* 0x000fe200078e0016 */
[----:B----4-:R-:W-:Y:S01]  /*25670*/  MOV R3, 0x1 ;  /* 0x0000000100037802 */ /* 0x010fe20000000f00 */
[----:B------:R-:W-:Y:S01]  /*25680*/  IMAD.MOV.U32 R0, RZ, RZ, 0x1c1f ;  /* 0x00001c1fff007424 */ /* 0x000fe200078e00ff */
[----:B------:R-:W-:-:S02]  /*25690*/  MOV R2, 0x256b0 ;  /* 0x000256b000027802 */ /* 0x000fc40000000f00 */
[----:B-123--:R-:W-:Y:S05]  /*256a0*/  CALL.REL.NOINC `($__internal_13_$__cuda_sm70_shflsync_idx_p) ;  /* 0x00000b9000007944 */ /* 0x00efea0003c00000 */
[----:B------:R-:W-:Y:S01]  /*256b0*/  IMAD.MOV.U32 R4, RZ, RZ, R0 ;  /* 0x000000ffff047224 */ /* 0x000fe200078e0000 */
[----:B------:R-:W-:Y:S01]  /*256c0*/  MOV R3, 0x1 ;  /* 0x0000000100037802 */ /* 0x000fe20000000f00 */
[----:B------:R-:W-:Y:S01]  /*256d0*/  IMAD.MOV.U32 R5, RZ, RZ, R24 ;  /* 0x000000ffff057224 */ /* 0x000fe200078e0018 */
[----:B------:R-:W-:-:S02]  /*256e0*/  MOV R0, 0x1c1f ;  /* 0x00001c1f00007802 */ /* 0x000fc40000000f00 */
[----:B------:R-:W-:Y:S02]  /*256f0*/  MOV R2, 0x25710 ;  /* 0x0002571000027802 */ /* 0x000fe40000000f00 */
[----:B------:R-:W-:Y:S05]  /*25700*/  CALL.REL.NOINC `($__internal_13_$__cuda_sm70_shflsync_idx_p) ;  /* 0x00000b3000007944 */ /* 0x000fea0003c00000 */
[----:B------:R-:W-:Y:S05]  /*25710*/  BRA `(.L_x_971) ;  /* 0xffffc82000007947 */ /* 0x000fea000383ffff */
.L_x_909:
[----:B------:R-:W-:Y:S01]  /*25720*/  IMAD.MOV.U32 R5, RZ, RZ, R22 ;  /* 0x000000ffff057224 */ /* 0x000fe200078e0016 */
[----:B---3--:R-:W-:Y:S01]  /*25730*/  MOV R3, 0x2 ;  /* 0x0000000200037802 */ /* 0x008fe20000000f00 */
[----:B----4-:R-:W-:Y:S01]  /*25740*/  IMAD.MOV.U32 R0, RZ, RZ, 0x1c1f ;  /* 0x00001c1fff007424 */ /* 0x010fe200078e00ff */
[----:B------:R-:W-:Y:S02]  /*25750*/  MOV R2, 0x25770 ;  /* 0x0002577000027802 */ /* 0x000fe40000000f00 */
[----:B-12---:R-:W-:Y:S05]  /*25760*/  CALL.REL.NOINC `($__internal_13_$__cuda_sm70_shflsync_idx_p) ;  /* 0x00000ad000007944 */ /* 0x006fea0003c00000 */
[----:B------:R-:W-:Y:S01]  /*25770*/  MOV R4, R0 ;  /* 0x0000000000047202 */ /* 0x000fe20000000f00 */
[----:B------:R-:W-:Y:S05]  /*25780*/  BRA `(.L_x_972) ;  /* 0xffffcb3000007947 */ /* 0x000fea000383ffff */
.L_x_910:
[----:B------:R-:W-:Y:S01]  /*25790*/  IMAD.MOV.U32 R5, RZ, RZ, R24 ;  /* 0x000000ffff057224 */ /* 0x000fe200078e0018 */
[----:B---3--:R-:W-:Y:S01]  /*257a0*/  MOV R3, 0x2 ;  /* 0x0000000200037802 */ /* 0x008fe20000000f00 */
[----:B----4-:R-:W-:Y:S01]  /*257b0*/  IMAD.MOV.U32 R0, RZ, RZ, 0x1c1f ;  /* 0x00001c1fff007424 */ /* 0x010fe200078e00ff */
[----:B------:R-:W-:Y:S02]  /*257c0*/  MOV R2, 0x257e0 ;  /* 0x000257e000027802 */ /* 0x000fe40000000f00 */
[----:B-12---:R-:W-:Y:S05]  /*257d0*/  CALL.REL.NOINC `($__internal_13_$__cuda_sm70_shflsync_idx_p) ;  /* 0x00000a6000007944 */ /* 0x006fea0003c00000 */
[----:B------:R-:W-:Y:S05]  /*257e0*/  BRA `(.L_x_973) ;  /* 0xffffcaf000007947 */ /* 0x000fea000383ffff */
.L_x_913:
[----:B------:R-:W-:Y:S01]  /*257f0*/  IMAD.MOV.U32 R5, RZ, RZ, R22 ;  /* 0x000000ffff057224 */ /* 0x000fe200078e0016 */
[----:B--23--:R-:W-:Y:S01]  /*25800*/  MOV R3, 0x3 ;  /* 0x0000000300037802 */ /* 0x00cfe20000000f00 */
[----:B-1----:R-:W-:Y:S01]  /*25810*/  IMAD.MOV.U32 R0, RZ, RZ, 0x1c1f ;  /* 0x00001c1fff007424 */ /* 0x002fe200078e00ff */
[----:B------:R-:W-:-:S02]  /*25820*/  MOV R2, 0x25840 ;  /* 0x0002584000027802 */ /* 0x000fc40000000f00 */
[----:B----4-:R-:W-:Y:S05]  /*25830*/  CALL.REL.NOINC `($__internal_13_$__cuda_sm70_shflsync_idx_p) ;  /* 0x00000a0000007944 */ /* 0x010fea0003c00000 */
[----:B------:R-:W-:Y:S01]  /*25840*/  IMAD.MOV.U32 R4, RZ, RZ, R0 ;  /* 0x000000ffff047224 */ /* 0x000fe200078e0000 */
[----:B------:R-:W-:Y:S01]  /*25850*/  MOV R3, 0x3 ;  /* 0x0000000300037802 */ /* 0x000fe20000000f00 */
[----:B------:R-:W-:Y:S01]  /*25860*/  IMAD.MOV.U32 R5, RZ, RZ, R24 ;  /* 0x000000ffff057224 */ /* 0x000fe200078e0018 */
[----:B------:R-:W-:-:S02]  /*25870*/  MOV R0, 0x1c1f ;  /* 0x00001c1f00007802 */ /* 0x000fc40000000f00 */
[----:B------:R-:W-:Y:S02]  /*25880*/  MOV R2, 0x258a0 ;  /* 0x000258a000027802 */ /* 0x000fe40000000f00 */
[----:B------:R-:W-:Y:S05]  /*25890*/  CALL.REL.NOINC `($__internal_13_$__cuda_sm70_shflsync_idx_p) ;  /* 0x000009a000007944 */ /* 0x000fea0003c00000 */
[----:B------:R-:W-:Y:S05]  /*258a0*/  BRA `(.L_x_974) ;  /* 0xffffcdd000007947 */ /* 0x000fea000383ffff */
.L_x_917:
[----:B------:R-:W-:Y:S01]  /*258b0*/  IMAD.MOV.U32 R5, RZ, RZ, R9 ;  /* 0x000000ffff057224 */ /* 0x000fe200078e0009 */
[----:B------:R-:W-:Y:S01]  /*258c0*/  MOV R3, RZ ;  /* 0x000000ff00037202 */ /* 0x000fe20000000f00 */
[----:B------:R-:W-:Y:S01]  /*258d0*/  IMAD.MOV.U32 R0, RZ, RZ, 0x1c1f ;  /* 0x00001c1fff007424 */ /* 0x000fe200078e00ff */
[----:B------:R-:W-:Y:S02]  /*258e0*/  MOV R2, 0x25900 ;  /* 0x0002590000027802 */ /* 0x000fe40000000f00 */
[----:B------:R-:W-:Y:S05]  /*258f0*/  CALL.REL.NOINC `($__internal_13_$__cuda_sm70_shflsync_idx_p) ;  /* 0x0000094000007944 */ /* 0x000fea0003c00000 */
[----:B------:R-:W-:Y:S01]  /*25900*/  MOV R8, R0 ;  /* 0x0000000000087202 */ /* 0x000fe20000000f00 */
[----:B------:R-:W-:Y:S05]  /*25910*/  BRA `(.L_x_975) ;  /* 0xffffd8b000007947 */ /* 0x000fea000383ffff */
.L_x_918:
[----:B------:R-:W-:Y:S01]  /*25920*/  IMAD.MOV.U32 R5, RZ, RZ, R12 ;  /* 0x000000ffff057224 */ /* 0x000fe200078e000c */
[----:B------:R-:W-:Y:S01]  /*25930*/  MOV R3, RZ ;  /* 0x000000ff00037202 */ /* 0x000fe20000000f00 */
[----:B------:R-:W-:Y:S01]  /*25940*/  IMAD.MOV.U32 R0, RZ, RZ, 0x1c1f ;  /* 0x00001c1fff007424 */ /* 0x000fe200078e00ff */
[----:B------:R-:W-:Y:S02]  /*25950*/  MOV R2, 0x25970 ;  /* 0x0002597000027802 */ /* 0x000fe40000000f00 */
[----:B-12---:R-:W-:Y:S05]  /*25960*/  CALL.REL.NOINC `($__internal_13_$__cuda_sm70_shflsync_idx_p) ;  /* 0x000008d000007944 */ /* 0x006fea0003c00000 */
[----:B------:R-:W-:Y:S05]  /*25970*/  BRA `(.L_x_976) ;  /* 0xffffd87000007947 */ /* 0x000fea000383ffff */
.L_x_921:
[----:B--2---:R-:W-:Y:S01]  /*25980*/  IMAD.MOV.U32 R5, RZ, RZ, R9 ;  /* 0x000000ffff057224 */ /* 0x004fe200078e0009 */
[----:B------:R-:W-:Y:S01]  /*25990*/  MOV R3, 0x1 ;  /* 0x0000000100037802 */ /* 0x000fe20000000f00 */
        /* <DEDUP_REMOVED lines=10> */
.L_x_924:
[----:B-1----:R-:W-:Y:S01]  /*25a40*/  IMAD.MOV.U32 R5, RZ, RZ, R9 ;  /* 0x000000ffff057224 */ /* 0x002fe200078e0009 */
[----:B------:R-:W-:Y:S01]  /*25a50*/  MOV R3, 0x2 ;  /* 0x0000000200037802 */ /* 0x000fe20000000f00 */
[----:B----4-:R-:W-:Y:S01]  /*25a60*/  IMAD.MOV.U32 R0, RZ, RZ, 0x1c1f ;  /* 0x00001c1fff007424 */ /* 0x010fe200078e00ff */
[----:B------:R-:W-:Y:S02]  /*25a70*/  MOV R2, 0x25a90 ;  /* 0x00025a9000027802 */ /* 0x000fe40000000f00 */
[----:B--23--:R-:W-:Y:S05]  /*25a80*/  CALL.REL.NOINC `($__internal_13_$__cuda_sm70_shflsync_idx_p) ;  /* 0x000007b000007944 */ /* 0x00cfea0003c00000 */
[----:B------:R-:W-:Y:S01]  /*25a90*/  MOV R8, R0 ;  /* 0x0000000000087202 */ /* 0x000fe20000000f00 */
[----:B------:R-:W-:Y:S05]  /*25aa0*/  BRA `(.L_x_978) ;  /* 0xffffda5000007947 */ /* 0x000fea000383ffff */
.L_x_925:
[----:B------:R-:W-:Y:S01]  /*25ab0*/  IMAD.MOV.U32 R5, RZ, RZ, R12 ;  /* 0x000000ffff057224 */ /* 0x000fe200078e000c */
[----:B------:R-:W-:Y:S01]  /*25ac0*/  MOV R3, 0x2 ;  /* 0x0000000200037802 */ /* 0x000fe20000000f00 */
[----:B----4-:R-:W-:Y:S01]  /*25ad0*/  IMAD.MOV.U32 R0, RZ, RZ, 0x1c1f ;  /* 0x00001c1fff007424 */ /* 0x010fe200078e00ff */
[----:B------:R-:W-:Y:S02]  /*25ae0*/  MOV R2, 0x25b00 ;  /* 0x00025b0000027802 */ /* 0x000fe40000000f00 */
[----:B-123--:R-:W-:Y:S05]  /*25af0*/  CALL.REL.NOINC `($__internal_13_$__cuda_sm70_shflsync_idx_p) ;  /* 0x0000074000007944 */ /* 0x00efea0003c00000 */
[----:B------:R-:W-:Y:S05]  /*25b00*/  BRA `(.L_x_979) ;  /* 0xffffda1000007947 */ /* 0x000fea000383ffff */
.L_x_928:
[----:B-1----:R-:W-:Y:S01]  /*25b10*/  IMAD.MOV.U32 R5, RZ, RZ, R9 ;  /* 0x000000ffff057224 */ /* 0x002fe200078e0009 */
[----:B------:R-:W-:Y:S01]  /*25b20*/  MOV R3, 0x3 ;  /* 0x0000000300037802 */ /* 0x000fe20000000f00 */
        /* <DEDUP_REMOVED lines=10> */
.L_x_930:
[----:B------:R-:W-:Y:S01]  /*25bd0*/  IMAD.MOV.U32 R5, RZ, RZ, R74 ;  /* 0x000000ffff057224 */ /* 0x000fe200078e004a */
[----:B------:R-:W-:Y:S01]  /*25be0*/  MOV R3, RZ ;  /* 0x000000ff00037202 */ /* 0x000fe20000000f00 */
[----:B------:R-:W-:Y:S01]  /*25bf0*/  IMAD.MOV.U32 R0, RZ, RZ, 0x1f ;  /* 0x0000001fff007424 */ /* 0x000fe200078e00ff */
[----:B------:R-:W-:Y:S02]  /*25c00*/  MOV R2, 0x25c20 ;  /* 0x00025c2000027802 */ /* 0x000fe40000000f00 */
[----:B--2---:R-:W-:Y:S05]  /*25c10*/  CALL.REL.NOINC `($__internal_13_$__cuda_sm70_shflsync_idx_p) ;  /* 0x0000062000007944 */ /* 0x004fea0003c00000 */
[----:B------:R-:W-:Y:S01]  /*25c20*/  MOV R9, R0 ;  /* 0x0000000000097202 */ /* 0x000fe20000000f00 */
[----:B------:R-:W-:Y:S05]  /*25c30*/  BRA `(.L_x_981) ;  /* 0xffffdcb000007947 */ /* 0x000fea000383ffff */
.L_x_931:
[----:B------:R-:W-:Y:S01]  /*25c40*/  IMAD.MOV.U32 R5, RZ, RZ, R74 ;  /* 0x000000ffff057224 */ /* 0x000fe200078e004a */
[----:B------:R-:W-:Y:S01]  /*25c50*/  MOV R3, 0x1 ;  /* 0x0000000100037802 */ /* 0x000fe20000000f00 */
[----:B------:R-:W-:Y:S01]  /*25c60*/  IMAD.MOV.U32 R0, RZ, RZ, 0x1f ;  /* 0x0000001fff007424 */ /* 0x000fe200078e00ff */
[----:B------:R-:W-:Y:S02]  /*25c70*/  MOV R2, 0x25c90 ;  /* 0x00025c9000027802 */ /* 0x000fe40000000f00 */
[----:B-12---:R-:W-:Y:S05]  /*25c80*/  CALL.REL.NOINC `($__internal_13_$__cuda_sm70_shflsync_idx_p) ;  /* 0x000005b000007944 */ /* 0x006fea0003c00000 */
[----:B------:R-:W-:Y:S01]  /*25c90*/  MOV R8, R0 ;  /* 0x0000000000087202 */ /* 0x000fe20000000f00 */
[----:B------:R-:W-:Y:S05]  /*25ca0*/  BRA `(.L_x_982) ;  /* 0xffffdc6000007947 */ /* 0x000fea000383ffff */
.L_x_932:
[----:B------:R-:W-:Y:S02]  /*25cb0*/  MOV R2, 0x1 ;  /* 0x0000000100027802 */ /* 0x000fe40000000f00 */
[----:B------:R-:W-:-:S02]  /*25cc0*/  MOV R3, 0x25ce0 ;  /* 0x00025ce000037802 */ /* 0x000fc40000000f00 */
[----:B-1234-:R-:W-:Y:S05]  /*25cd0*/  CALL.REL.NOINC `($__internal_14_$__cuda_sm70_shflsync_up_p) ;  /* 0x000005b000007944 */ /* 0x01efea0003c00000 */
[----:B------:R-:W-:Y:S05]  /*25ce0*/  BRA `(.L_x_983) ;  /* 0xffffdd5000007947 */ /* 0x000fea000383ffff */
.L_x_933:
[----:B------:R-:W-:Y:S02]  /*25cf0*/  MOV R2, 0x2 ;  /* 0x0000000200027802 */ /* 0x000fe40000000f00 */
[----:B------:R-:W-:-:S02]  /*25d00*/  MOV R3, 0x25d20 ;  /* 0x00025d2000037802 */ /* 0x000fc40000000f00 */
[----:B--2-4-:R-:W-:Y:S05]  /*25d10*/  CALL.REL.NOINC `($__internal_14_$__cuda_sm70_shflsync_up_p) ;  /* 0x0000057000007944 */ /* 0x014fea0003c00000 */
        /* <DEDUP_REMOVED lines=23> */
.L_x_937:
[----:B------:R-:W-:Y:S02]  /*25e90*/  MOV R2, 0x1 ;  /* 0x0000000100027802 */ /* 0x000fe40000000f00 */
[----:B------:R-:W-:Y:S02]  /*25ea0*/  MOV R3, 0x25ec0 ;  /* 0x00025ec000037802 */ /* 0x000fe40000000f00 */
[----:B------:R-:W-:Y:S05]  /*25eb0*/  CALL.REL.NOINC `($__internal_14_$__cuda_sm70_shflsync_up_p) ;  /* 0x000003d000007944 */ /* 0x000fea0003c00000 */
[----:B------:R-:W-:Y:S01]  /*25ec0*/  MOV R2, R4 ;  /* 0x0000000400027202 */ /* 0x000fe20000000f00 */
[----:B------:R-:W-:Y:S05]  /*25ed0*/  BRA `(.L_x_985) ;  /* 0xffffddc000007947 */ /* 0x000fea000383ffff */
.L_x_938:
        /* <DEDUP_REMOVED lines=26> */
.L_x_940:
[----:B------:R-:W-:Y:S02]  /*26080*/  SEL R0, RZ, 0x1, P0 ;  /* 0x00000001ff007807 */ /* 0x000fe40000000000 */
[----:B------:R-:W-:Y:S02]  /*26090*/  MOV R2, 0x260b0 ;  /* 0x000260b000027802 */ /* 0x000fe40000000f00 */
[----:B-1----:R-:W-:Y:S05]  /*260a0*/  CALL.REL.NOINC `($__internal_15_$__cuda_sm70_votesync_ballot) ;  /* 0x0000025000007944 */ /* 0x002fea0003c00000 */
[----:B------:R-:W-:Y:S01]  /*260b0*/  MOV R12, R0 ;  /* 0x00000000000c7202 */ /* 0x000fe20000000f00 */
[----:B------:R-:W-:Y:S05]  /*260c0*/  BRA `(.L_x_987) ;  /* 0xffffdd6000007947 */ /* 0x000fea000383ffff */
.L_x_941:
[----:B------:R-:W-:Y:S01]  /*260d0*/  IMAD.MOV.U32 R5, RZ, RZ, R6 ;  /* 0x000000ffff057224 */ /* 0x000fe200078e0006 */
[----:B------:R-:W-:Y:S01]  /*260e0*/  MOV R3, R8 ;  /* 0x0000000800037202 */ /* 0x000fe20000000f00 */
[----:B--2---:R-:W-:Y:S01]  /*260f0*/  IMAD.MOV.U32 R0, RZ, RZ, 0x1f ;  /* 0x0000001fff007424 */ /* 0x004fe200078e00ff */
[----:B------:R-:W-:Y:S02]  /*26100*/  MOV R2, 0x26120 ;  /* 0x0002612000027802 */ /* 0x000fe40000000f00 */
[----:B-1----:R-:W-:Y:S05]  /*26110*/  CALL.REL.NOINC `($__internal_13_$__cuda_sm70_shflsync_idx_p) ;  /* 0x0000012000007944 */ /* 0x002fea0003c00000 */
[----:B------:R-:W-:Y:S01]  /*26120*/  IMAD.MOV.U32 R10, RZ, RZ, R0 ;  /* 0x000000ffff0a7224 */ /* 0x000fe200078e0000 */
[----:B------:R-:W-:Y:S01]  /*26130*/  MOV R3, R8 ;  /* 0x0000000800037202 */ /* 0x000fe20000000f00 */
[----:B------:R-:W-:Y:S01]  /*26140*/  IMAD.MOV.U32 R5, RZ, RZ, R7 ;  /* 0x000000ffff057224 */ /* 0x000fe200078e0007 */
[----:B------:R-:W-:Y:S02]  /*26150*/  MOV R0, 0x1f ;  /* 0x0000001f00007802 */ /* 0x000fe40000000f00 */
[----:B------:R-:W-:-:S02]  /*26160*/  MOV R2, 0x26180 ;  /* 0x0002618000027802 */ /* 0x000fc40000000f00 */
[----:B------:R-:W-:Y:S05]  /*26170*/  CALL.REL.NOINC `($__internal_13_$__cuda_sm70_shflsync_idx_p) ;  /* 0x000000c000007944 */ /* 0x000fea0003c00000 */
[----:B------:R-:W-:Y:S01]  /*26180*/  MOV R7, R0 ;  /* 0x0000000000077202 */ /* 0x000fe20000000f00 */
[----:B------:R-:W-:Y:S05]  /*26190*/  BRA `(.L_x_988) ;  /* 0xffffdd0000007947 */ /* 0x000fea000383ffff */
.L_x_944:
[----:B------:R-:W-:Y:S01]  /*261a0*/  IMAD.MOV.U32 R5, RZ, RZ, R4 ;  /* 0x000000ffff057224 */ /* 0x000fe200078e0004 */
[----:B--2---:R-:W-:-:S02]  /*261b0*/  MOV R0, 0x1f ;  /* 0x0000001f00007802 */ /* 0x004fc40000000f00 */
[----:B------:R-:W-:Y:S02]  /*261c0*/  MOV R2, 0x261e0 ;  /* 0x000261e000027802 */ /* 0x000fe40000000f00 */
[----:B-1-34-:R-:W-:Y:S05]  /*261d0*/  CALL.REL.NOINC `($__internal_13_$__cuda_sm70_shflsync_idx_p) ;  /* 0x0000006000007944 */ /* 0x01afea0003c00000 */
[----:B------:R-:W-:Y:S01]  /*261e0*/  MOV R13, R0 ;  /* 0x00000000000d7202 */ /* 0x000fe20000000f00 */
[----:B------:R-:W-:Y:S05]  /*261f0*/  BRA `(.L_x_943) ;  /* 0xffffdd0000007947 */ /* 0x000fea000383ffff */
        .weak           $__internal_12_$__cuda_sm70_shflsync_bfly_p
        .type           $__internal_12_$__cuda_sm70_shflsync_bfly_p,@function
        .size           $__internal_12_$__cuda_sm70_shflsync_bfly_p,($__internal_13_$__cuda_sm70_shflsync_idx_p - $__internal_12_$__cuda_sm70_shflsync_bfly_p)
$__internal_12_$__cuda_sm70_shflsync_bfly_p:
[----:B------:R-:W-:Y:S04]  /*26200*/  WARPSYNC R8 ;  /* 0x0000000800007348 */ /* 0x000fe80003800000 */
[----:B------:R1:W2:Y:S02]  /*26210*/  SHFL.BFLY PT, R0, R0, R3, R9 ;  /* 0x0c00000300007389 */ /* 0x0002a400000e0009 */
[----:B-1----:R-:W-:-:S04]  /*26220*/  MOV R3, 0x0 ;  /* 0x0000000000037802 */ /* 0x002fc80000000f00 */
[----:B--2---:R-:W-:Y:S05]  /*26230*/  RET.REL.NODEC R2 `(_ZN7cutlass13device_kernelIN5flash19enable_sm80_to_sm89INS1_16FlashAttnFwdSm80INS1_25CollectiveMainloopFwdSm80ILi4ELi1ELb0EN4cute5tupleIJNS5_1CILi128EEENS7_ILi48EEENS7_ILi96EEEEEELi96ENS_6half_tEfNS_4arch4Sm80ELb0ELb1ELb1ELb1ELb0ELb1ELb1ELb1EEENS1_21CollectiveEpilogueFwdINS6_IJS8_SA_S9_EEENS6_IJNS7_ILi1EEESI_SI_EEESC_SE_Li128ELb1ELb1ELb1ELb0EEENS1_36VarlenDynamicPersistentTileSchedulerILi128ELi48ELi128ELi128ELb1ELb1ELb0ELb1ELb0ELb1EEEEEEEEEvNT_6ParamsE) ;  /* 0xfffd9dc002007950 */ /* 0x004fea0003c3ffff */
        .weak           $__internal_13_$__cuda_sm70_shflsync_idx_p
        .type           $__internal_13_$__cuda_sm70_shflsync_idx_p,@function
        .size           $__internal_13_$__cuda_sm70_shflsync_idx_p,($__internal_14_$__cuda_sm70_shflsync_up_p - $__internal_13_$__cuda_sm70_shflsync_idx_p)
$__internal_13_$__cuda_sm70_shflsync_idx_p:
[----:B------:R-:W-:-:S04]  /*26240*/  MOV R75, 0xffffffff ;  /* 0xffffffff004b7802 */ /* 0x000fc80000000f00 */
[----:B------:R-:W-:Y:S04]  /*26250*/  WARPSYNC R75 ;  /* 0x0000004b00007348 */ /* 0x000fe80003800000 */
[----:B------:R1:W2:Y:S02]  /*26260*/  SHFL.IDX PT, R0, R5, R3, R0 ;  /* 0x0000000305007389 */ /* 0x0002a400000e0000 */
[----:B-1----:R-:W-:-:S04]  /*26270*/  MOV R3, 0x0 ;  /* 0x0000000000037802 */ /* 0x002fc80000000f00 */
[----:B--2---:R-:W-:Y:S05]  /*26280*/  RET.REL.NODEC R2 `(_ZN7cutlass13device_kernelIN5flash19enable_sm80_to_sm89INS1_16FlashAttnFwdSm80INS1_25CollectiveMainloopFwdSm80ILi4ELi1ELb0EN4cute5tupleIJNS5_1CILi128EEENS7_ILi48EEENS7_ILi96EEEEEELi96ENS_6half_tEfNS_4arch4Sm80ELb0ELb1ELb1ELb1ELb0ELb1ELb1ELb1EEENS1_21CollectiveEpilogueFwdINS6_IJS8_SA_S9_EEENS6_IJNS7_ILi1EEESI_SI_EEESC_SE_Li128ELb1ELb1ELb1ELb0EEENS1_36VarlenDynamicPersistentTileSchedulerILi128ELi48ELi128ELi128ELb1ELb1ELb0ELb1ELb0ELb1EEEEEEEEEvNT_6ParamsE) ;  /* 0xfffd9d7002007950 */ /* 0x004fea0003c3ffff */
        .weak           $__internal_14_$__cuda_sm70_shflsync_up_p
        .type           $__internal_14_$__cuda_sm70_shflsync_up_p,@function
        .size           $__internal_14_$__cuda_sm70_shflsync_up_p,($__internal_15_$__cuda_sm70_votesync_ballot - $__internal_14_$__cuda_sm70_shflsync_up_p)
$__internal_14_$__cuda_sm70_shflsync_up_p:
[----:B------:R-:W-:Y:S02]  /*26290*/  IMAD.MOV.U32 R4, RZ, RZ, RZ ;  /* 0x000000ffff047224 */ /* 0x000fe400078e00ff */
[----:B------:R-:W-:-:S04]  /*262a0*/  IMAD.MOV.U32 R10, RZ, RZ, -0x1 ;  /* 0xffffffffff0a7424 */ /* 0x000fc800078e00ff */
[----:B------:R-:W-:Y:S04]  /*262b0*/  WARPSYNC R10 ;  /* 0x0000000a00007348 */ /* 0x000fe80003800000 */
[----:B------:R1:W2:Y:S02]  /*262c0*/  SHFL.UP PT, R4, R0, R2, R4 ;  /* 0x0400000200047389 */ /* 0x0002a400000e0004 */
[----:B-1----:R-:W-:Y:S02]  /*262d0*/  MOV R2, R3 ;  /* 0x0000000300027202 */ /* 0x002fe40000000f00 */
[----:B------:R-:W-:-:S04]  /*262e0*/  MOV R3, 0x0 ;  /* 0x0000000000037802 */ /* 0x000fc80000000f00 */
[----:B--2---:R-:W-:Y:S05]  /*262f0*/  RET.REL.NODEC R2 `(_ZN7cutlass13device_kernelIN5flash19enable_sm80_to_sm89INS1_16FlashAttnFwdSm80INS1_25CollectiveMainloopFwdSm80ILi4ELi1ELb0EN4cute5tupleIJNS5_1CILi128EEENS7_ILi48EEENS7_ILi96EEEEEELi96ENS_6half_tEfNS_4arch4Sm80ELb0ELb1ELb1ELb1ELb0ELb1ELb1ELb1EEENS1_21CollectiveEpilogueFwdINS6_IJS8_SA_S9_EEENS6_IJNS7_ILi1EEESI_SI_EEESC_SE_Li128ELb1ELb1ELb1ELb0EEENS1_36VarlenDynamicPersistentTileSchedulerILi128ELi48ELi128ELi128ELb1ELb1ELb0ELb1ELb0ELb1EEEEEEEEEvNT_6ParamsE) ;  /* 0xfffd9d0002007950 */ /* 0x004fea0003c3ffff */
        .weak           $__internal_15_$__cuda_sm70_votesync_ballot
        .type           $__internal_15_$__cuda_sm70_votesync_ballot,@function
        .size           $__internal_15_$__cuda_sm70_votesync_ballot,(.L_x_1441 - $__internal_15_$__cuda_sm70_votesync_ballot)
$__internal_15_$__cuda_sm70_votesync_ballot:
[----:B------:R-:W-:Y:S01]  /*26300*/  ISETP.NE.U32.AND P0, PT, R0, 0x1, PT ;  /* 0x000000010000780c */ /* 0x000fe20003f05070 */
[----:B------:R-:W-:-:S04]  /*26310*/  IMAD.MOV.U32 R3, RZ, RZ, -0x1 ;  /* 0xffffffffff037424 */ /* 0x000fc800078e00ff */
[----:B------:R-:W-:Y:S08]  /*26320*/  WARPSYNC R3 ;  /* 0x0000000300007348 */ /* 0x000ff00003800000 */
[----:B------:R-:W-:-:S04]  /*26330*/  VOTE.ANY R0, PT, !P0 ;  /* 0x0000000000007806 */ /* 0x000fc800040e0100 */
[----:B------:R-:W-:Y:S01]  /*26340*/  LOP3.LUT R0, R0, R3, RZ, 0xc0, !PT ;  /* 0x0000000300007212 */ /* 0x000fe200078ec0ff */
[----:B------:R-:W-:-:S04]  /*26350*/  IMAD.MOV.U32 R3, RZ, RZ, 0x0 ;  /* 0x00000000ff037424 */ /* 0x000fc800078e00ff */
[----:B------:R-:W-:Y:S05]  /*26360*/  RET.REL.NODEC R2 `(_ZN7cutlass13device_kernelIN5flash19enable_sm80_to_sm89INS1_16FlashAttnFwdSm80INS1_25CollectiveMainloopFwdSm80ILi4ELi1ELb0EN4cute5tupleIJNS5_1CILi128EEENS7_ILi48EEENS7_ILi96EEEEEELi96ENS_6half_tEfNS_4arch4Sm80ELb0ELb1ELb1ELb1ELb0ELb1ELb1ELb1EEENS1_21CollectiveEpilogueFwdINS6_IJS8_SA_S9_EEENS6_IJNS7_ILi1EEESI_SI_EEESC_SE_Li128ELb1ELb1ELb1ELb0EEENS1_36VarlenDynamicPersistentTileSchedulerILi128ELi48ELi128ELi128ELb1ELb1ELb0ELb1ELb0ELb1EEEEEEEEEvNT_6ParamsE) ;  /* 0xfffd9c9002007950 */ /* 0x000fea0003c3ffff */
.L_x_989:
        /* <DEDUP_REMOVED lines=9> */
.L_x_1441:


//--------------------- .text._ZN7cutlass13device_kernelIN5flash19enable_sm80_to_sm89INS1_16FlashAttnFwdSm80INS1_25CollectiveMainloopFwdSm80ILi4ELi1ELb0EN4cute5tupleIJNS5_1CILi128EEENS7_ILi64EEENS7_ILi96EEEEEELi96ENS_6half_tEfNS_4arch4Sm80ELb1ELb0ELb1ELb0ELb0ELb0ELb1ELb1EEENS1_21CollectiveEpilogueFwdINS6_IJS8_SA_S9_EEENS6_IJNS7_ILi1EEESI_SI_EEESC_SE_Li128ELb0ELb1ELb1ELb0EEENS1_30DynamicPersistentTileSchedulerILi128ELi128ELb1ELb1ELb0EEEEEEEEEvNT_6ParamsE --------------------------
	.section	.text._ZN7cutlass13device_kernelIN5flash19enable_sm80_to_sm89INS1_16FlashAttnFwdSm80INS1_25CollectiveMainloopFwdSm80ILi4ELi1ELb0EN4cute5tupleIJNS5_1CILi128EEENS7_ILi64EEENS7_ILi96EEEEEELi96ENS_6half_tEfNS_4arch4Sm80ELb1ELb0ELb1ELb0ELb0ELb0ELb1ELb1EEENS1_21CollectiveEpilogueFwdINS6_IJS8_SA_S9_EEENS6_IJNS7_ILi1EEESI_SI_EEESC_SE_Li128ELb0ELb1ELb1ELb0EEENS1_30DynamicPersistentTileSchedulerILi128ELi128ELb1ELb1ELb0EEEEEEEEEvNT_6ParamsE,"ax",@progbits
	.sectioninfo	@"SHI_REGISTERS=255"
	.align	128
.text._ZN7cutlass13device_kernelIN5flash19enable_sm80_to_sm89INS1_16FlashAttnFwdSm80INS1_25CollectiveMainloopFwdSm80ILi4ELi1ELb0EN4cute5tupleIJNS5_1CILi128EEENS7_ILi64EEENS7_ILi96EEEEEELi96ENS_6half_tEfNS_4arch4Sm80ELb1ELb0ELb1ELb0ELb0ELb0ELb1ELb1EEENS1_21CollectiveEpilogueFwdINS6_IJS8_SA_S9_EEENS6_IJNS7_ILi1EEESI_SI_EEESC_SE_Li128ELb0ELb1ELb1ELb0EEENS1_30DynamicPersistentTileSchedulerILi128ELi128ELb1ELb1ELb0EEEEEEEEEvNT_6ParamsE:
        .type           _ZN7cutlass13device_kernelIN5flash19enable_sm80_to_sm89INS1_16FlashAttnFwdSm80INS1_25CollectiveMainloopFwdSm80ILi4ELi1ELb0EN4cute5tupleIJNS5_1CILi128EEENS7_ILi64EEENS7_ILi96EEEEEELi96ENS_6half_tEfNS_4arch4Sm80ELb1ELb0ELb1ELb0ELb0ELb0ELb1ELb1EEENS1_21CollectiveEpilogueFwdINS6_IJS8_SA_S9_EEENS6_IJNS7_ILi1EEESI_SI_EEESC_SE_Li128ELb0ELb1ELb1ELb0EEENS1_30DynamicPersistentTileSchedulerILi128ELi128ELb1ELb1ELb0EEEEEEEEEvNT_6ParamsE,@function
        .size           _ZN7cutlass13device_kernelIN5flash19enable_sm80_to_sm89INS1_16FlashAttnFwdSm80INS1_25CollectiveMainloopFwdSm80ILi4ELi1ELb0EN4cute5tupleIJNS5_1CILi128EEENS7_ILi64EEENS7_ILi96EEEEEELi96ENS_6half_tEfNS_4arch4Sm80ELb1ELb0ELb1ELb0ELb0ELb0ELb1ELb1EEENS1_21CollectiveEpilogueFwdINS6_IJS8_SA_S9_EEENS6_IJNS7_ILi1EEESI_SI_EEESC_SE_Li128ELb0ELb1ELb1ELb0EEENS1_30DynamicPersistentTileSchedulerILi128ELi128ELb1ELb1ELb0EEEEEEEEEvNT_6ParamsE,(.L_x_1446 - _ZN7cutlass13device_kernelIN5flash19enable_sm80_to_sm89INS1_16FlashAttnFwdSm80INS1_25CollectiveMainloopFwdSm80ILi4ELi1ELb0EN4cute5tupleIJNS5_1CILi128EEENS7_ILi64EEENS7_ILi96EEEEEELi96ENS_6half_tEfNS_4arch4Sm80ELb1ELb0ELb1ELb0ELb0ELb0ELb1ELb1EEENS1_21CollectiveEpilogueFwdINS6_IJS8_SA_S9_EEENS6_IJNS7_ILi1EEESI_SI_EEESC_SE_Li128ELb0ELb1ELb1ELb0EEENS1_30DynamicPersistentTileSchedulerILi128ELi128ELb1ELb1ELb0EEEEEEEEEvNT_6ParamsE)
        .other          _ZN7cutlass13device_kernelIN5flash19enable_sm80_to_sm89INS1_16FlashAttnFwdSm80INS1_25CollectiveMainloopFwdSm80ILi4ELi1ELb0EN4cute5tupleIJNS5_1CILi128EEENS7_ILi64EEENS7_ILi96EEEEEELi96ENS_6half_tEfNS_4arch4Sm80ELb1ELb0ELb1ELb0ELb0ELb0ELb1ELb1EEENS1_21CollectiveEpilogueFwdINS6_IJS8_SA_S9_EEENS6_IJNS7_ILi1EEESI_SI_EEESC_SE_Li128ELb0ELb1ELb1ELb0EEENS1_30DynamicPersistentTileSchedulerILi128ELi128ELb1ELb1ELb0EEEEEEEEEvNT_6ParamsE,@"STO_CUDA_ENTRY STV_DEFAULT"
_ZN7cutlass13device_kernelIN5flash19enable_sm80_to_sm89INS1_16FlashAttnFwdSm80INS1_25CollectiveMainloopFwdSm80ILi4ELi1ELb0EN4cute5tupleIJNS5_1CILi128EEENS7_ILi64EEENS7_ILi96EEEEEELi96ENS_6half_tEfNS_4arch4Sm80ELb1ELb0ELb1ELb0ELb0ELb0ELb1ELb1EEENS1_21CollectiveEpilogueFwdINS6_IJS8_SA_S9_EEENS6_IJNS7_ILi1EEESI_SI_EEESC_SE_Li128ELb0ELb1ELb1ELb0EEENS1_30DynamicPersistentTileSchedulerILi128ELi128ELb1ELb1ELb0EEEEEEEEEvNT_6ParamsE:
[----:B------:R-:W-:-:S03]  /*0000*/  MOV R1, c[0x0][0x28] ;  /* 0x00000a0000017a02 */ /* 0x000fc60000000f00 */
[----:B------:R-:W1:Y:S01]  /*0010*/  S2R R13, SR_TID.X ;  /* 0x00000000000d7919 */ /* 0x000e620000002100 */
[----:B------:R-:W-:-:S03]  /*0020*/  IADD3 R1, R1, -0x78, RZ ;  /* 0xffffff8801017810 */ /* 0x000fc60007ffe0ff */
[----:B------:R-:W2:Y:S01]  /*0030*/  S2R R17, SR_CTAID.X ;  /* 0x0000000000117919 */ /* 0x000ea20000002500 */
[----:B-1----:R-:W-:-:S05]  /*0040*/  SHF.R.U32.HI R2, RZ, 0x5, R13 ;  /* 0x00000005ff027819 */ /* 0x002fca000001160d */
[----:B------:R-:W1:Y:S02]  /*0050*/  SHFL.IDX PT, R0, R2, RZ, 0x1f ;  /* 0x00001fff02007589 */ /* 0x000e6400000e0000 */
[----:B-1----:R-:W-:Y:S02]  /*0060*/  ISETP.GE.AND P0, PT, R0, 0x1, PT ;  /* 0x000000010000780c */ /* 0x002fe40003f06270 */
[----:B------:R1:W-:Y:S11]  /*0070*/  STL [R1+0x68], R0 ;  /* 0x0000680001007387 */ /* 0x0003f60000100800 */
[----:B------:R-:W-:Y:S06]  /*0080*/  @P0 BAR.ARV 0x4, 0x80 ;  /* 0x0102000000000b1d */ /* 0x000fec0000002000 */
[----:B--2---:R-:W-:-:S13]  /*0090*/  ISETP.GE.AND P0, PT, R17, c[0x0][0x538], PT ;  /* 0x00014e0011007a0c */ /* 0x004fda0003f06270 */
[----:B------:R-:W-:Y:S05]  /*00a0*/  @P0 EXIT ;  /* 0x000000000000094d */ /* 0x000fea0003800000 */
[----:B-1----:R-:W-:Y:S01]  /*00b0*/  SHF.R.S32.HI R8, RZ, 0x1f, R13 ;  /* 0x0000001fff087819 */ /* 0x002fe2000001140d */
[----:B------:R-:W-:Y:S01]  /*00c0*/  IMAD.MOV.U32 R214, RZ, RZ, 0x20 ;  /* 0x00000020ffd67424 */ /* 0x000fe200078e00ff */
[----:B------:R-:W-:Y:S02]  /*00d0*/  ULDC.64 UR6, c[0x0][0x118] ;  /* 0x0000460000067ab9 */ /* 0x000fe40000000a00 */
[CC--:B------:R-:W-:Y:S02]  /*00e0*/  LEA.HI R16, R8.reuse, R13.reuse, RZ, 0x3 ;  /* 0x0000000d08107211 */ /* 0x0c0fe400078f18ff */
[----:B------:R-:W-:Y:S02]  /*00f0*/  LEA.HI R4, R8, R13, RZ, 0x4 ;  /* 0x0000000d08047211 */ /* 0x000fe400078f20ff */
[----:B------:R-:W-:Y:S02]  /*0100*/  LOP3.LUT R2, R16, 0xfffffff8, RZ, 0xc0, !PT ;  /* 0xfffffff810027812 */ /* 0x000fe400078ec0ff */
[----:B------:R-:W-:-:S02]  /*0110*/  SHF.R.S32.HI R5, RZ, 0x4, R4 ;  /* 0x00000004ff057819 */ /* 0x000fc40000011404 */
        /* <DEDUP_REMOVED lines=12> */
[----:B------:R-:W-:Y:S01]  /*01e0*/  SHF.R.S32.HI R3, RZ, 0x1f, R0 ;  /* 0x0000001fff037819 */ /* 0x000fe20000011400 */
[----:B------:R-:W-:Y:S01]  /*01f0*/  IMAD R11, R12, 0x8, R11 ;  /* 0x000000080c0b7824 */ /* 0x000fe200078e020b */
        /* <DEDUP_REMOVED lines=13> */
[----:B------:R-:W-:Y:S01]  /*02d0*/  SHF.R.U32.HI R5, RZ, 0x3, R0 ;  /* 0x00000003ff057819 */ /* 0x000fe20000011600 */
[----:B------:R-:W-:Y:S01]  /*02e0*/  STL [R1+0x48], R20 ;  /* 0x0000481401007387 */ /* 0x000fe20000100800 */
[----:B------:R-:W-:Y:S02]  /*02f0*/  LOP3.LUT R4, R0, 0x18, R20, 0xf8, !PT ;  /* 0x0000001800047812 */ /* 0x000fe400078ef814 */
[----:B------:R-:W-:-:S02]  /*0300*/  SHF.R.S32.HI R215, RZ, 0x5, R8 ;  /* 0x00000005ffd77819 */ /* 0x000fc40000011408 */
[----:B------:R-:W-:Y:S02]  /*0310*/  SHF.R.S32.HI R0, RZ, 0x1f, R8 ;  /* 0x0000001fff007819 */ /* 0x000fe40000011408 */
[----:B------:R-:W-:Y:S02]  /*0320*/  LOP3.LUT R2, R3, 0x7fffffe, RZ, 0xc0, !PT ;  /* 0x07fffffe03027812 */ /* 0x000fe400078ec0ff */
[----:B------:R-:W-:Y:S02]  /*0330*/  LEA.HI R0, R0, R215, RZ, 0x2 ;  /* 0x000000d700007211 */ /* 0x000fe400078f10ff */
[----:B------:R-:W-:Y:S01]  /*0340*/  LOP3.LUT R8, R4, R5, RZ, 0x3c, !PT ;  /* 0x0000000504087212 */ /* 0x000fe200078e3cff */
[----:B------:R-:W-:Y:S01]  /*0350*/  IMAD.IADD R2, R22, 0x1, -R2 ;  /* 0x0000000116027824 */ /* 0x000fe200078e0a02 */
[--C-:B------:R-:W-:Y:S02]  /*0360*/  SHF.R.S32.HI R6, RZ, 0x1, R7.reuse ;  /* 0x00000001ff067819 */ /* 0x100fe40000011407 */
[----:B------:R-:W-:-:S02]  /*0370*/  SHF.R.S32.HI R4, RZ, 0x1f, R7 ;  /* 0x0000001fff047819 */ /* 0x000fc40000011407 */
[----:B------:R-:W-:Y:S02]  /*0380*/  SHF.R.S32.HI R5, RZ, 0x1f, R19 ;  /* 0x0000001fff057819 */ /* 0x000fe40000011413 */
[----:B------:R-:W-:Y:S01]  /*0390*/  LOP3.LUT R3, R0, 0xffffffc, RZ, 0xc0, !PT ;  /* 0x0ffffffc00037812 */ /* 0x000fe200078ec0ff */
[----:B------:R-:W-:Y:S01]  /*03a0*/  IMAD R0, R215, 0x8, R2 ;  /* 0x00000008d7007824 */ /* 0x000fe200078e0202 */
[----:B------:R-:W-:Y:S02]  /*03b0*/  LEA.HI R2, R4, R6, RZ, 0x2 ;  /* 0x0000000604027211 */ /* 0x000fe400078f10ff */
[----:B------:R-:W-:Y:S01]  /*03c0*/  LEA.HI R13, R5, R19, RZ, 0x2 ;  /* 0x00000013050d7211 */ /* 0x000fe200078f10ff */
[----:B------:R-:W-:Y:S01]  /*03d0*/  IMAD.IADD R5, R215, 0x1, -R3 ;  /* 0x00000001d7057824 */ /* 0x000fe200078e0a03 */
[----:B------:R-:W-:Y:S01]  /*03e0*/  LOP3.LUT R3, R2, 0xfffffffc, RZ, 0xc0, !PT ;  /* 0xfffffffc02037812 */ /* 0x000fe200078ec0ff */
[----:B------:R-:W-:Y:S01]  /*03f0*/  IMAD.U32 R7, R0, 0x20, R8 ;  /* 0x0000002000077824 */ /* 0x000fe200078e0008 */
[----:B------:R-:W-:-:S02]  /*0400*/  SHF.R.S32.HI R4, RZ, 0x2, R13 ;  /* 0x00000002ff047819 */ /* 0x000fc4000001140d */
[----:B------:R-:W-:Y:S01]  /*0410*/  LEA.HI R0, R10, R10, RZ, 0x1 ;  /* 0x0000000a0a007211 */ /* 0x000fe200078f08ff */
[----:B------:R-:W-:Y:S01]  /*0420*/  IMAD.IADD R8, R6, 0x1, -R3 ;  /* 0x0000000106087824 */ /* 0x000fe200078e0a03 */
[----:B------:R-:W-:Y:S01]  /*0430*/  SHF.R.S32.HI R2, RZ, 0x1, R9 ;  /* 0x00000001ff027819 */ /* 0x000fe20000011409 */
[----:B------:R-:W-:Y:S01]  /*0440*/  IMAD R18, R5, 0x10, R4 ;  /* 0x0000001005127824 */ /* 0x000fe200078e0204 */
[C---:B------:R-:W-:Y:S01]  /*0450*/  LOP3.LUT R4, R0.reuse, 0x1ffffffe, RZ, 0xc0, !PT ;  /* 0x1ffffffe00047812 */ /* 0x040fe200078ec0ff */
[----:B------:R-:W-:Y:S01]  /*0460*/  IMAD.SHL.U32 R3, R0, 0x20, RZ ;  /* 0x0000002000037824 */ /* 0x000fe200078e00ff */
[C---:B------:R-:W-:Y:S01]  /*0470*/  LOP3.LUT P0, RZ, R2.reuse, 0x2, RZ, 0xc0, !PT ;  /* 0x0000000202ff7812 */ /* 0x040fe2000780c0ff */
[----:B------:R-:W-:Y:S01]  /*0480*/  IMAD.SHL.U32 R0, R2, 0x40, RZ ;  /* 0x0000004002007824 */ /* 0x000fe200078e00ff */
[----:B------:R1:W-:Y:S01]  /*0490*/  STL [R1+0x34], R7 ;  /* 0x0000340701007387 */ /* 0x0003e20000100800 */
[----:B------:R-:W-:Y:S01]  /*04a0*/  IMAD.SHL.U32 R5, R15, 0x20, RZ ;  /* 0x000000200f057824 */ /* 0x000fe200078e00ff */
[----:B------:R-:W-:Y:S01]  /*04b0*/  LOP3.LUT R6, R3, 0xffffffc0, RZ, 0xc0, !PT ;  /* 0xffffffc003067812 */ /* 0x000fe200078ec0ff */
[----:B------:R-:W-:Y:S01]  /*04c0*/  IMAD.SHL.U32 R2, R8, 0x40, RZ ;  /* 0x0000004008027824 */ /* 0x000fe200078e00ff */
[----:B------:R-:W-:Y:S01]  /*04d0*/  LOP3.LUT R0, R0, 0xc0, RZ, 0xc0, !PT ;  /* 0x000000c000007812 */ /* 0x000fe200078ec0ff */
[----:B------:R-:W-:Y:S01]  /*04e0*/  IMAD.IADD R9, R10, 0x1, -R4 ;  /* 0x000000010a097824 */ /* 0x000fe200078e0a04 */
[----:B------:R-:W-:Y:S01]  /*04f0*/  LOP3.LUT R4, R5, 0xffffff00, RZ, 0xc0, !PT ;  /* 0xffffff0005047812 */ /* 0x000fe200078ec0ff */
[----:B------:R-:W-:Y:S01]  /*0500*/  STL [R1+0x6c], R18 ;  /* 0x00006c1201007387 */ /* 0x000fe20000100800 */
[----:B------:R-:W-:Y:S01]  /*0510*/  LOP3.LUT R2, R2, 0xc0, RZ, 0xc0, !PT ;  /* 0x000000c002027812 */ /* 0x000fe200078ec0ff */
[----:B------:R-:W-:Y:S01]  /*0520*/  IMAD R6, R9, 0x8, R6 ;  /* 0x0000000809067824 */ /* 0x000fe200078e0206 */
[----:B------:R-:W-:Y:S01]  /*0530*/  LOP3.LUT R3, R0, 0x8, R16, 0xf8, !PT ;  /* 0x0000000800037812 */ /* 0x000fe200078ef810 */
[----:B------:R-:W-:Y:S01]  /*0540*/  IMAD R215, R215, 0x200, R4 ;  /* 0x00000200d7d77824 */ /* 0x000fe200078e0204 */
[----:B------:R-:W-:Y:S01]  /*0550*/  SHF.R.U32.HI R212, RZ, 0x3, R0 ;  /* 0x00000003ffd47819 */ /* 0x000fe20000011600 */
[----:B------:R-:W-:Y:S01]  /*0560*/  STL [R1+0x58], R17 ;  /* 0x0000581101007387 */ /* 0x000fe20000100800 */
[----:B------:R-:W-:Y:S01]  /*0570*/  SHF.R.U32.HI R213, RZ, 0x3, R2 ;  /* 0x00000003ffd57819 */ /* 0x000fe20000011602 */
[----:B------:R-:W-:Y:S01]  /*0580*/  IMAD R215, R14, 0x20, R215 ;  /* 0x000000200ed77824 */ /* 0x000fe200078e02d7 */
[----:B------:R-:W-:-:S02]  /*0590*/  LOP3.LUT R212, R3, R212, RZ, 0x3c, !PT ;  /* 0x000000d403d47212 */ /* 0x000fc400078e3cff */
[----:B------:R-:W-:Y:S02]  /*05a0*/  IADD3 R3, R20, 0x20, RZ ;  /* 0x0000002014037810 */ /* 0x000fe40007ffe0ff */
[----:B------:R-:W-:Y:S01]  /*05b0*/  LOP3.LUT P1, RZ, R8, 0x2, RZ, 0xc0, !PT ;  /* 0x0000000208ff7812 */ /* 0x000fe2000782c0ff */
[----:B------:R-:W-:-:S03]  /*05c0*/  IMAD.U32 R212, R11, 0x20, R212 ;  /* 0x000000200bd47824 */ /* 0x000fc600078e00d4 */
[----:B------:R-:W-:Y:S01]  /*05d0*/  SEL R214, R214, 0xffffffe0, !P1 ;  /* 0xffffffe0d6d67807 */ /* 0x000fe20004800000 */
[----:B-1----:R-:W-:Y:S01]  /*05e0*/  IMAD.SHL.U32 R7, R12, 0x8, RZ ;  /* 0x000000080c077824 */ /* 0x002fe200078e00ff */
[----:B------:R-:W-:-:S04]  /*05f0*/  LEA R212, R212, 0x3100, 0x1 ;  /* 0x00003100d4d47811 */ /* 0x000fc800078e08ff */
[----:B------:R-:W-:Y:S01]  /*0600*/  LOP3.LUT R0, R2, 0x8, R7, 0xf8, !PT ;  /* 0x0000000802007812 */ /* 0x000fe200078ef807 */
[----:B------:R-:W-:Y:S01]  /*0610*/  IMAD R2, R10, 0x20, R22 ;  /* 0x000000200a027824 */ /* 0x000fe200078e0216 */
[----:B------:R-:W-:Y:S02]  /*0620*/  IADD3 R217, R212, 0x20, RZ ;  /* 0x00000020d4d97810 */ /* 0x000fe40007ffe0ff */
[----:B------:R-:W-:Y:S01]  /*0630*/  LOP3.LUT R213, R0, R213, RZ, 0x3c, !PT ;  /* 0x000000d500d57212 */ /* 0x000fe200078e3cff */
[----:B------:R-:W-:Y:S01]  /*0640*/  IMAD R0, R14, 0x20, R4 ;  /* 0x000000200e007824 */ /* 0x000fe200078e0204 */
[----:B------:R1:W-:Y:S01]  /*0650*/  STL [R1+0x70], R2 ;  /* 0x0000700201007387 */ /* 0x0003e20000100800 */
[----:B------:R-:W-:Y:S02]  /*0660*/  SHF.R.S32.HI R4, RZ, 0x1f, R3 ;  /* 0x0000001fff047819 */ /* 0x000fe40000011403 */
[C---:B------:R-:W-:Y:S01]  /*0670*/  IMAD.IADD R215, R213.reuse, 0x1, R215 ;  /* 0x00000001d5d77824 */ /* 0x040fe200078e02d7 */
[----:B------:R-:W-:Y:S01]  /*0680*/  @P0 IADD3 R217, R212, -0x20, RZ ;  /* 0xffffffe0d4d90810 */ /* 0x000fe20007ffe0ff */
[----:B------:R-:W-:Y:S01]  /*0690*/  IMAD.IADD R213, R213, 0x1, R0 ;  /* 0x00000001d5d57824 */ /* 0x000fe200078e0200 */
[----:B------:R-:W-:Y:S01]  /*06a0*/  LOP3.LUT R0, R13, 0x7ffffffc, RZ, 0xc0, !PT ;  /* 0x7ffffffc0d007812 */ /* 0x000fe200078ec0ff */
[----:B------:R2:W-:Y:S01]  /*06b0*/  STL [R1+0x60], R4 ;  /* 0x0000600401007387 */ /* 0x0005e20000100800 */
[----:B------:R-:W-:-:S02]  /*06c0*/  LEA R215, R215, 0x6100, 0x1 ;  /* 0x00006100d7d77811 */ /* 0x000fc400078e08ff */
[----:B------:R-:W-:Y:S01]  /*06d0*/  LEA R213, R213, 0x100, 0x1 ;  /* 0x00000100d5d57811 */ /* 0x000fe200078e08ff */
[----:B------:R-:W-:Y:S01]  /*06e0*/  IMAD.IADD R0, R19, 0x1, -R0 ;  /* 0x0000000113007824 */ /* 0x000fe200078e0a00 */
[----:B------:R-:W-:Y:S01]  /*06f0*/  IADD3 R228, R217, 0x400, RZ ;  /* 0x00000400d9e47810 */ /* 0x000fe20007ffe0ff */
[----:B------:R-:W-:Y:S01]  /*0700*/  IMAD.IADD R216, R215, 0x1, R214 ;  /* 0x00000001d7d87824 */ /* 0x000fe200078e02d6 */
[C---:B------:R-:W-:Y:S01]  /*0710*/  IADD3 R227, R217.reuse, 0x800, RZ ;  /* 0x00000800d9e37810 */ /* 0x040fe20007ffe0ff */
[----:B------:R-:W-:Y:S01]  /*0720*/  IMAD.IADD R214, R214, 0x1, R213 ;  /* 0x00000001d6d67824 */ /* 0x000fe200078e02d5 */
[C---:B------:R-:W-:Y:S02]  /*0730*/  IADD3 R226, R217.reuse, 0xc00, RZ ;  /* 0x00000c00d9e27810 */ /* 0x040fe40007ffe0ff */
[C---:B------:R-:W-:Y:S02]  /*0740*/  IADD3 R225, R217.reuse, 0x1000, RZ ;  /* 0x00001000d9e17810 */ /* 0x040fe40007ffe0ff */
[----:B------:R-:W-:-:S02]  /*0750*/  IADD3 R224, R217, 0x1400, RZ ;  /* 0x00001400d9e07810 */ /* 0x000fc40007ffe0ff */
[C---:B------:R-:W-:Y:S02]  /*0760*/  IADD3 R223, R217.reuse, 0x1800, RZ ;  /* 0x00001800d9df7810 */ /* 0x040fe40007ffe0ff */
[C---:B------:R-:W-:Y:S02]  /*0770*/  IADD3 R222, R217.reuse, 0x1c00, RZ ;  /* 0x00001c00d9de7810 */ /* 0x040fe40007ffe0ff */
[----:B-1----:R-:W-:Y:S02]  /*0780*/  IADD3 R2, R20, 0x40, RZ ;  /* 0x0000004014027810 */ /* 0x002fe40007ffe0ff */
[C---:B------:R-:W-:Y:S02]  /*0790*/  IADD3 R221, R217.reuse, 0x2000, RZ ;  /* 0x00002000d9dd7810 */ /* 0x040fe40007ffe0ff */
[----:B------:R-:W-:Y:S01]  /*07a0*/  SHF.R.S32.HI R3, RZ, 0x1f, R2 ;  /* 0x0000001fff037819 */ /* 0x000fe20000011402 */
[----:B------:R-:W-:Y:S01]  /*07b0*/  IMAD.SHL.U32 R2, R0, 0x2, RZ ;  /* 0x0000000200027824 */ /* 0x000fe200078e00ff */
[C---:B------:R-:W-:Y:S01]  /*07c0*/  IADD3 R220, R217.reuse, 0x2400, RZ ;  /* 0x00002400d9dc7810 */ /* 0x040fe20007ffe0ff */
[----:B------:R-:W-:Y:S01]  /*07d0*/  IMAD.IADD R0, R18, 0x1, R6 ;  /* 0x0000000112007824 */ /* 0x000fe200078e0206 */
[C---:B------:R-:W-:Y:S01]  /*07e0*/  IADD3 R219, R217.reuse, 0x2800, RZ ;  /* 0x00002800d9db7810 */ /* 0x040fe20007ffe0ff */
[----:B------:R2:W-:Y:S01]  /*07f0*/  STL [R1+0x5c], R3 ;  /* 0x00005c0301007387 */ /* 0x0005e20000100800 */
[----:B------:R-:W-:-:S03]  /*0800*/  IADD3 R218, R217, 0x2c00, RZ ;  /* 0x00002c00d9da7810 */ /* 0x000fc60007ffe0ff */
[----:B------:R2:W-:Y:S04]  /*0810*/  STL [R1+0x3c], R2 ;  /* 0x00003c0201007387 */ /* 0x0005e80000100800 */
[----:B------:R2:W-:Y:S02]  /*0820*/  STL [R1+0x64], R0 ;  /* 0x0000640001007387 */ /* 0x0005e40000100800 */
.L_x_1031:
[----:B--2---:R-:W2:Y:S01]  /*0830*/  LDL R4, [R1+0x58] ;  /* 0x0000580001047983 */ /* 0x004ea20000100800 */
[----:B------:R-:W-:Y:S01]  /*0840*/  IMAD.MOV.U32 R0, RZ, RZ, c[0x0][0x560] ;  /* 0x00015800ff007624 */ /* 0x000fe200078e00ff */
[----:B------:R-:W-:Y:S01]  /*0850*/  YIELD ;  /* 0x0000000000007946 */ /* 0x000fe20003800000 */
[----:B------:R-:W-:Y:S03]  /*0860*/  BSSY B0, `(.L_x_990) ;  /* 0x0000016000007945 */ /* 0x000fe60003800000 */
[----:B------:R-:W-:-:S13]  /*0870*/  ISETP.NE.AND P0, PT, R0, 0x1, PT ;  /* 0x000000010000780c */ /* 0x000fda0003f05270 */
[----:B--2---:R-:W-:Y:S01]  /*0880*/  @P0 IMAD.HI.U32 R0, R4, c[0x0][0x564], RZ ;  /* 0x0001590004000a27 */ /* 0x004fe200078e00ff */
[----:B------:R-:W-:-:S04]  /*0890*/  MOV R3, R4 ;  /* 0x0000000400037202 */ /* 0x000fc80000000f00 */
[----:B------:R-:W-:-:S04]  /*08a0*/  @P0 SHF.R.U32.HI R3, RZ, c[0x0][0x568], R0 ;  /* 0x00015a00ff030a19 */ /* 0x000fc80000011600 */
[----:B------:R-:W-:Y:S01]  /*08b0*/  ISETP.GE.AND P0, PT, R3, c[0x0][0x578], PT ;  /* 0x00015e0003007a0c */ /* 0x000fe20003f06270 */
[----:B------:R-:W-:-:S04]  /*08c0*/  IMAD.MOV R2, RZ, RZ, -R3 ;  /* 0x000000ffff027224 */ /* 0x000fc800078e0a03 */
[----:B------:R-:W-:-:S08]  /*08d0*/  IMAD R2, R2, c[0x0][0x560], R4 ;  /* 0x0001580002027a24 */ /* 0x000fd000078e0204 */
[----:B------:R-:W-:Y:S05]  /*08e0*/  @!P0 BRA `(.L_x_991) ;  /* 0x0000007000008947 */ /* 0x000fea0003800000 */
[----:B------:R-:W-:-:S04]  /*08f0*/  MOV R0, c[0x0][0x56c] ;  /* 0x00015b0000007a02 */ /* 0x000fc80000000f00 */
[----:B------:R-:W-:Y:S02]  /*0900*/  ISETP.NE.AND P0, PT, R0, 0x1, PT ;  /* 0x000000010000780c */ /* 0x000fe40003f05270 */
[----:B------:R-:W-:-:S11]  /*0910*/  MOV R0, R2 ;  /* 0x0000000200007202 */ /* 0x000fd60000000f00 */
[----:B------:R-:W-:-:S05]  /*0920*/  @P0 IMAD.HI.U32 R4, R2, c[0x0][0x570], RZ ;  /* 0x00015c0002040a27 */ /* 0x000fca00078e00ff */
[----:B------:R-:W-:-:S05]  /*0930*/  @P0 SHF.R.U32.HI R0, RZ, c[0x0][0x574], R4 ;  /* 0x00015d00ff000a19 */ /* 0x000fca0000011604 */
[----:B------:R-:W-:Y:S01]  /*0940*/  IMAD R4, R0, c[0x0][0x56c], RZ ;  /* 0x00015b0000047a24 */ /* 0x000fe200078e02ff */
[----:B------:R-:W-:Y:S05]  /*0950*/  BRA `(.L_x_992) ;  /* 0x0000006000007947 */ /* 0x000fea0003800000 */
.L_x_991:
[----:B------:R-:W-:-:S04]  /*0960*/  MOV R0, c[0x0][0x554] ;  /* 0x0001550000007a02 */ /* 0x000fc80000000f00 */
[----:B------:R-:W-:Y:S02]  /*0970*/  ISETP.NE.AND P0, PT, R0, 0x1, PT ;  /* 0x000000010000780c */ /* 0x000fe40003f05270 */
[----:B------:R-:W-:-:S11]  /*0980*/  MOV R0, R2 ;  /* 0x0000000200007202 */ /* 0x000fd60000000f00 */
[----:B------:R-:W-:-:S05]  /*0990*/  @P0 IMAD.HI.U32 R4, R2, c[0x0][0x558], RZ ;  /* 0x0001560002040a27 */ /* 0x000fca00078e00ff */
[----:B------:R-:W-:-:S05]  /*09a0*/  @P0 SHF.R.U32.HI R0, RZ, c[0x0][0x55c], R4 ;  /* 0x00015700ff000a19 */ /* 0x000fca0000011604 */
[----:B------:R-:W-:Y:S02]  /*09b0*/  IMAD R4, R0, c[0x0][0x554], RZ ;  /* 0x0001550000047a24 */ /* 0x000fe400078e02ff */
.L_x_992:
[----:B------:R-:W-:Y:S05]  /*09c0*/  BSYNC B0 ;  /* 0x0000000000007941 */ /* 0x000fea0003800000 */
.L_x_990:
[----:B------:R-:W-:Y:S01]  /*09d0*/  IMAD.MOV.U32 R5, RZ, RZ, c[0x0][0x53c] ;  /* 0x00014f00ff057624 */ /* 0x000fe200078e00ff */
[----:B------:R-:W-:Y:S01]  /*09e0*/  ULDC UR5, c[0x0][0x1d0] ;  /* 0x0000740000057ab9 */ /* 0x000fe20000000800 */
[----:B------:R-:W-:Y:S01]  /*09f0*/  IMAD.MOV.U32 R11, RZ, RZ, R0 ;  /* 0x000000ffff0b7224 */ /* 0x000fe200078e0000 */
[----:B------:R-:W-:Y:S01]  /*0a00*/  UIADD3 UR5, UR5, 0x3f, URZ ;  /* 0x0000003f05057890 */ /* 0x000fe2000fffe03f */
[----:B------:R-:W-:Y:S01]  /*0a10*/  IMAD.MOV.U32 R7, RZ, RZ, c[0x0][0x548] ;  /* 0x00015200ff077624 */ /* 0x000fe200078e00ff */
[----:B------:R-:W-:Y:S01]  /*0a20*/  ISETP.NE.AND P0, PT, R5, 0x1, PT ;  /* 0x000000010500780c */ /* 0x000fe20003f05270 */
[----:B------:R-:W-:Y:S01]  /*0a30*/  IMAD.IADD R4, R2, 0x1, -R4 ;  /* 0x0000000102047824 */ /* 0x000fe200078e0a04 */
[----:B------:R-:W-:Y:S01]  /*0a40*/  LOP3.LUT R5, RZ, R0, RZ, 0x33, !PT ;  /* 0x00000000ff057212 */ /* 0x000fe200078e33ff */
[----:B------:R-:W-:Y:S01]  /*0a50*/  USHF.R.S32.HI UR4, URZ, 0x1f, UR5 ;  /* 0x0000001f3f047899 */ /* 0x000fe20008011405 */
[----:B------:R-:W-:Y:S01]  /*0a60*/  BSSY B0, `(.L_x_993) ;  /* 0x0000041000007945 */ /* 0x000fe20003800000 */
[----:B------:R-:W-:-:S02]  /*0a70*/  IMAD R3, R3, c[0x0][0x554], R4 ;  /* 0x0001550003037a24 */ /* 0x000fc400078e0204 */
[----:B------:R-:W-:Y:S01]  /*0a80*/  ULEA.HI UR4, UR4, UR5, URZ, 0x6 ;  /* 0x0000000504047291 */ /* 0x000fe2000f8f303f */
[----:B------:R-:W-:Y:S02]  /*0a90*/  IMAD.MOV.U32 R2, RZ, RZ, RZ ;  /* 0x000000ffff027224 */ /* 0x000fe400078e00ff */
[----:B------:R-:W-:Y:S01]  /*0aa0*/  IMAD.MOV.U32 R25, RZ, RZ, R3 ;  /* 0x000000ffff197224 */ /* 0x000fe200078e0003 */
[----:B------:R-:W-:Y:S02]  /*0ab0*/  USHF.R.S32.HI UR4, URZ, 0x6, UR4 ;  /* 0x000000063f047899 */ /* 0x000fe40008011404 */
[----:B------:R-:W-:Y:S01]  /*0ac0*/  @P0 IMAD.HI.U32 R6, R0, c[0x0][0x540], RZ ;  /* 0x0001500000060a27 */ /* 0x000fe200078e00ff */
[----:B------:R-:W-:-:S03]  /*0ad0*/  IADD3 R0, R5, c[0x0][0x53c], RZ ;  /* 0x00014f0005007a10 */ /* 0x000fc60007ffe0ff */
[----:B------:R-:W-:Y:S01]  /*0ae0*/  IMAD.MOV.U32 R5, RZ, RZ, c[0x0][0x2c4] ;  /* 0x0000b100ff057624 */ /* 0x000fe200078e00ff */
[----:B------:R-:W-:Y:S01]  /*0af0*/  @P0 SHF.R.U32.HI R11, RZ, c[0x0][0x544], R6 ;  /* 0x00015100ff0b0a19 */ /* 0x000fe20000011606 */
[----:B------:R-:W-:Y:S01]  /*0b00*/  IMAD.MOV.U32 R6, RZ, RZ, 0x40 ;  /* 0x00000040ff067424 */ /* 0x000fe200078e00ff */
[----:B------:R-:W-:Y:S02]  /*0b10*/  ISETP.NE.AND P0, PT, R7, 0x1, PT ;  /* 0x000000010700780c */ /* 0x000fe40003f05270 */
[----:B------:R-:W-:Y:S01]  /*0b20*/  ISETP.NE.AND P2, PT, R5, 0x1, PT ;  /* 0x000000010500780c */ /* 0x000fe20003f45270 */
[----:B------:R-:W-:Y:S01]  /*0b30*/  IMAD R0, R11, c[0x0][0x53c], R0 ;  /* 0x00014f000b007a24 */ /* 0x000fe200078e0200 */
[----:B------:R1:W-:Y:S03]  /*0b40*/  STL [R1+0x50], R11 ;  /* 0x0000500b01007387 */ /* 0x0003e60000100800 */
[----:B------:R-:W-:-:S05]  /*0b50*/  IMAD.SHL.U32 R23, R0, 0x80, RZ ;  /* 0x0000008000177824 */ /* 0x000fca00078e00ff */
[----:B------:R-:W-:Y:S01]  /*0b60*/  IADD3 R0, R23, 0x7f, RZ ;  /* 0x0000007f17007810 */ /* 0x000fe20007ffe0ff */
[----:B------:R1:W-:Y:S04]  /*0b70*/  STL [R1+0x54], R23 ;  /* 0x0000541701007387 */ /* 0x0003e80000100800 */
[----:B------:R-:W-:-:S05]  /*0b80*/  @P2 IMAD.HI.U32 R5, R0, c[0x0][0x2c8], RZ ;  /* 0x0000b20000052a27 */ /* 0x000fca00078e00ff */
[----:B------:R-:W-:Y:S02]  /*0b90*/  @P2 SHF.R.U32.HI R0, RZ, c[0x0][0x2cc], R5 ;  /* 0x0000b300ff002a19 */ /* 0x000fe40000011605 */
[----:B------:R-:W-:-:S04]  /*0ba0*/  IADD3 R5, R6, -c[0x0][0x168], RZ ;  /* 0x80005a0006057a10 */ /* 0x000fc80007ffe0ff */
[----:B------:R-:W-:-:S04]  /*0bb0*/  IADD3 R0, R0, c[0x0][0x1d0], R5 ;  /* 0x0000740000007a10 */ /* 0x000fc80007ffe005 */
[----:B------:R-:W-:-:S04]  /*0bc0*/  SHF.R.S32.HI R6, RZ, 0x1f, R0 ;  /* 0x0000001fff067819 */ /* 0x000fc80000011400 */
[----:B------:R-:W-:Y:S01]  /*0bd0*/  LEA.HI R6, R6, R0, RZ, 0x6 ;  /* 0x0000000006067211 */ /* 0x000fe200078f30ff */
[----:B------:R-:W-:-:S03]  /*0be0*/  @P0 IMAD.HI.U32 R0, R3, c[0x0][0x54c], RZ ;  /* 0x0001530003000a27 */ /* 0x000fc600078e00ff */
[----:B------:R-:W-:Y:S02]  /*0bf0*/  SHF.R.S32.HI R6, RZ, 0x6, R6 ;  /* 0x00000006ff067819 */ /* 0x000fe40000011406 */
[----:B------:R-:W-:Y:S02]  /*0c00*/  @P0 SHF.R.U32.HI R25, RZ, c[0x0][0x550], R0 ;  /* 0x00015400ff190a19 */ /* 0x000fe40000011600 */
[----:B------:R-:W-:-:S03]  /*0c10*/  IMNMX R6, R6, UR4, PT ;  /* 0x0000000406067c17 */ /* 0x000fc6000b800200 */
[----:B------:R-:W-:Y:S01]  /*0c20*/  IMAD.MOV R0, RZ, RZ, -R25 ;  /* 0x000000ffff007224 */ /* 0x000fe200078e0a19 */
[----:B------:R1:W-:Y:S01]  /*0c30*/  STL [R1+0x44], R25 ;  /* 0x0000441901007387 */ /* 0x0003e20000100800 */
[----:B------:R-:W-:Y:S02]  /*0c40*/  ISETP.GE.AND P0, PT, R6, 0x1, PT ;  /* 0x000000010600780c */ /* 0x000fe40003f06270 */
[----:B------:R-:W-:-:S05]  /*0c50*/  IMAD R14, R0, c[0x0][0x548], R3 ;  /* 0x00015200000e7a24 */ /* 0x000fca00078e0203 */
[----:B------:R1:W-:Y:S06]  /*0c60*/  STL [R1+0x40], R14 ;  /* 0x0000400e01007387 */ /* 0x0003ec0000100800 */
[----:B------:R-:W-:Y:S05]  /*0c70*/  @!P0 BRA `(.L_x_994) ;  /* 0x000001f000008947 */ /* 0x000fea0003800000 */
[----:B------:R-:W-:-:S04]  /*0c80*/  SHF.R.U32.HI R0, RZ, 0x10, R11 ;  /* 0x00000010ff007819 */ /* 0x000fc8000001160b */
[----:B------:R-:W-:-:S04]  /*0c90*/  ISETP.NE.AND P0, PT, R0, RZ, PT ;  /* 0x000000ff0000720c */ /* 0x000fc80003f05270 */
[----:B------:R-:W-:-:S04]  /*0ca0*/  SEL R0, R0, c[0x0][0x338], P0 ;  /* 0x0000ce0000007a07 */ /* 0x000fc80000000000 */
[-C--:B------:R-:W-:Y:S02]  /*0cb0*/  IABS R3, R0.reuse ;  /* 0x0000000000037213 */ /* 0x080fe40000000000 */
[----:B------:R-:W-:Y:S02]  /*0cc0*/  IADD3 R7, R0, -0x1, R6 ;  /* 0xffffffff00077810 */ /* 0x000fe40007ffe006 */
[----:B------:R-:W2:Y:S02]  /*0cd0*/  I2F.RP R4, R3 ;  /* 0x0000000300047306 */ /* 0x000ea40000209400 */
[----:B------:R-:W-:Y:S02]  /*0ce0*/  IABS R10, R7 ;  /* 0x00000007000a7213 */ /* 0x000fe40000000000 */
[----:B------:R-:W-:-:S04]  /*0cf0*/  LOP3.LUT R7, R7, R0, RZ, 0x3c, !PT ;  /* 0x0000000007077212 */ /* 0x000fc800078e3cff */
[----:B------:R-:W-:Y:S01]  /*0d00*/  ISETP.GE.AND P0, PT, R7, RZ, PT ;  /* 0x000000ff0700720c */ /* 0x000fe20003f06270 */
[----:B--2---:R-:W2:Y:S02]  /*0d10*/  MUFU.RCP R4, R4 ;  /* 0x0000000400047308 */ /* 0x004ea40000001000 */
[----:B--2---:R-:W-:-:S06]  /*0d20*/  IADD3 R4, R4, 0xffffffe, RZ ;  /* 0x0ffffffe04047810 */ /* 0x004fcc0007ffe0ff */
[----:B------:R-:W2:Y:S02]  /*0d30*/  F2I.FTZ.U32.TRUNC.NTZ R5, R4 ;  /* 0x0000000400057305 */ /* 0x000ea4000021f000 */
[----:B--2---:R-:W-:Y:S02]  /*0d40*/  IMAD.MOV R2, RZ, RZ, -R5 ;  /* 0x000000ffff027224 */ /* 0x004fe400078e0a05 */
        /* <DEDUP_REMOVED lines=14> */
[----:B------:R-:W-:-:S13]  /*0e30*/  ISETP.GE.U32.AND P3, PT, R4, R3, PT ;  /* 0x000000030400720c */ /* 0x000fda0003f66070 */
[----:B------:R-:W-:-:S05]  /*0e40*/  @P3 IADD3 R2, R2, 0x1, RZ ;  /* 0x0000000102023810 */ /* 0x000fca0007ffe0ff */
[----:B------:R-:W-:Y:S01]  /*0e50*/  @!P0 IMAD.MOV R2, RZ, RZ, -R2 ;  /* 0x000000ffff028224 */ /* 0x000fe200078e0a02 */
[----:B------:R-:W-:Y:S02]  /*0e60*/  @!P1 LOP3.LUT R2, RZ, R0, RZ, 0x33, !PT ;  /* 0x00000000ff029212 */ /* 0x000fe400078e33ff */
.L_x_994:
[----:B------:R-:W-:Y:S05]  /*0e70*/  BSYNC B0 ;  /* 0x0000000000007941 */ /* 0x000fea0003800000 */
.L_x_993:
[----:B------:R-:W-:Y:S01]  /*0e80*/  LOP3.LUT R0, R11, 0xffff, RZ, 0xc0, !PT ;  /* 0x0000ffff0b007812 */ /* 0x000fe200078ec0ff */
[----:B------:R-:W-:Y:S01]  /*0e90*/  CS2R R18, SRZ ;  /* 0x0000000000127805 */ /* 0x000fe2000001ff00 */
[----:B------:R-:W-:Y:S01]  /*0ea0*/  CS2R R20, SRZ ;  /* 0x0000000000147805 */ /* 0x000fe2000001ff00 */
[----:B------:R-:W-:Y:S01]  /*0eb0*/  CS2R R94, SRZ ;  /* 0x00000000005e7805 */ /* 0x000fe2000001ff00 */
[----:B------:R-:W-:Y:S01]  /*0ec0*/  CS2R R92, SRZ ;  /* 0x00000000005c7805 */ /* 0x000fe2000001ff00 */
        /* <DEDUP_REMOVED lines=14> */
[----:B------:R2:W-:Y:S01]  /*0fb0*/  STL [R1], R24 ;  /* 0x0000001801007387 */ /* 0x0005e20000100800 */
        /* <DEDUP_REMOVED lines=39> */
[----:B--2---:R-:W2:Y:S01]  /*1230*/  LDL R5, [R1+0x70] ;  /* 0x0000700001057983 */ /* 0x004ea20000100800 */
[----:B------:R-:W-:-:S03]  /*1240*/  ISETP.NE.U32.AND P1, PT, RZ, c[0x0][0x340], PT ;  /* 0x0000d000ff007a0c */ /* 0x000fc60003f25070 */
[----:B-1----:R-:W3:Y:S01]  /*1250*/  LDL.64 R10, [R1+0x48] ;  /* 0x00004800010a7983 */ /* 0x002ee20000100a00 */
[----:B------:R-:W-:-:S03]  /*1260*/  ISETP.NE.AND.EX P1, PT, RZ, c[0x0][0x344], PT, P1 ;  /* 0x0000d100ff007a0c */ /* 0x000fc60003f25310 */
[----:B------:R1:W3:Y:S10]  /*1270*/  LDL.64 R26, [R1+0x48] ;  /* 0x00004800011a7983 */ /* 0x0002f40000100a00 */
[----:B------:R-:W-:-:S05]  /*1280*/  @P1 MOV R2, 0x4 ;  /* 0x0000000400021802 */ /* 0x000fca0000000f00 */
[----:B------:R-:W-:-:S05]  /*1290*/  @P1 IMAD.WIDE R2, R25, R2, c[0x0][0x340] ;  /* 0x0000d00019021625 */ /* 0x000fca00078e0202 */
[----:B------:R4:W5:Y:S01]  /*12a0*/  @P1 LDG.E R18, [R2.64] ;  /* 0x0000000602121981 */ /* 0x000962000c1e1900 */
[----:B------:R-:W-:Y:S02]  /*12b0*/  SHF.R.S32.HI R13, RZ, 0x1f, R14 ;  /* 0x0000001fff0d7819 */ /* 0x000fe4000001140e */
[----:B------:R-:W-:Y:S02]  /*12c0*/  SHF.R.S32.HI R17, RZ, 0x1f, R25 ;  /* 0x0000001fff117819 */ /* 0x000fe40000011419 */
[----:B------:R-:W-:Y:S01]  /*12d0*/  IADD3 R64, R24, -0x1, RZ ;  /* 0xffffffff18407810 */ /* 0x000fe20007ffe0ff */
[----:B------:R-:W-:-:S04]  /*12e0*/  IMAD R4, R13, c[0x0][0x1b8], RZ ;  /* 0x00006e000d047a24 */ /* 0x000fc800078e02ff */
[C---:B------:R-:W-:Y:S02]  /*12f0*/  IMAD R4, R14.reuse, c[0x0][0x1bc], R4 ;  /* 0x00006f000e047a24 */ /* 0x040fe400078e0204 */
[----:B----4-:R-:W-:-:S04]  /*1300*/  IMAD.WIDE.U32 R2, R14, c[0x0][0x1b8], RZ ;  /* 0x00006e000e027a25 */ /* 0x010fc800078e00ff */
[----:B------:R-:W-:Y:S02]  /*1310*/  IMAD.IADD R3, R3, 0x1, R4 ;  /* 0x0000000103037824 */ /* 0x000fe400078e0204 */
[----:B------:R-:W-:Y:S02]  /*1320*/  IMAD R4, R17, c[0x0][0x1c0], RZ ;  /* 0x0000700011047a24 */ /* 0x000fe400078e02ff */
[----:B------:R-:W-:-:S04]  /*1330*/  IMAD.WIDE.U32 R2, R25, c[0x0][0x1c0], R2 ;  /* 0x0000700019027a25 */ /* 0x000fc800078e0002 */
[----:B------:R-:W-:-:S04]  /*1340*/  IMAD R4, R25, c[0x0][0x1c4], R4 ;  /* 0x0000710019047a24 */ /* 0x000fc800078e0204 */
[----:B------:R-:W-:Y:S02]  /*1350*/  IMAD.IADD R3, R3, 0x1, R4 ;  /* 0x0000000103037824 */ /* 0x000fe400078e0204 */
[----:B--2---:R-:W-:Y:S02]  /*1360*/  IMAD.IADD R8, R5, 0x1, R23 ;  /* 0x0000000105087824 */ /* 0x004fe400078e0217 */
[----:B------:R-:W2:Y:S03]  /*1370*/  S2R R5, SR_TID.X ;  /* 0x0000000000057919 */ /* 0x000ea60000002100 */
[----:B------:R-:W-:Y:S02]  /*1380*/  MOV R0, R8 ;  /* 0x0000000800007202 */ /* 0x000fe40000000f00 */
[----:B---3--:R-:W-:-:S04]  /*1390*/  MOV R26, R10 ;  /* 0x0000000a001a7202 */ /* 0x008fc80000000f00 */
[----:B------:R-:W-:Y:S02]  /*13a0*/  SHF.R.S32.HI R27, RZ, 0x1f, R26 ;  /* 0x0000001fff1b7819 */ /* 0x000fe4000001141a */
[----:B------:R-:W-:-:S03]  /*13b0*/  ISETP.GE.AND P5, PT, R26, c[0x0][0x1d4], PT ;  /* 0x000075001a007a0c */ /* 0x000fc60003fa6270 */
[----:B------:R1:W-:Y:S01]  /*13c0*/  STL [R1+0x4c], R27 ;  /* 0x00004c1b01007387 */ /* 0x0003e20000100800 */
[----:B------:R-:W-:Y:S02]  /*13d0*/  SEL R16, RZ, 0x1, P5 ;  /* 0x00000001ff107807 */ /* 0x000fe40002800000 */
[----:B--2---:R-:W-:-:S04]  /*13e0*/  SHF.R.S32.HI R22, RZ, 0x1f, R5 ;  /* 0x0000001fff167819 */ /* 0x004fc80000011405 */
[----:B------:R-:W-:Y:S01]  /*13f0*/  LEA.HI R22, R22, R5, RZ, 0x2 ;  /* 0x0000000516167211 */ /* 0x000fe200078f10ff */
[----:B------:R-:W-:-:S03]  /*1400*/  @P2 IMAD.HI.U32 R5, R8, c[0x0][0x2c8], RZ ;  /* 0x0000b20008052a27 */ /* 0x000fc600078e00ff */
[----:B------:R-:W-:Y:S02]  /*1410*/  SHF.R.S32.HI R22, RZ, 0x2, R22 ;  /* 0x00000002ff167819 */ /* 0x000fe40000011416 */
[----:B------:R-:W-:Y:S02]  /*1420*/  @P2 SHF.R.U32.HI R0, RZ, c[0x0][0x2cc], R5 ;  /* 0x0000b300ff002a19 */ /* 0x000fe40000011605 */
[----:B------:R-:W-:-:S03]  /*1430*/  SHF.R.S32.HI R6, RZ, 0x1f, R22 ;  /* 0x0000001fff067819 */ /* 0x000fc60000011416 */
[----:B------:R-:W-:-:S04]  /*1440*/  IMAD.WIDE.U32 R2, R0, c[0x0][0x1b0], R2 ;  /* 0x00006c0000027a25 */ /* 0x000fc800078e0002 */
[C---:B------:R-:W-:Y:S02]  /*1450*/  IMAD R7, R6.reuse, c[0x0][0x1e0], RZ ;  /* 0x0000780006077a24 */ /* 0x040fe400078e02ff */
[----:B------:R-:W-:Y:S01]  /*1460*/  IMAD R5, R6, c[0x0][0x208], RZ ;  /* 0x0000820006057a24 */ /* 0x000fe200078e02ff */
[----:B------:R-:W-:Y:S01]  /*1470*/  SHF.R.S32.HI R6, RZ, 0x1f, R0 ;  /* 0x0000001fff067819 */ /* 0x000fe20000011400 */
[C---:B------:R-:W-:Y:S02]  /*1480*/  IMAD R12, R22.reuse, c[0x0][0x1e4], R7 ;  /* 0x00007900160c7a24 */ /* 0x040fe400078e0207 */
[----:B------:R-:W-:Y:S02]  /*1490*/  IMAD R11, R22, c[0x0][0x20c], R5 ;  /* 0x00008300160b7a24 */ /* 0x000fe400078e0205 */
[----:B------:R-:W-:Y:S02]  /*14a0*/  IMAD R9, R6, c[0x0][0x1b0], RZ ;  /* 0x00006c0006097a24 */ /* 0x000fe400078e02ff */
[----:B------:R-:W-:-:S04]  /*14b0*/  IMAD.WIDE.U32 R6, R22, c[0x0][0x1e0], R26 ;  /* 0x0000780016067a25 */ /* 0x000fc800078e001a */
[C---:B------:R-:W-:Y:S01]  /*14c0*/  IMAD R10, R0.reuse, c[0x0][0x1b4], R9 ;  /* 0x00006d00000a7a24 */ /* 0x040fe200078e0209 */
[----:B------:R-:W-:Y:S01]  /*14d0*/  IADD3 R9, -R0, RZ, RZ ;  /* 0x000000ff00097210 */ /* 0x000fe20007ffe1ff */
[----:B------:R-:W-:Y:S01]  /*14e0*/  IMAD.WIDE.U32 R4, R22, c[0x0][0x208], R26 ;  /* 0x0000820016047a25 */ /* 0x000fe200078e001a */
[----:B------:R-:W-:Y:S02]  /*14f0*/  IADD3 R0, R26, 0x20, RZ ;  /* 0x000000201a007810 */ /* 0x000fe40007ffe0ff */
[----:B------:R-:W-:Y:S01]  /*1500*/  IADD3 R7, R7, R12, RZ ;  /* 0x0000000c07077210 */ /* 0x000fe20007ffe0ff */
[----:B------:R-:W-:Y:S01]  /*1510*/  IMAD R8, R9, c[0x0][0x2c4], R8 ;  /* 0x0000b10009087a24 */ /* 0x000fe200078e0208 */
[----:B------:R-:W-:Y:S01]  /*1520*/  ISETP.GE.AND P4, PT, R0, c[0x0][0x1d4], PT ;  /* 0x0000750000007a0c */ /* 0x000fe20003f86270 */
[----:B------:R-:W-:Y:S02]  /*1530*/  IMAD.IADD R5, R5, 0x1, R11 ;  /* 0x0000000105057824 */ /* 0x000fe400078e020b */
[----:B------:R-:W-:Y:S01]  /*1540*/  IMAD.IADD R3, R3, 0x1, R10 ;  /* 0x0000000103037824 */ /* 0x000fe200078e020a */
[----:B------:R-:W-:Y:S01]  /*1550*/  SHF.R.S32.HI R9, RZ, 0x1f, R8 ;  /* 0x0000001fff097819 */ /* 0x000fe20000011408 */
[C---:B------:R-:W-:Y:S01]  /*1560*/  IMAD R12, R13.reuse, c[0x0][0x1e8], RZ ;  /* 0x00007a000d0c7a24 */ /* 0x040fe200078e02ff */
[----:B------:R-:W-:Y:S01]  /*1570*/  SEL R10, RZ, 0xffffffff, P4 ;  /* 0xffffffffff0a7807 */ /* 0x000fe20002000000 */
[----:B------:R-:W-:-:S02]  /*1580*/  IMAD R11, R13, c[0x0][0x210], RZ ;  /* 0x000084000d0b7a24 */ /* 0x000fc400078e02ff */
[----:B------:R-:W-:Y:S02]  /*1590*/  IMAD R9, R9, c[0x0][0x1a8], RZ ;  /* 0x00006a0009097a24 */ /* 0x000fe400078e02ff */
[----:B------:R-:W-:Y:S01]  /*15a0*/  IMAD R13, R14, c[0x0][0x1ec], R12 ;  /* 0x00007b000e0d7a24 */ /* 0x000fe200078e020c */
[----:B------:R-:W-:Y:S01]  /*15b0*/  SHF.L.U32 R12, R10, 0x1, RZ ;  /* 0x000000010a0c7819 */ /* 0x000fe200000006ff */
[C---:B------:R-:W-:Y:S02]  /*15c0*/  IMAD R15, R14.reuse, c[0x0][0x214], R11 ;  /* 0x000085000e0f7a24 */ /* 0x040fe400078e020b */
[----:B------:R-:W-:Y:S01]  /*15d0*/  IMAD.WIDE.U32 R10, R14, c[0x0][0x1e8], R6 ;  /* 0x00007a000e0a7a25 */ /* 0x000fe200078e0006 */
[----:B------:R-:W-:-:S03]  /*15e0*/  LOP3.LUT R12, R12, 0x2, R16, 0xe2, !PT ;  /* 0x000000020c0c7812 */ /* 0x000fc600078ee210 */
[----:B------:R-:W-:-:S04]  /*15f0*/  IMAD.WIDE.U32 R4, R14, c[0x0][0x210], R4 ;  /* 0x000084000e047a25 */ /* 0x000fc800078e0004 */
[C---:B------:R-:W-:Y:S01]  /*1600*/  IMAD R14, R8.reuse, c[0x0][0x1ac], R9 ;  /* 0x00006b00080e7a24 */ /* 0x040fe200078e0209 */
[----:B------:R-:W-:Y:S01]  /*1610*/  IADD3 R9, R5, R15, RZ ;  /* 0x0000000f05097210 */ /* 0x000fe20007ffe0ff */
[----:B------:R-:W-:Y:S01]  /*1620*/  IMAD.WIDE.U32 R6, R8, c[0x0][0x1a8], R2 ;  /* 0x00006a0008067a25 */ /* 0x000fe200078e0002 */
[----:B-----5:R-:W-:Y:S02]  /*1630*/  @P1 SHF.R.S32.HI R3, RZ, 0x1f, R18 ;  /* 0x0000001fff031819 */ /* 0x020fe40000011412 */
[----:B------:R-:W-:Y:S01]  /*1640*/  @!P1 MOV R3, R17 ;  /* 0x0000001100039202 */ /* 0x000fe20000000f00 */
[----:B------:R-:W-:Y:S01]  /*1650*/  IMAD.IADD R14, R7, 0x1, R14 ;  /* 0x00000001070e7824 */ /* 0x000fe200078e020e */
[C---:B------:R-:W-:Y:S01]  /*1660*/  LEA R16, P0, R6.reuse, c[0x0][0x160], 0x1 ;  /* 0x0000580006107a11 */ /* 0x040fe200078008ff */
[----:B------:R-:W-:Y:S01]  /*1670*/  @P1 IMAD.MOV.U32 R2, RZ, RZ, R18 ;  /* 0x000000ffff021224 */ /* 0x000fe200078e0012 */
[----:B------:R-:W-:Y:S01]  /*1680*/  MOV R8, R4 ;  /* 0x0000000400087202 */ /* 0x000fe20000000f00 */
[----:B------:R-:W-:Y:S01]  /*1690*/  IMAD.IADD R11, R11, 0x1, R13 ;  /* 0x000000010b0b7824 */ /* 0x000fe200078e020d */
[----:B------:R-:W-:Y:S01]  /*16a0*/  @!P1 MOV R2, R25 ;  /* 0x0000001900029202 */ /* 0x000fe20000000f00 */
[C---:B------:R-:W-:Y:S01]  /*16b0*/  IMAD R5, R3.reuse, c[0x0][0x1f0], RZ ;  /* 0x00007c0003057a24 */ /* 0x040fe200078e02ff */
[----:B------:R-:W-:Y:S01]  /*16c0*/  LEA.HI.X R14, R6, c[0x0][0x164], R14, 0x1, P0 ;  /* 0x00005900060e7a11 */ /* 0x000fe200000f0c0e */
[----:B------:R-:W-:Y:S01]  /*16d0*/  IMAD R6, R3, c[0x0][0x218], RZ ;  /* 0x0000860003067a24 */ /* 0x000fe200078e02ff */
[----:B------:R-:W-:Y:S01]  /*16e0*/  IADD3 R4, R26, 0x40, RZ ;  /* 0x000000401a047810 */ /* 0x000fe20007ffe0ff */
[----:B------:R-:W-:Y:S01]  /*16f0*/  IMAD.WIDE.U32 R20, R2, c[0x0][0x1f0], R10 ;  /* 0x00007c0002147a25 */ /* 0x000fe200078e000a */
[----:B------:R-:W-:-:S02]  /*1700*/  ISETP.GE.AND P1, PT, R26, c[0x0][0x198], PT ;  /* 0x000066001a007a0c */ /* 0x000fc40003f26270 */
[----:B------:R-:W-:Y:S01]  /*1710*/  ISETP.GE.AND P3, PT, R4, c[0x0][0x1d4], PT ;  /* 0x0000750004007a0c */ /* 0x000fe20003f66270 */
[----:B------:R-:W-:Y:S01]  /*1720*/  IMAD.WIDE.U32 R8, R2, c[0x0][0x218], R8 ;  /* 0x0000860002087a25 */ /* 0x000fe200078e0008 */
[----:B------:R1:W-:Y:S01]  /*1730*/  STL.64 [R1+0x8], R20 ;  /* 0x0000081401007387 */ /* 0x0003e20000100a00 */
[----:B------:R-:W-:Y:S02]  /*1740*/  ISETP.GE.AND P0, PT, R0, c[0x0][0x198], PT ;  /* 0x0000660000007a0c */ /* 0x000fe40003f06270 */
[C---:B------:R-:W-:Y:S01]  /*1750*/  IMAD R3, R2.reuse, c[0x0][0x1f4], R5 ;  /* 0x00007d0002037a24 */ /* 0x040fe200078e0205 */
[----:B------:R1:W-:Y:S01]  /*1760*/  STL.64 [R1+0x10], R8 ;  /* 0x0000100801007387 */ /* 0x0003e20000100a00 */
[----:B------:R-:W-:Y:S01]  /*1770*/  IMAD R2, R2, c[0x0][0x21c], R6 ;  /* 0x0000870002027a24 */ /* 0x000fe200078e0206 */
[----:B------:R-:W-:Y:S01]  /*1780*/  SEL R7, RZ, 0x4, P3 ;  /* 0x00000004ff077807 */ /* 0x000fe20001800000 */
[----:B------:R-:W-:Y:S01]  /*1790*/  IMAD.IADD R10, R22, 0x1, R23 ;  /* 0x00000001160a7824 */ /* 0x000fe200078e0217 */
[----:B------:R-:W-:-:S02]  /*17a0*/  IADD3 R3, R21, R3, RZ ;  /* 0x0000000315037210 */ /* 0x000fc40007ffe0ff */
[----:B------:R-:W-:Y:S02]  /*17b0*/  IADD3 R2, R9, R2, RZ ;  /* 0x0000000209027210 */ /* 0x000fe40007ffe0ff */
[----:B------:R-:W-:Y:S02]  /*17c0*/  ISETP.GE.AND P6, PT, R4, c[0x0][0x198], PT ;  /* 0x0000660004007a0c */ /* 0x000fe40003fc6270 */
[----:B------:R-:W-:Y:S01]  /*17d0*/  P2R R15, PR, RZ, 0x2 ;  /* 0x00000002ff0f7803 */ /* 0x000fe20000000000 */
[----:B------:R1:W-:Y:S01]  /*17e0*/  STL [R1+0x18], R2 ;  /* 0x0000180201007387 */ /* 0x0003e20000100800 */
[----:B------:R-:W-:Y:S02]  /*17f0*/  P2R R17, PR, RZ, 0x1 ;  /* 0x00000001ff117803 */ /* 0x000fe40000000000 */
[----:B------:R-:W-:Y:S01]  /*1800*/  LOP3.LUT R18, R12, R7, RZ, 0xfc, !PT ;  /* 0x000000070c127212 */ /* 0x000fe200078efcff */
[----:B------:R1:W-:Y:S01]  /*1810*/  STL [R1+0x4], R3 ;  /* 0x0000040301007387 */ /* 0x0003e20000100800 */
[----:B------:R-:W-:Y:S05]  /*1820*/  BRA.DIV ~URZ, `(.L_x_996) ;  /* 0x0000eed27f007947 */ /* 0x000fea000b800000 */
[----:B------:R2:W3:Y:S02]  /*1830*/  SHFL.IDX PT, R5, R14, RZ, 0x1c1f ;  /* 0x001c1fff0e057589 */ /* 0x0004e400000e0000 */
.L_x_1032:
[----:B------:R-:W-:Y:S05]  /*1840*/  BRA.DIV ~URZ, `(.L_x_997) ;  /* 0x0000ef227f007947 */ /* 0x000fea000b800000 */
[----:B-1----:R1:W4:Y:S02]  /*1850*/  SHFL.IDX PT, R2, R16, RZ, 0x1c1f ;  /* 0x001c1fff10027589 */ /* 0x00232400000e0000 */
.L_x_1033:
[----:B------:R-:W-:Y:S01]  /*1860*/  MOV R19, c[0x0][0x2c4] ;  /* 0x0000b10000137a02 */ /* 0x000fe20000000f00 */
[----:B------:R-:W-:Y:S04]  /*1870*/  BSSY B0, `(.L_x_998) ;  /* 0x0000018000007945 */ /* 0x000fe80003800000 */
[----:B------:R-:W-:-:S05]  /*1880*/  IMAD R19, R19, c[0x0][0x168], RZ ;  /* 0x00005a0013137a24 */ /* 0x000fca00078e02ff */
[----:B------:R-:W-:-:S13]  /*1890*/  ISETP.GE.AND P0, PT, R10, R19, PT ;  /* 0x000000130a00720c */ /* 0x000fda0003f06270 */
[----:B------:R-:W-:Y:S05]  /*18a0*/  @P0 BRA `(.L_x_999) ;  /* 0x0000014000000947 */ /* 0x000fea0003800000 */
[----:B------:R-:W5:Y:S04]  /*18b0*/  LDL R6, [R1+0x60] ;  /* 0x0000600001067983 */ /* 0x000f680000100800 */
[----:B--2---:R-:W2:Y:S04]  /*18c0*/  LDL R11, [R1+0x5c] ;  /* 0x00005c00010b7983 */ /* 0x004ea80000100800 */
[----:B----4-:R-:W4:Y:S04]  /*18d0*/  LDL R3, [R1+0x34] ;  /* 0x0000340001037983 */ /* 0x010f280000100800 */
[----:B---3--:R-:W3:Y:S01]  /*18e0*/  LDL.64 R20, [R1+0x48] ;  /* 0x0000480001147983 */ /* 0x008ee20000100a00 */
[C---:B------:R-:W-:Y:S01]  /*18f0*/  LEA R8, P0, R0.reuse, R2, 0x1 ;  /* 0x0000000200087211 */ /* 0x040fe200078008ff */
[----:B------:R-:W-:Y:S01]  /*1900*/  IMAD.MOV.U32 R12, RZ, RZ, R2 ;  /* 0x000000ffff0c7224 */ /* 0x000fe200078e0002 */
[----:B------:R-:W-:Y:S01]  /*1910*/  ISETP.NE.AND P1, PT, R17, RZ, PT ;  /* 0x000000ff1100720c */ /* 0x000fe20003f25270 */
[----:B------:R-:W-:Y:S01]  /*1920*/  IMAD.MOV.U32 R13, RZ, RZ, R5 ;  /* 0x000000ffff0d7224 */ /* 0x000fe200078e0005 */
[----:B-----5:R-:W-:-:S02]  /*1930*/  LEA.HI.X R9, R0, R5, R6, 0x1, P0 ;  /* 0x0000000500097211 */ /* 0x020fc400000f0c06 */
[----:B------:R-:W-:-:S04]  /*1940*/  LEA R6, P0, R4, R2, 0x1 ;  /* 0x0000000204067211 */ /* 0x000fc800078008ff */
[----:B--2---:R-:W-:Y:S02]  /*1950*/  LEA.HI.X R7, R4, R5, R11, 0x1, P0 ;  /* 0x0000000504077211 */ /* 0x004fe400000f0c0b */
[----:B------:R-:W-:Y:S01]  /*1960*/  ISETP.NE.AND P0, PT, R15, RZ, PT ;  /* 0x000000ff0f00720c */ /* 0x000fe20003f05270 */
[----:B----4-:R-:W-:Y:S02]  /*1970*/  IMAD.SHL.U32 R2, R3, 0x2, RZ ;  /* 0x0000000203027824 */ /* 0x010fe400078e00ff */
[----:B---3--:R-:W-:-:S10]  /*1980*/  IMAD.WIDE R12, R20, 0x2, R12 ;  /* 0x00000002140c7825 */ /* 0x008fd400078e020c */
[----:B------:R-:W-:Y:S01]  /*1990*/  @!PT LDS RZ, [RZ] ;  /* 0x00000000fffff984 */ /* 0x000fe20000000800 */
[----:B------:R-:W-:Y:S01]  /*19a0*/  @!PT LDS RZ, [RZ] ;  /* 0x00000000fffff984 */ /* 0x000fe20000000800 */
[----:B------:R-:W-:Y:S01]  /*19b0*/  @!PT LDS RZ, [RZ] ;  /* 0x00000000fffff984 */ /* 0x000fe20000000800 */
[----:B------:R2:W-:Y:S04]  /*19c0*/  LDGSTS.E.BYPASS.LTC128B.128 [R2+0x6100], [R12.64], !P0 ;  /* 0x061000000c027fae */ /* 0x0005e8000c101d46 */
[----:B------:R2:W-:Y:S04]  /*19d0*/  LDGSTS.E.BYPASS.LTC128B.128 [R2+0x8100], [R8.64], !P1 ;  /* 0x0810000008027fae */ /* 0x0005e8000c901d46 */
[----:B------:R2:W-:Y:S02]  /*19e0*/  LDGSTS.E.BYPASS.LTC128B.128 [R2+0xa100], [R6.64], !P6 ;  /* 0x0a10000006027fae */ /* 0x0005e4000f101d46 */
.L_x_999:
[----:B------:R-:W-:Y:S05]  /*19f0*/  BSYNC B0 ;  /* 0x0000000000007941 */ /* 0x000fea0003800000 */
.L_x_998:
[----:B------:R-:W-:Y:S05]  /*1a00*/  BRA.DIV ~URZ, `(.L_x_1000) ;  /* 0x0000edd27f007947 */ /* 0x000fea000b800000 */
[----:B---3--:R3:W1:Y:S04]  /*1a10*/  SHFL.IDX PT, R5, R14, 0x1, 0x1c1f ;  /* 0x003c1f000e057f89 */ /* 0x00866800000e0000 */
[----:B--2-4-:R3:W2:Y:S02]  /*1a20*/  SHFL.IDX PT, R2, R16, 0x1, 0x1c1f ;  /* 0x003c1f0010027f89 */ /* 0x0146a400000e0000 */
.L_x_1034:
[----:B------:R-:W-:Y:S01]  /*1a30*/  IADD3 R3, R10, 0x20, RZ ;  /* 0x000000200a037810 */ /* 0x000fe20007ffe0ff */
[----:B------:R-:W-:Y:S03]  /*1a40*/  BSSY B0, `(.L_x_1001) ;  /* 0x0000017000007945 */ /* 0x000fe60003800000 */
[----:B------:R-:W-:-:S13]  /*1a50*/  ISETP.GE.AND P0, PT, R3, R19, PT ;  /* 0x000000130300720c */ /* 0x000fda0003f06270 */
[----:B------:R-:W-:Y:S05]  /*1a60*/  @P0 BRA `(.L_x_1002) ;  /* 0x0000014000000947 */ /* 0x000fea0003800000 */
[----:B------:R-:W4:Y:S04]  /*1a70*/  LDL R6, [R1+0x60] ;  /* 0x0000600001067983 */ /* 0x000f280000100800 */
[----:B------:R-:W5:Y:S04]  /*1a80*/  LDL R12, [R1+0x5c] ;  /* 0x00005c00010c7983 */ /* 0x000f680000100800 */
[----:B---3--:R-:W3:Y:S04]  /*1a90*/  LDL R11, [R1+0x34] ;  /* 0x00003400010b7983 */ /* 0x008ee80000100800 */
[----:B--2---:R-:W2:Y:S01]  /*1aa0*/  LDL.64 R20, [R1+0x48] ;  /* 0x0000480001147983 */ /* 0x004ea20000100a00 */
[----:B------:R-:W-:Y:S01]  /*1ab0*/  LEA R8, P0, R0, R2, 0x1 ;  /* 0x0000000200087211 */ /* 0x000fe200078008ff */
[----:B-1----:R-:W-:Y:S01]  /*1ac0*/  IMAD.MOV.U32 R13, RZ, RZ, R5 ;  /* 0x000000ffff0d7224 */ /* 0x002fe200078e0005 */
[----:B------:R-:W-:-:S02]  /*1ad0*/  ISETP.NE.AND P1, PT, R17, RZ, PT ;  /* 0x000000ff1100720c */ /* 0x000fc40003f25270 */
[----:B----4-:R-:W-:Y:S02]  /*1ae0*/  LEA.HI.X R9, R0, R5, R6, 0x1, P0 ;  /* 0x0000000500097211 */ /* 0x010fe400000f0c06 */
[----:B------:R-:W-:-:S04]  /*1af0*/  LEA R6, P0, R4, R2, 0x1 ;  /* 0x0000000204067211 */ /* 0x000fc800078008ff */
[----:B-----5:R-:W-:Y:S01]  /*1b00*/  LEA.HI.X R7, R4, R5, R12, 0x1, P0 ;  /* 0x0000000504077211 */ /* 0x020fe200000f0c0c */
[----:B------:R-:W-:Y:S01]  /*1b10*/  IMAD.MOV.U32 R12, RZ, RZ, R2 ;  /* 0x000000ffff0c7224 */ /* 0x000fe200078e0002 */
[----:B------:R-:W-:Y:S01]  /*1b20*/  ISETP.NE.AND P0, PT, R15, RZ, PT ;  /* 0x000000ff0f00720c */ /* 0x000fe20003f05270 */
[----:B---3--:R-:W-:Y:S02]  /*1b30*/  IMAD.SHL.U32 R2, R11, 0x2, RZ ;  /* 0x000000020b027824 */ /* 0x008fe400078e00ff */
[----:B--2---:R-:W-:-:S10]  /*1b40*/  IMAD.WIDE R12, R20, 0x2, R12 ;  /* 0x00000002140c7825 */ /* 0x004fd400078e020c */
[----:B------:R-:W-:Y:S01]  /*1b50*/  @!PT LDS RZ, [RZ] ;  /* 0x00000000fffff984 */ /* 0x000fe20000000800 */
[----:B------:R-:W-:Y:S01]  /*1b60*/  @!PT LDS RZ, [RZ] ;  /* 0x00000000fffff984 */ /* 0x000fe20000000800 */
[----:B------:R-:W-:Y:S01]  /*1b70*/  @!PT LDS RZ, [RZ] ;  /* 0x00000000fffff984 */ /* 0x000fe20000000800 */
[----:B------:R1:W-:Y:S04]  /*1b80*/  LDGSTS.E.BYPASS.LTC128B.128 [R2+0x6900], [R12.64], !P0 ;  /* 0x069000000c027fae */ /* 0x0003e8000c101d46 */
[----:B------:R1:W-:Y:S04]  /*1b90*/  LDGSTS.E.BYPASS.LTC128B.128 [R2+0x8900], [R8.64], !P1 ;  /* 0x0890000008027fae */ /* 0x0003e8000c901d46 */
[----:B------:R1:W-:Y:S02]  /*1ba0*/  LDGSTS.E.BYPASS.LTC128B.128 [R2+0xa900], [R6.64], !P6 ;  /* 0x0a90000006027fae */ /* 0x0003e4000f101d46 */
.L_x_1002:
[----:B------:R-:W-:Y:S05]  /*1bb0*/  BSYNC B0 ;  /* 0x0000000000007941 */ /* 0x000fea0003800000 */
.L_x_1001:
[----:B------:R-:W-:Y:S05]  /*1bc0*/  BRA.DIV ~URZ, `(.L_x_1003) ;  /* 0x0000ece27f007947 */ /* 0x000fea000b800000 */
[----:B-1----:R1:W4:Y:S02]  /*1bd0*/  SHFL.IDX PT, R5, R14, 0x2, 0x1c1f ;  /* 0x005c1f000e057f89 */ /* 0x00232400000e0000 */
.L_x_1035:
[----:B------:R-:W-:Y:S05]  /*1be0*/  BRA.DIV ~URZ, `(.L_x_1004) ;  /* 0x0000ed327f007947 */ /* 0x000fea000b800000 */
[----:B--2---:R2:W1:Y:S02]  /*1bf0*/  SHFL.IDX PT, R2, R16, 0x2, 0x1c1f ;  /* 0x005c1f0010027f89 */ /* 0x00446400000e0000 */
.L_x_1036:
[----:B------:R-:W-:Y:S01]  /*1c00*/  IADD3 R3, R10, 0x40, RZ ;  /* 0x000000400a037810 */ /* 0x000fe20007ffe0ff */
[----:B------:R-:W-:Y:S03]  /*1c10*/  BSSY B0, `(.L_x_1005) ;  /* 0x0000017000007945 */ /* 0x000fe60003800000 */
[----:B------:R-:W-:-:S13]  /*1c20*/  ISETP.GE.AND P0, PT, R3, R19, PT ;  /* 0x000000130300720c */ /* 0x000fda0003f06270 */
[----:B------:R-:W-:Y:S05]  /*1c30*/  @P0 BRA `(.L_x_1006) ;  /* 0x0000014000000947 */ /* 0x000fea0003800000 */
[----:B------:R-:W5:Y:S04]  /*1c40*/  LDL R6, [R1+0x60] ;  /* 0x0000600001067983 */ /* 0x000f680000100800 */
[----:B--2---:R-:W2:Y:S04]  /*1c50*/  LDL R12, [R1+0x5c] ;  /* 0x00005c00010c7983 */ /* 0x004ea80000100800 */
[----:B---3--:R-:W3:Y:S04]  /*1c60*/  LDL R11, [R1+0x34] ;  /* 0x00003400010b7983 */ /* 0x008ee80000100800 */
[----:B----4-:R-:W4:Y:S01]  /*1c70*/  LDL.64 R20, [R1+0x48] ;  /* 0x0000480001147983 */ /* 0x010f220000100a00 */
[----:B-1----:R-:W-:Y:S01]  /*1c80*/  LEA R8, P0, R0, R2, 0x1 ;  /* 0x0000000200087211 */ /* 0x002fe200078008ff */
[----:B------:R-:W-:Y:S01]  /*1c90*/  IMAD.MOV.U32 R13, RZ, RZ, R5 ;  /* 0x000000ffff0d7224 */ /* 0x000fe200078e0005 */
[----:B------:R-:W-:-:S02]  /*1ca0*/  ISETP.NE.AND P1, PT, R17, RZ, PT ;  /* 0x000000ff1100720c */ /* 0x000fc40003f25270 */
[----:B-----5:R-:W-:Y:S02]  /*1cb0*/  LEA.HI.X R9, R0, R5, R6, 0x1, P0 ;  /* 0x0000000500097211 */ /* 0x020fe400000f0c06 */
[----:B------:R-:W-:-:S04]  /*1cc0*/  LEA R6, P0, R4, R2, 0x1 ;  /* 0x0000000204067211 */ /* 0x000fc800078008ff */
[----:B--2---:R-:W-:Y:S01]  /*1cd0*/  LEA.HI.X R7, R4, R5, R12, 0x1, P0 ;  /* 0x0000000504077211 */ /* 0x004fe200000f0c0c */
[----:B------:R-:W-:Y:S01]  /*1ce0*/  IMAD.MOV.U32 R12, RZ, RZ, R2 ;  /* 0x000000ffff0c7224 */ /* 0x000fe200078e0002 */
[----:B------:R-:W-:Y:S01]  /*1cf0*/  ISETP.NE.AND P0, PT, R15, RZ, PT ;  /* 0x000000ff0f00720c */ /* 0x000fe20003f05270 */
[----:B---3--:R-:W-:Y:S02]  /*1d00*/  IMAD.SHL.U32 R2, R11, 0x2, RZ ;  /* 0x000000020b027824 */ /* 0x008fe400078e00ff */
[----:B----4-:R-:W-:-:S10]  /*1d10*/  IMAD.WIDE R12, R20, 0x2, R12 ;  /* 0x00000002140c7825 */ /* 0x010fd400078e020c */
[----:B------:R-:W-:Y:S01]  /*1d20*/  @!PT LDS RZ, [RZ] ;  /* 0x00000000fffff984 */ /* 0x000fe20000000800 */
[----:B------:R-:W-:Y:S01]  /*1d30*/  @!PT LDS RZ, [RZ] ;  /* 0x00000000fffff984 */ /* 0x000fe20000000800 */
[----:B------:R-:W-:Y:S01]  /*1d40*/  @!PT LDS RZ, [RZ] ;  /* 0x00000000fffff984 */ /* 0x000fe20000000800 */
[----:B------:R1:W-:Y:S04]  /*1d50*/  LDGSTS.E.BYPASS.LTC128B.128 [R2+0x7100], [R12.64], !P0 ;  /* 0x071000000c027fae */ /* 0x0003e8000c101d46 */
[----:B------:R1:W-:Y:S04]  /*1d60*/  LDGSTS.E.BYPASS.LTC128B.128 [R2+0x9100], [R8.64], !P1 ;  /* 0x0910000008027fae */ /* 0x0003e8000c901d46 */
[----:B------:R1:W-:Y:S02]  /*1d70*/  LDGSTS.E.BYPASS.LTC128B.128 [R2+0xb100], [R6.64], !P6 ;  /* 0x0b10000006027fae */ /* 0x0003e4000f101d46 */
.L_x_1006:
[----:B------:R-:W-:Y:S05]  /*1d80*/  BSYNC B0 ;  /* 0x0000000000007941 */ /* 0x000fea0003800000 */
.L_x_1005:
[----:B------:R-:W-:Y:S05]  /*1d90*/  BRA.DIV ~URZ, `(.L_x_1007) ;  /* 0x0000ebf27f007947 */ /* 0x000fea000b800000 */
[----:B----4-:R4:W2:Y:S04]  /*1da0*/  SHFL.IDX PT, R5, R14, 0x3, 0x1c1f ;  /* 0x007c1f000e057f89 */ /* 0x0108a800000e0000 */
[----:B-1----:R4:W1:Y:S02]  /*1db0*/  SHFL.IDX PT, R2, R16, 0x3, 0x1c1f ;  /* 0x007c1f0010027f89 */ /* 0x00286400000e0000 */
.L_x_1037:
[----:B------:R-:W5:Y:S04]  /*1dc0*/  LDL R6, [R1+0x60] ;  /* 0x0000600001067983 */ /* 0x000f680000100800 */
[----:B---3--:R-:W3:Y:S04]  /*1dd0*/  LDL R3, [R1+0x5c] ;  /* 0x00005c0001037983 */ /* 0x008ee80000100800 */
[----:B----4-:R-:W4:Y:S04]  /*1de0*/  LDL R13, [R1+0x34] ;  /* 0x00003400010d7983 */ /* 0x010f280000100800 */
[----:B--2---:R-:W2:Y:S01]  /*1df0*/  LDL.64 R160, [R1+0x48] ;  /* 0x0000480001a07983 */ /* 0x004ea20000100a00 */
[----:B------:R-:W-:-:S02]  /*1e00*/  IADD3 R10, R10, 0x60, RZ ;  /* 0x000000600a0a7810 */ /* 0x000fc40007ffe0ff */
[----:B------:R-:W-:Y:S02]  /*1e10*/  P2R R11, PR, RZ, 0x4 ;  /* 0x00000004ff0b7803 */ /* 0x000fe40000000000 */
[----:B------:R-:W-:Y:S02]  /*1e20*/  ISETP.GE.AND P1, PT, R10, R19, PT ;  /* 0x000000130a00720c */ /* 0x000fe40003f26270 */
[----:B------:R-:W-:-:S11]  /*1e30*/  ISETP.NE.AND P2, PT, R15, RZ, PT ;  /* 0x000000ff0f00720c */ /* 0x000fd60003f45270 */
[----:B-1----:R-:W-:-:S04]  /*1e40*/  @!P1 LEA R8, P0, R0, R2, 0x1 ;  /* 0x0000000200089211 */ /* 0x002fc800078008ff */
[----:B-----5:R-:W-:Y:S02]  /*1e50*/  @!P1 LEA.HI.X R9, R0, R5, R6, 0x1, P0 ;  /* 0x0000000500099211 */ /* 0x020fe400000f0c06 */
[----:B------:R-:W-:-:S04]  /*1e60*/  @!P1 LEA R6, P0, R4, R2, 0x1 ;  /* 0x0000000204069211 */ /* 0x000fc800078008ff */
[----:B---3--:R-:W-:Y:S01]  /*1e70*/  @!P1 LEA.HI.X R7, R4, R5, R3, 0x1, P0 ;  /* 0x0000000504079211 */ /* 0x008fe200000f0c03 */
[----:B------:R-:W-:Y:S01]  /*1e80*/  @!P1 IMAD.MOV.U32 R3, RZ, RZ, R5 ;  /* 0x000000ffff039224 */ /* 0x000fe200078e0005 */
[----:B------:R-:W-:Y:S01]  /*1e90*/  ISETP.NE.AND P0, PT, R17, RZ, PT ;  /* 0x000000ff1100720c */ /* 0x000fe20003f05270 */
[----:B----4-:R-:W-:Y:S02]  /*1ea0*/  IMAD.SHL.U32 R145, R13, 0x2, RZ ;  /* 0x000000020d917824 */ /* 0x010fe400078e00ff */
[----:B--2---:R-:W-:-:S05]  /*1eb0*/  @!P1 IMAD.WIDE R2, R160, 0x2, R2 ;  /* 0x00000002a0029825 */ /* 0x004fca00078e0202 */
[----:B------:R-:W-:Y:S01]  /*1ec0*/  @!PT LDS RZ, [RZ] ;  /* 0x00000000fffff984 */ /* 0x000fe20000000800 */
[----:B------:R-:W-:Y:S01]  /*1ed0*/  @!PT LDS RZ, [RZ] ;  /* 0x00000000fffff984 */ /* 0x000fe20000000800 */
[----:B------:R-:W-:Y:S01]  /*1ee0*/  @!PT LDS RZ, [RZ] ;  /* 0x00000000fffff984 */ /* 0x000fe20000000800 */
[----:B------:R1:W-:Y:S01]  /*1ef0*/  @!P1 LDGSTS.E.BYPASS.LTC128B.128 [R145+0x7900], [R2.64], !P2 ;  /* 0x0790000002919fae */ /* 0x0003e2000d101d46 */
[----:B------:R-:W-:-:S04]  /*1f00*/  ISETP.NE.AND P2, PT, R11, RZ, PT ;  /* 0x000000ff0b00720c */ /* 0x000fc80003f45270 */
[----:B------:R1:W-:Y:S04]  /*1f10*/  @!P1 LDGSTS.E.BYPASS.LTC128B.128 [R145+0x9900], [R8.64], !P0 ;  /* 0x0990000008919fae */ /* 0x0003e8000c101d46 */
[----:B------:R1:W-:Y:S04]  /*1f20*/  @!P1 LDGSTS.E.BYPASS.LTC128B.128 [R145+0xb900], [R6.64], !P6 ;  /* 0x0b90000006919fae */ /* 0x0003e8000f101d46 */
[----:B------:R-:W0:Y:S01]  /*1f30*/  LDGDEPBAR ;  /* 0x00000000000079af */ /* 0x000e220000000000 */
[----:B------:R-:W-:Y:S02]  /*1f40*/  WARPSYNC 0xffffffff ;  /* 0xffffffff00007948 */ /* 0x000fe40003800000 */
[----:B------:R-:W2:Y:S04]  /*1f50*/  LDL.64 R162, [R1+0x8] ;  /* 0x0000080001a27983 */ /* 0x000ea80000100a00 */
[----:B------:R-:W3:Y:S04]  /*1f60*/  LDL R147, [R1+0x4] ;  /* 0x0000040001937983 */ /* 0x000ee80000100800 */
[----:B------:R-:W4:Y:S04]  /*1f70*/  S2R R14, SR_TID.X ;  /* 0x00000000000e7919 */ /* 0x000f280000002100 */
[----:B------:R-:W3:Y:S01]  /*1f80*/  LDL R10, [R1+0x18] ;  /* 0x00001800010a7983 */ /* 0x000ee20000100800 */
[----:B-1----:R-:W-:Y:S01]  /*1f90*/  SHF.R.S32.HI R7, RZ, 0x1f, R64 ;  /* 0x0000001fff077819 */ /* 0x002fe20000011440 */
[----:B------:R-:W-:Y:S01]  /*1fa0*/  IMAD.WIDE.U32 R2, R64, c[0x0][0x1e0], RZ ;  /* 0x0000780040027a25 */ /* 0x000fe200078e00ff */
[----:B------:R-:W-:Y:S01]  /*1fb0*/  MOV R146, 0xffffffc0 ;  /* 0xffffffc000927802 */ /* 0x000fe20000000f00 */
[----:B------:R-:W3:Y:S01]  /*1fc0*/  LDL R177, [R1+0x1c] ;  /* 0x00001c0001b17983 */ /* 0x000ee20000100800 */
[----:B------:R-:W-:-:S03]  /*1fd0*/  P2R R19, PR, RZ, 0x4 ;  /* 0x00000004ff137803 */ /* 0x000fc60000000000 */
[----:B------:R1:W5:Y:S01]  /*1fe0*/  LDL R176, [R1] ;  /* 0x0000000001b07983 */ /* 0x0003620000100800 */
[----:B----4-:R-:W-:-:S04]  /*1ff0*/  SHF.R.S32.HI R12, RZ, 0x1f, R14 ;  /* 0x0000001fff0c7819 */ /* 0x010fc8000001140e */
[----:B------:R-:W-:Y:S02]  /*2000*/  LEA.HI R12, R12, R14, RZ, 0x2 ;  /* 0x0000000e0c0c7211 */ /* 0x000fe400078f10ff */
[----:B------:R-:W4:Y:S02]  /*2010*/  LDL.64 R14, [R1+0x10] ;  /* 0x00001000010e7983 */ /* 0x000f240000100a00 */
[----:B------:R-:W-:-:S04]  /*2020*/  SHF.R.S32.HI R12, RZ, 0x2, R12 ;  /* 0x00000002ff0c7819 */ /* 0x000fc8000001140c */
[----:B------:R-:W-:-:S05]  /*2030*/  IADD3 R0, -R12, c[0x0][0x1d0], RZ ;  /* 0x000074000c007a10 */ /* 0x000fca0007ffe1ff */
[----:B------:R-:W-:Y:S02]  /*2040*/  IMAD R0, R64, -0x40, R0 ;  /* 0xffffffc040007824 */ /* 0x000fe400078e0200 */
[----:B------:R-:W-:Y:S01]  /*2050*/  IMAD R4, R7, c[0x0][0x1e0], RZ ;  /* 0x0000780007047a24 */ /* 0x000fe200078e02ff */
[----:B------:R-:W-:Y:S02]  /*2060*/  BAR.SYNC.DEFER_BLOCKING 0x0 ;  /* 0x0000000000007b1d */ /* 0x000fe40000010000 */
[----:B------:R-:W-:Y:S01]  /*2070*/  ISETP.GE.AND P6, PT, R0, 0x1, PT ;  /* 0x000000010000780c */ /* 0x000fe20003fc6270 */
[----:B------:R-:W-:Y:S01]  /*2080*/  IMAD R4, R64, c[0x0][0x1e4], R4 ;  /* 0x0000790040047a24 */ /* 0x000fe200078e0204 */
[----:B------:R-:W-:-:S04]  /*2090*/  ISETP.GE.AND P1, PT, R0, 0x21, PT ;  /* 0x000000210000780c */ /* 0x000fc80003f26270 */
[----:B------:R-:W-:Y:S02]  /*20a0*/  IADD3 R4, R3, R4, RZ ;  /* 0x0000000403047210 */ /* 0x000fe40007ffe0ff */
[----:B------:R-:W-:-:S05]  /*20b0*/  MOV R3, 0x20 ;  /* 0x0000002000037802 */ /* 0x000fca0000000f00 */
[----:B------:R-:W-:Y:S01]  /*20c0*/  @P6 ISETP.GE.AND P5, PT, R160, c[0x0][0x1d4], PT ;  /* 0x00007500a0006a0c */ /* 0x000fe20003fa6270 */
[----:B------:R-:W-:Y:S01]  /*20d0*/  IMAD.WIDE.U32 R8, R3, c[0x0][0x1e0], RZ ;  /* 0x0000780003087a25 */ /* 0x000fe200078e00ff */
[----:B------:R-:W-:-:S03]  /*20e0*/  @P6 SHF.L.U32 R6, R13, 0x1, RZ ;  /* 0x000000010d066819 */ /* 0x000fc600000006ff */
[----:B------:R-:W-:Y:S02]  /*20f0*/  IMAD R3, R3, c[0x0][0x1e4], RZ ;  /* 0x0000790003037a24 */ /* 0x000fe400078e02ff */
[----:B------:R-:W-:Y:S02]  /*2100*/  IMAD R7, R7, c[0x0][0x208], RZ ;  /* 0x0000820007077a24 */ /* 0x000fe400078e02ff */
[----:B------:R-:W-:Y:S01]  /*2110*/  IMAD R144, R64, R146, c[0x0][0x1d0] ;  /* 0x0000740040907624 */ /* 0x000fe200078e0292 */
[----:B--2---:R-:W-:-:S04]  /*2120*/  LEA R0, P0, R2, R162, 0x6 ;  /* 0x000000a202007211 */ /* 0x004fc800078030ff */
[----:B---3--:R-:W-:Y:S02]  /*2130*/  LEA.HI.X R2, R2, R147, R4, 0x6, P0 ;  /* 0x0000009302027211 */ /* 0x008fe400000f3404 */
[----:B------:R-:W-:-:S04]  /*2140*/  @P6 LEA R4, P0, R0, c[0x0][0x1c8], 0x1 ;  /* 0x0000720000046a11 */ /* 0x000fc800078008ff */
[C---:B------:R-:W-:Y:S02]  /*2150*/  @P6 LEA.HI.X R5, R0.reuse, c[0x0][0x1cc], R2, 0x1, P0 ;  /* 0x0000730000056a11 */ /* 0x040fe400000f0c02 */
[----:B------:R-:W-:-:S03]  /*2160*/  @P1 IADD3 R0, P0, R0, R8, RZ ;  /* 0x0000000800001210 */ /* 0x000fc60007f1e0ff */
[----:B------:R-:W-:Y:S01]  /*2170*/  @!PT LDS RZ, [RZ] ;  /* 0x00000000fffff984 */ /* 0x000fe20000000800 */
[----:B------:R-:W-:Y:S01]  /*2180*/  @!PT LDS RZ, [RZ] ;  /* 0x00000000fffff984 */ /* 0x000fe20000000800 */
[----:B------:R-:W-:Y:S01]  /*2190*/  @!PT LDS RZ, [RZ] ;  /* 0x00000000fffff984 */ /* 0x000fe20000000800 */
[----:B------:R2:W-:Y:S01]  /*21a0*/  @P6 LDGSTS.E.BYPASS.LTC128B.128 [R6+0x3100], [R4.64], !P5 ;  /* 0x0310000004066fae */ /* 0x0005e2000e901d46 */
[----:B------:R-:W-:Y:S02]  /*21b0*/  @P1 ISETP.GE.AND P5, PT, R160, c[0x0][0x1d4], PT ;  /* 0x00007500a0001a0c */ /* 0x000fe40003fa6270 */
[----:B------:R-:W-:Y:S01]  /*21c0*/  @P1 IADD3.X R3, R2, R9, R3, P0, !PT ;  /* 0x0000000902031210 */ /* 0x000fe200007fe403 */
[----:B------:R2:W-:Y:S01]  /*21d0*/  @P6 LDGSTS.E.BYPASS.LTC128B.128 [R6+0x4100], [R4.64+0x40], !P4 ;  /* 0x0410004004066fae */ /* 0x0005e2000e101d46 */
[----:B------:R-:W-:-:S03]  /*21e0*/  @P1 LEA R2, P0, R0, c[0x0][0x1c8], 0x1 ;  /* 0x0000720000021a11 */ /* 0x000fc600078008ff */
[----:B------:R2:W-:Y:S01]  /*21f0*/  @P6 LDGSTS.E.BYPASS.LTC128B.128 [R6+0x5100], [R4.64+0x80], !P3 ;  /* 0x0510008004066fae */ /* 0x0005e2000d901d46 */
[----:B------:R-:W-:Y:S02]  /*2200*/  @P1 LEA.HI.X R3, R0, c[0x0][0x1cc], R3, 0x1, P0 ;  /* 0x0000730000031a11 */ /* 0x000fe400000f0c03 */
[----:B------:R-:W-:-:S05]  /*2210*/  @P1 SHF.L.U32 R0, R13, 0x1, RZ ;  /* 0x000000010d001819 */ /* 0x000fca00000006ff */
[----:B------:R4:W-:Y:S04]  /*2220*/  @P1 LDGSTS.E.BYPASS.LTC128B.128 [R0+0x3900], [R2.64], !P5 ;  /* 0x0390000002001fae */ /* 0x0009e8000e901d46 */
[----:B------:R4:W-:Y:S04]  /*2230*/  @P1 LDGSTS.E.BYPASS.LTC128B.128 [R0+0x4900], [R2.64+0x40], !P4 ;  /* 0x0490004002001fae */ /* 0x0009e8000e101d46 */
[----:B------:R4:W-:Y:S04]  /*2240*/  @P1 LDGSTS.E.BYPASS.LTC128B.128 [R0+0x5900], [R2.64+0x80], !P3 ;  /* 0x0590008002001fae */ /* 0x0009e8000d901d46 */
[----:B------:R-:W0:Y:S01]  /*2250*/  LDGDEPBAR ;  /* 0x00000000000079af */ /* 0x000e220000000000 */
[----:B--2---:R-:W-:-:S04]  /*2260*/  IMAD.WIDE.U32 R4, R64, c[0x0][0x208], RZ ;  /* 0x0000820040047a25 */ /* 0x004fc800078e00ff */
[----:B------:R-:W-:Y:S01]  /*2270*/  IMAD R6, R64, c[0x0][0x20c], R7 ;  /* 0x0000830040067a24 */ /* 0x000fe200078e0207 */
[----:B------:R-:W-:-:S04]  /*2280*/  DEPBAR.LE SB0, 0x1 ;  /* 0x000080400000791a */ /* 0x000fc80000000000 */
[----:B------:R-:W-:-:S04]  /*2290*/  DEPBAR.LE SB0, 0x0 ;  /* 0x000080000000791a */ /* 0x000fc80000000000 */
[----:B------:R-:W-:Y:S01]  /*22a0*/  BAR.SYNC.DEFER_BLOCKING 0x0 ;  /* 0x0000000000007b1d */ /* 0x000fe20000010000 */
[----:B----4-:R-:W-:Y:S02]  /*22b0*/  LEA R0, P0, R4, R14, 0x6 ;  /* 0x0000000e04007211 */ /* 0x010fe400078030ff */
[----:B------:R-:W-:-:S04]  /*22c0*/  IADD3 R6, R5, R6, RZ ;  /* 0x0000000605067210 */ /* 0x000fc80007ffe0ff */
[----:B------:R-:W-:Y:S02]  /*22d0*/  LEA.HI.X R4, R4, R10, R6, 0x6, P0 ;  /* 0x0000000a04047211 */ /* 0x000fe400000f3406 */
[----:B------:R-:W-:Y:S02]  /*22e0*/  LEA R2, P0, R0, c[0x0][0x1f8], 0x1 ;  /* 0x00007e0000027a11 */ /* 0x000fe400078008ff */
[----:B------:R-:W-:Y:S02]  /*22f0*/  MOV R6, c[0x0][0x208] ;  /* 0x0000820000067a02 */ /* 0x000fe40000000f00 */
[----:B------:R-:W-:Y:S02]  /*2300*/  LOP3.LUT R5, R18, 0x1, RZ, 0xc0, !PT ;  /* 0x0000000112057812 */ /* 0x000fe400078ec0ff */
[----:B------:R-:W-:Y:S02]  /*2310*/  LEA.HI.X R3, R0, c[0x0][0x1fc], R4, 0x1, P0 ;  /* 0x00007f0000037a11 */ /* 0x000fe400000f0c04 */
[----:B------:R-:W-:-:S02]  /*2320*/  MOV R4, c[0x0][0x20c] ;  /* 0x0000830000047a02 */ /* 0x000fc40000000f00 */
[----:B------:R-:W-:Y:S02]  /*2330*/  LEA R16, P0, R6, R2, 0x6 ;  /* 0x0000000206107211 */ /* 0x000fe400078030ff */
[----:B------:R-:W-:Y:S02]  /*2340*/  ISETP.NE.U32.AND P6, PT, R5, 0x1, PT ;  /* 0x000000010500780c */ /* 0x000fe40003fc5070 */
[----:B------:R-:W-:Y:S01]  /*2350*/  IADD3 R0, -R12, R144, RZ ;  /* 0x000000900c007210 */ /* 0x000fe20007ffe1ff */
[----:B------:R-:W-:Y:S01]  /*2360*/  LDSM.16.M88.4 R20, [R212] ;  /* 0x00000000d414783b */ /* 0x000fe20000000200 */
[----:B------:R-:W-:Y:S02]  /*2370*/  LEA.HI.X R17, R6, R3, R4, 0x6, P0 ;  /* 0x0000000306117211 */ /* 0x000fe400000f3404 */
[----:B------:R-:W-:Y:S01]  /*2380*/  ISETP.LT.OR P0, PT, R0, 0x1, P6 ;  /* 0x000000010000780c */ /* 0x000fe20003701670 */
[----:B------:R-:W2:Y:S01]  /*2390*/  LDSM.16.M88.4 R12, [R215] ;  /* 0x00000000d70c783b */ /* 0x000ea20000000200 */
[----:B------:R-:W-:-:S03]  /*23a0*/  LOP3.LUT P1, RZ, R18, 0x2, RZ, 0xc0, !PT ;  /* 0x0000000212ff7812 */ /* 0x000fc6000782c0ff */
[----:B------:R-:W3:Y:S04]  /*23b0*/  LDSM.16.M88.4 R8, [R215+0x1000] ;  /* 0x00100000d708783b */ /* 0x000ee80000000200 */
[----:B------:R-:W4:Y:S04]  /*23c0*/  LDSM.16.M88.4 R40, [R212+0x400] ;  /* 0x00040000d428783b */ /* 0x000f280000000200 */
[----:B------:R-:W1:Y:S04]  /*23d0*/  LDSM.16.M88.4 R28, [R212+0x800] ;  /* 0x00080000d41c783b */ /* 0x000e680000000200 */
[----:B------:R-:W1:Y:S04]  /*23e0*/  LDSM.16.M88.4 R24, [R212+0xc00] ;  /* 0x000c0000d418783b */ /* 0x000e680000000200 */
[----:B------:R-:W-:Y:S04]  /*23f0*/  LDSM.16.M88.4 R36, [R216] ;  /* 0x00000000d824783b */ /* 0x000fe80000000200 */
[----:B------:R-:W-:Y:S04]  /*2400*/  LDSM.16.M88.4 R4, [R216+0x1000] ;  /* 0x00100000d804783b */ /* 0x000fe80000000200 */
[----:B------:R-:W1:Y:S04]  /*2410*/  LDSM.16.M88.4 R44, [R217] ;  /* 0x00000000d92c783b */ /* 0x000e680000000200 */
[----:B------:R-:W-:Y:S04]  /*2420*/  LDSM.16.M88.4 R68, [R228] ;  /* 0x00000000e444783b */ /* 0x000fe80000000200 */
[----:B------:R-:W-:Y:S04]  /*2430*/  LDSM.16.M88.4 R88, [R227] ;  /* 0x00000000e358783b */ /* 0x000fe80000000200 */
[----:B------:R-:W-:Y:S04]  /*2440*/  LDSM.16.M88.4 R104, [R226] ;  /* 0x00000000e268783b */ /* 0x000fe80000000200 */
[----:B------:R-:W-:Y:S01]  /*2450*/  @!PT LDS RZ, [RZ] ;  /* 0x00000000fffff984 */ /* 0x000fe20000000800 */
[----:B------:R-:W-:Y:S01]  /*2460*/  @!PT LDS RZ, [RZ] ;  /* 0x00000000fffff984 */ /* 0x000fe20000000800 */
[----:B------:R-:W-:Y:S01]  /*2470*/  @!PT LDS RZ, [RZ] ;  /* 0x00000000fffff984 */ /* 0x000fe20000000800 */
[----:B------:R1:W-:Y:S01]  /*2480*/  LDGSTS.E.BYPASS.LTC128B.128 [R145+0x100], [R2.64], !P0 ;  /* 0x0010000002917fae */ /* 0x0003e2000c101d46 */
[----:B------:R-:W-:-:S02]  /*2490*/  ISETP.LT.OR P0, PT, R0, 0x1, !P1 ;  /* 0x000000010000780c */ /* 0x000fc40004f01670 */
[C---:B------:R-:W-:Y:S02]  /*24a0*/  ISETP.LT.OR P6, PT, R0.reuse, 0x21, P6 ;  /* 0x000000210000780c */ /* 0x040fe400037c1670 */
[----:B------:R-:W-:-:S09]  /*24b0*/  ISETP.LT.OR P1, PT, R0, 0x21, !P1 ;  /* 0x000000210000780c */ /* 0x000fd20004f21670 */
[----:B------:R1:W-:Y:S01]  /*24c0*/  LDGSTS.E.BYPASS.LTC128B.128 [R145+0x1100], [R2.64+0x40], !P0 ;  /* 0x0110004002917fae */ /* 0x0003e2000c101d46 */
[----:B------:R-:W-:-:S04]  /*24d0*/  LOP3.LUT P0, RZ, R18, 0x4, RZ, 0xc0, !PT ;  /* 0x0000000412ff7812 */ /* 0x000fc8000780c0ff */
[C---:B------:R-:W-:Y:S02]  /*24e0*/  ISETP.LT.OR P2, PT, R0.reuse, 0x1, !P0 ;  /* 0x000000010000780c */ /* 0x040fe40004741670 */
[----:B------:R-:W-:Y:S01]  /*24f0*/  ISETP.LT.OR P0, PT, R0, 0x21, !P0 ;  /* 0x000000210000780c */ /* 0x000fe20004701670 */
[-C--:B--2---:R-:W-:Y:S10]  /*2500*/  HMMA.16816.F32 R48, R12, R20.reuse, RZ ;  /* 0x000000140c30723c */ /* 0x084ff400000018ff */
[----:B------:R2:W-:Y:S04]  /*2510*/  LDGSTS.E.BYPASS.LTC128B.128 [R145+0x2100], [R2.64+0x80], !P2 ;  /* 0x0210008002917fae */ /* 0x0005e8000d101d46 */
[----:B------:R1:W-:Y:S04]  /*2520*/  LDGSTS.E.BYPASS.LTC128B.128 [R145+0x900], [R16.64], !P6 ;  /* 0x0090000010917fae */ /* 0x0003e8000f101d46 */
[----:B------:R1:W-:Y:S04]  /*2530*/  LDGSTS.E.BYPASS.LTC128B.128 [R145+0x1900], [R16.64+0x40], !P1 ;  /* 0x0190004010917fae */ /* 0x0003e8000c901d46 */
[----:B------:R2:W-:Y:S04]  /*2540*/  LDGSTS.E.BYPASS.LTC128B.128 [R145+0x2900], [R16.64+0x80], !P0 ;  /* 0x0290008010917fae */ /* 0x0005e8000c101d46 */
[----:B------:R-:W-:Y:S04]  /*2550*/  LDSM.16.M88.4 R52, [R212+0x1000] ;  /* 0x00100000d434783b */ /* 0x000fe80000000200 */
[----:B------:R-:W2:Y:S01]  /*2560*/  LDSM.16.M88.4 R32, [R215+0x2000] ;  /* 0x00200000d720783b */ /* 0x000ea20000000200 */
[----:B---3--:R-:W-:Y:S01]  /*2570*/  HMMA.16816.F32 R56, R8, R20, RZ ;  /* 0x000000140838723c */ /* 0x008fe200000018ff */
[----:B------:R-:W-:-:S02]  /*2580*/  ISETP.NE.AND P2, PT, R19, RZ, PT ;  /* 0x000000ff1300720c */ /* 0x000fc40003f45270 */
[----:B------:R-:W0:Y:S05]  /*2590*/  LDGDEPBAR ;  /* 0x00000000000079af */ /* 0x000e2a0000000000 */
[C---:B----4-:R-:W-:Y:S08]  /*25a0*/  HMMA.16816.F32 R100, R8.reuse, R40, RZ ;  /* 0x000000280864723c */ /* 0x050ff000000018ff */
[C---:B-1----:R-:W-:Y:S08]  /*25b0*/  HMMA.16816.F32 R96, R8.reuse, R28, RZ ;  /* 0x0000001c0860723c */ /* 0x042ff000000018ff */
[C---:B------:R-:W-:Y:S08]  /*25c0*/  HMMA.16816.F32 R76, R8.reuse, R24, RZ ;  /* 0x00000018084c723c */ /* 0x040ff000000018ff */
[C---:B------:R-:W-:Y:S08]  /*25d0*/  HMMA.16816.F32 R92, R8.reuse, R22, RZ ;  /* 0x00000016085c723c */ /* 0x040ff000000018ff */
[C---:B------:R-:W-:Y:S08]  /*25e0*/  HMMA.16816.F32 R80, R8.reuse, R42, RZ ;  /* 0x0000002a0850723c */ /* 0x040ff000000018ff */
[C---:B------:R-:W-:Y:S08]  /*25f0*/  HMMA.16816.F32 R72, R8.reuse, R30, RZ ;  /* 0x0000001e0848723c */ /* 0x040ff000000018ff */
[----:B------:R-:W-:Y:S08]  /*2600*/  HMMA.16816.F32 R60, R8, R26, RZ ;  /* 0x0000001a083c723c */ /* 0x000ff000000018ff */
[----:B------:R-:W-:Y:S01]  /*2610*/  HMMA.16816.F32 R8, R36, R44, R48 ;  /* 0x0000002c2408723c */ /* 0x000fe20000001830 */
[----:B------:R-:W-:Y:S07]  /*2620*/  LDSM.16.M88.4 R48, [R221] ;  /* 0x00000000dd30783b */ /* 0x000fee0000000200 */
[C---:B------:R-:W-:Y:S08]  /*2630*/  HMMA.16816.F32 R108, R12.reuse, R28, RZ ;  /* 0x0000001c0c6c723c */ /* 0x040ff000000018ff */
[C---:B------:R-:W-:Y:S01]  /*2640*/  HMMA.16816.F32 R128, R12.reuse, R30, RZ ;  /* 0x0000001e0c80723c */ /* 0x040fe200000018ff */
[----:B------:R-:W1:Y:S07]  /*2650*/  LDSM.16.M88.4 R28, [R215+0x3000] ;  /* 0x00300000d71c783b */ /* 0x000e6e0000000200 */
[C---:B------:R-:W-:Y:S01]  /*2660*/  HMMA.16816.F32 R84, R12.reuse, R22, RZ ;  /* 0x000000160c54723c */ /* 0x040fe200000018ff */
[----:B------:R-:W-:Y:S07]  /*2670*/  LDSM.16.M88.4 R20, [R216+0x3000] ;  /* 0x00300000d814783b */ /* 0x000fee0000000200 */
[C---:B--2---:R-:W-:Y:S08]  /*2680*/  HMMA.16816.F32 R16, R12.reuse, R40, RZ ;  /* 0x000000280c10723c */ /* 0x044ff000000018ff */
[C---:B------:R-:W-:Y:S01]  /*2690*/  HMMA.16816.F32 R116, R12.reuse, R42, RZ ;  /* 0x0000002a0c74723c */ /* 0x040fe200000018ff */
[----:B------:R-:W-:Y:S07]  /*26a0*/  LDSM.16.M88.4 R40, [R225] ;  /* 0x00000000e128783b */ /* 0x000fee0000000200 */
[C---:B------:R-:W-:Y:S08]  /*26b0*/  HMMA.16816.F32 R112, R12.reuse, R24, RZ ;  /* 0x000000180c70723c */ /* 0x040ff000000018ff */
[----:B------:R-:W-:Y:S01]  /*26c0*/  HMMA.16816.F32 R120, R12, R26, RZ ;  /* 0x0000001a0c78723c */ /* 0x000fe200000018ff */
[----:B------:R-:W2:Y:S07]  /*26d0*/  LDSM.16.M88.4 R24, [R216+0x2000] ;  /* 0x00200000d818783b */ /* 0x000eae0000000200 */
[----:B------:R-:W-:Y:S08]  /*26e0*/  HMMA.16816.F32 R12, R4, R44, R56 ;  /* 0x0000002c040c723c */ /* 0x000ff00000001838 */
[----:B------:R-:W-:Y:S08]  /*26f0*/  HMMA.16816.F32 R8, R32, R52, R8 ;  /* 0x000000342008723c */ /* 0x000ff00000001808 */
[C---:B------:R-:W-:Y:S08]  /*2700*/  HMMA.16816.F32 R136, R4.reuse, R88, R96 ;  /* 0x000000580488723c */ /* 0x040ff00000001860 */
[C---:B------:R-:W-:Y:S08]  /*2710*/  HMMA.16816.F32 R148, R4.reuse, R104, R76 ;  /* 0x000000680494723c */ /* 0x040ff0000000184c */
[----:B------:R-:W-:Y:S08]  /*2720*/  HMMA.16816.F32 R92, R4, R46, R92 ;  /* 0x0000002e045c723c */ /* 0x000ff0000000185c */
[C---:B------:R-:W-:Y:S01]  /*2730*/  HMMA.16816.F32 R96, R36.reuse, R68, R16 ;  /* 0x000000442460723c */ /* 0x040fe20000001810 */
[----:B------:R-:W-:Y:S07]  /*2740*/  LDSM.16.M88.4 R16, [R215+0x4000] ;  /* 0x00400000d710783b */ /* 0x000fee0000000200 */
[----:B------:R-:W-:Y:S01]  /*2750*/  HMMA.16816.F32 R76, R36, R46, R84 ;  /* 0x0000002e244c723c */ /* 0x000fe20000001854 */
[----:B------:R-:W3:Y:S07]  /*2760*/  LDSM.16.M88.4 R44, [R212+0x2000] ;  /* 0x00200000d42c783b */ /* 0x000eee0000000200 */
[C---:B------:R-:W-:Y:S08]  /*2770*/  HMMA.16816.F32 R124, R4.reuse, R68, R100 ;  /* 0x00000044047c723c */ /* 0x040ff00000001864 */
[C---:B------:R-:W-:Y:S08]  /*2780*/  HMMA.16816.F32 R132, R4.reuse, R70, R80 ;  /* 0x000000460484723c */ /* 0x040ff00000001850 */
[C---:B------:R-:W-:Y:S08]  /*2790*/  HMMA.16816.F32 R140, R4.reuse, R90, R72 ;  /* 0x0000005a048c723c */ /* 0x040ff00000001848 */
[----:B------:R-:W-:Y:S08]  /*27a0*/  HMMA.16816.F32 R152, R4, R106, R60 ;  /* 0x0000006a0498723c */ /* 0x000ff0000000183c */
[----:B-1----:R-:W-:Y:S01]  /*27b0*/  HMMA.16816.F32 R4, R28, R52, R12 ;  /* 0x000000341c04723c */ /* 0x002fe2000000180c */
[----:B------:R-:W1:Y:S07]  /*27c0*/  LDSM.16.M88.4 R12, [R215+0x5000] ;  /* 0x00500000d70c783b */ /* 0x000e6e0000000200 */
[----:B--2---:R-:W-:Y:S01]  /*27d0*/  HMMA.16816.F32 R56, R24, R40, R8 ;  /* 0x000000281838723c */ /* 0x004fe20000001808 */
[----:B------:R-:W2:Y:S07]  /*27e0*/  LDSM.16.M88.4 R8, [R216+0x4000] ;  /* 0x00400000d808783b */ /* 0x000eae0000000200 */
[----:B------:R-:W-:Y:S08]  /*27f0*/  HMMA.16816.F32 R76, R32, R54, R76 ;  /* 0x00000036204c723c */ /* 0x000ff0000000184c */
[----:B------:R-:W-:Y:S01]  /*2800*/  HMMA.16816.F32 R60, R20, R40, R4 ;  /* 0x00000028143c723c */ /* 0x000fe20000001804 */
[----:B------:R-:W-:Y:S07]  /*2810*/  LDSM.16.M88.4 R4, [R216+0x5000] ;  /* 0x00500000d804783b */ /* 0x000fee0000000200 */
[----:B------:R-:W-:Y:S08]  /*2820*/  HMMA.16816.F32 R80, R28, R54, R92 ;  /* 0x000000361c50723c */ /* 0x000ff0000000185c */
[----:B---3--:R-:W-:Y:S01]  /*2830*/  HMMA.16816.F32 R72, R16, R44, R56 ;  /* 0x0000002c1048723c */ /* 0x008fe20000001838 */
[----:B------:R-:W3:Y:S07]  /*2840*/  LDSM.16.M88.4 R56, [R212+0x1400] ;  /* 0x00140000d438783b */ /* 0x000eee0000000200 */
[----:B------:R-:W-:Y:S08]  /*2850*/  HMMA.16816.F32 R100, R36, R70, R116 ;  /* 0x000000462464723c */ /* 0x000ff00000001874 */
[----:B-1----:R-:W-:Y:S01]  /*2860*/  HMMA.16816.F32 R52, R12, R44, R60 ;  /* 0x0000002c0c34723c */ /* 0x002fe2000000183c */
[----:B------:R-:W1:Y:S07]  /*2870*/  LDSM.16.M88.4 R60, [R224] ;  /* 0x00000000e03c783b */ /* 0x000e6e0000000200 */
[-C--:B------:R-:W-:Y:S08]  /*2880*/  HMMA.16816.F32 R68, R24, R42.reuse, R76 ;  /* 0x0000002a1844723c */ /* 0x080ff0000000184c */
[----:B------:R-:W-:Y:S01]  /*2890*/  HMMA.16816.F32 R76, R20, R42, R80 ;  /* 0x0000002a144c723c */ /* 0x000fe20000001850 */
[----:B------:R-:W4:Y:S07]  /*28a0*/  LDSM.16.M88.4 R40, [R212+0x2400] ;  /* 0x00240000d428783b */ /* 0x000f2e0000000200 */
[----:B--2---:R-:W-:Y:S08]  /*28b0*/  HMMA.16816.F32 R84, R8, R48, R72 ;  /* 0x000000300854723c */ /* 0x004ff00000001848 */
[----:B---3--:R-:W-:Y:S08]  /*28c0*/  HMMA.16816.F32 R72, R32, R56, R96 ;  /* 0x000000382048723c */ /* 0x008ff00000001860 */
[C---:B------:R-:W-:Y:S08]  /*28d0*/  HMMA.16816.F32 R108, R36.reuse, R88, R108 ;  /* 0x00000058246c723c */ /* 0x040ff0000000186c */
[----:B------:R-:W-:Y:S08]  /*28e0*/  HMMA.16816.F32 R128, R36, R90, R128 ;  /* 0x0000005a2480723c */ /* 0x000ff00000001880 */
[----:B------:R-:W-:Y:S08]  /*28f0*/  HMMA.16816.F32 R88, R4, R48, R52 ;  /* 0x000000300458723c */ /* 0x000ff00000001834 */
[-C--:B------:R-:W-:Y:S08]  /*2900*/  HMMA.16816.F32 R52, R16, R46.reuse, R68 ;  /* 0x0000002e1034723c */ /* 0x080ff00000001844 */
[----:B------:R-:W-:Y:S08]  /*2910*/  HMMA.16816.F32 R68, R12, R46, R76 ;  /* 0x0000002e0c44723c */ /* 0x000ff0000000184c */
[C---:B------:R-:W-:Y:S08]  /*2920*/  HMMA.16816.F32 R112, R36.reuse, R104, R112 ;  /* 0x000000682470723c */ /* 0x040ff00000001870 */
[----:B------:R-:W-:Y:S08]  /*2930*/  HMMA.16816.F32 R120, R36, R106, R120 ;  /* 0x0000006a2478723c */ /* 0x000ff00000001878 */
[----:B------:R-:W-:Y:S01]  /*2940*/  HMMA.16816.F32 R36, R28, R56, R124 ;  /* 0x000000381c24723c */ /* 0x000fe2000000187c */
[----:B------:R-:W-:-:S04]  /*2950*/  FMUL.FTZ R0, R84, c[0x0][0x320] ;  /* 0x0000c80054007a20 */ /* 0x000fc80000410000 */
[----:B------:R2:W3:Y:S03]  /*2960*/  MUFU.TANH R156, R0 ;  /* 0x00000000009c7308 */ /* 0x0004e60000002400 */
[----:B-1----:R-:W-:Y:S01]  /*2970*/  HMMA.16816.F32 R72, R24, R60, R72 ;  /* 0x0000003c1848723c */ /* 0x002fe20000001848 */
[----:B--2---:R-:W-:-:S04]  /*2980*/  FMUL.FTZ R0, R85, c[0x0][0x320] ;  /* 0x0000c80055007a20 */ /* 0x004fc80000410000 */
[----:B------:R1:W2:Y:S03]  /*2990*/  MUFU.TANH R126, R0 ;  /* 0x00000000007e7308 */ /* 0x0002a60000002400 */
[----:B------:R-:W-:Y:S08]  /*29a0*/  HMMA.16816.F32 R92, R4, R50, R68 ;  /* 0x00000032045c723c */ /* 0x000ff00000001844 */
[----:B------:R-:W-:Y:S01]  /*29b0*/  HMMA.16816.F32 R68, R32, R58, R100 ;  /* 0x0000003a2044723c */ /* 0x000fe20000001864 */
[----:B-1----:R-:W-:-:S07]  /*29c0*/  FMUL.FTZ R0, R86, c[0x0][0x320] ;  /* 0x0000c80056007a20 */ /* 0x002fce0000410000 */
[----:B------:R-:W-:Y:S01]  /*29d0*/  HMMA.16816.F32 R44, R20, R60, R36 ;  /* 0x0000003c142c723c */ /* 0x000fe20000001824 */
[----:B------:R-:W1:Y:S01]  /*29e0*/  LDSM.16.M88.4 R36, [R220] ;  /* 0x00000000dc24783b */ /* 0x000e620000000200 */
[----:B------:R2:W1:Y:S06]  /*29f0*/  MUFU.TANH R158, R0 ;  /* 0x00000000009e7308 */ /* 0x00046c0000002400 */
[----:B------:R-:W-:Y:S01]  /*2a00*/  HMMA.16816.F32 R80, R8, R50, R52 ;  /* 0x000000320850723c */ /* 0x000fe20000001834 */
[----:B------:R-:W1:Y:S01]  /*2a10*/  LDSM.16.M88.4 R52, [R212+0x1800] ;  /* 0x00180000d434783b */ /* 0x000e620000000200 */
[----:B--2---:R-:W-:-:S06]  /*2a20*/  FMUL.FTZ R0, R87, c[0x0][0x320] ;  /* 0x0000c80057007a20 */ /* 0x004fcc0000410000 */
[----:B------:R-:W-:Y:S01]  /*2a30*/  HMMA.16816.F32 R76, R28, R58, R132 ;  /* 0x0000003a1c4c723c */ /* 0x000fe20000001884 */
[----:B------:R2:W1:Y:S02]  /*2a40*/  MUFU.TANH R157, R0 ;  /* 0x00000000009d7308 */ /* 0x0004640000002400 */
[----:B--2---:R-:W-:-:S06]  /*2a50*/  FMUL.FTZ R0, R88, c[0x0][0x320] ;  /* 0x0000c80058007a20 */ /* 0x004fcc0000410000 */
[----:B------:R2:W1:Y:S01]  /*2a60*/  MUFU.TANH R119, R0 ;  /* 0x0000000000777308 */ /* 0x0004620000002400 */
[----:B----4-:R-:W-:Y:S01]  /*2a70*/  HMMA.16816.F32 R72, R16, R40, R72 ;  /* 0x000000281048723c */ /* 0x010fe20000001848 */
[----:B--2---:R-:W-:-:S06]  /*2a80*/  FMUL.FTZ R0, R89, c[0x0][0x320] ;  /* 0x0000c80059007a20 */ /* 0x004fcc0000410000 */
[----:B------:R2:W4:Y:S01]  /*2a90*/  MUFU.TANH R116, R0 ;  /* 0x0000000000747308 */ /* 0x0005220000002400 */
[----:B------:R-:W-:Y:S01]  /*2aa0*/  HMMA.16816.F32 R56, R24, R62, R68 ;  /* 0x0000003e1838723c */ /* 0x000fe20000001844 */
[----:B--2---:R-:W-:-:S06]  /*2ab0*/  FMUL.FTZ R0, R90, c[0x0][0x320] ;  /* 0x0000c8005a007a20 */ /* 0x004fcc0000410000 */
[----:B------:R2:W1:Y:S01]  /*2ac0*/  MUFU.TANH R118, R0 ;  /* 0x0000000000767308 */ /* 0x0004620000002400 */
[----:B------:R-:W-:Y:S01]  /*2ad0*/  HMMA.16816.F32 R48, R12, R40, R44 ;  /* 0x000000280c30723c */ /* 0x000fe2000000182c */
[----:B------:R-:W1:Y:S01]  /*2ae0*/  LDSM.16.M88.4 R44, [R223] ;  /* 0x00000000df2c783b */ /* 0x000e620000000200 */
[----:B--2---:R-:W-:-:S05]  /*2af0*/  FMUL.FTZ R0, R91, c[0x0][0x320] ;  /* 0x0000c8005b007a20 */ /* 0x004fca0000410000 */
[----:B------:R2:W1:Y:S01]  /*2b00*/  MUFU.TANH R117, R0 ;  /* 0x0000000000757308 */ /* 0x0004620000002400 */
[----:B------:R-:W-:Y:S01]  /*2b10*/  HMMA.16816.F32 R68, R20, R62, R76 ;  /* 0x0000003e1444723c */ /* 0x000fe2000000184c */
[----:B--2---:R-:W-:-:S06]  /*2b20*/  FMUL.FTZ R0, R80, c[0x0][0x320] ;  /* 0x0000c80050007a20 */ /* 0x004fcc0000410000 */
[----:B------:R2:W1:Y:S02]  /*2b30*/  MUFU.TANH R125, R0 ;  /* 0x00000000007d7308 */ /* 0x0004640000002400 */
[----:B--2---:R-:W-:-:S06]  /*2b40*/  FMUL.FTZ R0, R81, c[0x0][0x320] ;  /* 0x0000c80051007a20 */ /* 0x004fcc0000410000 */
[----:B------:R2:W1:Y:S01]  /*2b50*/  MUFU.TANH R124, R0 ;  /* 0x00000000007c7308 */ /* 0x0004620000002400 */
[----:B------:R-:W-:Y:S01]  /*2b60*/  HMMA.16816.F32 R60, R16, R42, R56 ;  /* 0x0000002a103c723c */ /* 0x000fe20000001838 */
[----:B------:R-:W3:Y:S01]  /*2b70*/  LDSM.16.M88.4 R56, [R212+0x2800] ;  /* 0x00280000d438783b */ /* 0x000ee20000000200 */
[----:B--2---:R-:W-:-:S05]  /*2b80*/  FMUL.FTZ R0, R82, c[0x0][0x320] ;  /* 0x0000c80052007a20 */ /* 0x004fca0000410000 */
[----:B------:R2:W2:Y:S01]  /*2b90*/  MUFU.TANH R133, R0 ;  /* 0x0000000000857308 */ /* 0x0004a20000002400 */
[----:B-1----:R-:W-:Y:S01]  /*2ba0*/  HMMA.16816.F32 R84, R4, R36, R48 ;  /* 0x000000240454723c */ /* 0x002fe20000001830 */
[----:B--2---:R-:W-:-:S07]  /*2bb0*/  FMUL.FTZ R0, R83, c[0x0][0x320] ;  /* 0x0000c80053007a20 */ /* 0x004fce0000410000 */
[----:B------:R-:W-:Y:S01]  /*2bc0*/  HMMA.16816.F32 R80, R8, R36, R72 ;  /* 0x000000240850723c */ /* 0x000fe20000001848 */
[----:B------:R1:W2:Y:S07]  /*2bd0*/  MUFU.TANH R132, R0 ;  /* 0x0000000000847308 */ /* 0x0002ae0000002400 */
[----:B------:R-:W-:Y:S01]  /*2be0*/  HMMA.16816.F32 R72, R32, R52, R108 ;  /* 0x000000342048723c */ /* 0x000fe2000000186c */
[----:B-1----:R-:W-:-:S04]  /*2bf0*/  FMUL.FTZ R0, R92, c[0x0][0x320] ;  /* 0x0000c8005c007a20 */ /* 0x002fc80000410000 */
[----:B------:R1:W1:Y:S03]  /*2c00*/  MUFU.TANH R104, R0 ;  /* 0x0000000000687308 */ /* 0x0002660000002400 */
[----:B------:R-:W-:Y:S08]  /*2c10*/  HMMA.16816.F32 R48, R28, R52, R136 ;  /* 0x000000341c30723c */ /* 0x000ff00000001888 */
[----:B------:R-:W-:Y:S01]  /*2c20*/  HMMA.16816.F32 R68, R12, R42, R68 ;  /* 0x0000002a0c44723c */ /* 0x000fe20000001844 */
[----:B-1----:R-:W-:-:S04]  /*2c30*/  FMUL.FTZ R0, R93, c[0x0][0x320] ;  /* 0x0000c8005d007a20 */ /* 0x002fc80000410000 */
[----:B------:R1:W1:Y:S03]  /*2c40*/  MUFU.TANH R100, R0 ;  /* 0x0000000000647308 */ /* 0x0002660000002400 */
        /* <DEDUP_REMOVED lines=14> */
[----:B------:R-:W2:Y:S01]  /*2d30*/  LDSM.16.M88.4 R36, [R212+0x1c00] ;  /* 0x001c0000d424783b */ /* 0x000ea20000000200 */
[----:B-1----:R-:W-:-:S04]  /*2d40*/  FMUL.FTZ R0, R82, c[0x0][0x320] ;  /* 0x0000c80052007a20 */ /* 0x002fc80000410000 */
[----:B------:R1:W1:Y:S02]  /*2d50*/  MUFU.TANH R111, R0 ;  /* 0x00000000006f7308 */ /* 0x0002640000002400 */
[----:B---3--:R-:W-:Y:S01]  /*2d60*/  HMMA.16816.F32 R68, R16, R56, R72 ;  /* 0x000000381044723c */ /* 0x008fe20000001848 */
[----:B-1----:R-:W-:-:S05]  /*2d70*/  FMUL.FTZ R0, R83, c[0x0][0x320] ;  /* 0x0000c80053007a20 */ /* 0x002fca0000410000 */
[----:B------:R1:W3:Y:S02]  /*2d80*/  MUFU.TANH R110, R0 ;  /* 0x00000000006e7308 */ /* 0x0002e40000002400 */
[----:B------:R-:W-:Y:S01]  /*2d90*/  HMMA.16816.F32 R72, R28, R54, R140 ;  /* 0x000000361c48723c */ /* 0x000fe2000000188c */
[----:B------:R-:W2:Y:S01]  /*2da0*/  LDSM.16.M88.4 R52, [R222] ;  /* 0x00000000de34783b */ /* 0x000ea20000000200 */
        /* <DEDUP_REMOVED lines=16> */
[----:B------:R-:W-:Y:S08]  /*2eb0*/  HMMA.16816.F32 R68, R32, R36, R112 ;  /* 0x000000242044723c */ /* 0x000ff00000001870 */
[----:B------:R-:W-:Y:S01]  /*2ec0*/  HMMA.16816.F32 R44, R16, R58, R60 ;  /* 0x0000003a102c723c */ /* 0x000fe2000000183c */
[----:B-1----:R-:W-:-:S07]  /*2ed0*/  FMUL.FTZ R0, R78, c[0x0][0x320] ;  /* 0x0000c8004e007a20 */ /* 0x002fce0000410000 */
[----:B------:R-:W-:Y:S01]  /*2ee0*/  HMMA.16816.F32 R60, R32, R38, R120 ;  /* 0x00000026203c723c */ /* 0x000fe20000001878 */
[----:B------:R-:W-:Y:S01]  /*2ef0*/  LDSM.16.M88.4 R32, [R218] ;  /* 0x00000000da20783b */ /* 0x000fe20000000200 */
[----:B------:R1:W1:Y:S06]  /*2f00*/  MUFU.TANH R105, R0 ;  /* 0x0000000000697308 */ /* 0x00026c0000002400 */
[----:B------:R-:W-:Y:S01]  /*2f10*/  HMMA.16816.F32 R84, R4, R48, R40 ;  /* 0x000000300454723c */ /* 0x000fe20000001828 */
[----:B------:R-:W2:Y:S01]  /*2f20*/  LDSM.16.M88.4 R40, [R212+0x2c00] ;  /* 0x002c0000d428783b */ /* 0x000ea20000000200 */
[----:B------:R-:W-:Y:S01]  /*2f30*/  ISETP.GT.AND P0, PT, R64, R177, PT ;  /* 0x000000b14000720c */ /* 0x000fe20003f04270 */
[----:B------:R-:W-:-:S04]  /*2f40*/  DEPBAR.LE SB0, 0x0 ;  /* 0x000080000000791a */ /* 0x000fc80000000000 */
[----:B-1----:R-:W-:Y:S02]  /*2f50*/  FMUL.FTZ R0, R79, c[0x0][0x320] ;  /* 0x0000c8004f007a20 */ /* 0x002fe40000410000 */
[C---:B------:R-:W-:Y:S08]  /*2f60*/  HMMA.16816.F32 R76, R28.reuse, R36, R148 ;  /* 0x000000241c4c723c */ /* 0x040ff00000001894 */
[----:B------:R-:W-:Y:S01]  /*2f70*/  HMMA.16816.F32 R28, R28, R38, R152 ;  /* 0x000000261c1c723c */ /* 0x000fe20000001898 */
[----:B------:R1:W1:Y:S02]  /*2f80*/  MUFU.TANH R106, R0 ;  /* 0x00000000006a7308 */ /* 0x0002640000002400 */
[----:B-1----:R-:W-:-:S06]  /*2f90*/  FMUL.FTZ R0, R88, c[0x0][0x320] ;  /* 0x0000c80058007a20 */ /* 0x002fcc0000410000 */
[----:B------:R1:W1:Y:S01]  /*2fa0*/  MUFU.TANH R67, R0 ;  /* 0x0000000000437308 */ /* 0x0002620000002400 */
[----:B------:R-:W-:Y:S08]  /*2fb0*/  HMMA.16816.F32 R72, R12, R58, R72 ;  /* 0x0000003a0c48723c */ /* 0x000ff00000001848 */
[----:B------:R-:W-:Y:S01]  /*2fc0*/  HMMA.16816.F32 R56, R24, R52, R68 ;  /* 0x000000341838723c */ /* 0x000fe20000001844 */
[----:B-1----:R-:W-:-:S04]  /*2fd0*/  FMUL.FTZ R0, R89, c[0x0][0x320] ;  /* 0x0000c80059007a20 */ /* 0x002fc80000410000 */
[----:B------:R1:W1:Y:S03]  /*2fe0*/  MUFU.TANH R66, R0 ;  /* 0x0000000000427308 */ /* 0x0002660000002400 */
[----:B------:R-:W-:Y:S08]  /*2ff0*/  HMMA.16816.F32 R68, R20, R52, R76 ;  /* 0x000000341444723c */ /* 0x000ff0000000184c */
[----:B------:R-:W-:Y:S01]  /*3000*/  HMMA.16816.F32 R24, R24, R54, R60 ;  /* 0x000000361818723c */ /* 0x000fe2000000183c */
[----:B-1----:R-:W-:-:S07]  /*3010*/  FMUL.FTZ R0, R90, c[0x0][0x320] ;  /* 0x0000c8005a007a20 */ /* 0x002fce0000410000 */
[----:B------:R-:W-:Y:S01]  /*3020*/  HMMA.16816.F32 R52, R20, R54, R28 ;  /* 0x000000361434723c */ /* 0x000fe2000000181c */
[----:B------:R1:W1:Y:S02]  /*3030*/  MUFU.TANH R88, R0 ;  /* 0x0000000000587308 */ /* 0x0002640000002400 */
[----:B-1----:R-:W-:-:S06]  /*3040*/  FMUL.FTZ R0, R91, c[0x0][0x320] ;  /* 0x0000c8005b007a20 */ /* 0x002fcc0000410000 */
        /* <DEDUP_REMOVED lines=8> */
[----:B------:R1:W1:Y:S02]  /*30d0*/  MUFU.TANH R97, R0 ;  /* 0x0000000000617308 */ /* 0x0002640000002400 */
[----:B-1----:R-:W-:Y:S02]  /*30e0*/  FMUL.FTZ R0, R83, c[0x0][0x320] ;  /* 0x0000c80053007a20 */ /* 0x002fe40000410000 */
[----:B------:R-:W-:Y:S08]  /*30f0*/  HMMA.16816.F32 R80, R8, R50, R44 ;  /* 0x000000320850723c */ /* 0x000ff0000000182c */
[C---:B------:R-:W-:Y:S08]  /*3100*/  HMMA.16816.F32 R44, R16.reuse, R40, R56 ;  /* 0x00000028102c723c */ /* 0x040ff00000001838 */
[----:B------:R-:W-:Y:S01]  /*3110*/  HMMA.16816.F32 R16, R16, R42, R24 ;  /* 0x0000002a1010723c */ /* 0x000fe20000001818 */
[----:B------:R1:W1:Y:S07]  /*3120*/  MUFU.TANH R98, R0 ;  /* 0x0000000000627308 */ /* 0x00026e0000002400 */
[----:B------:R-:W-:Y:S08]  /*3130*/  HMMA.16816.F32 R72, R4, R50, R72 ;  /* 0x000000320448723c */ /* 0x000ff00000001848 */
[----:B------:R-:W-:Y:S01]  /*3140*/  HMMA.16816.F32 R44, R8, R32, R44 ;  /* 0x00000020082c723c */ /* 0x000fe2000000182c */
[----:B-1----:R-:W-:-:S07]  /*3150*/  FMUL.FTZ R0, R84, c[0x0][0x320] ;  /* 0x0000c80054007a20 */ /* 0x002fce0000410000 */
[----:B------:R-:W-:Y:S08]  /*3160*/  HMMA.16816.F32 R20, R4, R32, R36 ;  /* 0x000000200414723c */ /* 0x000ff00000001824 */
[-C--:B------:R-:W-:Y:S08]  /*3170*/  HMMA.16816.F32 R8, R8, R34.reuse, R16 ;  /* 0x000000220808723c */ /* 0x080ff00000001810 */
[----:B------:R-:W-:Y:S01]  /*3180*/  HMMA.16816.F32 R4, R4, R34, R12 ;  /* 0x000000220404723c */ /* 0x000fe2000000180c */
[----:B------:R1:W1:Y:S01]  /*3190*/  MUFU.TANH R49, R0 ;  /* 0x0000000000317308 */ /* 0x0002620000002400 */
[----:B------:R-:W-:-:S02]  /*31a0*/  FMUL.FTZ R81, R81, c[0x0][0x320] ;  /* 0x0000c80051517a20 */ /* 0x000fc40000410000 */
[----:B------:R-:W-:Y:S02]  /*31b0*/  FMUL.FTZ R72, R72, c[0x0][0x320] ;  /* 0x0000c80048487a20 */ /* 0x000fe40000410000 */
[----:B-1----:R-:W-:-:S04]  /*31c0*/  FMUL.FTZ R0, R85, c[0x0][0x320] ;  /* 0x0000c80055007a20 */ /* 0x002fc80000410000 */
[----:B------:R1:W1:Y:S01]  /*31d0*/  MUFU.TANH R48, R0 ;  /* 0x0000000000307308 */ /* 0x0002620000002400 */
[----:B------:R-:W-:Y:S02]  /*31e0*/  FMUL.FTZ R73, R73, c[0x0][0x320] ;  /* 0x0000c80049497a20 */ /* 0x000fe40000410000 */
[----:B------:R-:W-:Y:S02]  /*31f0*/  FMUL.FTZ R74, R74, c[0x0][0x320] ;  /* 0x0000c8004a4a7a20 */ /* 0x000fe40000410000 */
[----:B------:R-:W-:Y:S02]  /*3200*/  FMUL.FTZ R75, R75, c[0x0][0x320] ;  /* 0x0000c8004b4b7a20 */ /* 0x000fe40000410000 */
[----:B------:R-:W-:Y:S02]  /*3210*/  FMUL.FTZ R20, R20, c[0x0][0x320] ;  /* 0x0000c80014147a20 */ /* 0x000fe40000410000 */
[----:B-1----:R-:W-:-:S04]  /*3220*/  FMUL.FTZ R0, R86, c[0x0][0x320] ;  /* 0x0000c80056007a20 */ /* 0x002fc80000410000 */
[----:B------:R1:W1:Y:S01]  /*3230*/  MUFU.TANH R65, R0 ;  /* 0x0000000000417308 */ /* 0x0002620000002400 */
[----:B------:R-:W-:Y:S02]  /*3240*/  FMUL.FTZ R21, R21, c[0x0][0x320] ;  /* 0x0000c80015157a20 */ /* 0x000fe40000410000 */
[----:B------:R-:W-:Y:S02]  /*3250*/  FMUL.FTZ R23, R23, c[0x0][0x320] ;  /* 0x0000c80017177a20 */ /* 0x000fe40000410000 */
[----:B------:R-:W-:Y:S02]  /*3260*/  FMUL.FTZ R8, R8, c[0x0][0x320] ;  /* 0x0000c80008087a20 */ /* 0x000fe40000410000 */
[----:B------:R-:W-:Y:S02]  /*3270*/  FMUL.FTZ R7, R7, c[0x0][0x320] ;  /* 0x0000c80007077a20 */ /* 0x000fe40000410000 */
[----:B------:R-:W-:Y:S02]  /*3280*/  FMUL.FTZ R82, R82, c[0x0][0x320] ;  /* 0x0000c80052527a20 */ /* 0x000fe40000410000 */
[----:B------:R-:W-:-:S02]  /*3290*/  FMUL.FTZ R83, R83, c[0x0][0x320] ;  /* 0x0000c80053537a20 */ /* 0x000fc40000410000 */
[----:B-1----:R-:W-:Y:S02]  /*32a0*/  FMUL.FTZ R0, R87, c[0x0][0x320] ;  /* 0x0000c80057007a20 */ /* 0x002fe40000410000 */
[----:B------:R-:W-:Y:S02]  /*32b0*/  FMUL.FTZ R44, R44, c[0x0][0x320] ;  /* 0x0000c8002c2c7a20 */ /* 0x000fe40000410000 */
[----:B------:R1:W1:Y:S01]  /*32c0*/  MUFU.TANH R50, R0 ;  /* 0x0000000000327308 */ /* 0x0002620000002400 */
[----:B------:R-:W-:Y:S02]  /*32d0*/  FMUL.FTZ R45, R45, c[0x0][0x320] ;  /* 0x0000c8002d2d7a20 */ /* 0x000fe40000410000 */
[----:B------:R-:W-:Y:S02]  /*32e0*/  FMUL.FTZ R46, R46, c[0x0][0x320] ;  /* 0x0000c8002e2e7a20 */ /* 0x000fe40000410000 */
[----:B------:R-:W-:Y:S02]  /*32f0*/  FMUL.FTZ R47, R47, c[0x0][0x320] ;  /* 0x0000c8002f2f7a20 */ /* 0x000fe40000410000 */
[----:B------:R-:W-:-:S02]  /*3300*/  FMUL.FTZ R22, R22, c[0x0][0x320] ;  /* 0x0000c80016167a20 */ /* 0x000fc40000410000 */
[----:B------:R-:W-:Y:S02]  /*3310*/  FMUL.FTZ R9, R9, c[0x0][0x320] ;  /* 0x0000c80009097a20 */ /* 0x000fe40000410000 */
[----:B------:R-:W-:Y:S02]  /*3320*/  FMUL.FTZ R10, R10, c[0x0][0x320] ;  /* 0x0000c8000a0a7a20 */ /* 0x000fe40000410000 */
[----:B------:R-:W-:Y:S02]  /*3330*/  FMUL.FTZ R11, R11, c[0x0][0x320] ;  /* 0x0000c8000b0b7a20 */ /* 0x000fe40000410000 */
[----:B------:R-:W-:Y:S02]  /*3340*/  FMUL.FTZ R4, R4, c[0x0][0x320] ;  /* 0x0000c80004047a20 */ /* 0x000fe40000410000 */
[----:B-1----:R-:W-:Y:S02]  /*3350*/  FMUL.FTZ R0, R80, c[0x0][0x320] ;  /* 0x0000c80050007a20 */ /* 0x002fe40000410000 */
[----:B------:R-:W-:-:S02]  /*3360*/  FMUL.FTZ R5, R5, c[0x0][0x320] ;  /* 0x0000c80005057a20 */ /* 0x000fc40000410000 */
[----:B------:R-:W-:Y:S01]  /*3370*/  FMUL.FTZ R6, R6, c[0x0][0x320] ;  /* 0x0000c80006067a20 */ /* 0x000fe20000410000 */
[----:B------:R1:W1:Y:S08]  /*3380*/  MUFU.TANH R27, R23 ;  /* 0x00000017001b7308 */ /* 0x0002700000002400 */
[----:B------:R1:W1:Y:S08]  /*3390*/  MUFU.TANH R30, R8 ;  /* 0x00000008001e7308 */ /* 0x0002700000002400 */
[----:B------:R1:W1:Y:S08]  /*33a0*/  MUFU.TANH R51, R0 ;  /* 0x0000000000337308 */ /* 0x0002700000002400 */
[----:B------:R-:W1:Y:S08]  /*33b0*/  MUFU.TANH R81, R81 ;  /* 0x0000005100517308 */ /* 0x000e700000002400 */
[----:B------:R1:W1:Y:S08]  /*33c0*/  MUFU.TANH R107, R82 ;  /* 0x00000052006b7308 */ /* 0x0002700000002400 */
[----:B------:R1:W1:Y:S08]  /*33d0*/  MUFU.TANH R101, R83 ;  /* 0x0000005300657308 */ /* 0x0002700000002400 */
[----:B------:R-:W1:Y:S08]  /*33e0*/  MUFU.TANH R72, R72 ;  /* 0x0000004800487308 */ /* 0x000e700000002400 */
[----:B------:R-:W1:Y:S08]  /*33f0*/  MUFU.TANH R73, R73 ;  /* 0x0000004900497308 */ /* 0x000e700000002400 */
[----:B------:R-:W1:Y:S08]  /*3400*/  MUFU.TANH R74, R74 ;  /* 0x0000004a004a7308 */ /* 0x000e700000002400 */
[----:B------:R-:W1:Y:S08]  /*3410*/  MUFU.TANH R75, R75 ;  /* 0x0000004b004b7308 */ /* 0x000e700000002400 */
[----:B------:R1:W1:Y:S08]  /*3420*/  MUFU.TANH R31, R44 ;  /* 0x0000002c001f7308 */ /* 0x0002700000002400 */
[----:B------:R1:W1:Y:S08]  /*3430*/  MUFU.TANH R32, R45 ;  /* 0x0000002d00207308 */ /* 0x0002700000002400 */
[----:B------:R1:W1:Y:S08]  /*3440*/  MUFU.TANH R39, R46 ;  /* 0x0000002e00277308 */ /* 0x0002700000002400 */
[----:B------:R1:W1:Y:S08]  /*3450*/  MUFU.TANH R38, R47 ;  /* 0x0000002f00267308 */ /* 0x0002700000002400 */
[----:B------:R-:W1:Y:S08]  /*3460*/  MUFU.TANH R20, R20 ;  /* 0x0000001400147308 */ /* 0x000e700000002400 */
[----:B------:R-:W1:Y:S08]  /*3470*/  MUFU.TANH R21, R21 ;  /* 0x0000001500157308 */ /* 0x000e700000002400 */
[----:B------:R1:W1:Y:S08]  /*3480*/  MUFU.TANH R28, R22 ;  /* 0x00000016001c7308 */ /* 0x0002700000002400 */
[----:B------:R1:W1:Y:S08]  /*3490*/  MUFU.TANH R29, R9 ;  /* 0x00000009001d7308 */ /* 0x0002700000002400 */
[----:B------:R1:W1:Y:S08]  /*34a0*/  MUFU.TANH R37, R10 ;  /* 0x0000000a00257308 */ /* 0x0002700000002400 */
[----:B------:R1:W1:Y:S08]  /*34b0*/  MUFU.TANH R36, R11 ;  /* 0x0000000b00247308 */ /* 0x0002700000002400 */
[----:B------:R1:W1:Y:S08]  /*34c0*/  MUFU.TANH R12, R4 ;  /* 0x00000004000c7308 */ /* 0x0002700000002400 */
[----:B------:R1:W1:Y:S08]  /*34d0*/  MUFU.TANH R8, R5 ;  /* 0x0000000500087308 */ /* 0x0002700000002400 */
[----:B------:R1:W1:Y:S08]  /*34e0*/  MUFU.TANH R23, R6 ;  /* 0x0000000600177308 */ /* 0x0002700000002400 */
[----:B------:R-:W1:Y:S01]  /*34f0*/  MUFU.TANH R7, R7 ;  /* 0x0000000700077308 */ /* 0x000e620000002400 */
[----:B------:R-:W-:Y:S01]  /*3500*/  BSSY B0, `(.L_x_1008) ;  /* 0x000001b000007945 */ /* 0x000fe20003800000 */
[----:B------:R-:W-:Y:S06]  /*3510*/  BAR.SYNC.DEFER_BLOCKING 0x0 ;  /* 0x0000000000007b1d */ /* 0x000fec0000010000 */
[----:B------:R-:W-:Y:S05]  /*3520*/  @!P0 BRA `(.L_x_1009) ;  /* 0x0000018000008947 */ /* 0x000fea0003800000 */
[----:B-12345:R-:W-:Y:S02]  /*3530*/  IADD3 R0, R176, -0x2, RZ ;  /* 0xfffffffeb0007810 */ /* 0x03efe40007ffe0ff */
[----:B------:R-:W-:-:S02]  /*3540*/  ISETP.GE.AND P5, PT, R160, c[0x0][0x1d4], PT ;  /* 0x00007500a0007a0c */ /* 0x000fc40003fa6270 */
[----:B------:R-:W-:Y:S01]  /*3550*/  SHF.R.S32.HI R2, RZ, 0x1f, R0 ;  /* 0x0000001fff027819 */ /* 0x000fe20000011400 */
[----:B------:R-:W-:-:S04]  /*3560*/  IMAD.WIDE.U32 R4, R0, c[0x0][0x1e0], RZ ;  /* 0x0000780000047a25 */ /* 0x000fc800078e00ff */
[----:B------:R-:W-:-:S04]  /*3570*/  IMAD R2, R2, c[0x0][0x1e0], RZ ;  /* 0x0000780002027a24 */ /* 0x000fc800078e02ff */
[----:B------:R-:W-:Y:S01]  /*3580*/  IMAD R2, R0, c[0x0][0x1e4], R2 ;  /* 0x0000790000027a24 */ /* 0x000fe200078e0202 */
[----:B------:R-:W-:-:S03]  /*3590*/  LEA R0, P1, R4, R162, 0x6 ;  /* 0x000000a204007211 */ /* 0x000fc600078230ff */
[----:B------:R-:W-:Y:S01]  /*35a0*/  IMAD.IADD R3, R5, 0x1, R2 ;  /* 0x0000000105037824 */ /* 0x000fe200078e0202 */
[----:B------:R-:W-:Y:S01]  /*35b0*/  LEA R2, P0, R0, c[0x0][0x1c8], 0x1 ;  /* 0x0000720000027a11 */ /* 0x000fe200078008ff */
[----:B------:R-:W-:-:S03]  /*35c0*/  IMAD.MOV.U32 R5, RZ, RZ, c[0x0][0x1e0] ;  /* 0x00007800ff057624 */ /* 0x000fc600078e00ff */
[----:B------:R-:W-:-:S04]  /*35d0*/  LEA.HI.X R4, R4, R147, R3, 0x6, P1 ;  /* 0x0000009304047211 */ /* 0x000fc800008f3403 */
[----:B------:R-:W-:Y:S01]  /*35e0*/  LEA.HI.X R3, R0, c[0x0][0x1cc], R4, 0x1, P0 ;  /* 0x0000730000037a11 */ /* 0x000fe200000f0c04 */
[----:B------:R-:W-:Y:S01]  /*35f0*/  IMAD.MOV.U32 R0, RZ, RZ, c[0x0][0x1e4] ;  /* 0x00007900ff007624 */ /* 0x000fe200078e00ff */
[----:B------:R-:W-:-:S03]  /*3600*/  LEA R4, P0, R5, R2, 0x6 ;  /* 0x0000000205047211 */ /* 0x000fc600078030ff */
[----:B------:R-:W-:Y:S01]  /*3610*/  @!PT LDS RZ, [RZ] ;  /* 0x00000000fffff984 */ /* 0x000fe20000000800 */
[----:B------:R-:W-:Y:S01]  /*3620*/  @!PT LDS RZ, [RZ] ;  /* 0x00000000fffff984 */ /* 0x000fe20000000800 */
[----:B------:R-:W-:Y:S01]  /*3630*/  @!PT LDS RZ, [RZ] ;  /* 0x00000000fffff984 */ /* 0x000fe20000000800 */
[----:B------:R1:W-:Y:S01]  /*3640*/  LDGSTS.E.BYPASS.LTC128B.128 [R145+0x3100], [R2.64], !P5 ;  /* 0x0310000002917fae */ /* 0x0003e2000e901d46 */
[----:B------:R-:W-:-:S03]  /*3650*/  LEA.HI.X R5, R5, R3, R0, 0x6, P0 ;  /* 0x0000000305057211 */ /* 0x000fc600000f3400 */
[----:B------:R1:W-:Y:S04]  /*3660*/  LDGSTS.E.BYPASS.LTC128B.128 [R145+0x4100], [R2.64+0x40], !P4 ;  /* 0x0410004002917fae */ /* 0x0003e8000e101d46 */
[----:B------:R1:W-:Y:S04]  /*3670*/  LDGSTS.E.BYPASS.LTC128B.128 [R145+0x5100], [R2.64+0x80], !P3 ;  /* 0x0510008002917fae */ /* 0x0003e8000d901d46 */
[----:B------:R1:W-:Y:S04]  /*3680*/  LDGSTS.E.BYPASS.LTC128B.128 [R145+0x3900], [R4.64], !P5 ;  /* 0x0390000004917fae */ /* 0x0003e8000e901d46 */
[----:B------:R1:W-:Y:S04]  /*3690*/  LDGSTS.E.BYPASS.LTC128B.128 [R145+0x4900], [R4.64+0x40], !P4 ;  /* 0x0490004004917fae */ /* 0x0003e8000e101d46 */
[----:B------:R1:W-:Y:S02]  /*36a0*/  LDGSTS.E.BYPASS.LTC128B.128 [R145+0x5900], [R4.64+0x80], !P3 ;  /* 0x0590008004917fae */ /* 0x0003e4000d901d46 */
.L_x_1009:
[----:B--234-:R-:W-:Y:S05]  /*36b0*/  BSYNC B0 ;  /* 0x0000000000007941 */ /* 0x01cfea0003800000 */
.L_x_1008:
[----:B-1----:R-:W2:Y:S04]  /*36c0*/  LDL R0, [R1+0x64] ;  /* 0x0000640001007983 */ /* 0x002ea80000100800 */
[----:B------:R-:W2:Y:S04]  /*36d0*/  LDL R152, [R1+0x54] ;  /* 0x0000540001987983 */ /* 0x000ea80000100800 */
[----:B------:R-:W3:Y:S04]  /*36e0*/  LDL R6, [R1+0x3c] ;  /* 0x00003c0001067983 */ /* 0x000ee80000100800 */
[----:B------:R-:W-:Y:S04]  /*36f0*/  LDSM.16.MT88.4 R52, [R213] ;  /* 0x00000000d534783b */ /* 0x000fe80000004200 */
[----:B------:R-:W-:Y:S04]  /*3700*/  LDSM.16.MT88.4 R112, [R214+0x1000] ;  /* 0x00100000d670783b */ /* 0x000fe80000004200 */
[----:B------:R-:W-:Y:S04]  /*3710*/  LDSM.16.MT88.4 R56, [R214+0x400] ;  /* 0x00040000d638783b */ /* 0x000fe80000004200 */
[----:B------:R-:W-:Y:S04]  /*3720*/  LDSM.16.MT88.4 R60, [R213+0x1400] ;  /* 0x00140000d53c783b */ /* 0x000fe80000004200 */
[----:B------:R-:W-:Y:S04]  /*3730*/  LDSM.16.MT88.4 R68, [R214+0x1400] ;  /* 0x00140000d644783b */ /* 0x000fe80000004200 */
[----:B------:R-:W-:Y:S04]  /*3740*/  LDSM.16.MT88.4 R76, [R213+0x2400] ;  /* 0x00240000d54c783b */ /* 0x000fe80000004200 */
[----:B------:R-:W0:Y:S01]  /*3750*/  LDGDEPBAR ;  /* 0x00000000000079af */ /* 0x000e220000000000 */
[----:B--2---:R-:W-:-:S04]  /*3760*/  IMAD.IADD R2, R0, 0x1, R152 ;  /* 0x0000000100027824 */ /* 0x004fc800078e0298 */
[----:B------:R-:W-:-:S04]  /*3770*/  @P2 IMAD.HI.U32 R0, R2, c[0x0][0x2c8], RZ ;  /* 0x0000b20002002a27 */ /* 0x000fc800078e00ff */
[----:B------:R-:W-:Y:S01]  /*3780*/  IMAD.MOV.U32 R3, RZ, RZ, R2 ;  /* 0x000000ffff037224 */ /* 0x000fe200078e0002 */
[----:B------:R-:W-:Y:S01]  /*3790*/  @P2 SHF.R.U32.HI R3, RZ, c[0x0][0x2cc], R0 ;  /* 0x0000b300ff032a19 */ /* 0x000fe20000011600 */
[----:B------:R-:W-:Y:S04]  /*37a0*/  STL [R1+0x30], R2 ;  /* 0x0000300201007387 */ /* 0x000fe80000100800 */
[----:B------:R-:W1:Y:S01]  /*37b0*/  SHFL.IDX PT, R2, R3, 0x2, 0x1c1f ;  /* 0x005c1f0003027f89 */ /* 0x000e6200000e0000 */
[----:B------:R-:W-:-:S05]  /*37c0*/  IMAD R0, R64, R146, 0x1 ;  /* 0x0000000140007424 */ /* 0x000fca00078e0292 */
[----:B---3--:R-:W-:-:S04]  /*37d0*/  IADD3 R0, -R6, c[0x0][0x1d0], R0 ;  /* 0x0000740006007a10 */ /* 0x008fc80007ffe100 */
[----:B------:R-:W-:Y:S01]  /*37e0*/  IADD3 R5, R0, -c[0x0][0x168], RZ ;  /* 0x80005a0000057a10 */ /* 0x000fe20007ffe0ff */
[----:B------:R-:W-:-:S04]  /*37f0*/  IMAD.IADD R6, R144, 0x1, -R6 ;  /* 0x0000000190067824 */ /* 0x000fc800078e0a06 */
[----:B-1----:R-:W-:-:S05]  /*3800*/  IMAD.IADD R2, R5, 0x1, R2 ;  /* 0x0000000105027824 */ /* 0x002fca00078e0202 */
[----:B------:R-:W-:-:S04]  /*3810*/  IMNMX R2, R6, R2, PT ;  /* 0x0000000206027217 */ /* 0x000fc80003800200 */
[C---:B------:R-:W-:Y:S01]  /*3820*/  ISETP.GT.AND P0, PT, R2.reuse, RZ, PT ;  /* 0x000000ff0200720c */ /* 0x040fe20003f04270 */
[----:B------:R-:W1:Y:S01]  /*3830*/  SHFL.IDX PT, R4, R3, 0x3, 0x1c1f ;  /* 0x007c1f0003047f89 */ /* 0x000e6200000e0000 */
[C---:B------:R-:W-:Y:S02]  /*3840*/  ISETP.GT.AND P6, PT, R2.reuse, 0x1, PT ;  /* 0x000000010200780c */ /* 0x040fe40003fc4270 */
[----:B------:R-:W-:Y:S02]  /*3850*/  FSEL R9, R119, -INF , P0 ;  /* 0xff80000077097808 */ /* 0x000fe40000000000 */
[C---:B------:R-:W-:Y:S02]  /*3860*/  ISETP.GT.AND P1, PT, R2.reuse, 0x8, PT ;  /* 0x000000080200780c */ /* 0x040fe40003f24270 */
[----:B------:R-:W-:Y:S02]  /*3870*/  ISETP.GT.AND P0, PT, R2, 0x9, PT ;  /* 0x000000090200780c */ /* 0x000fe40003f04270 */
[----:B------:R-:W-:-:S02]  /*3880*/  FSEL R10, R116, -INF , P6 ;  /* 0xff800000740a7808 */ /* 0x000fc40003000000 */
[----:B------:R-:W-:Y:S02]  /*3890*/  FSEL R11, R104, -INF , P1 ;  /* 0xff800000680b7808 */ /* 0x000fe40000800000 */
[----:B------:R-:W-:Y:S02]  /*38a0*/  FSEL R13, R100, -INF , P0 ;  /* 0xff800000640d7808 */ /* 0x000fe40000000000 */
[C---:B------:R-:W-:Y:S02]  /*38b0*/  ISETP.GT.AND P6, PT, R2.reuse, 0x10, PT ;  /* 0x000000100200780c */ /* 0x040fe40003fc4270 */
        /* <DEDUP_REMOVED lines=20> */
[----:B------:R-:W-:Y:S01]  /*3a00*/  FMNMX.FTZ R2, R9, R10, !PT ;  /* 0x0000000a09027209 */ /* 0x000fe20007810000 */
[----:B-1----:R-:W-:-:S03]  /*3a10*/  IMAD.IADD R0, R5, 0x1, R4 ;  /* 0x0000000105007824 */ /* 0x002fc600078e0204 */
[----:B------:R-:W-:Y:S02]  /*3a20*/  FMNMX.FTZ R2, R11, R2, !PT ;  /* 0x000000020b027209 */ /* 0x000fe40007810000 */
[----:B------:R-:W-:Y:S02]  /*3a30*/  IMNMX R0, R6, R0, PT ;  /* 0x0000000006007217 */ /* 0x000fe40003800200 */
[----:B------:R-:W-:Y:S02]  /*3a40*/  FMNMX.FTZ R2, R13, R2, !PT ;  /* 0x000000020d027209 */ /* 0x000fe40007810000 */
[----:B------:R-:W-:Y:S02]  /*3a50*/  FSEL R233, R21, -INF , P6 ;  /* 0xff80000015e97808 */ /* 0x000fe40003000000 */
[----:B------:R-:W-:Y:S02]  /*3a60*/  FSEL R234, R12, -INF , P1 ;  /* 0xff8000000cea7808 */ /* 0x000fe40000800000 */
[----:B------:R-:W-:-:S02]  /*3a70*/  ISETP.GT.AND P6, PT, R0, RZ, PT ;  /* 0x000000ff0000720c */ /* 0x000fc40003fc4270 */
[----:B------:R-:W-:Y:S02]  /*3a80*/  ISETP.GT.AND P1, PT, R0, 0x1, PT ;  /* 0x000000010000780c */ /* 0x000fe40003f24270 */
[----:B------:R-:W-:Y:S02]  /*3a90*/  FMNMX.FTZ R2, R18, R2, !PT ;  /* 0x0000000212027209 */ /* 0x000fe40007810000 */
[----:B------:R-:W-:Y:S02]  /*3aa0*/  FSEL R238, R8, -INF , P0 ;  /* 0xff80000008ee7808 */ /* 0x000fe40000000000 */
[----:B------:R-:W-:Y:S02]  /*3ab0*/  ISETP.GT.AND P0, PT, R0, 0x8, PT ;  /* 0x000000080000780c */ /* 0x000fe40003f04270 */
[----:B------:R-:W-:Y:S02]  /*3ac0*/  FSEL R14, R118, -INF , P6 ;  /* 0xff800000760e7808 */ /* 0x000fe40003000000 */
[----:B------:R-:W-:-:S02]  /*3ad0*/  FSEL R15, R117, -INF , P1 ;  /* 0xff800000750f7808 */ /* 0x000fc40000800000 */
[----:B------:R-:W-:Y:S01]  /*3ae0*/  FMNMX.FTZ R2, R19, R2, !PT ;  /* 0x0000000213027209 */ /* 0x000fe20007810000 */
[----:B------:R-:W-:Y:S01]  /*3af0*/  SHFL.IDX PT, R8, R3, RZ, 0x1c1f ;  /* 0x001c1fff03087589 */ /* 0x000fe200000e0000 */
[----:B------:R-:W-:Y:S02]  /*3b00*/  ISETP.GT.AND P1, PT, R0, 0x9, PT ;  /* 0x000000090000780c */ /* 0x000fe40003f24270 */
[----:B------:R-:W-:Y:S01]  /*3b10*/  FSEL R16, R103, -INF , P0 ;  /* 0xff80000067107808 */ /* 0x000fe20000000000 */
[----:B------:R-:W-:Y:S01]  /*3b20*/  LDSM.16.MT88.4 R116, [R213+0x2000] ;  /* 0x00200000d574783b */ /* 0x000fe20000004200 */
[----:B------:R-:W-:Y:S02]  /*3b30*/  FMNMX.FTZ R4, R14, R15, !PT ;  /* 0x0000000f0e047209 */ /* 0x000fe40007810000 */
[----:B------:R-:W-:Y:S02]  /*3b40*/  FMNMX.FTZ R2, R22, R2, !PT ;  /* 0x0000000216027209 */ /* 0x000fe40007810000 */
[----:B------:R-:W-:-:S02]  /*3b50*/  ISETP.GT.AND P0, PT, R0, 0x10, PT ;  /* 0x000000100000780c */ /* 0x000fc40003f04270 */
[----:B------:R-:W-:Y:S02]  /*3b60*/  FSEL R17, R102, -INF , P1 ;  /* 0xff80000066117808 */ /* 0x000fe40000800000 */
[----:B------:R-:W-:Y:S02]  /*3b70*/  FMNMX.FTZ R4, R16, R4, !PT ;  /* 0x0000000410047209 */ /* 0x000fe40007810000 */
[----:B------:R-:W-:Y:S02]  /*3b80*/  FMNMX.FTZ R2, R24, R2, !PT ;  /* 0x0000000218027209 */ /* 0x000fe40007810000 */
[----:B------:R-:W-:Y:S02]  /*3b90*/  ISETP.GT.AND P1, PT, R0, 0x11, PT ;  /* 0x000000110000780c */ /* 0x000fe40003f24270 */
[----:B------:R-:W-:Y:S02]  /*3ba0*/  FSEL R20, R95, -INF , P0 ;  /* 0xff8000005f147808 */ /* 0x000fe40000000000 */
[----:B------:R-:W-:-:S02]  /*3bb0*/  FMNMX.FTZ R4, R17, R4, !PT ;  /* 0x0000000411047209 */ /* 0x000fc40007810000 */
[----:B------:R-:W-:Y:S02]  /*3bc0*/  FMNMX.FTZ R2, R139, R2, !PT ;  /* 0x000000028b027209 */ /* 0x000fe40007810000 */
[----:B------:R-:W-:Y:S02]  /*3bd0*/  ISETP.GT.AND P0, PT, R0, 0x18, PT ;  /* 0x000000180000780c */ /* 0x000fe40003f04270 */
[----:B------:R-:W-:Y:S02]  /*3be0*/  FSEL R21, R93, -INF , P1 ;  /* 0xff8000005d157808 */ /* 0x000fe40000800000 */
[----:B------:R-:W-:Y:S01]  /*3bf0*/  FMNMX.FTZ R4, R20, R4, !PT ;  /* 0x0000000414047209 */ /* 0x000fe20007810000 */
[----:B------:R-:W-:Y:S01]  /*3c00*/  LDSM.16.MT88.4 R92, [R213+0x1000] ;  /* 0x00100000d55c783b */ /* 0x000fe20000004200 */
        /* <DEDUP_REMOVED lines=24> */
[----:B------:R-:W-:Y:S02]  /*3d90*/  FMNMX.FTZ R4, R144, R4, !PT ;  /* 0x0000000490047209 */ /* 0x000fe40007810000 */
[----:B------:R-:W-:Y:S02]  /*3da0*/  FMNMX.FTZ R2, R238, R2, !PT ;  /* 0x00000002ee027209 */ /* 0x000fe40007810000 */
[----:B------:R-:W-:-:S02]  /*3db0*/  ISETP.GT.AND P1, PT, R0, 0x31, PT ;  /* 0x000000310000780c */ /* 0x000fc40003f24270 */
[----:B------:R-:W-:Y:S01]  /*3dc0*/  FSEL R208, R28, -INF , P0 ;  /* 0xff8000001cd07808 */ /* 0x000fe20000000000 */
[----:B------:R-:W1:Y:S01]  /*3dd0*/  SHFL.BFLY PT, R103, R2, 0x2, 0x1f ;  /* 0x0c401f0002677f89 */ /* 0x000e6200000e0000 */
[----:B------:R-:W-:Y:S02]  /*3de0*/  FMNMX.FTZ R4, R147, R4, !PT ;  /* 0x0000000493047209 */ /* 0x000fe40007810000 */
[----:B------:R-:W-:Y:S02]  /*3df0*/  ISETP.GT.AND P0, PT, R0, 0x38, PT ;  /* 0x000000380000780c */ /* 0x000fe40003f04270 */
[----:B------:R-:W-:Y:S02]  /*3e00*/  FSEL R229, R27, -INF , P1 ;  /* 0xff8000001be57808 */ /* 0x000fe40000800000 */
[----:B------:R-:W-:Y:S02]  /*3e10*/  FMNMX.FTZ R4, R208, R4, !PT ;  /* 0x00000004d0047209 */ /* 0x000fe40007810000 */
[----:B------:R-:W-:-:S02]  /*3e20*/  ISETP.GT.AND P1, PT, R0, 0x39, PT ;  /* 0x000000390000780c */ /* 0x000fc40003f24270 */
[----:B------:R-:W-:Y:S02]  /*3e30*/  FSEL R230, R23, -INF , P0 ;  /* 0xff80000017e67808 */ /* 0x000fe40000000000 */
[----:B------:R-:W-:Y:S02]  /*3e40*/  FMNMX.FTZ R0, R229, R4, !PT ;  /* 0x00000004e5007209 */ /* 0x000fe40007810000 */
[----:B------:R-:W-:Y:S02]  /*3e50*/  FSEL R232, R7, -INF , P1 ;  /* 0xff80000007e87808 */ /* 0x000fe40000800000 */
[----:B------:R-:W-:-:S04]  /*3e60*/  FMNMX.FTZ R0, R230, R0, !PT ;  /* 0x00000000e6007209 */ /* 0x000fc80007810000 */
[----:B------:R-:W-:-:S05]  /*3e70*/  FMNMX.FTZ R0, R232, R0, !PT ;  /* 0x00000000e8007209 */ /* 0x000fca0007810000 */
[----:B------:R-:W2:Y:S01]  /*3e80*/  SHFL.BFLY PT, R102, R0, 0x2, 0x1f ;  /* 0x0c401f0000667f89 */ /* 0x000ea200000e0000 */
[----:B-1----:R-:W-:-:S03]  /*3e90*/  FMNMX.FTZ R103, R2, R103, !PT ;  /* 0x0000006702677209 */ /* 0x002fc60007810000 */
[----:B------:R1:W3:Y:S04]  /*3ea0*/  SHFL.IDX PT, R2, R3, 0x1, 0x1c1f ;  /* 0x003c1f0003027f89 */ /* 0x0002e800000e0000 */
[----:B------:R-:W4:Y:S01]  /*3eb0*/  SHFL.BFLY PT, R4, R103, 0x1, 0x1f ;  /* 0x0c201f0067047f89 */ /* 0x000f2200000e0000 */
[----:B--2---:R-:W-:Y:S01]  /*3ec0*/  FMNMX.FTZ R102, R0, R102, !PT ;  /* 0x0000006600667209 */ /* 0x004fe20007810000 */
[----:B-1----:R-:W-:-:S04]  /*3ed0*/  IMAD.IADD R3, R5, 0x1, R8 ;  /* 0x0000000105037824 */ /* 0x002fc800078e0208 */
[----:B------:R-:W1:Y:S01]  /*3ee0*/  SHFL.BFLY PT, R7, R102, 0x1, 0x1f ;  /* 0x0c201f0066077f89 */ /* 0x000e6200000e0000 */
[----:B---3--:R-:W-:Y:S01]  /*3ef0*/  IMAD.IADD R0, R5, 0x1, R2 ;  /* 0x0000000105007824 */ /* 0x008fe200078e0202 */
[----:B------:R-:W-:Y:S02]  /*3f00*/  IMNMX R2, R6, R3, PT ;  /* 0x0000000306027217 */ /* 0x000fe40003800200 */
[----:B----4-:R-:W-:Y:S02]  /*3f10*/  FMNMX.FTZ R103, R103, R4, !PT ;  /* 0x0000000467677209 */ /* 0x010fe40007810000 */
[----:B------:R-:W-:-:S03]  /*3f20*/  ISETP.GT.AND P0, PT, R2, 0x1, PT ;  /* 0x000000010200780c */ /* 0x000fc60003f04270 */
[C---:B------:R-:W-:Y:S01]  /*3f30*/  FMUL.FTZ R12, R103.reuse, c[0x0][0x2d0] ;  /* 0x0000b400670c7a20 */ /* 0x040fe20000410000 */
[----:B------:R-:W-:Y:S02]  /*3f40*/  FSEL R35, R126, -INF , P0 ;  /* 0xff8000007e237808 */ /* 0x000fe40000000000 */
[----:B------:R-:W-:Y:S02]  /*3f50*/  FSETP.NEU.FTZ.AND P0, PT, R103, -INF , PT ;  /* 0xff8000006700780b */ /* 0x000fe40003f1d000 */
[----:B------:R-:W-:Y:S02]  /*3f60*/  ISETP.GT.AND P1, PT, R2, 0x8, PT ;  /* 0x000000080200780c */ /* 0x000fe40003f24270 */
[----:B------:R-:W-:Y:S02]  /*3f70*/  FSEL R12, R12, RZ, P0 ;  /* 0x000000ff0c0c7208 */ /* 0x000fe40000000000 */
[C---:B------:R-:W-:Y:S02]  /*3f80*/  ISETP.GT.AND P0, PT, R2.reuse, 0x11, PT ;  /* 0x000000110200780c */ /* 0x040fe40003f04270 */
[----:B------:R-:W-:Y:S01]  /*3f90*/  FSEL R44, R125, -INF , P1 ;  /* 0xff8000007d2c7808 */ /* 0x000fe20000800000 */
[----:B------:R-:W-:Y:S01]  /*3fa0*/  FFMA.FTZ R3, R9, c[0x0][0x2d0], -R12 ;  /* 0x0000b40009037a23 */ /* 0x000fe2000001080c */
[----:B------:R-:W-:-:S02]  /*3fb0*/  ISETP.GT.AND P6, PT, R2, RZ, PT ;  /* 0x000000ff0200720c */ /* 0x000fc40003fc4270 */
[----:B------:R-:W-:Y:S02]  /*3fc0*/  ISETP.GT.AND P1, PT, R2, 0x10, PT ;  /* 0x000000100200780c */ /* 0x000fe40003f24270 */
[----:B------:R-:W-:Y:S02]  /*3fd0*/  FSEL R47, R108, -INF , P0 ;  /* 0xff8000006c2f7808 */ /* 0x000fe40000000000 */
[----:B------:R-:W-:Y:S01]  /*3fe0*/  ISETP.GT.AND P0, PT, R2, 0x20, PT ;  /* 0x000000200200780c */ /* 0x000fe20003f04270 */
[----:B------:R2:W-:Y:S01]  /*3ff0*/  MUFU.EX2 R179, R3 ;  /* 0x0000000300b37308 */ /* 0x0005e20000000800 */
[----:B------:R-:W-:Y:S02]  /*4000*/  FSEL R34, R156, -INF , P6 ;  /* 0xff8000009c227808 */ /* 0x000fe40003000000 */
[----:B------:R-:W-:Y:S02]  /*4010*/  FSEL R46, R109, -INF , P1 ;  /* 0xff8000006d2e7808 */ /* 0x000fe40000800000 */
[----:B------:R-:W-:-:S02]  /*4020*/  ISETP.GT.AND P6, PT, R2, 0x9, PT ;  /* 0x000000090200780c */ /* 0x000fc40003fc4270 */
[----:B------:R-:W-:Y:S02]  /*4030*/  ISETP.GT.AND P1, PT, R2, 0x18, PT ;  /* 0x000000180200780c */ /* 0x000fe40003f24270 */
[----:B-1----:R-:W-:Y:S02]  /*4040*/  FMNMX.FTZ R102, R102, R7, !PT ;  /* 0x0000000766667209 */ /* 0x002fe40007810000 */
[----:B------:R-:W-:Y:S02]  /*4050*/  FSEL R100, R91, -INF , P0 ;  /* 0xff8000005b647808 */ /* 0x000fe40000000000 */
[----:B------:R-:W-:Y:S01]  /*4060*/  ISETP.GT.AND P0, PT, R2, 0x29, PT ;  /* 0x000000290200780c */ /* 0x000fe20003f04270 */
[--C-:B--2---:R-:W-:Y:S01]  /*4070*/  FFMA.FTZ R3, R10, c[0x0][0x2d0], -R12.reuse ;  /* 0x0000b4000a037a23 */ /* 0x104fe2000001080c */
[----:B------:R-:W-:Y:S02]  /*4080*/  FSEL R45, R124, -INF , P6 ;  /* 0xff8000007c2d7808 */ /* 0x000fe40003000000 */
[----:B------:R-:W-:Y:S01]  /*4090*/  FSEL R49, R99, -INF , P1 ;  /* 0xff80000063317808 */ /* 0x000fe20000800000 */
[----:B------:R1:W2:Y:S01]  /*40a0*/  MUFU.EX2 R159, R3 ;  /* 0x00000003009f7308 */ /* 0x0002a20000000800 */
[C---:B------:R-:W-:Y:S01]  /*40b0*/  ISETP.GT.AND P6, PT, R2.reuse, 0x19, PT ;  /* 0x000000190200780c */ /* 0x040fe20003fc4270 */
[----:B------:R-:W-:Y:S01]  /*40c0*/  FFMA.FTZ R4, R11, c[0x0][0x2d0], -R12 ;  /* 0x0000b4000b047a23 */ /* 0x000fe2000001080c */
[----:B------:R-:W-:Y:S01]  /*40d0*/  ISETP.GT.AND P1, PT, R2, 0x21, PT ;  /* 0x000000210200780c */ /* 0x000fe20003f24270 */
[----:B------:R-:W-:Y:S01]  /*40e0*/  LDSM.16.MT88.4 R124, [R214+0x2000] ;  /* 0x00200000d67c783b */ /* 0x000fe20000004200 */
[----:B------:R-:W-:-:S02]  /*40f0*/  FSEL R143, R81, -INF , P0 ;  /* 0xff800000518f7808 */ /* 0x000fc40000000000 */
[----:B------:R-:W-:Y:S02]  /*4100*/  FSETP.NEU.FTZ.AND P0, PT, R102, -INF , PT ;  /* 0xff8000006600780b */ /* 0x000fe40003f1d000 */
[----:B------:R-:W-:Y:S01]  /*4110*/  FSEL R50, R96, -INF , P6 ;  /* 0xff80000060327808 */ /* 0x000fe20003000000 */
[----:B-1----:R-:W-:Y:S01]  /*4120*/  FMUL.FTZ R3, R102, c[0x0][0x2d0] ;  /* 0x0000b40066037a20 */ /* 0x002fe20000410000 */
[----:B------:R-:W-:Y:S01]  /*4130*/  FSEL R137, R90, -INF , P1 ;  /* 0xff8000005a897808 */ /* 0x000fe20000800000 */
[----:B------:R1:W-:Y:S01]  /*4140*/  MUFU.EX2 R252, R4 ;  /* 0x0000000400fc7308 */ /* 0x0003e20000000800 */
[C---:B------:R-:W-:Y:S01]  /*4150*/  ISETP.GT.AND P6, PT, R2.reuse, 0x28, PT ;  /* 0x000000280200780c */ /* 0x040fe20003fc4270 */
[----:B------:R-:W-:Y:S01]  /*4160*/  LDSM.16.MT88.4 R80, [R214] ;  /* 0x00000000d650783b */ /* 0x000fe20000004200 */
[----:B------:R-:W-:Y:S02]  /*4170*/  ISETP.GT.AND P1, PT, R2, 0x30, PT ;  /* 0x000000300200780c */ /* 0x000fe40003f24270 */
[----:B------:R-:W-:Y:S01]  /*4180*/  FSEL R3, R3, RZ, P0 ;  /* 0x000000ff03037208 */ /* 0x000fe20000000000 */
[----:B------:R-:W-:Y:S01]  /*4190*/  LDSM.16.MT88.4 R88, [R214+0x2400] ;  /* 0x00240000d658783b */ /* 0x000fe20000004200 */
[----:B------:R-:W-:-:S02]  /*41a0*/  FSEL R140, R51, -INF , P6 ;  /* 0xff800000338c7808 */ /* 0x000fc40003000000 */
[----:B------:R-:W-:Y:S02]  /*41b0*/  FSEL R199, R31, -INF , P1 ;  /* 0xff8000001fc77808 */ /* 0x000fe40000800000 */
[C---:B------:R-:W-:Y:S02]  /*41c0*/  ISETP.GT.AND P6, PT, R2.reuse, 0x31, PT ;  /* 0x000000310200780c */ /* 0x040fe40003fc4270 */
[C---:B------:R-:W-:Y:S02]  /*41d0*/  ISETP.GT.AND P1, PT, R2.reuse, 0x38, PT ;  /* 0x000000380200780c */ /* 0x040fe40003f24270 */
[----:B------:R-:W-:Y:S01]  /*41e0*/  ISETP.GT.AND P0, PT, R2, 0x39, PT ;  /* 0x000000390200780c */ /* 0x000fe20003f04270 */
[--C-:B------:R-:W-:Y:S02]  /*41f0*/  FFMA.FTZ R2, R14, c[0x0][0x2d0], -R3.reuse ;  /* 0x0000b4000e027a23 */ /* 0x100fe40000010803 */
[----:B-1----:R-:W-:Y:S02]  /*4200*/  FFMA.FTZ R4, R13, c[0x0][0x2d0], -R12 ;  /* 0x0000b4000d047a23 */ /* 0x002fe4000001080c */
[----:B------:R1:W-:Y:S08]  /*4210*/  MUFU.EX2 R251, R2 ;  /* 0x0000000200fb7308 */ /* 0x0003f00000000800 */
[----:B------:R3:W4:Y:S01]  /*4220*/  MUFU.EX2 R178, R4 ;  /* 0x0000000400b27308 */ /* 0x0007220000000800 */
[----:B-1----:R-:W-:-:S07]  /*4230*/  FFMA.FTZ R2, R15, c[0x0][0x2d0], -R3 ;  /* 0x0000b4000f027a23 */ /* 0x002fce0000010803 */
[----:B------:R1:W1:Y:S01]  /*4240*/  MUFU.EX2 R249, R2 ;  /* 0x0000000200f97308 */ /* 0x0002620000000800 */
[----:B---3--:R-:W-:Y:S02]  /*4250*/  FMNMX.FTZ R4, R34, R35, !PT ;  /* 0x0000002322047209 */ /* 0x008fe40007810000 */
[----:B------:R-:W-:Y:S02]  /*4260*/  IMNMX R0, R6, R0, PT ;  /* 0x0000000006007217 */ /* 0x000fe40003800200 */
[----:B------:R-:W-:Y:S02]  /*4270*/  FSEL R196, R32, -INF , P6 ;  /* 0xff80000020c47808 */ /* 0x000fe40003000000 */
[----:B-1----:R-:W-:Y:S01]  /*4280*/  FMNMX.FTZ R2, R44, R4, !PT ;  /* 0x000000042c027209 */ /* 0x002fe20007810000 */
[----:B------:R-:W-:-:S03]  /*4290*/  FFMA.FTZ R4, R16, c[0x0][0x2d0], -R3 ;  /* 0x0000b40010047a23 */ /* 0x000fc60000010803 */
[----:B------:R-:W-:Y:S02]  /*42a0*/  FMNMX.FTZ R2, R45, R2, !PT ;  /* 0x000000022d027209 */ /* 0x000fe40007810000 */
[----:B------:R-:W-:Y:S02]  /*42b0*/  FSEL R206, R30, -INF , P1 ;  /* 0xff8000001ece7808 */ /* 0x000fe40000800000 */
[C---:B------:R-:W-:Y:S02]  /*42c0*/  ISETP.GT.AND P6, PT, R0.reuse, RZ, PT ;  /* 0x000000ff0000720c */ /* 0x040fe40003fc4270 */
[----:B------:R-:W-:Y:S02]  /*42d0*/  ISETP.GT.AND P1, PT, R0, 0x1, PT ;  /* 0x000000010000780c */ /* 0x000fe40003f24270 */
[----:B------:R-:W-:Y:S01]  /*42e0*/  FMNMX.FTZ R2, R46, R2, !PT ;  /* 0x000000022e027209 */ /* 0x000fe20007810000 */
[----:B------:R1:W-:Y:S01]  /*42f0*/  MUFU.EX2 R248, R4 ;  /* 0x0000000400f87308 */ /* 0x0003e20000000800 */
[----:B------:R-:W-:-:S02]  /*4300*/  FSEL R210, R29, -INF , P0 ;  /* 0xff8000001dd27808 */ /* 0x000fc40000000000 */
[----:B------:R-:W-:Y:S02]  /*4310*/  ISETP.GT.AND P0, PT, R0, 0x8, PT ;  /* 0x000000080000780c */ /* 0x000fe40003f04270 */
[----:B------:R-:W-:Y:S02]  /*4320*/  FSEL R33, R158, -INF , P6 ;  /* 0xff8000009e217808 */ /* 0x000fe40003000000 */
[----:B------:R-:W-:Y:S02]  /*4330*/  FSEL R32, R157, -INF , P1 ;  /* 0xff8000009d207808 */ /* 0x000fe40000800000 */
[----:B------:R-:W-:Y:S02]  /*4340*/  FMNMX.FTZ R2, R47, R2, !PT ;  /* 0x000000022f027209 */ /* 0x000fe40007810000 */
[----:B------:R-:W-:Y:S01]  /*4350*/  ISETP.GT.AND P6, PT, R0, 0x9, PT ;  /* 0x000000090000780c */ /* 0x000fe20003fc4270 */
[----:B-1----:R-:W-:Y:S01]  /*4360*/  FFMA.FTZ R4, R17, c[0x0][0x2d0], -R3 ;  /* 0x0000b40011047a23 */ /* 0x002fe20000010803 */
[----:B------:R-:W-:-:S02]  /*4370*/  FSEL R15, R133, -INF , P0 ;  /* 0xff800000850f7808 */ /* 0x000fc40000000000 */
[----:B------:R-:W-:Y:S01]  /*4380*/  FMNMX.FTZ R2, R49, R2, !PT ;  /* 0x0000000231027209 */ /* 0x000fe20007810000 */
[----:B------:R1:W3:Y:S01]  /*4390*/  MUFU.EX2 R250, R4 ;  /* 0x0000000400fa7308 */ /* 0x0002e20000000800 */
[----:B------:R-:W-:Y:S02]  /*43a0*/  ISETP.GT.AND P1, PT, R0, 0x10, PT ;  /* 0x000000100000780c */ /* 0x000fe40003f24270 */
[----:B------:R-:W-:Y:S02]  /*43b0*/  FSEL R14, R132, -INF , P6 ;  /* 0xff800000840e7808 */ /* 0x000fe40003000000 */
[----:B------:R-:W-:Y:S02]  /*43c0*/  FMNMX.FTZ R2, R50, R2, !PT ;  /* 0x0000000232027209 */ /* 0x000fe40007810000 */
[----:B------:R-:W-:Y:S02]  /*43d0*/  ISETP.GT.AND P0, PT, R0, 0x11, PT ;  /* 0x000000110000780c */ /* 0x000fe40003f04270 */
[----:B-1----:R-:W-:-:S04]  /*43e0*/  FMNMX.FTZ R4, R33, R32, !PT ;  /* 0x0000002021047209 */ /* 0x002fc80007810000 */
[----:B------:R-:W-:Y:S02]  /*43f0*/  FMNMX.FTZ R4, R15, R4, !PT ;  /* 0x000000040f047209 */ /* 0x000fe40007810000 */
[----:B------:R-:W-:Y:S02]  /*4400*/  FSEL R48, R111, -INF , P1 ;  /* 0xff8000006f307808 */ /* 0x000fe40000800000 */
[----:B------:R-:W-:Y:S02]  /*4410*/  FMNMX.FTZ R4, R14, R4, !PT ;  /* 0x000000040e047209 */ /* 0x000fe40007810000 */
[----:B------:R-:W-:Y:S02]  /*4420*/  FMNMX.FTZ R2, R100, R2, !PT ;  /* 0x0000000264027209 */ /* 0x000fe40007810000 */
[----:B------:R-:W-:Y:S02]  /*4430*/  ISETP.GT.AND P6, PT, R0, 0x18, PT ;  /* 0x000000180000780c */ /* 0x000fe40003fc4270 */
[----:B------:R-:W-:-:S02]  /*4440*/  FSEL R72, R110, -INF , P0 ;  /* 0xff8000006e487808 */ /* 0x000fc40000000000 */
[----:B------:R-:W-:Y:S02]  /*4450*/  FMNMX.FTZ R2, R137, R2, !PT ;  /* 0x0000000289027209 */ /* 0x000fe40007810000 */
[----:B------:R-:W-:Y:S02]  /*4460*/  FMNMX.FTZ R4, R48, R4, !PT ;  /* 0x0000000430047209 */ /* 0x000fe40007810000 */
[----:B------:R-:W-:Y:S02]  /*4470*/  ISETP.GT.AND P1, PT, R0, 0x19, PT ;  /* 0x000000190000780c */ /* 0x000fe40003f24270 */
[----:B------:R-:W-:Y:S02]  /*4480*/  FSEL R73, R105, -INF , P6 ;  /* 0xff80000069497808 */ /* 0x000fe40003000000 */
[----:B------:R-:W-:Y:S02]  /*4490*/  FMNMX.FTZ R2, R140, R2, !PT ;  /* 0x000000028c027209 */ /* 0x000fe40007810000 */
[----:B------:R-:W-:-:S02]  /*44a0*/  FMNMX.FTZ R4, R72, R4, !PT ;  /* 0x0000000448047209 */ /* 0x000fc40007810000 */
[----:B------:R-:W-:Y:S02]  /*44b0*/  ISETP.GT.AND P0, PT, R0, 0x20, PT ;  /* 0x000000200000780c */ /* 0x000fe40003f04270 */
        /* <DEDUP_REMOVED lines=9> */
[----:B------:R-:W-:Y:S01]  /*4550*/  FMNMX.FTZ R4, R196, R2, !PT ;  /* 0x00000002c4047209 */ /* 0x000fe20007810000 */
[----:B------:R-:W-:Y:S01]  /*4560*/  FFMA.FTZ R2, R18, c[0x0][0x2d0], -R12 ;  /* 0x0000b40012027a23 */ /* 0x000fe2000001080c */
[----:B------:R-:W-:-:S02]  /*4570*/  FMNMX.FTZ R5, R106, R5, !PT ;  /* 0x000000056a057209 */ /* 0x000fc40007810000 */
[----:B------:R-:W-:Y:S01]  /*4580*/  ISETP.GT.AND P0, PT, R0, 0x29, PT ;  /* 0x000000290000780c */ /* 0x000fe20003f04270 */
[----:B------:R1:W-:Y:S01]  /*4590*/  MUFU.EX2 R245, R2 ;  /* 0x0000000200f57308 */ /* 0x0003e20000000800 */
[----:B------:R-:W-:Y:S02]  /*45a0*/  FSEL R107, R107, -INF , P1 ;  /* 0xff8000006b6b7808 */ /* 0x000fe40000800000 */
[----:B------:R-:W-:Y:S02]  /*45b0*/  FMNMX.FTZ R5, R136, R5, !PT ;  /* 0x0000000588057209 */ /* 0x000fe40007810000 */
[----:B------:R-:W-:Y:S02]  /*45c0*/  ISETP.GT.AND P6, PT, R0, 0x30, PT ;  /* 0x000000300000780c */ /* 0x000fe40003fc4270 */
[----:B------:R-:W-:Y:S02]  /*45d0*/  FSEL R101, R101, -INF , P0 ;  /* 0xff80000065657808 */ /* 0x000fe40000000000 */
[----:B------:R-:W-:-:S02]  /*45e0*/  FMNMX.FTZ R5, R107, R5, !PT ;  /* 0x000000056b057209 */ /* 0x000fc40007810000 */
[----:B------:R-:W-:Y:S01]  /*45f0*/  FMNMX.FTZ R4, R206, R4, !PT ;  /* 0x00000004ce047209 */ /* 0x000fe20007810000 */
[----:B-1----:R-:W-:Y:S01]  /*4600*/  FFMA.FTZ R2, R19, c[0x0][0x2d0], -R12 ;  /* 0x0000b40013027a23 */ /* 0x002fe2000001080c */
[----:B------:R-:W-:-:S03]  /*4610*/  ISETP.GT.AND P1, PT, R0, 0x31, PT ;  /* 0x000000310000780c */ /* 0x000fc60003f24270 */
[----:B------:R1:W1:Y:S01]  /*4620*/  MUFU.EX2 R247, R2 ;  /* 0x0000000200f77308 */ /* 0x0002620000000800 */
[----:B------:R-:W-:Y:S02]  /*4630*/  FSEL R195, R39, -INF , P6 ;  /* 0xff80000027c37808 */ /* 0x000fe40003000000 */
[----:B------:R-:W-:Y:S02]  /*4640*/  FMNMX.FTZ R5, R101, R5, !PT ;  /* 0x0000000565057209 */ /* 0x000fe40007810000 */
[----:B------:R-:W-:Y:S02]  /*4650*/  FMNMX.FTZ R4, R210, R4, !PT ;  /* 0x00000004d2047209 */ /* 0x000fe40007810000 */
[----:B------:R-:W-:Y:S02]  /*4660*/  ISETP.GT.AND P0, PT, R0, 0x38, PT ;  /* 0x000000380000780c */ /* 0x000fe40003f04270 */
[----:B------:R-:W-:Y:S01]  /*4670*/  FSEL R197, R38, -INF , P1 ;  /* 0xff80000026c57808 */ /* 0x000fe20000800000 */
[----:B-1----:R-:W-:-:S04]  /*4680*/  FFMA.FTZ R2, R22, c[0x0][0x2d0], -R12 ;  /* 0x0000b40016027a23 */ /* 0x002fc8000001080c */
[----:B------:R1:W-:Y:S01]  /*4690*/  MUFU.EX2 R246, R2 ;  /* 0x0000000200f67308 */ /* 0x0003e20000000800 */
[----:B------:R-:W2:Y:S01]  /*46a0*/  SHFL.BFLY PT, R6, R4, 0x2, 0x1f ;  /* 0x0c401f0004067f89 */ /* 0x000ea200000e0000 */
[----:B------:R-:W-:Y:S02]  /*46b0*/  ISETP.GT.AND P1, PT, R0, 0x39, PT ;  /* 0x000000390000780c */ /* 0x000fe40003f24270 */
[----:B------:R-:W-:Y:S02]  /*46c0*/  FSEL R198, R37, -INF , P0 ;  /* 0xff80000025c67808 */ /* 0x000fe40000000000 */
[----:B------:R-:W-:Y:S02]  /*46d0*/  FSEL R201, R36, -INF , P1 ;  /* 0xff80000024c97808 */ /* 0x000fe40000800000 */
[----:B-1----:R-:W-:-:S04]  /*46e0*/  FMNMX.FTZ R2, R195, R5, !PT ;  /* 0x00000005c3027209 */ /* 0x002fc80007810000 */
[----:B------:R-:W-:-:S04]  /*46f0*/  FMNMX.FTZ R2, R197, R2, !PT ;  /* 0x00000002c5027209 */ /* 0x000fc80007810000 */
[----:B------:R-:W-:-:S04]  /*4700*/  FMNMX.FTZ R2, R198, R2, !PT ;  /* 0x00000002c6027209 */ /* 0x000fc80007810000 */
[----:B------:R-:W-:Y:S01]  /*4710*/  FMNMX.FTZ R2, R201, R2, !PT ;  /* 0x00000002c9027209 */ /* 0x000fe20007810000 */
[----:B------:R-:W-:-:S04]  /*4720*/  FFMA.FTZ R0, R24, c[0x0][0x2d0], -R12 ;  /* 0x0000b40018007a23 */ /* 0x000fc8000001080c */
[----:B------:R-:W1:Y:S01]  /*4730*/  SHFL.BFLY PT, R5, R2, 0x2, 0x1f ;  /* 0x0c401f0002057f89 */ /* 0x000e6200000e0000 */
[----:B------:R2:W-:Y:S02]  /*4740*/  MUFU.EX2 R244, R0 ;  /* 0x0000000000f47308 */ /* 0x0005e40000000800 */
[----:B--2---:R-:W-:-:S06]  /*4750*/  FFMA.FTZ R0, R20, c[0x0][0x2d0], -R3 ;  /* 0x0000b40014007a23 */ /* 0x004fcc0000010803 */
[----:B------:R2:W-:Y:S02]  /*4760*/  MUFU.EX2 R240, R0 ;  /* 0x0000000000f07308 */ /* 0x0005e40000000800 */
[----:B--2---:R-:W-:-:S05]  /*4770*/  FMNMX.FTZ R0, R4, R6, !PT ;  /* 0x0000000604007209 */ /* 0x004fca0007810000 */
[----:B------:R-:W2:Y:S01]  /*4780*/  SHFL.BFLY PT, R6, R0, 0x1, 0x1f ;  /* 0x0c201f0000067f89 */ /* 0x000ea200000e0000 */
[----:B-1----:R-:W-:-:S05]  /*4790*/  FMNMX.FTZ R2, R2, R5, !PT ;  /* 0x0000000502027209 */ /* 0x002fca0007810000 */
[----:B------:R-:W1:Y:S01]  /*47a0*/  SHFL.BFLY PT, R13, R2, 0x1, 0x1f ;  /* 0x0c201f00020d7f89 */ /* 0x000e6200000e0000 */
[----:B------:R-:W-:Y:S01]  /*47b0*/  FFMA.FTZ R4, R21, c[0x0][0x2d0], -R3 ;  /* 0x0000b40015047a23 */ /* 0x000fe20000010803 */
[----:B------:R-:W-:Y:S02]  /*47c0*/  F2FP.PACK_AB R8, R159, R179 ;  /* 0x000000b39f08723e */ /* 0x000fe400000000ff */
[----:B----4-:R-:W-:Y:S01]  /*47d0*/  F2FP.PACK_AB R10, R178, R252 ;  /* 0x000000fcb20a723e */ /* 0x010fe200000000ff */
[----:B------:R4:W1:Y:S01]  /*47e0*/  MUFU.EX2 R241, R4 ;  /* 0x0000000400f17308 */ /* 0x0008620000000800 */
[----:B------:R-:W-:Y:S02]  /*47f0*/  F2FP.PACK_AB R9, R249, R251 ;  /* 0x000000fbf909723e */ /* 0x000fe400000000ff */
[----:B---3--:R-:W-:Y:S02]  /*4800*/  F2FP.PACK_AB R11, R250, R248 ;  /* 0x000000f8fa0b723e */ /* 0x008fe400000000ff */
[----:B--2---:R-:W-:-:S04]  /*4810*/  FMNMX.FTZ R105, R0, R6, !PT ;  /* 0x0000000600697209 */ /* 0x004fc80007810000 */
[C---:B------:R-:W-:Y:S01]  /*4820*/  FSETP.NEU.FTZ.AND P0, PT, R105.reuse, -INF , PT ;  /* 0xff8000006900780b */ /* 0x040fe20003f1d000 */
[----:B------:R-:W-:Y:S02]  /*4830*/  FMUL.FTZ R0, R105, c[0x0][0x2d0] ;  /* 0x0000b40069007a20 */ /* 0x000fe40000410000 */
[----:B----4-:R-:W-:-:S03]  /*4840*/  FFMA.FTZ R4, R25, c[0x0][0x2d0], -R3 ;  /* 0x0000b40019047a23 */ /* 0x010fc60000010803 */
[----:B------:R-:W-:Y:S01]  /*4850*/  FSEL R0, R0, RZ, P0 ;  /* 0x000000ff00007208 */ /* 0x000fe20000000000 */
[----:B------:R2:W-:Y:S01]  /*4860*/  MUFU.EX2 R242, R4 ;  /* 0x0000000400f27308 */ /* 0x0005e20000000800 */
[----:B------:R-:W-:Y:S01]  /*4870*/  HMMA.16816.F32 R132, R8, R52, RZ ;  /* 0x000000340884723c */ /* 0x000fe200000018ff */
[----:B-1----:R-:W-:Y:S02]  /*4880*/  FMNMX.FTZ R104, R2, R13, !PT ;  /* 0x0000000d02687209 */ /* 0x002fe40007810000 */
[----:B------:R-:W-:-:S05]  /*4890*/  FFMA.FTZ R2, R35, c[0x0][0x2d0], -R0 ;  /* 0x0000b40023027a23 */ /* 0x000fca0000010800 */
[----:B------:R-:W-:Y:S01]  /*48a0*/  HMMA.16816.F32 R128, R8, R80, RZ ;  /* 0x000000500880723c */ /* 0x000fe200000018ff */
[----:B------:R1:W-:Y:S01]  /*48b0*/  MUFU.EX2 R236, R2 ;  /* 0x0000000200ec7308 */ /* 0x0003e20000000800 */
[----:B--2---:R-:W-:-:S06]  /*48c0*/  FFMA.FTZ R4, R26, c[0x0][0x2d0], -R3 ;  /* 0x0000b4001a047a23 */ /* 0x004fcc0000010803 */
[----:B------:R-:W-:Y:S01]  /*48d0*/  HMMA.16816.F32 R120, R8, R92, RZ ;  /* 0x0000005c0878723c */ /* 0x000fe200000018ff */
[----:B------:R-:W-:-:S07]  /*48e0*/  FSETP.NEU.FTZ.AND P0, PT, R104, -INF , PT ;  /* 0xff8000006800780b */ /* 0x000fce0003f1d000 */
[----:B------:R-:W-:Y:S01]  /*48f0*/  HMMA.16816.F32 R108, R8, R112, RZ ;  /* 0x00000070086c723c */ /* 0x000fe200000018ff */
[----:B-1----:R-:W-:-:S07]  /*4900*/  FMUL.FTZ R2, R104, c[0x0][0x2d0] ;  /* 0x0000b40068027a20 */ /* 0x002fce0000410000 */
        /* <DEDUP_REMOVED lines=8> */
[----:B------:R-:W-:-:S04]  /*4990*/  FFMA.FTZ R8, R34, c[0x0][0x2d0], -R0 ;  /* 0x0000b40022087a23 */ /* 0x000fc80000010800 */
[----:B------:R1:W-:Y:S01]  /*49a0*/  MUFU.EX2 R239, R8 ;  /* 0x0000000800ef7308 */ /* 0x0003e20000000800 */
[----:B------:R-:W-:Y:S01]  /*49b0*/  FSEL R2, R2, RZ, P0 ;  /* 0x000000ff02027208 */ /* 0x000fe20000000000 */
[----:B-1----:R-:W-:-:S06]  /*49c0*/  FFMA.FTZ R8, R44, c[0x0][0x2d0], -R0 ;  /* 0x0000b4002c087a23 */ /* 0x002fcc0000010800 */
[----:B------:R1:W-:Y:S02]  /*49d0*/  MUFU.EX2 R237, R8 ;  /* 0x0000000800ed7308 */ /* 0x0003e40000000800 */
        /* <DEDUP_REMOVED lines=9> */
[----:B------:R1:W-:Y:S08]  /*4a70*/  MUFU.EX2 R209, R8 ;  /* 0x0000000800d17308 */ /* 0x0003f00000000800 */
[----:B------:R-:W2:Y:S01]  /*4a80*/  MUFU.EX2 R243, R4 ;  /* 0x0000000400f37308 */ /* 0x000ea20000000800 */
[----:B-1----:R-:W-:-:S07]  /*4a90*/  FFMA.FTZ R8, R46, c[0x0][0x2d0], -R0 ;  /* 0x0000b4002e087a23 */ /* 0x002fce0000010800 */
[----:B------:R1:W-:Y:S02]  /*4aa0*/  MUFU.EX2 R200, R8 ;  /* 0x0000000800c87308 */ /* 0x0003e40000000800 */
[----:B-1----:R-:W-:-:S06]  /*4ab0*/  FFMA.FTZ R8, R47, c[0x0][0x2d0], -R0 ;  /* 0x0000b4002f087a23 */ /* 0x002fcc0000010800 */
[----:B------:R1:W3:Y:S01]  /*4ac0*/  MUFU.EX2 R204, R8 ;  /* 0x0000000800cc7308 */ /* 0x0002e20000000800 */
[----:B------:R-:W-:Y:S02]  /*4ad0*/  F2FP.PACK_AB R4, R247, R245 ;  /* 0x000000f5f704723e */ /* 0x000fe400000000ff */
[----:B------:R-:W-:Y:S01]  /*4ae0*/  F2FP.PACK_AB R5, R241, R240 ;  /* 0x000000f0f105723e */ /* 0x000fe200000000ff */
[----:B-1----:R-:W-:-:S04]  /*4af0*/  FFMA.FTZ R8, R49, c[0x0][0x2d0], -R0 ;  /* 0x0000b40031087a23 */ /* 0x002fc80000010800 */
[----:B------:R1:W-:Y:S01]  /*4b00*/  MUFU.EX2 R203, R8 ;  /* 0x0000000800cb7308 */ /* 0x0003e20000000800 */
[----:B------:R-:W-:Y:S02]  /*4b10*/  F2FP.PACK_AB R6, R244, R246 ;  /* 0x000000f6f406723e */ /* 0x000fe400000000ff */
[----:B--2---:R-:W-:Y:S01]  /*4b20*/  F2FP.PACK_AB R7, R243, R242 ;  /* 0x000000f2f307723e */ /* 0x004fe200000000ff */
[----:B-1----:R-:W-:-:S04]  /*4b30*/  FFMA.FTZ R8, R50, c[0x0][0x2d0], -R0 ;  /* 0x0000b40032087a23 */ /* 0x002fc80000010800 */
[----:B------:R1:W-:Y:S02]  /*4b40*/  MUFU.EX2 R202, R8 ;  /* 0x0000000800ca7308 */ /* 0x0003e40000000800 */
[----:B------:R-:W-:Y:S01]  /*4b50*/  HMMA.16816.F32 R148, R4, R56, R128 ;  /* 0x000000380494723c */ /* 0x000fe20000001880 */
[----:B------:R-:W-:Y:S02]  /*4b60*/  IMAD.MOV.U32 R15, RZ, RZ, R152 ;  /* 0x000000ffff0f7224 */ /* 0x000fe400078e0098 */
[----:B------:R-:W-:Y:S02]  /*4b70*/  IMAD.MOV.U32 R14, RZ, RZ, R159 ;  /* 0x000000ffff0e7224 */ /* 0x000fe400078e009f */
[----:B-1----:R-:W-:-:S04]  /*4b80*/  FFMA.FTZ R8, R48, c[0x0][0x2d0], -R2 ;  /* 0x0000b40030087a23 */ /* 0x002fc80000010802 */
[----:B------:R1:W-:Y:S01]  /*4b90*/  MUFU.EX2 R187, R8 ;  /* 0x0000000800bb7308 */ /* 0x0003e20000000800 */
[C---:B------:R-:W-:Y:S08]  /*4ba0*/  HMMA.16816.F32 R188, R4.reuse, R60, R120 ;  /* 0x0000003c04bc723c */ /* 0x040ff00000001878 */
[----:B------:R-:W-:Y:S01]  /*4bb0*/  HMMA.16816.F32 R132, R4, R64, R132 ;  /* 0x000000400484723c */ /* 0x000fe20000001884 */
[----:B-1----:R-:W-:-:S07]  /*4bc0*/  FFMA.FTZ R8, R72, c[0x0][0x2d0], -R2 ;  /* 0x0000b40048087a23 */ /* 0x002fce0000010802 */
[C---:B------:R-:W-:Y:S01]  /*4bd0*/  HMMA.16816.F32 R164, R4.reuse, R68, R108 ;  /* 0x0000004404a4723c */ /* 0x040fe2000000186c */
[----:B------:R1:W2:Y:S07]  /*4be0*/  MUFU.EX2 R194, R8 ;  /* 0x0000000800c27308 */ /* 0x0002ae0000000800 */
[C---:B------:R-:W-:Y:S08]  /*4bf0*/  HMMA.16816.F32 R180, R4.reuse, R76, R96 ;  /* 0x0000004c04b4723c */ /* 0x040ff00000001860 */
[----:B------:R-:W-:Y:S01]  /*4c00*/  HMMA.16816.F32 R172, R4, R88, R84 ;  /* 0x0000005804ac723c */ /* 0x000fe20000001854 */
[----:B-1----:R-:W-:-:S07]  /*4c10*/  FFMA.FTZ R8, R73, c[0x0][0x2d0], -R2 ;  /* 0x0000b40049087a23 */ /* 0x002fce0000010802 */
[C---:B------:R-:W-:Y:S01]  /*4c20*/  HMMA.16816.F32 R120, R4.reuse, R66, R40 ;  /* 0x000000420478723c */ /* 0x040fe20000001828 */
[----:B------:R1:W-:Y:S07]  /*4c30*/  MUFU.EX2 R193, R8 ;  /* 0x0000000800c17308 */ /* 0x0003ee0000000800 */
[C---:B------:R-:W-:Y:S08]  /*4c40*/  HMMA.16816.F32 R160, R4.reuse, R58, R36 ;  /* 0x0000003a04a0723c */ /* 0x040ff00000001824 */
[----:B------:R-:W-:Y:S01]  /*4c50*/  HMMA.16816.F32 R152, R4, R62, R28 ;  /* 0x0000003e0498723c */ /* 0x000fe2000000181c */
[----:B-1----:R-:W-:-:S07]  /*4c60*/  FFMA.FTZ R8, R74, c[0x0][0x2d0], -R2 ;  /* 0x0000b4004a087a23 */ /* 0x002fce0000010802 */
[C---:B------:R-:W-:Y:S08]  /*4c70*/  HMMA.16816.F32 R168, R4.reuse, R70, R24 ;  /* 0x0000004604a8723c */ /* 0x040ff00000001818 */
[C---:B------:R-:W-:Y:S08]  /*4c80*/  HMMA.16816.F32 R156, R4.reuse, R78, R20 ;  /* 0x0000004e049c723c */ /* 0x040ff00000001814 */
[----:B------:R-:W-:Y:S07]  /*4c90*/  HMMA.16816.F32 R128, R4, R90, R16 ;  /* 0x0000005a0480723c */ /* 0x000fee0000001810 */
[----:B------:R-:W-:-:S02]  /*4ca0*/  F2FP.PACK_AB R4, R236, R239 ;  /* 0x000000efec04723e */ /* 0x000fc400000000ff */
[----:B------:R-:W-:Y:S02]  /*4cb0*/  F2FP.PACK_AB R6, R235, R237 ;  /* 0x000000edeb06723e */ /* 0x000fe400000000ff */
[----:B------:R-:W-:Y:S02]  /*4cc0*/  F2FP.PACK_AB R5, R205, R211 ;  /* 0x000000d3cd05723e */ /* 0x000fe400000000ff */
[----:B------:R-:W-:Y:S01]  /*4cd0*/  F2FP.PACK_AB R7, R209, R207 ;  /* 0x000000cfd107723e */ /* 0x000fe200000000ff */
[----:B------:R1:W4:Y:S06]  /*4ce0*/  MUFU.EX2 R192, R8 ;  /* 0x0000000800c07308 */ /* 0x00032c0000000800 */
        /* <DEDUP_REMOVED lines=17> */
[C---:B------:R-:W-:Y:S08]  /*4e00*/  HMMA.16816.F32 R72, R4.reuse, R118, RZ ;  /* 0x000000760448723c */ /* 0x040ff000000018ff */
[----:B------:R-:W-:Y:S07]  /*4e10*/  HMMA.16816.F32 R80, R4, R126, RZ ;  /* 0x0000007e0450723c */ /* 0x000fee00000018ff */
[----:B---3--:R-:W-:-:S02]  /*4e20*/  F2FP.PACK_AB R4, R204, R200 ;  /* 0x000000c8cc04723e */ /* 0x008fc400000000ff */
[----:B--2---:R-:W-:Y:S02]  /*4e30*/  F2FP.PACK_AB R5, R194, R187 ;  /* 0x000000bbc205723e */ /* 0x004fe400000000ff */
[----:B------:R-:W-:Y:S02]  /*4e40*/  F2FP.PACK_AB R6, R202, R203 ;  /* 0x000000cbca06723e */ /* 0x000fe400000000ff */
[----:B----4-:R-:W-:-:S07]  /*4e50*/  F2FP.PACK_AB R7, R192, R193 ;  /* 0x000000c1c007723e */ /* 0x010fce00000000ff */
[C---:B------:R-:W-:Y:S07]  /*4e60*/  HMMA.16816.F32 R124, R4.reuse, R64, R44 ;  /* 0x00000040047c723c */ /* 0x040fee000000182c */
[----:B------:R-:W-:Y:S02]  /*4e70*/  IMAD.MOV.U32 R64, RZ, RZ, R179 ;  /* 0x000000ffff407224 */ /* 0x000fe400078e00b3 */
[----:B------:R1:W-:Y:S01]  /*4e80*/  MUFU.EX2 R179, R8 ;  /* 0x0000000800b37308 */ /* 0x0003e20000000800 */
[C---:B------:R-:W-:Y:S01]  /*4e90*/  HMMA.16816.F32 R108, R4.reuse, R60, R28 ;  /* 0x0000003c046c723c */ /* 0x040fe2000000181c */
[----:B------:R-:W-:Y:S06]  /*4ea0*/  LDSM.16.MT88.4 R28, [R214+0x800] ;  /* 0x00080000d61c783b */ /* 0x000fec0000004200 */
[----:B------:R-:W-:Y:S01]  /*4eb0*/  IMAD.MOV.U32 R61, RZ, RZ, R178 ;  /* 0x000000ffff3d7224 */ /* 0x000fe200078e00b2 */
[----:B------:R-:W-:Y:S01]  /*4ec0*/  HMMA.16816.F32 R112, R4, R56, R32 ;  /* 0x000000380470723c */ /* 0x000fe20000001820 */
[----:B------:R-:W2:Y:S01]  /*4ed0*/  LDSM.16.MT88.4 R32, [R213+0x800] ;  /* 0x00080000d520783b */ /* 0x000ea20000004200 */
[----:B-1----:R-:W-:-:S04]  /*4ee0*/  FFMA.FTZ R8, R146, c[0x0][0x2d0], -R12 ;  /* 0x0000b40092087a23 */ /* 0x002fc8000001080c */
[----:B------:R1:W-:Y:S01]  /*4ef0*/  MUFU.EX2 R178, R8 ;  /* 0x0000000800b27308 */ /* 0x0003e20000000800 */
[----:B------:R-:W-:Y:S01]  /*4f00*/  IMAD.MOV.U32 R60, RZ, RZ, R177 ;  /* 0x000000ffff3c7224 */ /* 0x000fe200078e00b1 */
[----:B------:R-:W-:Y:S01]  /*4f10*/  HMMA.16816.F32 R84, R4, R88, R24 ;  /* 0x000000580454723c */ /* 0x000fe20000001818 */
[----:B------:R-:W3:Y:S01]  /*4f20*/  LDSM.16.MT88.4 R24, [R213+0x1800] ;  /* 0x00180000d518783b */ /* 0x000ee20000004200 */
[----:B-1----:R-:W-:-:S06]  /*4f30*/  FFMA.FTZ R8, R138, c[0x0][0x2d0], -R3 ;  /* 0x0000b4008a087a23 */ /* 0x002fcc0000010803 */
[C---:B------:R-:W-:Y:S01]  /*4f40*/  HMMA.16816.F32 R92, R4.reuse, R68, R20 ;  /* 0x00000044045c723c */ /* 0x040fe20000001814 */
[----:B------:R-:W-:Y:S01]  /*4f50*/  FFMA.FTZ R13, R140, c[0x0][0x2d0], -R0 ;  /* 0x0000b4008c0d7a23 */ /* 0x000fe20000010800 */
[----:B------:R-:W1:Y:S01]  /*4f60*/  LDSM.16.MT88.4 R20, [R214+0x1800] ;  /* 0x00180000d614783b */ /* 0x000e620000004200 */
[----:B------:R4:W-:Y:S04]  /*4f70*/  MUFU.EX2 R177, R8 ;  /* 0x0000000800b17308 */ /* 0x0009e80000000800 */
[----:B-----5:R-:W-:Y:S01]  /*4f80*/  IMAD.MOV.U32 R69, RZ, RZ, R176 ;  /* 0x000000ffff457224 */ /* 0x020fe200078e00b0 */
[----:B------:R-:W-:Y:S01]  /*4f90*/  HMMA.16816.F32 R52, R4, R66, R52 ;  /* 0x000000420434723c */ /* 0x000fe20000001834 */
[----:B----4-:R-:W-:-:S04]  /*4fa0*/  FFMA.FTZ R8, R141, c[0x0][0x2d0], -R3 ;  /* 0x0000b4008d087a23 */ /* 0x010fc80000010803 */
[----:B------:R4:W1:Y:S02]  /*4fb0*/  MUFU.EX2 R176, R8 ;  /* 0x0000000800b07308 */ /* 0x0008640000000800 */
[----:B----4-:R-:W-:-:S06]  /*4fc0*/  FFMA.FTZ R8, R144, c[0x0][0x2d0], -R3 ;  /* 0x0000b40090087a23 */ /* 0x010fcc0000010803 */
[----:B------:R4:W-:Y:S01]  /*4fd0*/  MUFU.EX2 R67, R8 ;  /* 0x0000000800437308 */ /* 0x0009e20000000800 */
[----:B------:R-:W-:Y:S01]  /*4fe0*/  HMMA.16816.F32 R56, R4, R58, R48 ;  /* 0x0000003a0438723c */ /* 0x000fe20000001830 */
[----:B----4-:R-:W-:-:S06]  /*4ff0*/  FFMA.FTZ R8, R147, c[0x0][0x2d0], -R3 ;  /* 0x0000b40093087a23 */ /* 0x010fcc0000010803 */
[----:B------:R4:W1:Y:S01]  /*5000*/  MUFU.EX2 R100, R8 ;  /* 0x0000000800647308 */ /* 0x0008620000000800 */
[C---:B------:R-:W-:Y:S01]  /*5010*/  HMMA.16816.F32 R96, R4.reuse, R76, R16 ;  /* 0x0000004c0460723c */ /* 0x040fe20000001810 */
[----:B------:R-:W2:Y:S07]  /*5020*/  LDSM.16.MT88.4 R16, [R213+0x2800] ;  /* 0x00280000d510783b */ /* 0x000eae0000004200 */
[C---:B------:R-:W-:Y:S01]  /*5030*/  HMMA.16816.F32 R40, R4.reuse, R62, R40 ;  /* 0x0000003e0428723c */ /* 0x040fe20000001828 */
[----:B------:R1:W-:Y:S01]  /*5040*/  MUFU.EX2 R65, R13 ;  /* 0x0000000d00417308 */ /* 0x0003e20000000800 */
[----:B----4-:R-:W4:Y:S06]  /*5050*/  LDSM.16.MT88.4 R8, [R214+0x2800] ;  /* 0x00280000d608783b */ /* 0x010f2c0000004200 */
[C---:B------:R-:W-:Y:S08]  /*5060*/  HMMA.16816.F32 R36, R4.reuse, R70, R36 ;  /* 0x000000460424723c */ /* 0x040ff00000001824 */
[----:B------:R-:W-:Y:S01]  /*5070*/  HMMA.16816.F32 R44, R4, R78, R72 ;  /* 0x0000004e042c723c */ /* 0x000fe20000001848 */
[----:B-1----:R-:W-:-:S02]  /*5080*/  FFMA.FTZ R13, R143, c[0x0][0x2d0], -R0 ;  /* 0x0000b4008f0d7a23 */ /* 0x002fc40000010800 */
[----:B------:R-:W-:Y:S05]  /*5090*/  LDSM.16.MT88.4 R140, [R214+0xc00] ;  /* 0x000c0000d68c783b */ /* 0x000fea0000004200 */
[----:B------:R-:W-:Y:S01]  /*50a0*/  HMMA.16816.F32 R48, R4, R90, R80 ;  /* 0x0000005a0430723c */ /* 0x000fe20000001850 */
[----:B------:R1:W-:Y:S01]  /*50b0*/  MUFU.EX2 R66, R13 ;  /* 0x0000000d00427308 */ /* 0x0003e20000000800 */
[----:B------:R-:W-:Y:S05]  /*50c0*/  LDSM.16.MT88.4 R80, [R213+0x2c00] ;  /* 0x002c0000d550783b */ /* 0x000fea0000004200 */
[----:B------:R-:W-:Y:S01]  /*50d0*/  FFMA.FTZ R4, R137, c[0x0][0x2d0], -R0 ;  /* 0x0000b40089047a23 */ /* 0x000fe20000010800 */
[----:B------:R-:W-:-:S02]  /*50e0*/  F2FP.PACK_AB R5, R176, R177 ;  /* 0x000000b1b005723e */ /* 0x000fc400000000ff */
[----:B------:R-:W-:Y:S01]  /*50f0*/  F2FP.PACK_AB R6, R178, R179 ;  /* 0x000000b3b206723e */ /* 0x000fe200000000ff */
[----:B------:R2:W2:Y:S01]  /*5100*/  MUFU.EX2 R63, R4 ;  /* 0x00000004003f7308 */ /* 0x0004a20000000800 */
[----:B------:R-:W-:Y:S01]  /*5110*/  F2FP.PACK_AB R7, R100, R67 ;  /* 0x000000436407723e */ /* 0x000fe200000000ff */
[----:B-1----:R-:W-:Y:S02]  /*5120*/  FFMA.FTZ R13, R106, c[0x0][0x2d0], -R2 ;  /* 0x0000b4006a0d7a23 */ /* 0x002fe40000010802 */
[----:B------:R-:W-:-:S04]  /*5130*/  IMAD.MOV.U32 R106, RZ, RZ, R60 ;  /* 0x000000ffff6a7224 */ /* 0x000fc800078e003c */
[----:B------:R1:W-:Y:S01]  /*5140*/  MUFU.EX2 R60, R13 ;  /* 0x0000000d003c7308 */ /* 0x0003e20000000800 */
[----:B--2---:R-:W-:-:S07]  /*5150*/  F2FP.PACK_AB R4, R184, R185 ;  /* 0x000000b9b804723e */ /* 0x004fce00000000ff */
[----:B------:R-:W-:Y:S01]  /*5160*/  HMMA.16816.F32 R116, R4, R32, R132 ;  /* 0x000000200474723c */ /* 0x000fe20000001884 */
[----:B-1----:R-:W-:-:S07]  /*5170*/  FFMA.FTZ R13, R136, c[0x0][0x2d0], -R2 ;  /* 0x0000b400880d7a23 */ /* 0x002fce0000010802 */
[C---:B------:R-:W-:Y:S08]  /*5180*/  HMMA.16816.F32 R132, R4.reuse, R28, R148 ;  /* 0x0000001c0484723c */ /* 0x040ff00000001894 */
[----:B---3--:R-:W-:Y:S07]  /*5190*/  HMMA.16816.F32 R148, R4, R24, R188 ;  /* 0x000000180494723c */ /* 0x008fee00000018bc */
[----:B------:R-:W-:-:S02]  /*51a0*/  IMAD.MOV.U32 R190, RZ, RZ, R61 ;  /* 0x000000ffffbe7224 */ /* 0x000fc400078e003d */
[----:B------:R1:W2:Y:S01]  /*51b0*/  MUFU.EX2 R61, R13 ;  /* 0x0000000d003d7308 */ /* 0x0002a20000000800 */
[----:B------:R-:W-:Y:S02]  /*51c0*/  IMAD.MOV.U32 R189, RZ, RZ, R64 ;  /* 0x000000ffffbd7224 */ /* 0x000fe400078e0040 */
[----:B-1----:R-:W-:-:S05]  /*51d0*/  FFMA.FTZ R13, R107, c[0x0][0x2d0], -R2 ;  /* 0x0000b4006b0d7a23 */ /* 0x002fca0000010802 */
[----:B------:R1:W-:Y:S02]  /*51e0*/  MUFU.EX2 R62, R13 ;  /* 0x0000000d003e7308 */ /* 0x0003e40000000800 */
[----:B-1----:R-:W-:-:S06]  /*51f0*/  FFMA.FTZ R13, R101, c[0x0][0x2d0], -R2 ;  /* 0x0000b400650d7a23 */ /* 0x002fcc0000010802 */
[----:B------:R1:W3:Y:S01]  /*5200*/  MUFU.EX2 R64, R13 ;  /* 0x0000000d00407308 */ /* 0x0002e20000000800 */
[C---:B------:R-:W-:Y:S08]  /*5210*/  HMMA.16816.F32 R164, R4.reuse, R20, R164 ;  /* 0x0000001404a4723c */ /* 0x040ff000000018a4 */
[C---:B------:R-:W-:Y:S08]  /*5220*/  HMMA.16816.F32 R72, R4.reuse, R16, R180 ;  /* 0x000000100448723c */ /* 0x040ff000000018b4 */
[C---:B----4-:R-:W-:Y:S01]  /*5230*/  HMMA.16816.F32 R88, R4.reuse, R8, R172 ;  /* 0x000000080458723c */ /* 0x050fe200000018ac */
[----:B-1----:R-:W-:Y:S01]  /*5240*/  FFMA.FTZ R13, R231, c[0x0][0x2d0], -R12 ;  /* 0x0000b400e70d7a23 */ /* 0x002fe2000001080c */
[----:B------:R-:W-:Y:S06]  /*5250*/  LDSM.16.MT88.4 R172, [R214+0x1c00] ;  /* 0x001c0000d6ac783b */ /* 0x000fec0000004200 */
[C---:B------:R-:W-:Y:S08]  /*5260*/  HMMA.16816.F32 R120, R4.reuse, R34, R120 ;  /* 0x000000220478723c */ /* 0x040ff00000001878 */
[C---:B------:R-:W-:Y:S08]  /*5270*/  HMMA.16816.F32 R136, R4.reuse, R30, R160 ;  /* 0x0000001e0488723c */ /* 0x040ff000000018a0 */
[C---:B------:R-:W-:Y:S08]  /*5280*/  HMMA.16816.F32 R152, R4.reuse, R26, R152 ;  /* 0x0000001a0498723c */ /* 0x040ff00000001898 */
[C---:B------:R-:W-:Y:S08]  /*5290*/  HMMA.16816.F32 R168, R4.reuse, R22, R168 ;  /* 0x0000001604a8723c */ /* 0x040ff000000018a8 */
[C---:B------:R-:W-:Y:S08]  /*52a0*/  HMMA.16816.F32 R76, R4.reuse, R18, R156 ;  /* 0x00000012044c723c */ /* 0x040ff0000000189c */
[----:B------:R-:W-:Y:S01]  /*52b0*/  HMMA.16816.F32 R144, R4, R10, R128 ;  /* 0x0000000a0490723c */ /* 0x000fe20000001880 */
[----:B------:R-:W-:Y:S01]  /*52c0*/  IMAD.MOV.U32 R191, RZ, RZ, R69 ;  /* 0x000000ffffbf7224 */ /* 0x000fe200078e0045 */
[----:B------:R-:W-:Y:S05]  /*52d0*/  LDSM.16.MT88.4 R156, [R213+0x1c00] ;  /* 0x001c0000d59c783b */ /* 0x000fea0000004200 */
[----:B------:R-:W-:-:S02]  /*52e0*/  F2FP.PACK_AB R4, R63, R186 ;  /* 0x000000ba3f04723e */ /* 0x000fc400000000ff */
[----:B--2---:R-:W-:Y:S02]  /*52f0*/  F2FP.PACK_AB R5, R61, R60 ;  /* 0x0000003c3d05723e */ /* 0x004fe400000000ff */
[----:B------:R-:W-:Y:S02]  /*5300*/  F2FP.PACK_AB R6, R66, R65 ;  /* 0x000000414206723e */ /* 0x000fe400000000ff */
[----:B---3--:R-:W-:-:S07]  /*5310*/  F2FP.PACK_AB R7, R64, R62 ;  /* 0x0000003e4007723e */ /* 0x008fce00000000ff */
[C---:B------:R-:W-:Y:S01]  /*5320*/  HMMA.16816.F32 R128, R4.reuse, R28, R112 ;  /* 0x0000001c0480723c */ /* 0x040fe20000001870 */
[----:B------:R1:W-:Y:S07]  /*5330*/  MUFU.EX2 R28, R13 ;  /* 0x0000000d001c7308 */ /* 0x0003ee0000000800 */
[----:B------:R-:W-:Y:S01]  /*5340*/  HMMA.16816.F32 R56, R4, R30, R56 ;  /* 0x0000001e0438723c */ /* 0x000fe20000001838 */
[----:B-1----:R-:W-:-:S04]  /*5350*/  FFMA.FTZ R13, R233, c[0x0][0x2d0], -R12 ;  /* 0x0000b400e90d7a23 */ /* 0x002fc8000001080c */
[----:B------:R1:W2:Y:S03]  /*5360*/  MUFU.EX2 R30, R13 ;  /* 0x0000000d001e7308 */ /* 0x0002a60000000800 */
[----:B------:R-:W-:Y:S01]  /*5370*/  HMMA.16816.F32 R108, R4, R24, R108 ;  /* 0x00000018046c723c */ /* 0x000fe2000000186c */
[--C-:B-1----:R-:W-:Y:S02]  /*5380*/  FFMA.FTZ R13, R234, c[0x0][0x2d0], -R12.reuse ;  /* 0x0000b400ea0d7a23 */ /* 0x102fe4000001080c */
[----:B------:R-:W-:-:S04]  /*5390*/  FFMA.FTZ R12, R238, c[0x0][0x2d0], -R12 ;  /* 0x0000b400ee0c7a23 */ /* 0x000fc8000001080c */
[----:B------:R1:W-:Y:S01]  /*53a0*/  MUFU.EX2 R25, R12 ;  /* 0x0000000c00197308 */ /* 0x0003e20000000800 */
[----:B------:R-:W-:Y:S01]  /*53b0*/  HMMA.16816.F32 R160, R4, R20, R92 ;  /* 0x0000001404a0723c */ /* 0x000fe2000000185c */
[----:B-1----:R-:W-:-:S06]  /*53c0*/  FFMA.FTZ R12, R208, c[0x0][0x2d0], -R3 ;  /* 0x0000b400d00c7a23 */ /* 0x002fcc0000010803 */
[----:B------:R1:W-:Y:S01]  /*53d0*/  MUFU.EX2 R24, R12 ;  /* 0x0000000c00187308 */ /* 0x0003e20000000800 */
[----:B------:R-:W-:Y:S01]  /*53e0*/  HMMA.16816.F32 R44, R4, R18, R44 ;  /* 0x00000012042c723c */ /* 0x000fe2000000182c */
[----:B-1----:R-:W-:-:S06]  /*53f0*/  FFMA.FTZ R12, R229, c[0x0][0x2d0], -R3 ;  /* 0x0000b400e50c7a23 */ /* 0x002fcc0000010803 */
[----:B------:R1:W3:Y:S01]  /*5400*/  MUFU.EX2 R21, R12 ;  /* 0x0000000c00157308 */ /* 0x0002e20000000800 */
[----:B------:R-:W-:Y:S01]  /*5410*/  HMMA.16816.F32 R68, R4, R16, R96 ;  /* 0x000000100444723c */ /* 0x000fe20000001860 */
[--C-:B-1----:R-:W-:Y:S02]  /*5420*/  FFMA.FTZ R12, R230, c[0x0][0x2d0], -R3.reuse ;  /* 0x0000b400e60c7a23 */ /* 0x102fe40000010803 */
[----:B------:R-:W-:-:S04]  /*5430*/  FFMA.FTZ R3, R232, c[0x0][0x2d0], -R3 ;  /* 0x0000b400e8037a23 */ /* 0x000fc80000010803 */
[----:B------:R1:W-:Y:S02]  /*5440*/  MUFU.EX2 R20, R3 ;  /* 0x0000000300147308 */ /* 0x0003e40000000800 */
[----:B-1----:R-:W-:-:S06]  /*5450*/  FFMA.FTZ R3, R199, c[0x0][0x2d0], -R0 ;  /* 0x0000b400c7037a23 */ /* 0x002fcc0000010800 */
[----:B------:R1:W-:Y:S01]  /*5460*/  MUFU.EX2 R19, R3 ;  /* 0x0000000300137308 */ /* 0x0003e20000000800 */
[----:B------:R-:W-:Y:S01]  /*5470*/  HMMA.16816.F32 R36, R4, R22, R36 ;  /* 0x000000160424723c */ /* 0x000fe20000001824 */
[----:B-1----:R-:W-:-:S06]  /*5480*/  FFMA.FTZ R3, R196, c[0x0][0x2d0], -R0 ;  /* 0x0000b400c4037a23 */ /* 0x002fcc0000010800 */
[----:B------:R1:W-:Y:S01]  /*5490*/  MUFU.EX2 R16, R3 ;  /* 0x0000000300107308 */ /* 0x0003e20000000800 */
[----:B------:R-:W-:Y:S01]  /*54a0*/  HMMA.16816.F32 R180, R4, R32, R124 ;  /* 0x0000002004b4723c */ /* 0x000fe2000000187c */
[----:B------:R-:W-:-:S07]  /*54b0*/  IMAD.MOV.U32 R107, RZ, RZ, R15 ;  /* 0x000000ffff6b7224 */ /* 0x000fce00078e000f */
[C---:B------:R-:W-:Y:S01]  /*54c0*/  HMMA.16816.F32 R52, R4.reuse, R34, R52 ;  /* 0x000000220434723c */ /* 0x040fe20000001834 */
[----:B------:R-:W-:Y:S07]  /*54d0*/  MUFU.EX2 R22, R12 ;  /* 0x0000000c00167308 */ /* 0x000fee0000000800 */
[----:B------:R-:W-:Y:S01]  /*54e0*/  HMMA.16816.F32 R40, R4, R26, R40 ;  /* 0x0000001a0428723c */ /* 0x000fe20000001828 */
[--C-:B-1----:R-:W-:Y:S01]  /*54f0*/  FFMA.FTZ R3, R206, c[0x0][0x2d0], -R0.reuse ;  /* 0x0000b400ce037a23 */ /* 0x102fe20000010800 */
[----:B------:R-:W1:Y:S01]  /*5500*/  MUFU.EX2 R29, R13 ;  /* 0x0000000d001d7308 */ /* 0x000e620000000800 */
[----:B------:R-:W-:-:S05]  /*5510*/  FFMA.FTZ R0, R210, c[0x0][0x2d0], -R0 ;  /* 0x0000b400d2007a23 */ /* 0x000fca0000010800 */
[C---:B------:R-:W-:Y:S08]  /*5520*/  HMMA.16816.F32 R84, R4.reuse, R8, R84 ;  /* 0x000000080454723c */ /* 0x040ff00000001854 */
[----:B------:R-:W-:Y:S01]  /*5530*/  HMMA.16816.F32 R48, R4, R10, R48 ;  /* 0x0000000a0430723c */ /* 0x000fe20000001830 */
[----:B------:R4:W-:Y:S01]  /*5540*/  MUFU.EX2 R17, R0 ;  /* 0x0000000000117308 */ /* 0x0009e20000000800 */
[----:B------:R-:W1:Y:S01]  /*5550*/  LDSM.16.MT88.4 R4, [R214+0x2c00] ;  /* 0x002c0000d604783b */ /* 0x000e620000004200 */
[----:B------:R-:W-:Y:S01]  /*5560*/  IMAD.MOV.U32 R188, RZ, RZ, R14 ;  /* 0x000000ffffbc7224 */ /* 0x000fe200078e000e */
[----:B--2---:R-:W-:-:S02]  /*5570*/  F2FP.PACK_AB R92, R30, R28 ;  /* 0x0000001c1e5c723e */ /* 0x004fc400000000ff */
[----:B---3--:R-:W-:Y:S01]  /*5580*/  F2FP.PACK_AB R93, R21, R24 ;  /* 0x00000018155d723e */ /* 0x008fe200000000ff */
[----:B------:R-:W2:Y:S01]  /*5590*/  LDSM.16.MT88.4 R124, [R213+0xc00] ;  /* 0x000c0000d57c783b */ /* 0x000ea20000004200 */
[----:B----4-:R-:W-:-:S04]  /*55a0*/  FFMA.FTZ R0, R195, c[0x0][0x2d0], -R2 ;  /* 0x0000b400c3007a23 */ /* 0x010fc80000010802 */
[----:B------:R3:W-:Y:S02]  /*55b0*/  MUFU.EX2 R12, R0 ;  /* 0x00000000000c7308 */ /* 0x0007e40000000800 */
[----:B---3--:R-:W-:-:S06]  /*55c0*/  FFMA.FTZ R0, R197, c[0x0][0x2d0], -R2 ;  /* 0x0000b400c5007a23 */ /* 0x008fcc0000010802 */
[----:B------:R3:W4:Y:S02]  /*55d0*/  MUFU.EX2 R13, R0 ;  /* 0x00000000000d7308 */ /* 0x0007240000000800 */
[--C-:B---3--:R-:W-:Y:S02]  /*55e0*/  FFMA.FTZ R0, R198, c[0x0][0x2d0], -R2.reuse ;  /* 0x0000b400c6007a23 */ /* 0x108fe40000010802 */
[----:B------:R-:W-:-:S04]  /*55f0*/  FFMA.FTZ R2, R201, c[0x0][0x2d0], -R2 ;  /* 0x0000b400c9027a23 */ /* 0x000fc80000010802 */
[----:B------:R3:W-:Y:S08]  /*5600*/  MUFU.EX2 R15, R2 ;  /* 0x00000002000f7308 */ /* 0x0007f00000000800 */
[----:B------:R1:W-:Y:S01]  /*5610*/  MUFU.EX2 R14, R0 ;  /* 0x00000000000e7308 */ /* 0x0003e20000000800 */
[----:B---3--:R-:W-:-:S07]  /*5620*/  @P2 IMAD.HI.U32 R2, R107, c[0x0][0x2c8], RZ ;  /* 0x0000b2006b022a27 */ /* 0x008fce00078e00ff */
[----:B------:R3:W2:Y:S01]  /*5630*/  MUFU.EX2 R18, R3 ;  /* 0x0000000300127308 */ /* 0x0006a20000000800 */
[----:B-1----:R-:W-:Y:S01]  /*5640*/  IMAD.MOV.U32 R0, RZ, RZ, R107 ;  /* 0x000000ffff007224 */ /* 0x002fe200078e006b */
[----:B------:R-:W-:Y:S01]  /*5650*/  @P2 SHF.R.U32.HI R0, RZ, c[0x0][0x2cc], R2 ;  /* 0x0000b300ff002a19 */ /* 0x000fe20000011602 */
[----:B------:R-:W-:-:S05]  /*5660*/  IMAD.MOV.U32 R2, RZ, RZ, c[0x0][0x168] ;  /* 0x00005a00ff027624 */ /* 0x000fca00078e00ff */
[----:B------:R-:W-:-:S04]  /*5670*/  IADD3 R0, R0, c[0x0][0x1d0], -R2 ;  /* 0x0000740000007a10 */ /* 0x000fc80007ffe802 */
[----:B------:R-:W-:Y:S01]  /*5680*/  SHF.R.S32.HI R2, RZ, 0x1f, R0 ;  /* 0x0000001fff027819 */ /* 0x000fe20000011400 */
[----:B------:R-:W-:-:S03]  /*5690*/  FADD.FTZ R8, R211, R205 ;  /* 0x000000cdd3087221 */ /* 0x000fc60000010000 */
[----:B------:R-:W-:Y:S01]  /*56a0*/  LEA.HI R23, R2, R0, RZ, 0x6 ;  /* 0x0000000002177211 */ /* 0x000fe200078f30ff */
[----:B------:R-:W-:Y:S02]  /*56b0*/  FADD.FTZ R0, R239, R236 ;  /* 0x000000ecef007221 */ /* 0x000fe40000010000 */
[----:B---3--:R-:W-:Y:S01]  /*56c0*/  FADD.FTZ R3, R189, R188 ;  /* 0x000000bcbd037221 */ /* 0x008fe20000010000 */
[----:B------:R-:W-:Y:S01]  /*56d0*/  F2FP.PACK_AB R94, R25, R29 ;  /* 0x0000001d195e723e */ /* 0x000fe200000000ff */
[----:B------:R-:W-:Y:S01]  /*56e0*/  FADD.FTZ R2, R251, R249 ;  /* 0x000000f9fb027221 */ /* 0x000fe20000010000 */
[----:B------:R-:W-:Y:S01]  /*56f0*/  F2FP.PACK_AB R95, R20, R22 ;  /* 0x00000016145f723e */ /* 0x000fe200000000ff */
[----:B------:R-:W-:Y:S01]  /*5700*/  FADD.FTZ R0, R237, R0 ;  /* 0x00000000ed007221 */ /* 0x000fe20000010000 */
[----:B------:R-:W-:Y:S01]  /*5710*/  F2FP.PACK_AB R96, R16, R19 ;  /* 0x000000131060723e */ /* 0x000fe200000000ff */
[----:B------:R-:W-:Y:S01]  /*5720*/  FADD.FTZ R11, R207, R8 ;  /* 0x00000008cf0b7221 */ /* 0x000fe20000010000 */
[----:B----4-:R-:W-:-:S02]  /*5730*/  F2FP.PACK_AB R97, R13, R12 ;  /* 0x0000000c0d61723e */ /* 0x010fc400000000ff */
[----:B--2---:R-:W-:Y:S02]  /*5740*/  F2FP.PACK_AB R98, R17, R18 ;  /* 0x000000121162723e */ /* 0x004fe400000000ff */
[----:B------:R-:W-:Y:S01]  /*5750*/  F2FP.PACK_AB R99, R15, R14 ;  /* 0x0000000e0f63723e */ /* 0x000fe200000000ff */
[----:B------:R-:W-:Y:S02]  /*5760*/  FADD.FTZ R10, R252, R3 ;  /* 0x00000003fc0a7221 */ /* 0x000fe40000010000 */
[----:B------:R-:W-:Y:S02]  /*5770*/  FADD.FTZ R9, R248, R2 ;  /* 0x00000002f8097221 */ /* 0x000fe40000010000 */
[----:B------:R-:W-:Y:S02]  /*5780*/  FADD.FTZ R8, R235, R0 ;  /* 0x00000000eb087221 */ /* 0x000fe40000010000 */
[----:B------:R-:W-:Y:S01]  /*5790*/  FADD.FTZ R3, R209, R11 ;  /* 0x0000000bd1037221 */ /* 0x000fe20000010000 */
[----:B------:R-:W-:Y:S01]  /*57a0*/  HMMA.16816.F32 R88, R92, R4, R88 ;  /* 0x000000045c58723c */ /* 0x000fe20000001858 */
[----:B------:R-:W-:-:S02]  /*57b0*/  FADD.FTZ R2, R190, R10 ;  /* 0x0000000abe027221 */ /* 0x000fc40000010000 */
[----:B------:R-:W-:Y:S02]  /*57c0*/  FADD.FTZ R0, R250, R9 ;  /* 0x00000009fa007221 */ /* 0x000fe40000010000 */
[----:B------:R-:W-:-:S03]  /*57d0*/  FADD.FTZ R3, R187, R3 ;  /* 0x00000003bb037221 */ /* 0x000fc60000010000 */
[----:B------:R-:W-:Y:S01]  /*57e0*/  HMMA.16816.F32 R84, R96, R4, R84 ;  /* 0x000000046054723c */ /* 0x000fe20000001854 */
[----:B------:R-:W-:-:S06]  /*57f0*/  FADD.FTZ R3, R194, R3 ;  /* 0x00000003c2037221 */ /* 0x000fcc0000010000 */
        /* <DEDUP_REMOVED lines=34> */
[----:B------:R-:W-:Y:S01]  /*5a20*/  SHF.R.S32.HI R5, RZ, 0x6, R23 ;  /* 0x00000006ff057819 */ /* 0x000fe20000011417 */
[----:B------:R-:W-:Y:S02]  /*5a30*/  FADD.FTZ R3, R16, R3 ;  /* 0x0000000310037221 */ /* 0x000fe40000010000 */
[----:B------:R-:W-:Y:S01]  /*5a40*/  FADD.FTZ R2, R13, R2 ;  /* 0x000000020d027221 */ /* 0x000fe20000010000 */
[----:B------:R-:W-:Y:S01]  /*5a50*/  IMNMX R5, R106, R5, !PT ;  /* 0x000000056a057217 */ /* 0x000fe20007800200 */
[----:B------:R-:W-:Y:S01]  /*5a60*/  FADD.FTZ R0, R30, R0 ;  /* 0x000000001e007221 */ /* 0x000fe20000010000 */
[----:B------:R-:W-:Y:S01]  /*5a70*/  IADD3 R204, R191, -0x2, RZ ;  /* 0xfffffffebfcc7810 */ /* 0x000fe20007ffe0ff */
[----:B------:R-:W-:-:S02]  /*5a80*/  FADD.FTZ R4, R21, R4 ;  /* 0x0000000415047221 */ /* 0x000fc40000010000 */
[----:B------:R-:W-:Y:S02]  /*5a90*/  FADD.FTZ R3, R18, R3 ;  /* 0x0000000312037221 */ /* 0x000fe40000010000 */
[----:B------:R-:W-:Y:S01]  /*5aa0*/  FADD.FTZ R2, R14, R2 ;  /* 0x000000020e027221 */ /* 0x000fe20000010000 */
[----:B------:R1:W-:Y:S01]  /*5ab0*/  STL [R1+0x38], R5 ;  /* 0x0000380501007387 */ /* 0x0003e20000100800 */
[----:B------:R-:W-:Y:S01]  /*5ac0*/  FADD.FTZ R0, R29, R0 ;  /* 0x000000001d007221 */ /* 0x000fe20000010000 */
[----:B------:R-:W-:Y:S01]  /*5ad0*/  ISETP.GE.AND P0, PT, R204, R5, PT ;  /* 0x00000005cc00720c */ /* 0x000fe20003f06270 */
[----:B------:R-:W-:Y:S02]  /*5ae0*/  FADD.FTZ R4, R22, R4 ;  /* 0x0000000416047221 */ /* 0x000fe40000010000 */
[----:B-1----:R-:W-:Y:S02]  /*5af0*/  FADD.FTZ R5, R17, R3 ;  /* 0x0000000311057221 */ /* 0x002fe40000010000 */
[----:B------:R-:W-:-:S02]  /*5b00*/  FADD.FTZ R3, R15, R2 ;  /* 0x000000020f037221 */ /* 0x000fc40000010000 */
[----:B------:R-:W-:Y:S02]  /*5b10*/  FADD.FTZ R2, R25, R0 ;  /* 0x0000000019027221 */ /* 0x000fe40000010000 */
[----:B------:R-:W-:Y:S01]  /*5b20*/  FADD.FTZ R0, R20, R4 ;  /* 0x0000000414007221 */ /* 0x000fe20000010000 */
[----:B------:R1:W-:Y:S04]  /*5b30*/  STL [R1+0x20], R5 ;  /* 0x0000200501007387 */ /* 0x0003e80000100800 */
[----:B------:R1:W-:Y:S04]  /*5b40*/  STL [R1+0x24], R3 ;  /* 0x0000240301007387 */ /* 0x0003e80000100800 */
[----:B------:R1:W-:Y:S04]  /*5b50*/  STL [R1+0x2c], R0 ;  /* 0x00002c0001007387 */ /* 0x0003e80000100800 */
[----:B------:R1:W-:Y:S01]  /*5b60*/  STL [R1+0x28], R2 ;  /* 0x0000280201007387 */ /* 0x0003e20000100800 */
        /* <DEDUP_REMOVED lines=10> */
[----:B------:R-:W-:Y:S08]  /*5c10*/  HMMA.16816.F32 R92, R92, R6, R144 ;  /* 0x000000065c5c723c */ /* 0x000ff00000001890 */
        /* <DEDUP_REMOVED lines=11> */
[----:B------:R-:W-:Y:S01]  /*5cd0*/  @!UPT UIADD3 URZ, URZ, URZ, URZ ;  /* 0x0000003f3f3ff290 */ /* 0x000fe2000fffe03f */
[----:B------:R-:W-:Y:S11]  /*5ce0*/  @!P0 BRA `(.L_x_1010) ;  /* 0x000047d000008947 */ /* 0x000ff60003800000 */
[----:B-1----:R-:W-:Y:S01]  /*5cf0*/  MOV R106, R104 ;  /* 0x00000068006a7202 */ /* 0x002fe20000000f00 */
[----:B------:R-:W-:Y:S01]  /*5d00*/  IMAD.MOV.U32 R108, RZ, RZ, R102 ;  /* 0x000000ffff6c7224 */ /* 0x000fe200078e0066 */
[----:B------:R-:W-:Y:S01]  /*5d10*/  MOV R100, R105 ;  /* 0x0000006900647202 */ /* 0x000fe20000000f00 */
[----:B------:R-:W-:Y:S01]  /*5d20*/  IMAD.MOV.U32 R229, RZ, RZ, R204 ;  /* 0x000000ffffe57224 */ /* 0x000fe200078e00cc */
[----:B------:R-:W-:-:S07]  /*5d30*/  MOV R107, R103 ;  /* 0x00000067006b7202 */ /* 0x000fce0000000f00 */
.L_x_1011:
[----:B------:R-:W2:Y:S01]  /*5d40*/  LDL R235, [R1+0x1c] ;  /* 0x00001c0001eb7983 */ /* 0x000ea20000100800 */
[----:B------:R-:W-:Y:S04]  /*5d50*/  DEPBAR.LE SB0, 0x0 ;  /* 0x000080000000791a */ /* 0x000fe80000000000 */
[----:B------:R-:W3:Y:S01]  /*5d60*/  LDL.64 R206, [R1+0x10] ;  /* 0x0000100001ce7983 */ /* 0x000ee20000100a00 */
[----:B------:R-:W-:Y:S05]  /*5d70*/  WARPSYNC 0xffffffff ;  /* 0xffffffff00007948 */ /* 0x000fea0003800000 */
[----:B------:R-:W4:Y:S04]  /*5d80*/  LDL R204, [R1+0x18] ;  /* 0x0000180001cc7983 */ /* 0x000f280000100800 */
[----:B------:R-:W3:Y:S04]  /*5d90*/  LDL R230, [R1+0x34] ;  /* 0x0000340001e67983 */ /* 0x000ee80000100800 */
[----:B------:R-:W-:Y:S08]  /*5da0*/  BAR.SYNC.DEFER_BLOCKING 0x0 ;  /* 0x0000000000007b1d */ /* 0x000ff00000010000 */
[----:B------:R-:W-:Y:S08]  /*5db0*/  LDSM.16.M88.4 R64, [R215] ;  /* 0x00000000d740783b */ /* 0x000ff00000000200 */
[----:B-1----:R-:W1:Y:S08]  /*5dc0*/  LDSM.16.M88.4 R16, [R212] ;  /* 0x00000000d410783b */ /* 0x002e700000000200 */
[----:B------:R-:W1:Y:S08]  /*5dd0*/  LDSM.16.M88.4 R60, [R215+0x1000] ;  /* 0x00100000d73c783b */ /* 0x000e700000000200 */
[----:B------:R-:W1:Y:S08]  /*5de0*/  LDSM.16.M88.4 R32, [R212+0x400] ;  /* 0x00040000d420783b */ /* 0x000e700000000200 */
[----:B------:R-:W1:Y:S08]  /*5df0*/  LDSM.16.M88.4 R48, [R212+0x800] ;  /* 0x00080000d430783b */ /* 0x000e700000000200 */
[----:B------:R-:W2:Y:S01]  /*5e00*/  LDSM.16.M88.4 R176, [R212+0xc00] ;  /* 0x000c0000d4b0783b */ /* 0x000ea20000000200 */
[-C--:B-1----:R-:W-:Y:S07]  /*5e10*/  HMMA.16816.F32 R4, R64, R16.reuse, RZ ;  /* 0x000000104004723c */ /* 0x082fee00000018ff */
[----:B------:R-:W-:Y:S01]  /*5e20*/  LDSM.16.M88.4 R180, [R216] ;  /* 0x00000000d8b4783b */ /* 0x000fe20000000200 */
[C---:B------:R-:W-:Y:S07]  /*5e30*/  HMMA.16816.F32 R8, R60.reuse, R16, RZ ;  /* 0x000000103c08723c */ /* 0x040fee00000018ff */
[----:B------:R-:W1:Y:S01]  /*5e40*/  LDSM.16.M88.4 R184, [R217] ;  /* 0x00000000d9b8783b */ /* 0x000e620000000200 */
[-C--:B------:R-:W-:Y:S07]  /*5e50*/  HMMA.16816.F32 R12, R60, R18.reuse, RZ ;  /* 0x000000123c0c723c */ /* 0x080fee00000018ff */
[----:B------:R-:W1:Y:S01]  /*5e60*/  LDSM.16.M88.4 R188, [R216+0x1000] ;  /* 0x00100000d8bc783b */ /* 0x000e620000000200 */
[C---:B------:R-:W-:Y:S07]  /*5e70*/  HMMA.16816.F32 R16, R64.reuse, R18, RZ ;  /* 0x000000124010723c */ /* 0x040fee00000018ff */
[----:B------:R-:W1:Y:S01]  /*5e80*/  LDSM.16.M88.4 R192, [R228] ;  /* 0x00000000e4c0783b */ /* 0x000e620000000200 */
[-C--:B------:R-:W-:Y:S07]  /*5e90*/  HMMA.16816.F32 R20, R64, R32.reuse, RZ ;  /* 0x000000204014723c */ /* 0x080fee00000018ff */
[----:B------:R-:W1:Y:S01]  /*5ea0*/  LDSM.16.M88.4 R196, [R227] ;  /* 0x00000000e3c4783b */ /* 0x000e620000000200 */
[C---:B------:R-:W-:Y:S07]  /*5eb0*/  HMMA.16816.F32 R24, R60.reuse, R32, RZ ;  /* 0x000000203c18723c */ /* 0x040fee00000018ff */
[----:B------:R-:W1:Y:S01]  /*5ec0*/  LDSM.16.M88.4 R200, [R226] ;  /* 0x00000000e2c8783b */ /* 0x000e620000000200 */
[-C--:B------:R-:W-:Y:S07]  /*5ed0*/  HMMA.16816.F32 R28, R60, R34.reuse, RZ ;  /* 0x000000223c1c723c */ /* 0x080fee00000018ff */
[----:B------:R-:W5:Y:S04]  /*5ee0*/  LDL R234, [R1+0x30] ;  /* 0x0000300001ea7983 */ /* 0x000f680000100800 */
[----:B------:R-:W5:Y:S01]  /*5ef0*/  LDL.64 R232, [R1+0x8] ;  /* 0x0000080001e87983 */ /* 0x000f620000100a00 */
[C---:B------:R-:W-:Y:S05]  /*5f00*/  HMMA.16816.F32 R32, R64.reuse, R34, RZ ;  /* 0x000000224020723c */ /* 0x040fea00000018ff */
[----:B------:R-:W5:Y:S03]  /*5f10*/  LDL R231, [R1+0x4] ;  /* 0x0000040001e77983 */ /* 0x000f660000100800 */
[-C--:B------:R-:W-:Y:S08]  /*5f20*/  HMMA.16816.F32 R36, R64, R48.reuse, RZ ;  /* 0x000000304024723c */ /* 0x080ff000000018ff */
[C---:B------:R-:W-:Y:S02]  /*5f30*/  HMMA.16816.F32 R40, R60.reuse, R48, RZ ;  /* 0x000000303c28723c */ /* 0x040fe400000018ff */
[----:B--2---:R-:W-:Y:S11]  /*5f40*/  ISETP.GT.AND P6, PT, R235, R229, PT ;  /* 0x000000e5eb00720c */ /* 0x004ff60003fc4270 */
[----:B------:R-:W-:Y:S02]  /*5f50*/  @!UPT UIADD3 URZ, URZ, URZ, URZ ;  /* 0x0000003f3f3ff290 */ /* 0x000fe4000fffe03f */
[----:B------:R-:W-:Y:S01]  /*5f60*/  @!P6 SHF.R.S32.HI R0, RZ, 0x1f, R229 ;  /* 0x0000001fff00e819 */ /* 0x000fe200000114e5 */
[C---:B------:R-:W-:Y:S01]  /*5f70*/  @!P6 IMAD.WIDE.U32 R44, R229.reuse, c[0x0][0x208], RZ ;  /* 0x00008200e52cea25 */ /* 0x040fe200078e00ff */
[----:B---3--:R-:W-:Y:S02]  /*5f80*/  @!P6 IADD3 R109, P0, R206, 0x20, RZ ;  /* 0x00000020ce6de810 */ /* 0x008fe40007f1e0ff */
[----:B------:R-:W-:Y:S01]  /*5f90*/  @!P6 MOV R110, c[0x0][0x208] ;  /* 0x00008200006eea02 */ /* 0x000fe20000000f00 */
[----:B------:R-:W-:Y:S01]  /*5fa0*/  @!P6 IMAD R0, R0, c[0x0][0x208], RZ ;  /* 0x000082000000ea24 */ /* 0x000fe200078e02ff */
[----:B----4-:R-:W-:Y:S01]  /*5fb0*/  @!P6 IADD3.X R105, RZ, R204, RZ, P0, !PT ;  /* 0x000000ccff69e210 */ /* 0x010fe200007fe4ff */
[----:B------:R-:W-:Y:S02]  /*5fc0*/  @!P6 IMAD.SHL.U32 R2, R44, 0x40, RZ ;  /* 0x000000402c02e824 */ /* 0x000fe400078e00ff */
[----:B------:R-:W-:Y:S02]  /*5fd0*/  @!P6 IMAD R0, R229, c[0x0][0x20c], R0 ;  /* 0x00008300e500ea24 */ /* 0x000fe400078e0200 */
[----:B------:R-:W-:Y:S01]  /*5fe0*/  @!P6 IMAD.SHL.U32 R101, R230, 0x2, RZ ;  /* 0x00000002e665e824 */ /* 0x000fe200078e00ff */
[C---:B------:R-:W-:Y:S01]  /*5ff0*/  @!P6 IADD3 R3, P1, R2.reuse, R206, RZ ;  /* 0x000000ce0203e210 */ /* 0x040fe20007f3e0ff */
[----:B------:R-:W-:Y:S01]  /*6000*/  @!P6 IMAD.MOV.U32 R111, RZ, RZ, c[0x0][0x20c] ;  /* 0x00008300ff6fe624 */ /* 0x000fe200078e00ff */
[----:B------:R-:W-:Y:S02]  /*6010*/  @!P6 IADD3 R0, R45, R0, RZ ;  /* 0x000000002d00e210 */ /* 0x000fe40007ffe0ff */
[----:B------:R-:W-:Y:S02]  /*6020*/  @!P6 IADD3 R48, P0, R2, R109, RZ ;  /* 0x0000006d0230e210 */ /* 0x000fe40007f1e0ff */
[----:B------:R-:W-:Y:S02]  /*6030*/  @!P6 SHF.L.U64.HI R0, R44, 0x6, R0 ;  /* 0x000000062c00e819 */ /* 0x000fe40000010200 */
[-C--:B------:R-:W-:Y:S02]  /*6040*/  HMMA.16816.F32 R44, R60, R50.reuse, RZ ;  /* 0x000000323c2c723c */ /* 0x080fe400000018ff */
[C---:B------:R-:W-:Y:S01]  /*6050*/  @!P6 IADD3.X R52, R0.reuse, R105, RZ, P0, !PT ;  /* 0x000000690034e210 */ /* 0x040fe200007fe4ff */
[----:B------:R-:W-:Y:S01]  /*6060*/  @!P6 IMAD.X R49, R0, 0x1, R204, P1 ;  /* 0x000000010031e824 */ /* 0x000fe200008e06cc */
[C---:B------:R-:W-:Y:S02]  /*6070*/  @!P6 LEA R58, P1, R3.reuse, c[0x0][0x1f8], 0x1 ;  /* 0x00007e00033aea11 */ /* 0x040fe400078208ff */
[C---:B------:R-:W-:Y:S02]  /*6080*/  @!P6 LEA R56, P0, R48.reuse, c[0x0][0x1f8], 0x1 ;  /* 0x00007e003038ea11 */ /* 0x040fe400078008ff */
[----:B------:R-:W-:Y:S04]  /*6090*/  @!P6 LEA.HI.X R59, R3, c[0x0][0x1fc], R49, 0x1, P1 ;  /* 0x00007f00033bea11 */ /* 0x000fe800008f0c31 */
[----:B------:R-:W-:Y:S01]  /*60a0*/  @!P6 LEA.HI.X R57, R48, c[0x0][0x1fc], R52, 0x1, P0 ;  /* 0x00007f003039ea11 */ /* 0x000fe200000f0c34 */
[----:B------:R-:W-:Y:S01]  /*60b0*/  @!PT LDS RZ, [RZ] ;  /* 0x00000000fffff984 */ /* 0x000fe20000000800 */
[----:B------:R-:W-:Y:S01]  /*60c0*/  @!PT LDS RZ, [RZ] ;  /* 0x00000000fffff984 */ /* 0x000fe20000000800 */
[----:B------:R-:W-:Y:S01]  /*60d0*/  @!PT LDS RZ, [RZ] ;  /* 0x00000000fffff984 */ /* 0x000fe20000000800 */
[----:B------:R2:W-:Y:S01]  /*60e0*/  @!P6 LDGSTS.E.BYPASS.LTC128B.128 [R101+0x100], [R58.64], !P5 ;  /* 0x001000003a65efae */ /* 0x0005e2000e901d46 */
[C---:B------:R-:W-:Y:S02]  /*60f0*/  HMMA.16816.F32 R48, R64.reuse, R50, RZ ;  /* 0x000000324030723c */ /* 0x040fe400000018ff */
[----:B------:R-:W-:Y:S04]  /*6100*/  @!P6 IADD3 R103, P0, R206, 0x40, RZ ;  /* 0x00000040ce67e810 */ /* 0x000fe80007f1e0ff */
[----:B------:R-:W-:Y:S01]  /*6110*/  @!P6 IADD3.X R104, RZ, R204, RZ, P0, !PT ;  /* 0x000000ccff68e210 */ /* 0x000fe200007fe4ff */
[----:B------:R2:W-:Y:S01]  /*6120*/  @!P6 LDGSTS.E.BYPASS.LTC128B.128 [R101+0x1100], [R56.64], !P4 ;  /* 0x011000003865efae */ /* 0x0005e2000e101d46 */
[-C--:B------:R-:W-:Y:S01]  /*6130*/  HMMA.16816.F32 R52, R64, R176.reuse, RZ ;  /* 0x000000b04034723c */ /* 0x080fe200000018ff */
[----:B------:R-:W-:Y:S03]  /*6140*/  @!P6 IADD3 R102, P1, R2, R103, RZ ;  /* 0x000000670266e210 */ /* 0x000fe60007f3e0ff */
[C---:B------:R-:W-:Y:S04]  /*6150*/  @!P6 LEA R3, P0, R110.reuse, R2, 0x5 ;  /* 0x000000026e03e211 */ /* 0x040fe800078028ff */
[----:B------:R-:W-:Y:S01]  /*6160*/  @!P6 LEA.HI.X R2, R110, R0, R111, 0x5, P0 ;  /* 0x000000006e02e211 */ /* 0x000fe200000f2c6f */
[--C-:B------:R-:W-:Y:S03]  /*6170*/  @!P6 IMAD.X R111, R0, 0x1, R104.reuse, P1 ;  /* 0x00000001006fe824 */ /* 0x100fe600008e0668 */
[C---:B------:R-:W-:Y:S02]  /*6180*/  @!P6 LEA R110, P0, R102.reuse, c[0x0][0x1f8], 0x1 ;  /* 0x00007e00666eea11 */ /* 0x040fe400078008ff */
[C---:B------:R-:W-:Y:S02]  /*6190*/  @!P6 IADD3 R0, P1, R3.reuse, R109, RZ ;  /* 0x0000006d0300e210 */ /* 0x040fe40007f3e0ff */
[----:B------:R-:W-:Y:S02]  /*61a0*/  @!P6 LEA.HI.X R111, R102, c[0x0][0x1fc], R111, 0x1, P0 ;  /* 0x00007f00666fea11 */ /* 0x000fe400000f0c6f */
[C---:B------:R-:W-:Y:S02]  /*61b0*/  @!P6 IADD3 R109, P0, R3.reuse, R103, RZ ;  /* 0x00000067036de210 */ /* 0x040fe40007f1e0ff */
[C---:B------:R-:W-:Y:S01]  /*61c0*/  @!P6 IADD3.X R105, R2.reuse, R105, RZ, P1, !PT ;  /* 0x000000690269e210 */ /* 0x040fe20000ffe4ff */
[----:B------:R3:W-:Y:S01]  /*61d0*/  @!P6 LDGSTS.E.BYPASS.LTC128B.128 [R101+0x2100], [R110.64], !P3 ;  /* 0x021000006e65efae */ /* 0x0007e2000d901d46 */
[----:B------:R-:W-:Y:S01]  /*61e0*/  @!P6 IADD3 R3, P1, R3, R206, RZ ;  /* 0x000000ce0303e210 */ /* 0x000fe20007f3e0ff */
[C---:B--2---:R-:W-:Y:S07]  /*61f0*/  HMMA.16816.F32 R56, R60.reuse, R176, RZ ;  /* 0x000000b03c38723c */ /* 0x044fee00000018ff */
[C---:B------:R-:W-:Y:S01]  /*6200*/  @!P6 IMAD.X R176, R2.reuse, 0x1, R104, P0 ;  /* 0x0000000102b0e824 */ /* 0x040fe200000e0668 */
[-C--:B------:R-:W-:Y:S01]  /*6210*/  HMMA.16816.F32 R60, R60, R178.reuse, RZ ;  /* 0x000000b23c3c723c */ /* 0x080fe200000018ff */
[C---:B------:R-:W-:Y:S03]  /*6220*/  @!P6 LEA R102, P0, R3.reuse, c[0x0][0x1f8], 0x1 ;  /* 0x00007e000366ea11 */ /* 0x040fe600078008ff */
[----:B------:R-:W-:Y:S04]  /*6230*/  @!P6 IADD3.X R2, R2, R204, RZ, P1, !PT ;  /* 0x000000cc0202e210 */ /* 0x000fe80000ffe4ff */
[----:B------:R-:W-:Y:S04]  /*6240*/  HMMA.16816.F32 R64, R64, R178, RZ ;  /* 0x000000b24040723c */ /* 0x000fe800000018ff */
[----:B------:R-:W-:Y:S02]  /*6250*/  @!P6 LEA.HI.X R103, R3, c[0x0][0x1fc], R2, 0x1, P0 ;  /* 0x00007f000367ea11 */ /* 0x000fe400000f0c02 */
[C---:B------:R-:W-:Y:S02]  /*6260*/  @!P6 LEA R104, P0, R0.reuse, c[0x0][0x1f8], 0x1 ;  /* 0x00007e000068ea11 */ /* 0x040fe400078008ff */
[-C--:B-1----:R-:W-:Y:S01]  /*6270*/  HMMA.16816.F32 R4, R180, R184.reuse, R4 ;  /* 0x000000b8b404723c */ /* 0x082fe20000001804 */
[----:B------:R1:W-:Y:S04]  /*6280*/  @!P6 LDGSTS.E.BYPASS.LTC128B.128 [R101+0x900], [R102.64], !P5 ;  /* 0x009000006665efae */ /* 0x0003e8000e901d46 */
[----:B------:R-:W-:Y:S02]  /*6290*/  @!P6 LEA.HI.X R105, R0, c[0x0][0x1fc], R105, 0x1, P0 ;  /* 0x00007f000069ea11 */ /* 0x000fe400000f0c69 */
[C---:B------:R-:W-:Y:S01]  /*62a0*/  @!P6 LEA R2, P0, R109.reuse, c[0x0][0x1f8], 0x1 ;  /* 0x00007e006d02ea11 */ /* 0x040fe200078008ff */
[C---:B------:R-:W-:Y:S02]  /*62b0*/  HMMA.16816.F32 R8, R188.reuse, R184, R8 ;  /* 0x000000b8bc08723c */ /* 0x040fe40000001808 */
[----:B------:R1:W-:Y:S02]  /*62c0*/  @!P6 LDGSTS.E.BYPASS.LTC128B.128 [R101+0x1900], [R104.64], !P4 ;  /* 0x019000006865efae */ /* 0x0003e4000e101d46 */
[----:B------:R-:W-:Y:S04]  /*62d0*/  @!P6 LEA.HI.X R3, R109, c[0x0][0x1fc], R176, 0x1, P0 ;  /* 0x00007f006d03ea11 */ /* 0x000fe800000f0cb0 */
[-C--:B------:R-:W-:Y:S02]  /*62e0*/  HMMA.16816.F32 R12, R188, R186.reuse, R12 ;  /* 0x000000babc0c723c */ /* 0x080fe4000000180c */
[----:B------:R2:W-:Y:S01]  /*62f0*/  @!P6 LDGSTS.E.BYPASS.LTC128B.128 [R101+0x2900], [R2.64], !P3 ;  /* 0x029000000265efae */ /* 0x0005e2000d901d46 */
[C---:B------:R-:W-:Y:S05]  /*6300*/  ISETP.GT.AND P6, PT, R229.reuse, R235, PT ;  /* 0x000000ebe500720c */ /* 0x040fea0003fc4270 */
[C---:B------:R-:W-:Y:S02]  /*6310*/  HMMA.16816.F32 R16, R180.reuse, R186, R16 ;  /* 0x000000bab410723c */ /* 0x040fe40000001810 */
[----:B------:R-:W-:Y:S06]  /*6320*/  LDSM.16.M88.4 R176, [R215+0x2000] ;  /* 0x00200000d7b0783b */ /* 0x000fec0000000200 */
[-C--:B------:R-:W-:Y:S02]  /*6330*/  HMMA.16816.F32 R20, R180, R192.reuse, R20 ;  /* 0x000000c0b414723c */ /* 0x080fe40000001814 */
[----:B------:R-:W0:Y:S06]  /*6340*/  LDGDEPBAR ;  /* 0x00000000000079af */ /* 0x000e2c0000000000 */
[C---:B------:R-:W-:Y:S02]  /*6350*/  HMMA.16816.F32 R24, R188.reuse, R192, R24 ;  /* 0x000000c0bc18723c */ /* 0x040fe40000001818 */
[----:B------:R-:W4:Y:S06]  /*6360*/  LDSM.16.M88.4 R204, [R212+0x1000] ;  /* 0x00100000d4cc783b */ /* 0x000f2c0000000200 */
[-C--:B------:R-:W-:Y:S02]  /*6370*/  HMMA.16816.F32 R28, R188, R194.reuse, R28 ;  /* 0x000000c2bc1c723c */ /* 0x080fe4000000181c */
[----:B------:R-:W1:Y:S06]  /*6380*/  LDSM.16.M88.4 R208, [R215+0x3000] ;  /* 0x00300000d7d0783b */ /* 0x000e6c0000000200 */
[C---:B------:R-:W-:Y:S02]  /*6390*/  HMMA.16816.F32 R32, R180.reuse, R194, R32 ;  /* 0x000000c2b420723c */ /* 0x040fe40000001820 */
[----:B------:R-:W1:Y:S06]  /*63a0*/  LDSM.16.M88.4 R184, [R212+0x1400] ;  /* 0x00140000d4b8783b */ /* 0x000e6c0000000200 */
[-C--:B------:R-:W-:Y:S02]  /*63b0*/  HMMA.16816.F32 R36, R180, R196.reuse, R36 ;  /* 0x000000c4b424723c */ /* 0x080fe40000001824 */
[----:B------:R-:W1:Y:S06]  /*63c0*/  LDSM.16.M88.4 R192, [R212+0x1800] ;  /* 0x00180000d4c0783b */ /* 0x000e6c0000000200 */
[C---:B------:R-:W-:Y:S08]  /*63d0*/  HMMA.16816.F32 R40, R188.reuse, R196, R40 ;  /* 0x000000c4bc28723c */ /* 0x040ff00000001828 */
[-C--:B------:R-:W-:Y:S08]  /*63e0*/  HMMA.16816.F32 R44, R188, R198.reuse, R44 ;  /* 0x000000c6bc2c723c */ /* 0x080ff0000000182c */
[C---:B------:R-:W-:Y:S01]  /*63f0*/  HMMA.16816.F32 R48, R180.reuse, R198, R48 ;  /* 0x000000c6b430723c */ /* 0x040fe20000001830 */
[----:B------:R-:W-:Y:S07]  /*6400*/  LDSM.16.M88.4 R196, [R225] ;  /* 0x00000000e1c4783b */ /* 0x000fee0000000200 */
[-C--:B------:R-:W-:Y:S08]  /*6410*/  HMMA.16816.F32 R52, R180, R200.reuse, R52 ;  /* 0x000000c8b434723c */ /* 0x080ff00000001834 */
[C---:B------:R-:W-:Y:S08]  /*6420*/  HMMA.16816.F32 R56, R188.reuse, R200, R56 ;  /* 0x000000c8bc38723c */ /* 0x040ff00000001838 */
[-C--:B------:R-:W-:Y:S01]  /*6430*/  HMMA.16816.F32 R60, R188, R202.reuse, R60 ;  /* 0x000000cabc3c723c */ /* 0x080fe2000000183c */
[----:B------:R-:W-:Y:S07]  /*6440*/  LDSM.16.M88.4 R188, [R216+0x2000] ;  /* 0x00200000d8bc783b */ /* 0x000fee0000000200 */
[----:B------:R-:W-:Y:S01]  /*6450*/  HMMA.16816.F32 R64, R180, R202, R64 ;  /* 0x000000cab440723c */ /* 0x000fe20000001840 */
[----:B------:R-:W2:Y:S07]  /*6460*/  LDSM.16.M88.4 R180, [R212+0x1c00] ;  /* 0x001c0000d4b4783b */ /* 0x000eae0000000200 */
[-C--:B----4-:R-:W-:Y:S01]  /*6470*/  HMMA.16816.F32 R4, R176, R204.reuse, R4 ;  /* 0x000000ccb004723c */ /* 0x090fe20000001804 */
[----:B------:R-:W4:Y:S07]  /*6480*/  LDSM.16.M88.4 R200, [R216+0x3000] ;  /* 0x00300000d8c8783b */ /* 0x000f2e0000000200 */
        /* <DEDUP_REMOVED lines=14> */
[-C--:B--2---:R-:W-:Y:S08]  /*6570*/  HMMA.16816.F32 R52, R176, R180.reuse, R52 ;  /* 0x000000b4b034723c */ /* 0x084ff00000001834 */
[C---:B------:R-:W-:Y:S08]  /*6580*/  HMMA.16816.F32 R56, R208.reuse, R180, R56 ;  /* 0x000000b4d038723c */ /* 0x040ff00000001838 */
[-C--:B------:R-:W-:Y:S08]  /*6590*/  HMMA.16816.F32 R60, R208, R182.reuse, R60 ;  /* 0x000000b6d03c723c */ /* 0x080ff0000000183c */
[----:B------:R-:W-:Y:S01]  /*65a0*/  HMMA.16816.F32 R64, R176, R182, R64 ;  /* 0x000000b6b040723c */ /* 0x000fe20000001840 */
[----:B------:R-:W-:Y:S07]  /*65b0*/  LDSM.16.M88.4 R176, [R215+0x4000] ;  /* 0x00400000d7b0783b */ /* 0x000fee0000000200 */
[-C--:B------:R-:W-:Y:S01]  /*65c0*/  HMMA.16816.F32 R4, R188, R196.reuse, R4 ;  /* 0x000000c4bc04723c */ /* 0x080fe20000001804 */
[----:B------:R-:W2:Y:S07]  /*65d0*/  LDSM.16.M88.4 R180, [R212+0x2000] ;  /* 0x00200000d4b4783b */ /* 0x000eae0000000200 */
[C---:B----4-:R-:W-:Y:S08]  /*65e0*/  HMMA.16816.F32 R8, R200.reuse, R196, R8 ;  /* 0x000000c4c808723c */ /* 0x050ff00000001808 */
[-C--:B------:R-:W-:Y:S08]  /*65f0*/  HMMA.16816.F32 R12, R200, R198.reuse, R12 ;  /* 0x000000c6c80c723c */ /* 0x080ff0000000180c */
[C---:B------:R-:W-:Y:S01]  /*6600*/  HMMA.16816.F32 R16, R188.reuse, R198, R16 ;  /* 0x000000c6bc10723c */ /* 0x040fe20000001810 */
[----:B------:R-:W4:Y:S07]  /*6610*/  LDSM.16.M88.4 R196, [R215+0x5000] ;  /* 0x00500000d7c4783b */ /* 0x000f2e0000000200 */
[-C--:B-1----:R-:W-:Y:S08]  /*6620*/  HMMA.16816.F32 R20, R188, R204.reuse, R20 ;  /* 0x000000ccbc14723c */ /* 0x082ff00000001814 */
[C---:B------:R-:W-:Y:S08]  /*6630*/  HMMA.16816.F32 R24, R200.reuse, R204, R24 ;  /* 0x000000ccc818723c */ /* 0x040ff00000001818 */
[-C--:B------:R-:W-:Y:S08]  /*6640*/  HMMA.16816.F32 R28, R200, R206.reuse, R28 ;  /* 0x000000cec81c723c */ /* 0x080ff0000000181c */
[C---:B------:R-:W-:Y:S01]  /*6650*/  HMMA.16816.F32 R32, R188.reuse, R206, R32 ;  /* 0x000000cebc20723c */ /* 0x040fe20000001820 */
        /* <DEDUP_REMOVED lines=8> */
[-C--:B------:R-:W-:Y:S01]  /*66e0*/  HMMA.16816.F32 R60, R200, R194.reuse, R60 ;  /* 0x000000c2c83c723c */ /* 0x080fe2000000183c */
[----:B------:R-:W1:Y:S07]  /*66f0*/  LDSM.16.M88.4 R200, [R212+0x2800] ;  /* 0x00280000d4c8783b */ /* 0x000e6e0000000200 */
[----:B------:R-:W-:Y:S01]  /*6700*/  HMMA.16816.F32 R64, R188, R194, R64 ;  /* 0x000000c2bc40723c */ /* 0x000fe20000001840 */
[----:B------:R-:W-:Y:S07]  /*6710*/  LDSM.16.M88.4 R188, [R216+0x4000] ;  /* 0x00400000d8bc783b */ /* 0x000fee0000000200 */
[-C--:B--2---:R-:W-:Y:S01]  /*6720*/  HMMA.16816.F32 R4, R176, R180.reuse, R4 ;  /* 0x000000b4b004723c */ /* 0x084fe20000001804 */
[----:B------:R-:W2:Y:S07]  /*6730*/  LDSM.16.M88.4 R192, [R221] ;  /* 0x00000000ddc0783b */ /* 0x000eae0000000200 */
[C---:B----4-:R-:W-:Y:S08]  /*6740*/  HMMA.16816.F32 R8, R196.reuse, R180, R8 ;  /* 0x000000b4c408723c */ /* 0x050ff00000001808 */
[-C--:B------:R-:W-:Y:S08]  /*6750*/  HMMA.16816.F32 R12, R196, R182.reuse, R12 ;  /* 0x000000b6c40c723c */ /* 0x080ff0000000180c */
[C---:B------:R-:W-:Y:S01]  /*6760*/  HMMA.16816.F32 R16, R176.reuse, R182, R16 ;  /* 0x000000b6b010723c */ /* 0x040fe20000001810 */
[----:B------:R-:W4:Y:S07]  /*6770*/  LDSM.16.M88.4 R180, [R216+0x5000] ;  /* 0x00500000d8b4783b */ /* 0x000f2e0000000200 */
        /* <DEDUP_REMOVED lines=9> */
[C---:B------:R-:W-:Y:S07]  /*6810*/  HMMA.16816.F32 R56, R196.reuse, R204, R56 ;  /* 0x000000ccc438723c */ /* 0x040fee0000001838 */
[----:B------:R-:W-:Y:S01]  /*6820*/  IADD3 R204, R229, -0x1, RZ ;  /* 0xffffffffe5cc7810 */ /* 0x000fe20007ffe0ff */
[-C--:B------:R-:W-:Y:S04]  /*6830*/  HMMA.16816.F32 R60, R196, R206.reuse, R60 ;  /* 0x000000cec43c723c */ /* 0x080fe8000000183c */
[----:B------:R-:W-:Y:S01]  /*6840*/  @P6 SHF.R.S32.HI R0, RZ, 0x1f, R204 ;  /* 0x0000001fff006819 */ /* 0x000fe200000114cc */
[----:B------:R-:W-:Y:S03]  /*6850*/  @P6 IMAD.WIDE.U32 R2, R204, c[0x0][0x1e0], RZ ;  /* 0x00007800cc026a25 */ /* 0x000fe600078e00ff */
[----:B------:R-:W-:Y:S04]  /*6860*/  HMMA.16816.F32 R64, R176, R206, R64 ;  /* 0x000000ceb040723c */ /* 0x000fe80000001840 */
[----:B------:R-:W-:Y:S04]  /*6870*/  @P6 IMAD R0, R0, c[0x0][0x1e0], RZ ;  /* 0x0000780000006a24 */ /* 0x000fe800078e02ff */
[-C--:B--2---:R-:W-:Y:S05]  /*6880*/  HMMA.16816.F32 R4, R188, R192.reuse, R4 ;  /* 0x000000c0bc04723c */ /* 0x084fea0000001804 */
[----:B------:R-:W-:Y:S03]  /*6890*/  @P6 IMAD R0, R204, c[0x0][0x1e4], R0 ;  /* 0x00007900cc006a24 */ /* 0x000fe600078e0200 */
[C---:B----4-:R-:W-:Y:S04]  /*68a0*/  HMMA.16816.F32 R8, R180.reuse, R192, R8 ;  /* 0x000000c0b408723c */ /* 0x050fe80000001808 */
[----:B------:R-:W-:Y:S01]  /*68b0*/  @P6 IMAD.IADD R0, R3, 0x1, R0 ;  /* 0x0000000103006824 */ /* 0x000fe200078e0200 */
[C---:B------:R-:W-:Y:S03]  /*68c0*/  @P6 SHF.L.U32 R3, R2.reuse, 0x6, RZ ;  /* 0x0000000602036819 */ /* 0x040fe600000006ff */
[-C--:B------:R-:W-:Y:S04]  /*68d0*/  HMMA.16816.F32 R12, R180, R194.reuse, R12 ;  /* 0x000000c2b40c723c */ /* 0x080fe8000000180c */
[----:B------:R-:W-:Y:S01]  /*68e0*/  @P6 SHF.L.U64.HI R2, R2, 0x6, R0 ;  /* 0x0000000602026819 */ /* 0x000fe20000010200 */
[----:B-----5:R-:W-:Y:S03]  /*68f0*/  IMAD.MOV.U32 R0, RZ, RZ, R234 ;  /* 0x000000ffff007224 */ /* 0x020fe600078e00ea */
[----:B------:R-:W-:Y:S01]  /*6900*/  FMUL.FTZ R4, R4, c[0x0][0x320] ;  /* 0x0000c80004047a20 */ /* 0x000fe20000410000 */
[C---:B------:R-:W-:Y:S03]  /*6910*/  HMMA.16816.F32 R16, R188.reuse, R194, R16 ;  /* 0x000000c2bc10723c */ /* 0x040fe60000001810 */
[----:B------:R-:W-:Y:S01]  /*6920*/  MUFU.TANH R207, R4 ;  /* 0x0000000400cf7308 */ /* 0x000fe20000002400 */
[----:B------:R-:W-:Y:S02]  /*6930*/  FMUL.FTZ R5, R5, c[0x0][0x320] ;  /* 0x0000c80005057a20 */ /* 0x000fe40000410000 */
[----:B------:R-:W-:Y:S02]  /*6940*/  FMUL.FTZ R6, R6, c[0x0][0x320] ;  /* 0x0000c80006067a20 */ /* 0x000fe40000410000 */
[----:B------:R-:W-:Y:S04]  /*6950*/  FMUL.FTZ R7, R7, c[0x0][0x320] ;  /* 0x0000c80007077a20 */ /* 0x000fe80000410000 */
[----:B------:R-:W-:Y:S01]  /*6960*/  FMUL.FTZ R8, R8, c[0x0][0x320] ;  /* 0x0000c80008087a20 */ /* 0x000fe20000410000 */
[----:B------:R-:W1:Y:S01]  /*6970*/  MUFU.TANH R206, R5 ;  /* 0x0000000500ce7308 */ /* 0x000e620000002400 */
[----:B------:R-:W-:Y:S02]  /*6980*/  FMUL.FTZ R9, R9, c[0x0][0x320] ;  /* 0x0000c80009097a20 */ /* 0x000fe40000410000 */
[----:B------:R-:W-:Y:S02]  /*6990*/  FMUL.FTZ R14, R14, c[0x0][0x320] ;  /* 0x0000c8000e0e7a20 */ /* 0x000fe40000410000 */
[----:B------:R-:W-:Y:S02]  /*69a0*/  FMUL.FTZ R10, R10, c[0x0][0x320] ;  /* 0x0000c8000a0a7a20 */ /* 0x000fe40000410000 */
[----:B------:R-:W-:Y:S02]  /*69b0*/  FMUL.FTZ R11, R11, c[0x0][0x320] ;  /* 0x0000c8000b0b7a20 */ /* 0x000fe40000410000 */
[----:B------:R-:W-:Y:S01]  /*69c0*/  FMUL.FTZ R12, R12, c[0x0][0x320] ;  /* 0x0000c8000c0c7a20 */ /* 0x000fe20000410000 */
[----:B------:R2:W-:Y:S01]  /*69d0*/  MUFU.TANH R176, R14 ;  /* 0x0000000e00b07308 */ /* 0x0005e20000002400 */
[----:B------:R-:W-:Y:S02]  /*69e0*/  FMUL.FTZ R15, R15, c[0x0][0x320] ;  /* 0x0000c8000f0f7a20 */ /* 0x000fe40000410000 */
[----:B------:R-:W-:Y:S02]  /*69f0*/  FMUL.FTZ R13, R13, c[0x0][0x320] ;  /* 0x0000c8000d0d7a20 */ /* 0x000fe40000410000 */
[----:B------:R-:W-:Y:S02]  /*6a00*/  FMUL.FTZ R16, R16, c[0x0][0x320] ;  /* 0x0000c80010107a20 */ /* 0x000fe40000410000 */
[----:B------:R-:W-:Y:S02]  /*6a10*/  FMUL.FTZ R17, R17, c[0x0][0x320] ;  /* 0x0000c80011117a20 */ /* 0x000fe40000410000 */
[----:B------:R-:W-:Y:S01]  /*6a20*/  FMUL.FTZ R18, R18, c[0x0][0x320] ;  /* 0x0000c80012127a20 */ /* 0x000fe20000410000 */
[----:B------:R-:W-:Y:S01]  /*6a30*/  MUFU.TANH R210, R6 ;  /* 0x0000000600d27308 */ /* 0x000fe20000002400 */
[----:B------:R-:W-:Y:S09]  /*6a40*/  FMUL.FTZ R19, R19, c[0x0][0x320] ;  /* 0x0000c80013137a20 */ /* 0x000ff20000410000 */
[----:B------:R4:W5:Y:S01]  /*6a50*/  MUFU.TANH R209, R7 ;  /* 0x0000000700d17308 */ /* 0x0009620000002400 */
[----:B--2---:R-:W2:Y:S09]  /*6a60*/  LDL R14, [R1+0x3c] ;  /* 0x00003c00010e7983 */ /* 0x004eb20000100800 */
[----:B------:R-:W-:Y:S10]  /*6a70*/  MUFU.TANH R208, R8 ;  /* 0x0000000800d07308 */ /* 0x000ff40000002400 */
[----:B------:R-:W1:Y:S01]  /*6a80*/  MUFU.TANH R205, R9 ;  /* 0x0000000900cd7308 */ /* 0x000e620000002400 */
[----:B----4-:R-:W4:Y:S09]  /*6a90*/  LDSM.16.M88.4 R4, [R220] ;  /* 0x00000000dc04783b */ /* 0x010f320000000200 */
[----:B------:R-:W-:Y:S10]  /*6aa0*/  MUFU.TANH R203, R10 ;  /* 0x0000000a00cb7308 */ /* 0x000ff40000002400 */
[----:B------:R1:W1:Y:S10]  /*6ab0*/  MUFU.TANH R202, R11 ;  /* 0x0000000b00ca7308 */ /* 0x0002740000002400 */
[----:B------:R-:W-:Y:S10]  /*6ac0*/  MUFU.TANH R199, R16 ;  /* 0x0000001000c77308 */ /* 0x000ff40000002400 */
[----:B------:R3:W-:Y:S01]  /*6ad0*/  MUFU.TANH R185, R17 ;  /* 0x0000001100b97308 */ /* 0x0007e20000002400 */
[-C--:B----4-:R-:W-:Y:S01]  /*6ae0*/  HMMA.16816.F32 R20, R188, R4.reuse, R20 ;  /* 0x00000004bc14723c */ /* 0x090fe20000001814 */
[----:B-1----:R-:W1:Y:S08]  /*6af0*/  LDSM.16.M88.4 R8, [R219] ;  /* 0x00000000db08783b */ /* 0x002e700000000200 */
[----:B------:R-:W-:Y:S01]  /*6b00*/  MUFU.TANH R184, R18 ;  /* 0x0000001200b87308 */ /* 0x000fe20000002400 */
[C---:B------:R-:W-:Y:S07]  /*6b10*/  HMMA.16816.F32 R24, R180.reuse, R4, R24 ;  /* 0x00000004b418723c */ /* 0x040fee0000001818 */
[----:B------:R-:W-:Y:S02]  /*6b20*/  @P6 IADD3 R5, P1, R3, R232, RZ ;  /* 0x000000e803056210 */ /* 0x000fe40007f3e0ff */
[----:B------:R4:W-:Y:S01]  /*6b30*/  MUFU.TANH R179, R19 ;  /* 0x0000001300b37308 */ /* 0x0009e20000002400 */
[-C--:B------:R-:W-:Y:S03]  /*6b40*/  HMMA.16816.F32 R28, R180, R6.reuse, R28 ;  /* 0x00000006b41c723c */ /* 0x080fe6000000181c */
[----:B------:R-:W-:Y:S04]  /*6b50*/  @P2 IMAD.HI.U32 R4, R234, c[0x0][0x2c8], RZ ;  /* 0x0000b200ea042a27 */ /* 0x000fe800078e00ff */
[----:B------:R-:W-:Y:S01]  /*6b60*/  FMUL.FTZ R20, R20, c[0x0][0x320] ;  /* 0x0000c80014147a20 */ /* 0x000fe20000410000 */
[C---:B------:R-:W-:Y:S01]  /*6b70*/  HMMA.16816.F32 R32, R188.reuse, R6, R32 ;  /* 0x00000006bc20723c */ /* 0x040fe20000001820 */
[----:B------:R4:W2:Y:S03]  /*6b80*/  MUFU.TANH R177, R13 ;  /* 0x0000000d00b17308 */ /* 0x0008a60000002400 */
[----:B------:R-:W-:Y:S01]  /*6b90*/  @P2 SHF.R.U32.HI R0, RZ, c[0x0][0x2cc], R4 ;  /* 0x0000b300ff002a19 */ /* 0x000fe20000011604 */
[----:B------:R-:W-:Y:S02]  /*6ba0*/  FMUL.FTZ R23, R23, c[0x0][0x320] ;  /* 0x0000c80017177a20 */ /* 0x000fe40000410000 */
[----:B------:R-:W-:Y:S01]  /*6bb0*/  @P6 IADD3.X R6, R2, R231, RZ, P1, !PT ;  /* 0x000000e702066210 */ /* 0x000fe20000ffe4ff */
[----:B------:R-:W-:Y:S01]  /*6bc0*/  @P6 IMAD.MOV.U32 R7, RZ, RZ, c[0x0][0x1e4] ;  /* 0x00007900ff076624 */ /* 0x000fe200078e00ff */
[----:B---3--:R-:W3:Y:S02]  /*6bd0*/  SHFL.IDX PT, R17, R0, RZ, 0x1c1f ;  /* 0x001c1fff00117589 */ /* 0x008ee400000e0000 */
[----:B------:R-:W-:Y:S01]  /*6be0*/  MUFU.TANH R178, R12 ;  /* 0x0000000c00b27308 */ /* 0x000fe20000002400 */
[----:B------:R-:W-:Y:S02]  /*6bf0*/  FMUL.FTZ R22, R22, c[0x0][0x320] ;  /* 0x0000c80016167a20 */ /* 0x000fe40000410000 */
[----:B------:R-:W-:Y:S01]  /*6c00*/  FMUL.FTZ R21, R21, c[0x0][0x320] ;  /* 0x0000c80015157a20 */ /* 0x000fe20000410000 */
[-C--:B-1----:R-:W-:Y:S02]  /*6c10*/  HMMA.16816.F32 R36, R188, R8.reuse, R36 ;  /* 0x00000008bc24723c */ /* 0x082fe40000001824 */
[----:B------:R-:W-:Y:S01]  /*6c20*/  SHFL.IDX PT, R16, R0, 0x1, 0x1c1f ;  /* 0x003c1f0000107f89 */ /* 0x000fe200000e0000 */
[----:B------:R-:W-:Y:S03]  /*6c30*/  FMUL.FTZ R30, R30, c[0x0][0x320] ;  /* 0x0000c8001e1e7a20 */ /* 0x000fe60000410000 */
[----:B------:R-:W-:Y:S01]  /*6c40*/  MUFU.TANH R111, R20 ;  /* 0x00000014006f7308 */ /* 0x000fe20000002400 */
[----:B------:R-:W-:Y:S02]  /*6c50*/  FMUL.FTZ R27, R27, c[0x0][0x320] ;  /* 0x0000c8001b1b7a20 */ /* 0x000fe40000410000 */
[----:B------:R-:W-:Y:S01]  /*6c60*/  FMUL.FTZ R34, R34, c[0x0][0x320] ;  /* 0x0000c80022227a20 */ /* 0x000fe20000410000 */
[C---:B------:R-:W-:Y:S01]  /*6c70*/  HMMA.16816.F32 R40, R180.reuse, R8, R40 ;  /* 0x00000008b428723c */ /* 0x040fe20000001828 */
[----:B----4-:R-:W1:Y:S01]  /*6c80*/  SHFL.IDX PT, R19, R0, 0x2, 0x1c1f ;  /* 0x005c1f0000137f89 */ /* 0x010e6200000e0000 */
[----:B------:R-:W-:Y:S02]  /*6c90*/  IMAD.MOV.U32 R13, RZ, RZ, -0x40 ;  /* 0xffffffc0ff0d7424 */ /* 0x000fe400078e00ff */
[----:B------:R-:W-:Y:S02]  /*6ca0*/  FMUL.FTZ R35, R35, c[0x0][0x320] ;  /* 0x0000c80023237a20 */ /* 0x000fe40000410000 */
[----:B------:R4:W-:Y:S01]  /*6cb0*/  MUFU.TANH R186, R34 ;  /* 0x0000002200ba7308 */ /* 0x0009e20000002400 */
[----:B------:R-:W-:Y:S01]  /*6cc0*/  @P6 MOV R9, c[0x0][0x1e0] ;  /* 0x0000780000096a02 */ /* 0x000fe20000000f00 */
[----:B------:R-:W-:Y:S01]  /*6cd0*/  FMUL.FTZ R32, R32, c[0x0][0x320] ;  /* 0x0000c80020207a20 */ /* 0x000fe20000410000 */
[-C--:B------:R-:W-:Y:S01]  /*6ce0*/  HMMA.16816.F32 R44, R180, R10.reuse, R44 ;  /* 0x0000000ab42c723c */ /* 0x080fe2000000182c */
[----:B------:R2:W1:Y:S02]  /*6cf0*/  SHFL.IDX PT, R18, R0, 0x3, 0x1c1f ;  /* 0x007c1f0000127f89 */ /* 0x00046400000e0000 */
[----:B------:R-:W-:Y:S01]  /*6d00*/  @P6 LEA R4, P0, R9, R3, 0x5 ;  /* 0x0000000309046211 */ /* 0x000fe200078028ff */
[----:B------:R-:W-:Y:S02]  /*6d10*/  FMUL.FTZ R33, R33, c[0x0][0x320] ;  /* 0x0000c80021217a20 */ /* 0x000fe40000410000 */
[----:B------:R-:W-:Y:S01]  /*6d20*/  FMUL.FTZ R36, R36, c[0x0][0x320] ;  /* 0x0000c80024247a20 */ /* 0x000fe20000410000 */
[----:B------:R-:W1:Y:S01]  /*6d30*/  MUFU.TANH R200, R15 ;  /* 0x0000000f00c87308 */ /* 0x000e620000002400 */
[----:B------:R-:W-:Y:S01]  /*6d40*/  FMUL.FTZ R28, R28, c[0x0][0x320] ;  /* 0x0000c8001c1c7a20 */ /* 0x000fe20000410000 */
[----:B------:R-:W-:Y:S01]  /*6d50*/  @P6 LEA.HI.X R9, R9, R2, R7, 0x5, P0 ;  /* 0x0000000209096211 */ /* 0x000fe200000f2c07 */
[C---:B------:R-:W-:Y:S04]  /*6d60*/  HMMA.16816.F32 R48, R188.reuse, R10, R48 ;  /* 0x0000000abc30723c */ /* 0x040fe80000001830 */
[----:B------:R-:W-:Y:S01]  /*6d70*/  @P6 IADD3 R8, P0, R232, 0x20, RZ ;  /* 0x00000020e8086810 */ /* 0x000fe20007f1e0ff */
[----:B------:R-:W-:Y:S02]  /*6d80*/  FMUL.FTZ R37, R37, c[0x0][0x320] ;  /* 0x0000c80025257a20 */ /* 0x000fe40000410000 */
[----:B------:R1:W-:Y:S01]  /*6d90*/  MUFU.TANH R101, R35 ;  /* 0x0000002300657308 */ /* 0x0003e20000002400 */
[----:B------:R-:W-:Y:S01]  /*6da0*/  @P6 IADD3.X R7, RZ, R231, RZ, P0, !PT ;  /* 0x000000e7ff076210 */ /* 0x000fe200007fe4ff */
[----:B------:R-:W-:Y:S03]  /*6db0*/  FMUL.FTZ R31, R31, c[0x0][0x320] ;  /* 0x0000c8001f1f7a20 */ /* 0x000fe60000410000 */
[----:B----4-:R-:W-:Y:S01]  /*6dc0*/  @P6 LEA R34, P1, R5, c[0x0][0x1c8], 0x1 ;  /* 0x0000720005226a11 */ /* 0x010fe200078208ff */
[----:B------:R-:W-:Y:S02]  /*6dd0*/  FMUL.FTZ R38, R38, c[0x0][0x320] ;  /* 0x0000c80026267a20 */ /* 0x000fe40000410000 */
[----:B------:R-:W-:Y:S02]  /*6de0*/  FMUL.FTZ R29, R29, c[0x0][0x320] ;  /* 0x0000c8001d1d7a20 */ /* 0x000fe40000410000 */
[----:B------:R-:W-:Y:S01]  /*6df0*/  MUFU.TANH R192, R23 ;  /* 0x0000001700c07308 */ /* 0x000fe20000002400 */
[----:B------:R-:W-:Y:S02]  /*6e00*/  FMUL.FTZ R39, R39, c[0x0][0x320] ;  /* 0x0000c80027277a20 */ /* 0x000fe40000410000 */
[----:B------:R-:W-:Y:S02]  /*6e10*/  IMAD R13, R229, R13, 0x1 ;  /* 0x00000001e50d7424 */ /* 0x000fe400078e020d */
[----:B------:R-:W-:Y:S02]  /*6e20*/  FMUL.FTZ R24, R24, c[0x0][0x320] ;  /* 0x0000c80018187a20 */ /* 0x000fe40000410000 */
[----:B------:R-:W-:Y:S02]  /*6e30*/  FMUL.FTZ R25, R25, c[0x0][0x320] ;  /* 0x0000c80019197a20 */ /* 0x000fe40000410000 */
[----:B------:R-:W-:Y:S01]  /*6e40*/  FMUL.FTZ R26, R26, c[0x0][0x320] ;  /* 0x0000c8001a1a7a20 */ /* 0x000fe20000410000 */
[----:B------:R4:W-:Y:S01]  /*6e50*/  MUFU.TANH R103, R32 ;  /* 0x0000002000677308 */ /* 0x0009e20000002400 */
[----:B------:R-:W-:Y:S02]  /*6e60*/  FMUL.FTZ R41, R41, c[0x0][0x320] ;  /* 0x0000c80029297a20 */ /* 0x000fe40000410000 */
[----:B------:R-:W-:Y:S01]  /*6e70*/  FMUL.FTZ R40, R40, c[0x0][0x320] ;  /* 0x0000c80028287a20 */ /* 0x000fe20000410000 */
[----:B-1----:R-:W-:Y:S01]  /*6e80*/  @P6 LEA.HI.X R35, R5, c[0x0][0x1cc], R6, 0x1, P1 ;  /* 0x0000730005236a11 */ /* 0x002fe200008f0c06 */
[----:B------:R-:W-:Y:S01]  /*6e90*/  FMUL.FTZ R44, R44, c[0x0][0x320] ;  /* 0x0000c8002c2c7a20 */ /* 0x000fe20000410000 */
[-C--:B------:R-:W-:Y:S01]  /*6ea0*/  @P6 IADD3 R6, P1, R3, R8.reuse, RZ ;  /* 0x0000000803066210 */ /* 0x080fe20007f3e0ff */
[----:B------:R-:W-:Y:S02]  /*6eb0*/  FMUL.FTZ R45, R45, c[0x0][0x320] ;  /* 0x0000c8002d2d7a20 */ /* 0x000fe40000410000 */
[----:B------:R-:W-:Y:S01]  /*6ec0*/  FMUL.FTZ R42, R42, c[0x0][0x320] ;  /* 0x0000c8002a2a7a20 */ /* 0x000fe20000410000 */
[----:B------:R-:W-:Y:S01]  /*6ed0*/  MUFU.TANH R198, R36 ;  /* 0x0000002400c67308 */ /* 0x000fe20000002400 */
[----:B------:R-:W-:Y:S01]  /*6ee0*/  @P6 IMAD.X R12, R2, 0x1, R7, P1 ;  /* 0x00000001020c6824 */ /* 0x000fe200008e0607 */
[----:B------:R-:W-:Y:S01]  /*6ef0*/  @P6 IADD3 R5, P1, R232, 0x40, RZ ;  /* 0x00000040e8056810 */ /* 0x000fe20007f3e0ff */
[----:B------:R-:W-:Y:S02]  /*6f00*/  FMUL.FTZ R43, R43, c[0x0][0x320] ;  /* 0x0000c8002b2b7a20 */ /* 0x000fe40000410000 */
[----:B------:R-:W-:Y:S02]  /*6f10*/  FMUL.FTZ R48, R48, c[0x0][0x320] ;  /* 0x0000c80030307a20 */ /* 0x000fe40000410000 */
[----:B------:R-:W-:Y:S02]  /*6f20*/  FMUL.FTZ R49, R49, c[0x0][0x320] ;  /* 0x0000c80031317a20 */ /* 0x000fe40000410000 */
[----:B------:R-:W-:Y:S01]  /*6f30*/  FMUL.FTZ R50, R50, c[0x0][0x320] ;  /* 0x0000c80032327a20 */ /* 0x000fe20000410000 */
[----:B------:R1:W-:Y:S01]  /*6f40*/  MUFU.TANH R102, R33 ;  /* 0x0000002100667308 */ /* 0x0003e20000002400 */
[----:B------:R-:W-:Y:S02]  /*6f50*/  FMUL.FTZ R51, R51, c[0x0][0x320] ;  /* 0x0000c80033337a20 */ /* 0x000fe40000410000 */
[----:B------:R-:W-:Y:S01]  /*6f60*/  FMUL.FTZ R46, R46, c[0x0][0x320] ;  /* 0x0000c8002e2e7a20 */ /* 0x000fe20000410000 */
[C---:B----4-:R-:W-:Y:S01]  /*6f70*/  @P6 LEA R32, P0, R6.reuse, c[0x0][0x1c8], 0x1 ;  /* 0x0000720006206a11 */ /* 0x050fe200078008ff */
[----:B------:R-:W-:Y:S05]  /*6f80*/  FMUL.FTZ R47, R47, c[0x0][0x320] ;  /* 0x0000c8002f2f7a20 */ /* 0x000fea0000410000 */
[----:B------:R4:W-:Y:S10]  /*6f90*/  MUFU.TANH R201, R37 ;  /* 0x0000002500c97308 */ /* 0x0009f40000002400 */
[----:B------:R2:W-:Y:S01]  /*6fa0*/  MUFU.TANH R104, R30 ;  /* 0x0000001e00687308 */ /* 0x0005e20000002400 */
[----:B-1----:R-:W-:Y:S09]  /*6fb0*/  @P6 LEA.HI.X R33, R6, c[0x0][0x1cc], R12, 0x1, P0 ;  /* 0x0000730006216a11 */ /* 0x002ff200000f0c0c */
[----:B------:R-:W-:Y:S10]  /*6fc0*/  MUFU.TANH R193, R24 ;  /* 0x0000001800c17308 */ /* 0x000ff40000002400 */
[----:B------:R1:W-:Y:S10]  /*6fd0*/  MUFU.TANH R109, R28 ;  /* 0x0000001c006d7308 */ /* 0x0003f40000002400 */
[----:B------:R-:W-:Y:S10]  /*6fe0*/  MUFU.TANH R187, R22 ;  /* 0x0000001600bb7308 */ /* 0x000ff40000002400 */
[----:B------:R1:W-:Y:S10]  /*6ff0*/  MUFU.TANH R197, R31 ;  /* 0x0000001f00c57308 */ /* 0x0003f40000002400 */
[----:B------:R-:W-:Y:S10]  /*7000*/  MUFU.TANH R194, R25 ;  /* 0x0000001900c27308 */ /* 0x000ff40000002400 */
[----:B------:R1:W-:Y:S10]  /*7010*/  MUFU.TANH R105, R29 ;  /* 0x0000001d00697308 */ /* 0x0003f40000002400 */
[----:B------:R-:W1:Y:S10]  /*7020*/  MUFU.TANH R110, R21 ;  /* 0x00000015006e7308 */ /* 0x000e740000002400 */
[----:B------:R-:W-:Y:S10]  /*7030*/  MUFU.TANH R195, R26 ;  /* 0x0000001a00c37308 */ /* 0x000ff40000002400 */
[----:B------:R-:W-:Y:S10]  /*7040*/  MUFU.TANH R245, R41 ;  /* 0x0000002900f57308 */ /* 0x000ff40000002400 */
[----:B------:R-:W-:Y:S01]  /*7050*/  MUFU.TANH R243, R40 ;  /* 0x0000002800f37308 */ /* 0x000fe20000002400 */
[----:B--2---:R-:W-:Y:S02]  /*7060*/  IADD3 R0, R13, c[0x0][0x1d0], -R14 ;  /* 0x000074000d007a10 */ /* 0x004fe40007ffe80e */
[----:B------:R-:W-:Y:S02]  /*7070*/  @P6 IADD3 R14, P0, R3, R5, RZ ;  /* 0x00000005030e6210 */ /* 0x000fe40007f1e0ff */
[----:B------:R-:W-:Y:S05]  /*7080*/  @P6 IADD3.X R13, RZ, R231, RZ, P1, !PT ;  /* 0x000000e7ff0d6210 */ /* 0x000fea0000ffe4ff */
[----:B------:R2:W2:Y:S01]  /*7090*/  MUFU.TANH R196, R27 ;  /* 0x0000001b00c47308 */ /* 0x0004a20000002400 */
[----:B------:R-:W-:Y:S01]  /*70a0*/  @P6 IADD3 R20, P1, R4, R8, RZ ;  /* 0x0000000804146210 */ /* 0x000fe20007f3e0ff */
[----:B------:R-:W-:Y:S01]  /*70b0*/  @P6 IMAD.X R15, R2, 0x1, R13, P0 ;  /* 0x00000001020f6824 */ /* 0x000fe200000e060d */
[C---:B------:R-:W-:Y:S02]  /*70c0*/  @P6 IADD3 R23, P0, R4.reuse, R5, RZ ;  /* 0x0000000504176210 */ /* 0x040fe40007f1e0ff */
[C---:B------:R-:W-:Y:S02]  /*70d0*/  @P6 IADD3.X R36, R9.reuse, R7, RZ, P1, !PT ;  /* 0x0000000709246210 */ /* 0x040fe40000ffe4ff */
[----:B------:R-:W-:Y:S03]  /*70e0*/  @P6 IADD3 R12, P1, R4, R232, RZ ;  /* 0x000000e8040c6210 */ /* 0x000fe60007f3e0ff */
[----:B------:R2:W-:Y:S01]  /*70f0*/  MUFU.TANH R238, R44 ;  /* 0x0000002c00ee7308 */ /* 0x0005e20000002400 */
[----:B------:R-:W2:Y:S01]  /*7100*/  LDSM.16.M88.4 R4, [R218] ;  /* 0x00000000da04783b */ /* 0x000ea20000000200 */
[----:B------:R-:W-:Y:S01]  /*7110*/  IADD3 R0, R0, -c[0x0][0x168], RZ ;  /* 0x80005a0000007a10 */ /* 0x000fe20007ffe0ff */
[----:B------:R-:W-:Y:S04]  /*7120*/  DEPBAR.LE SB0, 0x0 ;  /* 0x000080000000791a */ /* 0x000fe80000000000 */
[C---:B----4-:R-:W-:Y:S01]  /*7130*/  @P6 IADD3.X R37, R9.reuse, R13, RZ, P0, !PT ;  /* 0x0000000d09256210 */ /* 0x050fe200007fe4ff */
[----:B------:R-:W-:Y:S01]  /*7140*/  @P6 IMAD.X R9, R9, 0x1, R231, P1 ;  /* 0x0000000109096824 */ /* 0x000fe200008e06e7 */
[----:B------:R-:W-:Y:S01]  /*7150*/  @P6 LEA R30, P1, R12, c[0x0][0x1c8], 0x1 ;  /* 0x000072000c1e6a11 */ /* 0x000fe200078208ff */
[----:B------:R4:W-:Y:S01]  /*7160*/  MUFU.TANH R239, R45 ;  /* 0x0000002d00ef7308 */ /* 0x0009e20000002400 */
[----:B---3--:R-:W-:Y:S01]  /*7170*/  IMAD.IADD R8, R0, 0x1, R17 ;  /* 0x0000000100087824 */ /* 0x008fe200078e0211 */
[----:B-1----:R-:W-:Y:S01]  /*7180*/  @P6 LEA R28, P0, R14, c[0x0][0x1c8], 0x1 ;  /* 0x000072000e1c6a11 */ /* 0x002fe200078008ff */
[----:B------:R-:W-:Y:S01]  /*7190*/  IMAD.IADD R2, R0, 0x1, R19 ;  /* 0x0000000100027824 */ /* 0x000fe200078e0213 */
[----:B------:R-:W-:Y:S06]  /*71a0*/  @P6 LEA.HI.X R31, R12, c[0x0][0x1cc], R9, 0x1, P1 ;  /* 0x000073000c1f6a11 */ /* 0x000fec00008f0c09 */
[----:B------:R-:W1:Y:S01]  /*71b0*/  MUFU.TANH R38, R38 ;  /* 0x0000002600267308 */ /* 0x000e620000002400 */
[----:B------:R-:W-:Y:S01]  /*71c0*/  IADD3 R3, R0, R16, RZ ;  /* 0x0000001000037210 */ /* 0x000fe20007ffe0ff */
[----:B------:R-:W-:Y:S01]  /*71d0*/  BAR.SYNC.DEFER_BLOCKING 0x0 ;  /* 0x0000000000007b1d */ /* 0x000fe20000010000 */
[----:B------:R-:W-:Y:S02]  /*71e0*/  ISETP.GT.AND P1, PT, R8, 0x1, PT ;  /* 0x000000010800780c */ /* 0x000fe40003f24270 */
[----:B------:R-:W-:Y:S02]  /*71f0*/  @P6 LEA.HI.X R29, R14, c[0x0][0x1cc], R15, 0x1, P0 ;  /* 0x000073000e1d6a11 */ /* 0x000fe400000f0c0f */
[----:B------:R-:W-:Y:S02]  /*7200*/  FSEL R13, R206, -INF , P1 ;  /* 0xff800000ce0d7808 */ /* 0x000fe40000800000 */
[----:B------:R-:W-:Y:S01]  /*7210*/  ISETP.GT.AND P1, PT, R3, 0x1, PT ;  /* 0x000000010300780c */ /* 0x000fe20003f24270 */
[----:B------:R-:W3:Y:S01]  /*7220*/  MUFU.TANH R39, R39 ;  /* 0x0000002700277308 */ /* 0x000ee20000002400 */
[----:B------:R-:W-:Y:S02]  /*7230*/  ISETP.GT.AND P0, PT, R8, RZ, PT ;  /* 0x000000ff0800720c */ /* 0x000fe40003f04270 */
[----:B-----5:R-:W-:Y:S02]  /*7240*/  FSEL R16, R209, -INF , P1 ;  /* 0xff800000d1107808 */ /* 0x020fe40000800000 */
[----:B------:R-:W-:Y:S02]  /*7250*/  IADD3 R0, R0, R18, RZ ;  /* 0x0000001200007210 */ /* 0x000fe40007ffe0ff */
[----:B------:R-:W-:Y:S02]  /*7260*/  FSEL R12, R207, -INF , P0 ;  /* 0xff800000cf0c7808 */ /* 0x000fe40000000000 */
[----:B------:R-:W-:Y:S01]  /*7270*/  ISETP.GT.AND P1, PT, R2, 0x1, PT ;  /* 0x000000010200780c */ /* 0x000fe20003f24270 */
[----:B------:R-:W5:Y:S01]  /*7280*/  MUFU.TANH R42, R42 ;  /* 0x0000002a002a7308 */ /* 0x000f620000002400 */
[----:B------:R-:W-:Y:S01]  /*7290*/  ISETP.GT.AND P0, PT, R3, RZ, PT ;  /* 0x000000ff0300720c */ /* 0x000fe20003f04270 */
[-C--:B--2---:R-:W-:Y:S05]  /*72a0*/  HMMA.16816.F32 R52, R188, R4.reuse, R52 ;  /* 0x00000004bc34723c */ /* 0x084fea0000001834 */
[----:B------:R-:W-:Y:S02]  /*72b0*/  FSEL R18, R205, -INF , P1 ;  /* 0xff800000cd127808 */ /* 0x000fe40000800000 */
[----:B------:R-:W-:Y:S01]  /*72c0*/  ISETP.GT.AND P1, PT, R0, 0x1, PT ;  /* 0x000000010000780c */ /* 0x000fe20003f24270 */
[----:B------:R-:W2:Y:S01]  /*72d0*/  MUFU.TANH R43, R43 ;  /* 0x0000002b002b7308 */ /* 0x000ea20000002400 */
[----:B------:R-:W-:Y:S01]  /*72e0*/  FSEL R15, R210, -INF , P0 ;  /* 0xff800000d20f7808 */ /* 0x000fe20000000000 */
[C---:B------:R-:W-:Y:S04]  /*72f0*/  HMMA.16816.F32 R56, R180.reuse, R4, R56 ;  /* 0x00000004b438723c */ /* 0x040fe80000001838 */
[----:B------:R-:W-:Y:S02]  /*7300*/  ISETP.GT.AND P0, PT, R2, RZ, PT ;  /* 0x000000ff0200720c */ /* 0x000fe40003f04270 */
[----:B------:R-:W-:Y:S02]  /*7310*/  FSEL R24, R202, -INF , P1 ;  /* 0xff800000ca187808 */ /* 0x000fe40000800000 */
[----:B------:R-:W1:Y:S01]  /*7320*/  MUFU.TANH R48, R48 ;  /* 0x0000003000307308 */ /* 0x000e620000002400 */
[----:B------:R-:W-:Y:S01]  /*7330*/  FSEL R17, R208, -INF , P0 ;  /* 0xff800000d0117808 */ /* 0x000fe20000000000 */
[-C--:B------:R-:W-:Y:S03]  /*7340*/  HMMA.16816.F32 R60, R180, R6.reuse, R60 ;  /* 0x00000006b43c723c */ /* 0x080fe6000000183c */
[----:B------:R-:W-:Y:S01]  /*7350*/  ISETP.GT.AND P1, PT, R2, 0x9, PT ;  /* 0x000000090200780c */ /* 0x000fe20003f24270 */
[----:B------:R-:W-:Y:S01]  /*7360*/  FMUL.FTZ R52, R52, c[0x0][0x320] ;  /* 0x0000c80034347a20 */ /* 0x000fe20000410000 */
[C---:B------:R-:W-:Y:S01]  /*7370*/  ISETP.GT.AND P0, PT, R0.reuse, RZ, PT ;  /* 0x000000ff0000720c */ /* 0x040fe20003f04270 */
[----:B------:R-:W-:Y:S01]  /*7380*/  FMUL.FTZ R53, R53, c[0x0][0x320] ;  /* 0x0000c80035357a20 */ /* 0x000fe20000410000 */
[----:B------:R-:W-:Y:S01]  /*7390*/  FSEL R22, R177, -INF , P1 ;  /* 0xff800000b1167808 */ /* 0x000fe20000800000 */
[----:B------:R-:W1:Y:S01]  /*73a0*/  MUFU.TANH R49, R49 ;  /* 0x0000003100317308 */ /* 0x000e620000002400 */
[----:B------:R-:W-:Y:S01]  /*73b0*/  FSEL R25, R203, -INF , P0 ;  /* 0xff800000cb197808 */ /* 0x000fe20000000000 */
[----:B------:R-:W-:Y:S04]  /*73c0*/  HMMA.16816.F32 R64, R188, R6, R64 ;  /* 0x00000006bc40723c */ /* 0x000fe80000001840 */
[----:B------:R-:W-:Y:S01]  /*73d0*/  ISETP.GT.AND P1, PT, R0, 0x9, PT ;  /* 0x000000090000780c */ /* 0x000fe20003f24270 */
[----:B------:R-:W-:Y:S01]  /*73e0*/  FMUL.FTZ R27, R55, c[0x0][0x320] ;  /* 0x0000c800371b7a20 */ /* 0x000fe20000410000 */
[----:B------:R-:W-:Y:S01]  /*73f0*/  ISETP.GT.AND P0, PT, R2, 0x8, PT ;  /* 0x000000080200780c */ /* 0x000fe20003f04270 */
[----:B------:R-:W-:Y:S01]  /*7400*/  FMUL.FTZ R54, R54, c[0x0][0x320] ;  /* 0x0000c80036367a20 */ /* 0x000fe20000410000 */
[----:B------:R-:W1:Y:S01]  /*7410*/  MUFU.TANH R7, R52 ;  /* 0x0000003400077308 */ /* 0x000e620000002400 */
[----:B------:R-:W-:Y:S02]  /*7420*/  FSEL R21, R200, -INF , P1 ;  /* 0xff800000c8157808 */ /* 0x000fe40000800000 */
[----:B------:R-:W-:Y:S01]  /*7430*/  ISETP.GT.AND P1, PT, R8, 0x9, PT ;  /* 0x000000090800780c */ /* 0x000fe20003f24270 */
[----:B------:R-:W-:Y:S01]  /*7440*/  FMUL.FTZ R59, R59, c[0x0][0x320] ;  /* 0x0000c8003b3b7a20 */ /* 0x000fe20000410000 */
[----:B------:R-:W-:Y:S01]  /*7450*/  FSEL R19, R178, -INF , P0 ;  /* 0xff800000b2137808 */ /* 0x000fe20000000000 */
[----:B------:R-:W-:Y:S01]  /*7460*/  FMUL.FTZ R63, R63, c[0x0][0x320] ;  /* 0x0000c8003f3f7a20 */ /* 0x000fe20000410000 */
[----:B------:R-:W-:Y:S01]  /*7470*/  ISETP.GT.AND P0, PT, R0, 0x8, PT ;  /* 0x000000080000780c */ /* 0x000fe20003f04270 */
[----:B------:R-:W-:Y:S01]  /*7480*/  FMUL.FTZ R56, R56, c[0x0][0x320] ;  /* 0x0000c80038387a20 */ /* 0x000fe20000410000 */
[----:B------:R-:W-:Y:S01]  /*7490*/  FSEL R10, R185, -INF , P1 ;  /* 0xff800000b90a7808 */ /* 0x000fe20000800000 */
[----:B------:R-:W1:Y:S01]  /*74a0*/  MUFU.TANH R6, R53 ;  /* 0x0000003500067308 */ /* 0x000e620000002400 */
[----:B------:R-:W-:Y:S01]  /*74b0*/  FSEL R26, R176, -INF , P0 ;  /* 0xff800000b01a7808 */ /* 0x000fe20000000000 */
[----:B------:R-:W-:Y:S01]  /*74c0*/  IMAD.MOV.U32 R176, RZ, RZ, R230 ;  /* 0x000000ffffb07224 */ /* 0x000fe200078e00e6 */
[----:B------:R-:W-:Y:S01]  /*74d0*/  ISETP.GT.AND P0, PT, R8, 0x8, PT ;  /* 0x000000080800780c */ /* 0x000fe20003f04270 */
[----:B------:R-:W-:Y:S01]  /*74e0*/  FMUL.FTZ R57, R57, c[0x0][0x320] ;  /* 0x0000c80039397a20 */ /* 0x000fe20000410000 */
[----:B------:R-:W-:Y:S01]  /*74f0*/  ISETP.GT.AND P1, PT, R3, 0x9, PT ;  /* 0x000000090300780c */ /* 0x000fe20003f24270 */
[----:B------:R-:W-:Y:S01]  /*7500*/  FMUL.FTZ R4, R64, c[0x0][0x320] ;  /* 0x0000c80040047a20 */ /* 0x000fe20000410000 */
[----:B------:R-:W-:Y:S01]  /*7510*/  FSEL R9, R199, -INF , P0 ;  /* 0xff800000c7097808 */ /* 0x000fe20000000000 */
[----:B------:R-:W-:Y:S01]  /*7520*/  FMUL.FTZ R5, R65, c[0x0][0x320] ;  /* 0x0000c80041057a20 */ /* 0x000fe20000410000 */
[----:B------:R-:W-:Y:S01]  /*7530*/  ISETP.GT.AND P0, PT, R3, 0x8, PT ;  /* 0x000000080300780c */ /* 0x000fe20003f04270 */
[----:B------:R-:W-:Y:S01]  /*7540*/  MUFU.TANH R46, R46 ;  /* 0x0000002e002e7308 */ /* 0x000fe20000002400 */
[----:B------:R-:W-:Y:S01]  /*7550*/  FSEL R14, R179, -INF , P1 ;  /* 0xff800000b30e7808 */ /* 0x000fe20000800000 */
[----:B------:R-:W-:Y:S01]  /*7560*/  FMUL.FTZ R60, R60, c[0x0][0x320] ;  /* 0x0000c8003c3c7a20 */ /* 0x000fe20000410000 */
[----:B------:R-:W-:Y:S01]  /*7570*/  ISETP.GT.AND P1, PT, R8, 0x11, PT ;  /* 0x000000110800780c */ /* 0x000fe20003f24270 */
[----:B------:R-:W-:Y:S01]  /*7580*/  FMUL.FTZ R61, R61, c[0x0][0x320] ;  /* 0x0000c8003d3d7a20 */ /* 0x000fe20000410000 */
[----:B------:R-:W-:Y:S01]  /*7590*/  FSEL R11, R184, -INF , P0 ;  /* 0xff800000b80b7808 */ /* 0x000fe20000000000 */
[----:B------:R-:W-:Y:S01]  /*75a0*/  FMUL.FTZ R58, R58, c[0x0][0x320] ;  /* 0x0000c8003a3a7a20 */ /* 0x000fe20000410000 */
[----:B------:R-:W-:Y:S01]  /*75b0*/  FSEL R41, R110, -INF , P1 ;  /* 0xff8000006e297808 */ /* 0x000fe20000800000 */
[----:B------:R-:W-:Y:S01]  /*75c0*/  FMUL.FTZ R62, R62, c[0x0][0x320] ;  /* 0x0000c8003e3e7a20 */ /* 0x000fe20000410000 */
[----:B------:R-:W-:Y:S01]  /*75d0*/  ISETP.GT.AND P1, PT, R3, 0x11, PT ;  /* 0x000000110300780c */ /* 0x000fe20003f24270 */
[----:B------:R-:W1:Y:S01]  /*75e0*/  MUFU.TANH R4, R4 ;  /* 0x0000000400047308 */ /* 0x000e620000002400 */
[----:B------:R-:W-:Y:S02]  /*75f0*/  ISETP.GT.AND P0, PT, R8, 0x10, PT ;  /* 0x000000100800780c */ /* 0x000fe40003f04270 */
[----:B------:R-:W-:Y:S02]  /*7600*/  FSEL R192, R192, -INF , P1 ;  /* 0xff800000c0c07808 */ /* 0x000fe40000800000 */
[----:B------:R-:W-:Y:S02]  /*7610*/  FSEL R40, R111, -INF , P0 ;  /* 0xff8000006f287808 */ /* 0x000fe40000000000 */
[----:B------:R-:W-:Y:S02]  /*7620*/  ISETP.GT.AND P1, PT, R2, 0x11, PT ;  /* 0x000000110200780c */ /* 0x000fe40003f24270 */
[----:B------:R-:W-:Y:S01]  /*7630*/  ISETP.GT.AND P0, PT, R3, 0x10, PT ;  /* 0x000000100300780c */ /* 0x000fe20003f04270 */
[----:B------:R-:W-:Y:S01]  /*7640*/  MUFU.TANH R62, R62 ;  /* 0x0000003e003e7308 */ /* 0x000fe20000002400 */
[----:B------:R-:W-:Y:S02]  /*7650*/  FSEL R194, R194, -INF , P1 ;  /* 0xff800000c2c27808 */ /* 0x000fe40000800000 */
[----:B------:R-:W-:Y:S02]  /*7660*/  ISETP.GT.AND P1, PT, R0, 0x11, PT ;  /* 0x000000110000780c */ /* 0x000fe40003f24270 */
[----:B------:R-:W-:Y:S02]  /*7670*/  FSEL R187, R187, -INF , P0 ;  /* 0xff800000bbbb7808 */ /* 0x000fe40000000000 */
[----:B------:R-:W-:Y:S02]  /*7680*/  ISETP.GT.AND P0, PT, R2, 0x10, PT ;  /* 0x000000100200780c */ /* 0x000fe40003f04270 */
[----:B------:R-:W-:Y:S01]  /*7690*/  FSEL R196, R196, -INF , P1 ;  /* 0xff800000c4c47808 */ /* 0x000fe20000800000 */
[----:B------:R-:W1:Y:S01]  /*76a0*/  MUFU.TANH R5, R5 ;  /* 0x0000000500057308 */ /* 0x000e620000002400 */
[----:B------:R-:W-:Y:S02]  /*76b0*/  ISETP.GT.AND P1, PT, R2, 0x19, PT ;  /* 0x000000190200780c */ /* 0x000fe40003f24270 */
[----:B------:R-:W-:Y:S02]  /*76c0*/  FSEL R193, R193, -INF , P0 ;  /* 0xff800000c1c17808 */ /* 0x000fe40000000000 */
[----:B------:R-:W-:Y:S02]  /*76d0*/  ISETP.GT.AND P0, PT, R0, 0x10, PT ;  /* 0x000000100000780c */ /* 0x000fe40003f04270 */
[----:B------:R-:W-:Y:S02]  /*76e0*/  FSEL R190, R105, -INF , P1 ;  /* 0xff80000069be7808 */ /* 0x000fe40000800000 */
[----:B------:R-:W-:Y:S01]  /*76f0*/  FMNMX.FTZ R105, R12, R100, !PT ;  /* 0x000000640c697209 */ /* 0x000fe20007810000 */
[----:B------:R-:W1:Y:S01]  /*7700*/  MUFU.TANH R50, R50 ;  /* 0x0000003200327308 */ /* 0x000e620000002400 */
[----:B------:R-:W-:Y:S02]  /*7710*/  FSEL R195, R195, -INF , P0 ;  /* 0xff800000c3c37808 */ /* 0x000fe40000000000 */
[----:B------:R-:W-:Y:S02]  /*7720*/  ISETP.GT.AND P0, PT, R2, 0x18, PT ;  /* 0x000000180200780c */ /* 0x000fe40003f04270 */
[----:B------:R-:W-:Y:S02]  /*7730*/  FMNMX.FTZ R105, R13, R105, !PT ;  /* 0x000000690d697209 */ /* 0x000fe40007810000 */
[----:B------:R-:W-:Y:S02]  /*7740*/  FSEL R189, R109, -INF , P0 ;  /* 0xff8000006dbd7808 */ /* 0x000fe40000000000 */
[C---:B------:R-:W-:Y:S01]  /*7750*/  ISETP.GT.AND P0, PT, R0.reuse, 0x18, PT ;  /* 0x000000180000780c */ /* 0x040fe20003f04270 */
[----:B------:R-:W-:Y:S01]  /*7760*/  MUFU.TANH R109, R63 ;  /* 0x0000003f006d7308 */ /* 0x000fe20000002400 */
[----:B------:R-:W-:Y:S02]  /*7770*/  FMNMX.FTZ R105, R9, R105, !PT ;  /* 0x0000006909697209 */ /* 0x000fe40007810000 */
[----:B------:R-:W-:Y:S02]  /*7780*/  ISETP.GT.AND P1, PT, R0, 0x19, PT ;  /* 0x000000190000780c */ /* 0x000fe40003f24270 */
[----:B------:R-:W-:Y:S02]  /*7790*/  FSEL R191, R104, -INF , P0 ;  /* 0xff80000068bf7808 */ /* 0x000fe40000000000 */
[----:B------:R-:W-:Y:S02]  /*77a0*/  ISETP.GT.AND P0, PT, R8, 0x18, PT ;  /* 0x000000180800780c */ /* 0x000fe40003f04270 */
[----:B------:R-:W-:Y:S01]  /*77b0*/  FMNMX.FTZ R105, R10, R105, !PT ;  /* 0x000000690a697209 */ /* 0x000fe20007810000 */
[----:B------:R-:W1:Y:S01]  /*77c0*/  MUFU.TANH R51, R51 ;  /* 0x0000003300337308 */ /* 0x000e620000002400 */
[----:B------:R-:W-:Y:S02]  /*77d0*/  FSEL R44, R103, -INF , P0 ;  /* 0xff800000672c7808 */ /* 0x000fe40000000000 */
[----:B------:R-:W-:Y:S02]  /*77e0*/  FSEL R197, R197, -INF , P1 ;  /* 0xff800000c5c57808 */ /* 0x000fe40000800000 */
[----:B------:R-:W-:Y:S02]  /*77f0*/  ISETP.GT.AND P1, PT, R8, 0x19, PT ;  /* 0x000000190800780c */ /* 0x000fe40003f24270 */
[C---:B------:R-:W-:Y:S02]  /*7800*/  ISETP.GT.AND P0, PT, R3.reuse, 0x18, PT ;  /* 0x000000180300780c */ /* 0x040fe40003f04270 */
[----:B----4-:R-:W-:Y:S01]  /*7810*/  FSEL R45, R102, -INF , P1 ;  /* 0xff800000662d7808 */ /* 0x010fe20000800000 */
[----:B------:R-:W4:Y:S01]  /*7820*/  MUFU.TANH R54, R54 ;  /* 0x0000003600367308 */ /* 0x000f220000002400 */
[----:B------:R-:W-:Y:S02]  /*7830*/  FSEL R186, R186, -INF , P0 ;  /* 0xff800000baba7808 */ /* 0x000fe40000000000 */
[----:B------:R-:W-:Y:S02]  /*7840*/  ISETP.GT.AND P0, PT, R8, 0x20, PT ;  /* 0x000000200800780c */ /* 0x000fe40003f04270 */
[----:B------:R-:W-:Y:S02]  /*7850*/  FMNMX.FTZ R105, R40, R105, !PT ;  /* 0x0000006928697209 */ /* 0x000fe40007810000 */
[C---:B------:R-:W-:Y:S02]  /*7860*/  ISETP.GT.AND P1, PT, R3.reuse, 0x19, PT ;  /* 0x000000190300780c */ /* 0x040fe40003f24270 */
[----:B------:R-:W-:Y:S01]  /*7870*/  FSEL R198, R198, -INF , P0 ;  /* 0xff800000c6c67808 */ /* 0x000fe20000000000 */
[----:B------:R-:W2:Y:S01]  /*7880*/  MUFU.TANH R27, R27 ;  /* 0x0000001b001b7308 */ /* 0x000ea20000002400 */
[----:B------:R-:W-:Y:S02]  /*7890*/  ISETP.GT.AND P0, PT, R3, 0x20, PT ;  /* 0x000000200300780c */ /* 0x000fe40003f04270 */
[----:B------:R-:W-:Y:S02]  /*78a0*/  FSEL R188, R101, -INF , P1 ;  /* 0xff80000065bc7808 */ /* 0x000fe40000800000 */
[----:B------:R-:W-:Y:S02]  /*78b0*/  ISETP.GT.AND P1, PT, R8, 0x21, PT ;  /* 0x000000210800780c */ /* 0x000fe40003f24270 */
[----:B------:R-:W-:Y:S02]  /*78c0*/  FMNMX.FTZ R105, R41, R105, !PT ;  /* 0x0000006929697209 */ /* 0x000fe40007810000 */
[----:B-1----:R-:W-:Y:S01]  /*78d0*/  FSEL R205, R38, -INF , P0 ;  /* 0xff80000026cd7808 */ /* 0x002fe20000000000 */
[----:B------:R-:W-:Y:S01]  /*78e0*/  MUFU.TANH R56, R56 ;  /* 0x0000003800387308 */ /* 0x000fe20000002400 */
[----:B------:R-:W-:Y:S02]  /*78f0*/  FSEL R201, R201, -INF , P1 ;  /* 0xff800000c9c97808 */ /* 0x000fe40000800000 */
[----:B------:R-:W-:Y:S02]  /*7900*/  ISETP.GT.AND P1, PT, R3, 0x21, PT ;  /* 0x000000210300780c */ /* 0x000fe40003f24270 */
[----:B------:R-:W-:Y:S02]  /*7910*/  FMNMX.FTZ R105, R44, R105, !PT ;  /* 0x000000692c697209 */ /* 0x000fe40007810000 */
[----:B------:R-:W-:Y:S02]  /*7920*/  ISETP.GT.AND P0, PT, R2, 0x20, PT ;  /* 0x000000200200780c */ /* 0x000fe40003f04270 */
[----:B---3--:R-:W-:Y:S01]  /*7930*/  FSEL R206, R39, -INF , P1 ;  /* 0xff80000027ce7808 */ /* 0x008fe20000800000 */
[----:B------:R-:W-:Y:S01]  /*7940*/  MUFU.TANH R57, R57 ;  /* 0x0000003900397308 */ /* 0x000fe20000002400 */
[----:B------:R-:W-:Y:S02]  /*7950*/  FSEL R243, R243, -INF , P0 ;  /* 0xff800000f3f37808 */ /* 0x000fe40000000000 */
[----:B------:R-:W-:Y:S02]  /*7960*/  ISETP.GT.AND P0, PT, R0, 0x20, PT ;  /* 0x000000200000780c */ /* 0x000fe40003f04270 */
[----:B------:R-:W-:Y:S02]  /*7970*/  FMNMX.FTZ R105, R45, R105, !PT ;  /* 0x000000692d697209 */ /* 0x000fe40007810000 */
[----:B------:R-:W-:Y:S02]  /*7980*/  ISETP.GT.AND P1, PT, R2, 0x21, PT ;  /* 0x000000210200780c */ /* 0x000fe40003f24270 */
[----:B-----5:R-:W-:Y:S01]  /*7990*/  FSEL R250, R42, -INF , P0 ;  /* 0xff8000002afa7808 */ /* 0x020fe20000000000 */
[----:B------:R-:W-:Y:S01]  /*79a0*/  MUFU.TANH R60, R60 ;  /* 0x0000003c003c7308 */ /* 0x000fe20000002400 */
[----:B------:R-:W-:Y:S02]  /*79b0*/  FSEL R245, R245, -INF , P1 ;  /* 0xff800000f5f57808 */ /* 0x000fe40000800000 */
[----:B------:R-:W-:Y:S02]  /*79c0*/  ISETP.GT.AND P1, PT, R0, 0x21, PT ;  /* 0x000000210000780c */ /* 0x000fe40003f24270 */
[----:B------:R-:W-:Y:S02]  /*79d0*/  ISETP.GT.AND P0, PT, R8, 0x28, PT ;  /* 0x000000280800780c */ /* 0x000fe40003f04270 */
[----:B------:R-:W-:Y:S02]  /*79e0*/  FMNMX.FTZ R105, R198, R105, !PT ;  /* 0x00000069c6697209 */ /* 0x000fe40007810000 */
[----:B--2---:R-:W-:Y:S01]  /*79f0*/  FSEL R252, R43, -INF , P1 ;  /* 0xff8000002bfc7808 */ /* 0x004fe20000800000 */
[----:B------:R-:W-:Y:S01]  /*7a00*/  MUFU.TANH R47, R47 ;  /* 0x0000002f002f7308 */ /* 0x000fe20000002400 */
[----:B------:R-:W-:Y:S02]  /*7a10*/  FSEL R199, R48, -INF , P0 ;  /* 0xff80000030c77808 */ /* 0x000fe40000000000 */
[C---:B------:R-:W-:Y:S02]  /*7a20*/  ISETP.GT.AND P1, PT, R8.reuse, 0x29, PT ;  /* 0x000000290800780c */ /* 0x040fe40003f24270 */
[----:B------:R-:W-:Y:S02]  /*7a30*/  FMNMX.FTZ R105, R201, R105, !PT ;  /* 0x00000069c9697209 */ /* 0x000fe40007810000 */
[----:B------:R-:W-:Y:S02]  /*7a40*/  FSEL R202, R49, -INF , P1 ;  /* 0xff80000031ca7808 */ /* 0x000fe40000800000 */
[C---:B------:R-:W-:Y:S01]  /*7a50*/  ISETP.GT.AND P0, PT, R8.reuse, 0x30, PT ;  /* 0x000000300800780c */ /* 0x040fe20003f04270 */
[----:B------:R-:W-:Y:S01]  /*7a60*/  MUFU.TANH R61, R61 ;  /* 0x0000003d003d7308 */ /* 0x000fe20000002400 */
[----:B------:R-:W-:Y:S02]  /*7a70*/  FMNMX.FTZ R105, R199, R105, !PT ;  /* 0x00000069c7697209 */ /* 0x000fe40007810000 */
[----:B------:R-:W-:Y:S02]  /*7a80*/  ISETP.GT.AND P1, PT, R8, 0x31, PT ;  /* 0x000000310800780c */ /* 0x000fe40003f24270 */
[----:B------:R-:W-:Y:S01]  /*7a90*/  FSEL R211, R7, -INF , P0 ;  /* 0xff80000007d37808 */ /* 0x000fe20000000000 */
[----:B------:R-:W-:Y:S01]  /*7aa0*/  FMUL.FTZ R7, R66, c[0x0][0x320] ;  /* 0x0000c80042077a20 */ /* 0x000fe20000410000 */
[----:B------:R-:W-:Y:S02]  /*7ab0*/  FMNMX.FTZ R105, R202, R105, !PT ;  /* 0x00000069ca697209 */ /* 0x000fe40007810000 */
[----:B------:R-:W-:Y:S01]  /*7ac0*/  FSEL R230, R6, -INF , P1 ;  /* 0xff80000006e67808 */ /* 0x000fe20000800000 */
[----:B------:R-:W-:Y:S01]  /*7ad0*/  MUFU.TANH R58, R58 ;  /* 0x0000003a003a7308 */ /* 0x000fe20000002400 */
[C---:B------:R-:W-:Y:S02]  /*7ae0*/  ISETP.GT.AND P0, PT, R8.reuse, 0x38, PT ;  /* 0x000000380800780c */ /* 0x040fe40003f04270 */
[----:B------:R-:W-:Y:S02]  /*7af0*/  FMNMX.FTZ R105, R211, R105, !PT ;  /* 0x00000069d3697209 */ /* 0x000fe40007810000 */
[----:B------:R-:W-:Y:S01]  /*7b00*/  ISETP.GT.AND P1, PT, R8, 0x39, PT ;  /* 0x000000390800780c */ /* 0x000fe20003f24270 */
[----:B------:R-:W-:Y:S01]  /*7b10*/  FMUL.FTZ R8, R67, c[0x0][0x320] ;  /* 0x0000c80043087a20 */ /* 0x000fe20000410000 */
[----:B------:R-:W-:Y:S02]  /*7b20*/  FSEL R251, R4, -INF , P0 ;  /* 0xff80000004fb7808 */ /* 0x000fe40000000000 */
[----:B------:R-:W-:Y:S01]  /*7b30*/  FMNMX.FTZ R105, R230, R105, !PT ;  /* 0x00000069e6697209 */ /* 0x000fe20007810000 */
[----:B------:R-:W1:Y:S01]  /*7b40*/  MUFU.TANH R7, R7 ;  /* 0x0000000700077308 */ /* 0x000e620000002400 */
[----:B------:R-:W-:Y:S02]  /*7b50*/  FSEL R231, R5, -INF , P1 ;  /* 0xff80000005e77808 */ /* 0x000fe40000800000 */
[----:B------:R-:W-:Y:S02]  /*7b60*/  FMNMX.FTZ R105, R251, R105, !PT ;  /* 0x00000069fb697209 */ /* 0x000fe40007810000 */
[----:B------:R-:W-:Y:S02]  /*7b70*/  FMNMX.FTZ R4, R15, R106, !PT ;  /* 0x0000006a0f047209 */ /* 0x000fe40007810000 */
[----:B------:R-:W-:Y:S02]  /*7b80*/  FMNMX.FTZ R105, R231, R105, !PT ;  /* 0x00000069e7697209 */ /* 0x000fe40007810000 */
[----:B------:R-:W-:Y:S01]  /*7b90*/  FMNMX.FTZ R4, R16, R4, !PT ;  /* 0x0000000410047209 */ /* 0x000fe20007810000 */
[----:B------:R-:W2:Y:S01]  /*7ba0*/  MUFU.TANH R8, R8 ;  /* 0x0000000800087308 */ /* 0x000ea20000002400 */
[----:B------:R-:W-:Y:S01]  /*7bb0*/  FMNMX.FTZ R5, R17, R107, !PT ;  /* 0x0000006b11057209 */ /* 0x000fe20007810000 */
[----:B------:R-:W3:Y:S01]  /*7bc0*/  SHFL.BFLY PT, R6, R105, 0x2, 0x1f ;  /* 0x0c401f0069067f89 */ /* 0x000ee200000e0000 */
[----:B------:R-:W-:Y:S02]  /*7bd0*/  FMNMX.FTZ R4, R11, R4, !PT ;  /* 0x000000040b047209 */ /* 0x000fe40007810000 */
[----:B------:R-:W-:Y:S02]  /*7be0*/  ISETP.GT.AND P0, PT, R2, 0x28, PT ;  /* 0x000000280200780c */ /* 0x000fe40003f04270 */
[----:B------:R-:W-:Y:S02]  /*7bf0*/  FMNMX.FTZ R4, R14, R4, !PT ;  /* 0x000000040e047209 */ /* 0x000fe40007810000 */
[----:B------:R-:W-:Y:S02]  /*7c00*/  ISETP.GT.AND P1, PT, R2, 0x29, PT ;  /* 0x000000290200780c */ /* 0x000fe40003f24270 */
[----:B------:R-:W-:Y:S02]  /*7c10*/  FMNMX.FTZ R4, R187, R4, !PT ;  /* 0x00000004bb047209 */ /* 0x000fe40007810000 */
[----:B------:R-:W-:Y:S02]  /*7c20*/  FMNMX.FTZ R5, R18, R5, !PT ;  /* 0x0000000512057209 */ /* 0x000fe40007810000 */
[----:B------:R-:W-:Y:S02]  /*7c30*/  FSEL R238, R238, -INF , P0 ;  /* 0xff800000eeee7808 */ /* 0x000fe40000000000 */
[----:B------:R-:W-:Y:S02]  /*7c40*/  ISETP.GT.AND P0, PT, R0, 0x28, PT ;  /* 0x000000280000780c */ /* 0x000fe40003f04270 */
[----:B------:R-:W-:Y:S02]  /*7c50*/  FMNMX.FTZ R4, R192, R4, !PT ;  /* 0x00000004c0047209 */ /* 0x000fe40007810000 */
[----:B------:R-:W-:Y:S02]  /*7c60*/  FSEL R239, R239, -INF , P1 ;  /* 0xff800000efef7808 */ /* 0x000fe40000800000 */
[----:B------:R-:W-:Y:S02]  /*7c70*/  ISETP.GT.AND P1, PT, R3, 0x28, PT ;  /* 0x000000280300780c */ /* 0x000fe40003f24270 */
[----:B------:R-:W-:Y:S02]  /*7c80*/  FMNMX.FTZ R5, R19, R5, !PT ;  /* 0x0000000513057209 */ /* 0x000fe40007810000 */
[----:B------:R-:W-:Y:S02]  /*7c90*/  FMNMX.FTZ R4, R186, R4, !PT ;  /* 0x00000004ba047209 */ /* 0x000fe40007810000 */
[----:B------:R-:W-:Y:S02]  /*7ca0*/  FSEL R246, R46, -INF , P0 ;  /* 0xff8000002ef67808 */ /* 0x000fe40000000000 */
[C---:B------:R-:W-:Y:S02]  /*7cb0*/  ISETP.GT.AND P0, PT, R3.reuse, 0x29, PT ;  /* 0x000000290300780c */ /* 0x040fe40003f04270 */
[----:B------:R-:W-:Y:S02]  /*7cc0*/  FSEL R200, R50, -INF , P1 ;  /* 0xff80000032c87808 */ /* 0x000fe40000800000 */
[----:B------:R-:W-:Y:S02]  /*7cd0*/  ISETP.GT.AND P1, PT, R3, 0x30, PT ;  /* 0x000000300300780c */ /* 0x000fe40003f24270 */
[----:B------:R-:W-:Y:S02]  /*7ce0*/  FMNMX.FTZ R5, R22, R5, !PT ;  /* 0x0000000516057209 */ /* 0x000fe40007810000 */
[----:B------:R-:W-:Y:S02]  /*7cf0*/  FSEL R203, R51, -INF , P0 ;  /* 0xff80000033cb7808 */ /* 0x000fe40000000000 */
[C---:B------:R-:W-:Y:S02]  /*7d00*/  ISETP.GT.AND P0, PT, R3.reuse, 0x31, PT ;  /* 0x000000310300780c */ /* 0x040fe40003f04270 */
[----:B------:R-:W-:Y:S02]  /*7d10*/  FMNMX.FTZ R4, R188, R4, !PT ;  /* 0x00000004bc047209 */ /* 0x000fe40007810000 */
[----:B----4-:R-:W-:Y:S02]  /*7d20*/  FSEL R64, R54, -INF , P1 ;  /* 0xff80000036407808 */ /* 0x010fe40000800000 */
[----:B------:R-:W-:Y:S02]  /*7d30*/  ISETP.GT.AND P1, PT, R3, 0x38, PT ;  /* 0x000000380300780c */ /* 0x000fe40003f24270 */
[----:B------:R-:W-:Y:S02]  /*7d40*/  FSEL R43, R27, -INF , P0 ;  /* 0xff8000001b2b7808 */ /* 0x000fe40000000000 */
[----:B---3--:R-:W-:Y:S02]  /*7d50*/  FMNMX.FTZ R105, R105, R6, !PT ;  /* 0x0000000669697209 */ /* 0x008fe40007810000 */
[----:B------:R-:W-:Y:S02]  /*7d60*/  ISETP.GT.AND P0, PT, R3, 0x39, PT ;  /* 0x000000390300780c */ /* 0x000fe40003f04270 */
[----:B------:R-:W-:Y:S02]  /*7d70*/  FMNMX.FTZ R3, R205, R4, !PT ;  /* 0x00000004cd037209 */ /* 0x000fe40007810000 */
[----:B------:R-:W-:Y:S02]  /*7d80*/  FMNMX.FTZ R4, R193, R5, !PT ;  /* 0x00000005c1047209 */ /* 0x000fe40007810000 */
[----:B-1----:R-:W-:Y:S02]  /*7d90*/  FSEL R233, R7, -INF , P1 ;  /* 0xff80000007e97808 */ /* 0x002fe40000800000 */
[----:B------:R-:W-:Y:S01]  /*7da0*/  FMNMX.FTZ R5, R25, R108, !PT ;  /* 0x0000006c19057209 */ /* 0x000fe20007810000 */
[----:B------:R-:W1:Y:S01]  /*7db0*/  SHFL.BFLY PT, R7, R105, 0x1, 0x1f ;  /* 0x0c201f0069077f89 */ /* 0x000e6200000e0000 */
[----:B------:R-:W-:Y:S02]  /*7dc0*/  FMNMX.FTZ R4, R194, R4, !PT ;  /* 0x00000004c2047209 */ /* 0x000fe40007810000 */
[----:B------:R-:W-:Y:S02]  /*7dd0*/  FMNMX.FTZ R5, R24, R5, !PT ;  /* 0x0000000518057209 */ /* 0x000fe40007810000 */
[----:B------:R-:W-:Y:S02]  /*7de0*/  FMNMX.FTZ R4, R189, R4, !PT ;  /* 0x00000004bd047209 */ /* 0x000fe40007810000 */
[----:B------:R-:W-:Y:S02]  /*7df0*/  FMNMX.FTZ R5, R26, R5, !PT ;  /* 0x000000051a057209 */ /* 0x000fe40007810000 */
[----:B------:R-:W-:Y:S02]  /*7e00*/  FMNMX.FTZ R4, R190, R4, !PT ;  /* 0x00000004be047209 */ /* 0x000fe40007810000 */
[----:B------:R-:W-:Y:S02]  /*7e10*/  FMNMX.FTZ R5, R21, R5, !PT ;  /* 0x0000000515057209 */ /* 0x000fe40007810000 */
[----:B------:R-:W-:Y:S02]  /*7e20*/  FMNMX.FTZ R4, R243, R4, !PT ;  /* 0x00000004f3047209 */ /* 0x000fe40007810000 */
[----:B--2---:R-:W-:Y:S02]  /*7e30*/  FSEL R65, R8, -INF , P0 ;  /* 0xff80000008417808 */ /* 0x004fe40000000000 */
[C---:B------:R-:W-:Y:S01]  /*7e40*/  ISETP.GT.AND P1, PT, R2.reuse, 0x30, PT ;  /* 0x000000300200780c */ /* 0x040fe20003f24270 */
[----:B------:R-:W2:Y:S01]  /*7e50*/  MUFU.TANH R8, R59 ;  /* 0x0000003b00087308 */ /* 0x000ea20000002400 */
        /* <DEDUP_REMOVED lines=8> */
[----:B------:R-:W-:Y:S02]  /*7ee0*/  FMNMX.FTZ R4, R196, R5, !PT ;  /* 0x00000005c4047209 */ /* 0x000fe40007810000 */
[----:B------:R-:W-:Y:S02]  /*7ef0*/  FMNMX.FTZ R3, R206, R3, !PT ;  /* 0x00000003ce037209 */ /* 0x000fe40007810000 */
[----:B------:R-:W-:Y:S02]  /*7f00*/  FMNMX.FTZ R4, R191, R4, !PT ;  /* 0x00000004bf047209 */ /* 0x000fe40007810000 */
[----:B-1----:R-:W-:Y:S02]  /*7f10*/  FMNMX.FTZ R105, R105, R7, !PT ;  /* 0x0000000769697209 */ /* 0x002fe40007810000 */
[----:B------:R-:W-:Y:S02]  /*7f20*/  FSEL R234, R60, -INF , P1 ;  /* 0xff8000003cea7808 */ /* 0x000fe40000800000 */
[----:B------:R-:W-:Y:S01]  /*7f30*/  ISETP.GT.AND P1, PT, R0, 0x29, PT ;  /* 0x000000290000780c */ /* 0x000fe20003f24270 */
[----:B------:R-:W-:Y:S01]  /*7f40*/  FMUL.FTZ R110, R105, c[0x0][0x2d0] ;  /* 0x0000b400696e7a20 */ /* 0x000fe20000410000 */
[----:B------:R-:W-:Y:S02]  /*7f50*/  FMNMX.FTZ R3, R200, R3, !PT ;  /* 0x00000003c8037209 */ /* 0x000fe40007810000 */
[----:B------:R-:W-:Y:S02]  /*7f60*/  FMNMX.FTZ R4, R197, R4, !PT ;  /* 0x00000004c5047209 */ /* 0x000fe40007810000 */
[----:B------:R-:W-:Y:S02]  /*7f70*/  FMNMX.FTZ R3, R203, R3, !PT ;  /* 0x00000003cb037209 */ /* 0x000fe40007810000 */
[----:B------:R-:W-:Y:S02]  /*7f80*/  FSEL R236, R47, -INF , P1 ;  /* 0xff8000002fec7808 */ /* 0x000fe40000800000 */
[----:B------:R-:W-:Y:S02]  /*7f90*/  FSETP.NEU.FTZ.AND P1, PT, R105, -INF , PT ;  /* 0xff8000006900780b */ /* 0x000fe40003f3d000 */
[----:B------:R-:W-:Y:S02]  /*7fa0*/  FMNMX.FTZ R4, R250, R4, !PT ;  /* 0x00000004fa047209 */ /* 0x000fe40007810000 */
[----:B------:R-:W-:Y:S02]  /*7fb0*/  FMNMX.FTZ R3, R64, R3, !PT ;  /* 0x0000000340037209 */ /* 0x000fe40007810000 */
[----:B------:R-:W-:Y:S02]  /*7fc0*/  FSEL R110, R110, RZ, P1 ;  /* 0x000000ff6e6e7208 */ /* 0x000fe40000800000 */
[----:B------:R-:W-:Y:S02]  /*7fd0*/  FMNMX.FTZ R4, R252, R4, !PT ;  /* 0x00000004fc047209 */ /* 0x000fe40007810000 */
[----:B------:R-:W-:Y:S02]  /*7fe0*/  FMNMX.FTZ R3, R43, R3, !PT ;  /* 0x000000032b037209 */ /* 0x000fe40007810000 */
[----:B------:R-:W-:Y:S01]  /*7ff0*/  FMNMX.FTZ R5, R246, R4, !PT ;  /* 0x00000004f6057209 */ /* 0x000fe20007810000 */
[--C-:B------:R-:W-:Y:S01]  /*8000*/  FFMA.FTZ R4, R12, c[0x0][0x2d0], -R110.reuse ;  /* 0x0000b4000c047a23 */ /* 0x100fe2000001086e */
[----:B------:R-:W-:Y:S02]  /*8010*/  FMNMX.FTZ R3, R233, R3, !PT ;  /* 0x00000003e9037209 */ /* 0x000fe40007810000 */
[----:B------:R-:W-:Y:S01]  /*8020*/  FSEL R244, R61, -INF , P0 ;  /* 0xff8000003df47808 */ /* 0x000fe20000000000 */
[----:B------:R1:W-:Y:S01]  /*8030*/  MUFU.EX2 R178, R4 ;  /* 0x0000000400b27308 */ /* 0x0003e20000000800 */
[----:B------:R-:W-:Y:S02]  /*8040*/  FMNMX.FTZ R3, R65, R3, !PT ;  /* 0x0000000341037209 */ /* 0x000fe40007810000 */
[----:B------:R-:W-:Y:S02]  /*8050*/  ISETP.GT.AND P0, PT, R0, 0x30, PT ;  /* 0x000000300000780c */ /* 0x000fe40003f04270 */
[----:B------:R-:W-:Y:S01]  /*8060*/  FMNMX.FTZ R5, R236, R5, !PT ;  /* 0x00000005ec057209 */ /* 0x000fe20007810000 */
[----:B------:R-:W3:Y:S01]  /*8070*/  SHFL.BFLY PT, R6, R3, 0x2, 0x1f ;  /* 0x0c401f0003067f89 */ /* 0x000ee200000e0000 */
[----:B------:R-:W-:Y:S02]  /*8080*/  FSEL R67, R58, -INF , P0 ;  /* 0xff8000003a437808 */ /* 0x000fe40000000000 */
[----:B------:R-:W-:Y:S02]  /*8090*/  FMNMX.FTZ R2, R239, R2, !PT ;  /* 0x00000002ef027209 */ /* 0x000fe40007810000 */
[----:B------:R-:W-:Y:S02]  /*80a0*/  ISETP.GT.AND P0, PT, R0, 0x31, PT ;  /* 0x000000310000780c */ /* 0x000fe40003f04270 */
[----:B------:R-:W-:Y:S02]  /*80b0*/  FMNMX.FTZ R2, R209, R2, !PT ;  /* 0x00000002d1027209 */ /* 0x000fe40007810000 */
[----:B--2---:R-:W-:Y:S02]  /*80c0*/  FSEL R235, R8, -INF , P0 ;  /* 0xff80000008eb7808 */ /* 0x004fe40000000000 */
[----:B------:R-:W-:Y:S02]  /*80d0*/  FMNMX.FTZ R2, R249, R2, !PT ;  /* 0x00000002f9027209 */ /* 0x000fe40007810000 */
[----:B------:R-:W-:Y:S02]  /*80e0*/  ISETP.GT.AND P0, PT, R0, 0x38, PT ;  /* 0x000000380000780c */ /* 0x000fe40003f04270 */
[----:B------:R-:W-:Y:S02]  /*80f0*/  FMNMX.FTZ R2, R234, R2, !PT ;  /* 0x00000002ea027209 */ /* 0x000fe40007810000 */
[----:B------:R-:W-:Y:S01]  /*8100*/  FSEL R241, R62, -INF , P0 ;  /* 0xff8000003ef17808 */ /* 0x000fe20000000000 */
[----:B------:R-:W-:Y:S01]  /*8110*/  IMAD.MOV.U32 R62, RZ, RZ, R251 ;  /* 0x000000ffff3e7224 */ /* 0x000fe200078e00fb */
[----:B-1----:R-:W-:Y:S01]  /*8120*/  FMNMX.FTZ R4, R67, R5, !PT ;  /* 0x0000000543047209 */ /* 0x002fe20007810000 */
[----:B------:R-:W-:Y:S01]  /*8130*/  FFMA.FTZ R5, R13, c[0x0][0x2d0], -R110 ;  /* 0x0000b4000d057a23 */ /* 0x000fe2000001086e */
[----:B------:R-:W-:Y:S02]  /*8140*/  FMNMX.FTZ R2, R244, R2, !PT ;  /* 0x00000002f4027209 */ /* 0x000fe40007810000 */
[----:B------:R-:W-:Y:S01]  /*8150*/  ISETP.GT.AND P0, PT, R0, 0x39, PT ;  /* 0x000000390000780c */ /* 0x000fe20003f04270 */
[----:B------:R1:W-:Y:S01]  /*8160*/  MUFU.EX2 R247, R5 ;  /* 0x0000000500f77308 */ /* 0x0003e20000000800 */
[----:B---3--:R-:W-:Y:S01]  /*8170*/  FMNMX.FTZ R3, R3, R6, !PT ;  /* 0x0000000603037209 */ /* 0x008fe20007810000 */
[----:B------:R-:W2:Y:S01]  /*8180*/  SHFL.BFLY PT, R103, R2, 0x2, 0x1f ;  /* 0x0c401f0002677f89 */ /* 0x000ea200000e0000 */
[----:B------:R-:W-:Y:S02]  /*8190*/  FMNMX.FTZ R0, R235, R4, !PT ;  /* 0x00000004eb007209 */ /* 0x000fe40007810000 */
[----:B------:R-:W-:Y:S02]  /*81a0*/  FSEL R109, R109, -INF , P0 ;  /* 0xff8000006d6d7808 */ /* 0x000fe40000000000 */
[----:B------:R-:W-:Y:S02]  /*81b0*/  FMNMX.FTZ R0, R241, R0, !PT ;  /* 0x00000000f1007209 */ /* 0x000fe40007810000 */
[C---:B------:R-:W-:Y:S01]  /*81c0*/  @P6 LEA R6, P0, R20.reuse, c[0x0][0x1c8], 0x1 ;  /* 0x0000720014066a11 */ /* 0x040fe200078008ff */
[----:B------:R-:W3:Y:S01]  /*81d0*/  SHFL.BFLY PT, R104, R3, 0x1, 0x1f ;  /* 0x0c201f0003687f89 */ /* 0x000ee200000e0000 */
[----:B------:R-:W-:Y:S02]  /*81e0*/  FMNMX.FTZ R0, R109, R0, !PT ;  /* 0x000000006d007209 */ /* 0x000fe40007810000 */
[----:B------:R-:W-:Y:S02]  /*81f0*/  @P6 LEA.HI.X R7, R20, c[0x0][0x1cc], R36, 0x1, P0 ;  /* 0x0000730014076a11 */ /* 0x000fe400000f0c24 */
[----:B------:R-:W-:Y:S02]  /*8200*/  @P6 LEA R4, P0, R23, c[0x0][0x1c8], 0x1 ;  /* 0x0000720017046a11 */ /* 0x000fe400078008ff */
[----:B------:R-:W-:Y:S02]  /*8210*/  MOV R63, R43 ;  /* 0x0000002b003f7202 */ /* 0x000fe40000000f00 */
[----:B------:R-:W-:Y:S01]  /*8220*/  MOV R58, R249 ;  /* 0x000000f9003a7202 */ /* 0x000fe20000000f00 */
[--C-:B-1----:R-:W-:Y:S01]  /*8230*/  FFMA.FTZ R5, R9, c[0x0][0x2d0], -R110.reuse ;  /* 0x0000b40009057a23 */ /* 0x102fe2000001086e */
[----:B--2---:R-:W-:Y:S03]  /*8240*/  FMNMX.FTZ R103, R2, R103, !PT ;  /* 0x0000006702677209 */ /* 0x004fe60007810000 */
[----:B------:R1:W-:Y:S01]  /*8250*/  MUFU.EX2 R208, R5 ;  /* 0x0000000500d07308 */ /* 0x0003e20000000800 */
[----:B------:R-:W2:Y:S01]  /*8260*/  SHFL.BFLY PT, R2, R0, 0x2, 0x1f ;  /* 0x0c401f0000027f89 */ /* 0x000ea200000e0000 */
[----:B---3--:R-:W-:Y:S01]  /*8270*/  FMNMX.FTZ R104, R3, R104, !PT ;  /* 0x0000006803687209 */ /* 0x008fe20007810000 */
[----:B------:R-:W-:Y:S06]  /*8280*/  FFMA.FTZ R3, R10, c[0x0][0x2d0], -R110 ;  /* 0x0000b4000a037a23 */ /* 0x000fec000001086e */
[----:B------:R-:W3:Y:S01]  /*8290*/  SHFL.BFLY PT, R8, R103, 0x1, 0x1f ;  /* 0x0c201f0067087f89 */ /* 0x000ee200000e0000 */
[----:B------:R4:W-:Y:S01]  /*82a0*/  MUFU.EX2 R207, R3 ;  /* 0x0000000300cf7308 */ /* 0x0009e20000000800 */
[C---:B------:R-:W-:Y:S01]  /*82b0*/  FMUL.FTZ R111, R104.reuse, c[0x0][0x2d0] ;  /* 0x0000b400686f7a20 */ /* 0x040fe20000410000 */
[----:B-1----:R-:W-:Y:S02]  /*82c0*/  @P6 LEA.HI.X R5, R23, c[0x0][0x1cc], R37, 0x1, P0 ;  /* 0x0000730017056a11 */ /* 0x002fe400000f0c25 */
[----:B------:R-:W-:Y:S02]  /*82d0*/  FSETP.NEU.FTZ.AND P0, PT, R104, -INF , PT ;  /* 0xff8000006800780b */ /* 0x000fe40003f1d000 */
[----:B--2---:R-:W-:Y:S02]  /*82e0*/  FMNMX.FTZ R0, R0, R2, !PT ;  /* 0x0000000200007209 */ /* 0x004fe40007810000 */
[----:B------:R-:W-:Y:S02]  /*82f0*/  FSEL R111, R111, RZ, P0 ;  /* 0x000000ff6f6f7208 */ /* 0x000fe40000000000 */
[----:B---3--:R-:W-:Y:S03]  /*8300*/  FMNMX.FTZ R103, R103, R8, !PT ;  /* 0x0000000867677209 */ /* 0x008fe60007810000 */
[--C-:B----4-:R-:W-:Y:S02]  /*8310*/  FFMA.FTZ R3, R15, c[0x0][0x2d0], -R111.reuse ;  /* 0x0000b4000f037a23 */ /* 0x110fe4000001086f */
[--C-:B------:R-:W-:Y:S02]  /*8320*/  FFMA.FTZ R2, R11, c[0x0][0x2d0], -R111.reuse ;  /* 0x0000b4000b027a23 */ /* 0x100fe4000001086f */
[----:B------:R1:W-:Y:S01]  /*8330*/  MUFU.EX2 R60, R3 ;  /* 0x00000003003c7308 */ /* 0x0003e20000000800 */
[----:B------:R-:W-:Y:S02]  /*8340*/  FMUL.FTZ R184, R103, c[0x0][0x2d0] ;  /* 0x0000b40067b87a20 */ /* 0x000fe40000410000 */
[--C-:B------:R-:W-:Y:S07]  /*8350*/  FFMA.FTZ R8, R14, c[0x0][0x2d0], -R111.reuse ;  /* 0x0000b4000e087a23 */ /* 0x100fee000001086f */
[----:B------:R2:W-:Y:S10]  /*8360*/  MUFU.EX2 R61, R2 ;  /* 0x00000002003d7308 */ /* 0x0005f40000000800 */
[----:B------:R-:W3:Y:S01]  /*8370*/  MUFU.EX2 R240, R8 ;  /* 0x0000000800f07308 */ /* 0x000ee20000000800 */
[----:B-1----:R-:W-:Y:S09]  /*8380*/  FFMA.FTZ R3, R16, c[0x0][0x2d0], -R111 ;  /* 0x0000b40010037a23 */ /* 0x002ff2000001086f */
[----:B------:R1:W-:Y:S01]  /*8390*/  MUFU.EX2 R248, R3 ;  /* 0x0000000300f87308 */ /* 0x0003e20000000800 */
[----:B--2---:R-:W2:Y:S01]  /*83a0*/  SHFL.BFLY PT, R2, R0, 0x1, 0x1f ;  /* 0x0c201f0000027f89 */ /* 0x004ea200000e0000 */
[----:B---3--:R-:W-:Y:S02]  /*83b0*/  F2FP.PACK_AB R179, R240, R61 ;  /* 0x0000003df0b3723e */ /* 0x008fe400000000ff */
[----:B-1----:R-:W-:Y:S02]  /*83c0*/  FSEL R3, R105, RZ, P1 ;  /* 0x000000ff69037208 */ /* 0x002fe40000800000 */
[----:B------:R-:W-:Y:S02]  /*83d0*/  FSETP.NEU.FTZ.AND P1, PT, R103, -INF , PT ;  /* 0xff8000006700780b */ /* 0x000fe40003f3d000 */
[----:B--2---:R-:W-:Y:S02]  /*83e0*/  FMNMX.FTZ R102, R0, R2, !PT ;  /* 0x0000000200667209 */ /* 0x004fe40007810000 */
[----:B------:R-:W-:Y:S02]  /*83f0*/  FSEL R184, R184, RZ, P1 ;  /* 0x000000ffb8b87208 */ /* 0x000fe40000800000 */
[----:B------:R-:W-:Y:S01]  /*8400*/  FSEL R2, R104, RZ, P0 ;  /* 0x000000ff68027208 */ /* 0x000fe20000000000 */
[C---:B------:R-:W-:Y:S01]  /*8410*/  FMUL.FTZ R185, R102.reuse, c[0x0][0x2d0] ;  /* 0x0000b40066b97a20 */ /* 0x040fe20000410000 */
[----:B------:R-:W-:Y:S01]  /*8420*/  FSETP.NEU.FTZ.AND P0, PT, R102, -INF , PT ;  /* 0xff8000006600780b */ /* 0x000fe20003f1d000 */
[--C-:B------:R-:W-:Y:S02]  /*8430*/  FFMA.FTZ R0, R19, c[0x0][0x2d0], -R184.reuse ;  /* 0x0000b40013007a23 */ /* 0x100fe400000108b8 */
[--C-:B------:R-:W-:Y:S01]  /*8440*/  FFMA.FTZ R8, R17, c[0x0][0x2d0], -R184.reuse ;  /* 0x0000b40011087a23 */ /* 0x100fe200000108b8 */
[----:B------:R-:W-:Y:S01]  /*8450*/  FSEL R185, R185, RZ, P0 ;  /* 0x000000ffb9b97208 */ /* 0x000fe20000000000 */
[----:B------:R1:W-:Y:S10]  /*8460*/  MUFU.EX2 R242, R0 ;  /* 0x0000000000f27308 */ /* 0x0003f40000000800 */
[----:B------:R2:W-:Y:S01]  /*8470*/  MUFU.EX2 R59, R8 ;  /* 0x00000008003b7308 */ /* 0x0005e20000000800 */
[--C-:B-1----:R-:W-:Y:S09]  /*8480*/  FFMA.FTZ R0, R22, c[0x0][0x2d0], -R184.reuse ;  /* 0x0000b40016007a23 */ /* 0x102ff200000108b8 */
[----:B------:R1:W3:Y:S01]  /*8490*/  MUFU.EX2 R210, R0 ;  /* 0x0000000000d27308 */ /* 0x0002e20000000800 */
[----:B--2---:R-:W-:Y:S09]  /*84a0*/  FFMA.FTZ R8, R18, c[0x0][0x2d0], -R184 ;  /* 0x0000b40012087a23 */ /* 0x004ff200000108b8 */
[----:B------:R2:W-:Y:S01]  /*84b0*/  MUFU.EX2 R177, R8 ;  /* 0x0000000800b17308 */ /* 0x0005e20000000800 */
[--C-:B-1----:R-:W-:Y:S01]  /*84c0*/  FFMA.FTZ R0, R25, c[0x0][0x2d0], -R185.reuse ;  /* 0x0000b40019007a23 */ /* 0x102fe200000108b9 */
[----:B---3--:R-:W-:Y:S08]  /*84d0*/  F2FP.PACK_AB R182, R210, R242 ;  /* 0x000000f2d2b6723e */ /* 0x008ff000000000ff */
[----:B------:R1:W-:Y:S01]  /*84e0*/  MUFU.EX2 R237, R0 ;  /* 0x0000000000ed7308 */ /* 0x0003e20000000800 */
[--C-:B--2---:R-:W-:Y:S09]  /*84f0*/  FFMA.FTZ R8, R21, c[0x0][0x2d0], -R185.reuse ;  /* 0x0000b40015087a23 */ /* 0x104ff200000108b9 */
[----:B------:R-:W-:Y:S01]  /*8500*/  MUFU.EX2 R57, R8 ;  /* 0x0000000800397308 */ /* 0x000fe20000000800 */
[--C-:B-1----:R-:W-:Y:S09]  /*8510*/  FFMA.FTZ R0, R24, c[0x0][0x2d0], -R185.reuse ;  /* 0x0000b40018007a23 */ /* 0x102ff200000108b9 */
[----:B------:R1:W2:Y:S02]  /*8520*/  MUFU.EX2 R66, R0 ;  /* 0x0000000000427308 */ /* 0x0002a40000000800 */
[----:B-1----:R-:W-:Y:S01]  /*8530*/  FFMA.FTZ R0, R26, c[0x0][0x2d0], -R185 ;  /* 0x0000b4001a007a23 */ /* 0x002fe200000108b9 */
[----:B--2---:R-:W-:Y:S07]  /*8540*/  F2FP.PACK_AB R181, R66, R237 ;  /* 0x000000ed42b5723e */ /* 0x004fee00000000ff */
[----:B------:R1:W2:Y:S02]  /*8550*/  MUFU.EX2 R232, R0 ;  /* 0x0000000000e87308 */ /* 0x0002a40000000800 */
[----:B-1----:R-:W-:Y:S01]  /*8560*/  FADD.FTZ R0, -R3, R100 ;  /* 0x0000006403007221 */ /* 0x002fe20000010100 */
[----:B------:R-:W-:Y:S02]  /*8570*/  @P6 SHF.L.U32 R3, R176, 0x1, RZ ;  /* 0x00000001b0036819 */ /* 0x000fe400000006ff */
[----:B--2---:R-:W-:Y:S01]  /*8580*/  F2FP.PACK_AB R183, R57, R232 ;  /* 0x000000e839b7723e */ /* 0x004fe200000000ff */
[----:B------:R-:W-:Y:S02]  /*8590*/  FMUL.FTZ R0, R0, c[0x0][0x2d0] ;  /* 0x0000b40000007a20 */ /* 0x000fe40000410000 */
[----:B------:R1:W-:Y:S02]  /*85a0*/  @P6 LDGSTS.E.BYPASS.LTC128B.128 [R3+0x3100], [R34.64], !P5 ;  /* 0x0310000022036fae */ /* 0x0003e4000e901d46 */
[----:B------:R2:W3:Y:S06]  /*85b0*/  MUFU.EX2 R101, R0 ;  /* 0x0000000000657308 */ /* 0x0004ec0000000800 */
[----:B------:R4:W-:Y:S08]  /*85c0*/  @P6 LDGSTS.E.BYPASS.LTC128B.128 [R3+0x4100], [R32.64], !P4 ;  /* 0x0410000020036fae */ /* 0x0009f0000e101d46 */
[----:B------:R1:W-:Y:S08]  /*85d0*/  @P6 LDGSTS.E.BYPASS.LTC128B.128 [R3+0x5100], [R28.64], !P3 ;  /* 0x051000001c036fae */ /* 0x0003f0000d901d46 */
[----:B------:R1:W-:Y:S01]  /*85e0*/  @P6 LDGSTS.E.BYPASS.LTC128B.128 [R3+0x3900], [R30.64], !P5 ;  /* 0x039000001e036fae */ /* 0x0003e2000e901d46 */
[----:B--2---:R-:W-:Y:S01]  /*85f0*/  FADD.FTZ R0, -R2, R106 ;  /* 0x0000006a02007221 */ /* 0x004fe20000010100 */
[----:B------:R-:W-:Y:S01]  /*8600*/  FSEL R2, R103, RZ, P1 ;  /* 0x000000ff67027208 */ /* 0x000fe20000800000 */
[C---:B---3--:R-:W-:Y:S02]  /*8610*/  FMUL.FTZ R16, R101.reuse, R124 ;  /* 0x0000007c65107220 */ /* 0x048fe40000410000 */
[----:B------:R-:W-:Y:S03]  /*8620*/  FMUL.FTZ R0, R0, c[0x0][0x2d0] ;  /* 0x0000b40000007a20 */ /* 0x000fe60000410000 */
[----:B------:R2:W-:Y:S01]  /*8630*/  @P6 LDGSTS.E.BYPASS.LTC128B.128 [R3+0x4900], [R6.64], !P4 ;  /* 0x0490000006036fae */ /* 0x0005e2000e101d46 */
[C---:B------:R-:W-:Y:S01]  /*8640*/  FMUL.FTZ R17, R101.reuse, R125 ;  /* 0x0000007d65117220 */ /* 0x040fe20000410000 */
[----:B------:R3:W2:Y:S01]  /*8650*/  MUFU.EX2 R100, R0 ;  /* 0x0000000000647308 */ /* 0x0006a20000000800 */
[C---:B----4-:R-:W-:Y:S02]  /*8660*/  FMUL.FTZ R32, R101.reuse, R140 ;  /* 0x0000008c65207220 */ /* 0x050fe40000410000 */
[C---:B------:R-:W-:Y:S01]  /*8670*/  FMUL.FTZ R33, R101.reuse, R141 ;  /* 0x0000008d65217220 */ /* 0x040fe20000410000 */
[----:B------:R-:W-:Y:S01]  /*8680*/  MOV R141, R242 ;  /* 0x000000f2008d7202 */ /* 0x000fe20000000f00 */
[C---:B------:R-:W-:Y:S01]  /*8690*/  FMUL.FTZ R49, R101.reuse, R157 ;  /* 0x0000009d65317220 */ /* 0x040fe20000410000 */
[----:B------:R1:W-:Y:S01]  /*86a0*/  @P6 LDGSTS.E.BYPASS.LTC128B.128 [R3+0x5900], [R4.64], !P3 ;  /* 0x0590000004036fae */ /* 0x0003e2000d901d46 */
[----:B------:R-:W-:Y:S02]  /*86b0*/  IMAD.MOV.U32 R157, RZ, RZ, R244 ;  /* 0x000000ffff9d7224 */ /* 0x000fe400078e00f4 */
[C---:B------:R-:W-:Y:S02]  /*86c0*/  FMUL.FTZ R48, R101.reuse, R156 ;  /* 0x0000009c65307220 */ /* 0x040fe40000410000 */
[----:B------:R-:W-:Y:S02]  /*86d0*/  IMAD.MOV.U32 R140, RZ, RZ, R57 ;  /* 0x000000ffff8c7224 */ /* 0x000fe400078e0039 */
[----:B------:R-:W-:Y:S01]  /*86e0*/  IMAD.MOV.U32 R156, RZ, RZ, R67 ;  /* 0x000000ffff9c7224 */ /* 0x000fe200078e0043 */
[----:B------:R-:W4:Y:S01]  /*86f0*/  LDSM.16.MT88.4 R20, [R213] ;  /* 0x00000000d514783b */ /* 0x000f220000004200 */
[C---:B------:R-:W-:Y:S02]  /*8700*/  FMUL.FTZ R68, R101.reuse, R68 ;  /* 0x0000004465447220 */ /* 0x040fe40000410000 */
[C---:B------:R-:W-:Y:S02]  /*8710*/  FMUL.FTZ R69, R101.reuse, R69 ;  /* 0x0000004565457220 */ /* 0x040fe40000410000 */
[C---:B------:R-:W-:Y:S02]  /*8720*/  FMUL.FTZ R80, R101.reuse, R80 ;  /* 0x0000005065507220 */ /* 0x040fe40000410000 */
[C---:B------:R-:W-:Y:S01]  /*8730*/  FMUL.FTZ R81, R101.reuse, R81 ;  /* 0x0000005165517220 */ /* 0x040fe20000410000 */
[----:B------:R-:W5:Y:S01]  /*8740*/  LDSM.16.MT88.4 R36, [R214] ;  /* 0x00000000d624783b */ /* 0x000f620000004200 */
[C---:B------:R-:W-:Y:S02]  /*8750*/  FMUL.FTZ R84, R101.reuse, R84 ;  /* 0x0000005465547220 */ /* 0x040fe40000410000 */
[----:B---3--:R-:W-:Y:S01]  /*8760*/  FADD.FTZ R0, -R2, R107 ;  /* 0x0000006b02007221 */ /* 0x008fe20000010100 */
[----:B------:R-:W-:Y:S01]  /*8770*/  FSEL R2, R102, RZ, P0 ;  /* 0x000000ff66027208 */ /* 0x000fe20000000000 */
[----:B--2---:R-:W-:Y:S02]  /*8780*/  FMUL.FTZ R6, R100, R114 ;  /* 0x0000007264067220 */ /* 0x004fe40000410000 */
[----:B------:R-:W-:Y:S01]  /*8790*/  FMUL.FTZ R0, R0, c[0x0][0x2d0] ;  /* 0x0000b40000007a20 */ /* 0x000fe20000410000 */
[----:B------:R-:W2:Y:S01]  /*87a0*/  LDSM.16.MT88.4 R52, [R213+0x1000] ;  /* 0x00100000d534783b */ /* 0x000ea20000004200 */
[----:B------:R-:W-:Y:S02]  /*87b0*/  FMUL.FTZ R7, R100, R115 ;  /* 0x0000007364077220 */ /* 0x000fe40000410000 */
[----:B-1----:R1:W3:Y:S01]  /*87c0*/  MUFU.EX2 R3, R0 ;  /* 0x0000000000037308 */ /* 0x0022e20000000800 */
[C---:B------:R-:W-:Y:S02]  /*87d0*/  FMUL.FTZ R4, R101.reuse, R112 ;  /* 0x0000007065047220 */ /* 0x040fe40000410000 */
[----:B------:R-:W-:Y:S02]  /*87e0*/  FMUL.FTZ R5, R101, R113 ;  /* 0x0000007165057220 */ /* 0x000fe40000410000 */
[----:B------:R-:W-:Y:S01]  /*87f0*/  IMAD.MOV.U32 R107, RZ, RZ, R177 ;  /* 0x000000ffff6b7224 */ /* 0x000fe200078e00b1 */
[----:B------:R-:W-:Y:S01]  /*8800*/  F2FP.PACK_AB R177, R248, R60 ;  /* 0x0000003cf8b1723e */ /* 0x000fe200000000ff */
[C---:B------:R-:W-:Y:S01]  /*8810*/  FMUL.FTZ R18, R100.reuse, R126 ;  /* 0x0000007e64127220 */ /* 0x040fe20000410000 */
[----:B------:R-:W2:Y:S01]  /*8820*/  LDSM.16.MT88.4 R112, [R214+0x1000] ;  /* 0x00100000d670783b */ /* 0x000ea20000004200 */
[C---:B------:R-:W-:Y:S01]  /*8830*/  FMUL.FTZ R19, R100.reuse, R127 ;  /* 0x0000007f64137220 */ /* 0x040fe20000410000 */
[----:B------:R-:W-:Y:S01]  /*8840*/  F2FP.PACK_AB R180, R107, R59 ;  /* 0x0000003b6bb4723e */ /* 0x000fe200000000ff */
[C---:B------:R-:W-:Y:S01]  /*8850*/  FMUL.FTZ R34, R100.reuse, R142 ;  /* 0x0000008e64227220 */ /* 0x040fe20000410000 */
[----:B------:R-:W-:Y:S01]  /*8860*/  MOV R142, R232 ;  /* 0x000000e8008e7202 */ /* 0x000fe20000000f00 */
[C---:B------:R-:W-:Y:S02]  /*8870*/  FMUL.FTZ R35, R100.reuse, R143 ;  /* 0x0000008f64237220 */ /* 0x040fe40000410000 */
[C---:B------:R-:W-:Y:S01]  /*8880*/  FMUL.FTZ R50, R100.reuse, R158 ;  /* 0x0000009e64327220 */ /* 0x040fe20000410000 */
[----:B------:R-:W-:Y:S01]  /*8890*/  MOV R158, R234 ;  /* 0x000000ea009e7202 */ /* 0x000fe20000000f00 */
[C---:B------:R-:W-:Y:S01]  /*88a0*/  FMUL.FTZ R51, R100.reuse, R159 ;  /* 0x0000009f64337220 */ /* 0x040fe20000410000 */
[----:B------:R-:W-:Y:S01]  /*88b0*/  MOV R159, R58 ;  /* 0x0000003a009f7202 */ /* 0x000fe20000000f00 */
[C---:B------:R-:W-:Y:S01]  /*88c0*/  FMUL.FTZ R67, R100.reuse, R175 ;  /* 0x000000af64437220 */ /* 0x040fe20000410000 */
[----:B------:R-:W-:Y:S01]  /*88d0*/  LDSM.16.MT88.4 R124, [R214+0x400] ;  /* 0x00040000d67c783b */ /* 0x000fe20000004200 */
[C---:B------:R-:W-:Y:S02]  /*88e0*/  FMUL.FTZ R70, R100.reuse, R70 ;  /* 0x0000004664467220 */ /* 0x040fe40000410000 */
[----:B------:R-:W-:Y:S02]  /*88f0*/  FMUL.FTZ R71, R100, R71 ;  /* 0x0000004764477220 */ /* 0x000fe40000410000 */
[----:B-1----:R-:W-:Y:S01]  /*8900*/  FADD.FTZ R0, -R2, R108 ;  /* 0x0000006c02007221 */ /* 0x002fe20000010100 */
[----:B------:R-:W-:Y:S01]  /*8910*/  MOV R108, R178 ;  /* 0x000000b2006c7202 */ /* 0x000fe20000000f00 */
[--C-:B------:R-:W-:Y:S01]  /*8920*/  FFMA.FTZ R2, R40, c[0x0][0x2d0], -R110.reuse ;  /* 0x0000b40028027a23 */ /* 0x100fe2000001086e */
[----:B------:R-:W-:Y:S01]  /*8930*/  F2FP.PACK_AB R178, R207, R208 ;  /* 0x000000d0cfb2723e */ /* 0x000fe200000000ff */
[----:B------:R-:W-:Y:S01]  /*8940*/  FMUL.FTZ R0, R0, c[0x0][0x2d0] ;  /* 0x0000b40000007a20 */ /* 0x000fe20000410000 */
[----:B------:R-:W-:Y:S01]  /*8950*/  F2FP.PACK_AB R176, R247, R108 ;  /* 0x0000006cf7b0723e */ /* 0x000fe200000000ff */
[----:B------:R1:W-:Y:S01]  /*8960*/  MUFU.EX2 R47, R2 ;  /* 0x00000002002f7308 */ /* 0x0003e20000000800 */
[----:B------:R-:W0:Y:S01]  /*8970*/  LDGDEPBAR ;  /* 0x00000000000079af */ /* 0x000e220000000000 */
[C---:B---3--:R-:W-:Y:S02]  /*8980*/  FMUL.FTZ R8, R3.reuse, R116 ;  /* 0x0000007403087220 */ /* 0x048fe40000410000 */
[C---:B------:R-:W-:Y:S02]  /*8990*/  FMUL.FTZ R9, R3.reuse, R117 ;  /* 0x0000007503097220 */ /* 0x040fe40000410000 */
[-C--:B----4-:R-:W-:Y:S04]  /*89a0*/  HMMA.16816.F32 R4, R176, R20.reuse, R4 ;  /* 0x00000014b004723c */ /* 0x090fe80000001804 */
[----:B------:R-:W3:Y:S01]  /*89b0*/  MUFU.EX2 R0, R0 ;  /* 0x0000000000007308 */ /* 0x000ee20000000800 */
[C---:B------:R-:W-:Y:S02]  /*89c0*/  FMUL.FTZ R12, R3.reuse, R120 ;  /* 0x00000078030c7220 */ /* 0x040fe40000410000 */
[C---:B------:R-:W-:Y:S02]  /*89d0*/  FMUL.FTZ R13, R3.reuse, R121 ;  /* 0x00000079030d7220 */ /* 0x040fe40000410000 */
[C---:B------:R-:W-:Y:S03]  /*89e0*/  FMUL.FTZ R24, R3.reuse, R132 ;  /* 0x0000008403187220 */ /* 0x040fe60000410000 */
[C---:B------:R-:W-:Y:S02]  /*89f0*/  FMUL.FTZ R25, R3.reuse, R133 ;  /* 0x0000008503197220 */ /* 0x040fe40000410000 */
[C---:B------:R-:W-:Y:S01]  /*8a00*/  FMUL.FTZ R28, R3.reuse, R136 ;  /* 0x00000088031c7220 */ /* 0x040fe20000410000 */
[----:B------:R-:W-:Y:S01]  /*8a10*/  MOV R136, R61 ;  /* 0x0000003d00887202 */ /* 0x000fe20000000f00 */
[----:B------:R-:W-:Y:S02]  /*8a20*/  FMUL.FTZ R29, R3, R137 ;  /* 0x00000089031d7220 */ /* 0x000fe40000410000 */
[----:B-1----:R-:W-:Y:S02]  /*8a30*/  FFMA.FTZ R2, R41, c[0x0][0x2d0], -R110 ;  /* 0x0000b40029027a23 */ /* 0x002fe4000001086e */
[C---:B------:R-:W-:Y:S01]  /*8a40*/  FMUL.FTZ R41, R3.reuse, R149 ;  /* 0x0000009503297220 */ /* 0x040fe20000410000 */
[----:B------:R-:W-:Y:S01]  /*8a50*/  MOV R149, R241 ;  /* 0x000000f100957202 */ /* 0x000fe20000000f00 */
[----:B------:R1:W4:Y:S01]  /*8a60*/  MUFU.EX2 R46, R2 ;  /* 0x00000002002e7308 */ /* 0x0003220000000800 */
[C---:B------:R-:W-:Y:S01]  /*8a70*/  FMUL.FTZ R40, R3.reuse, R148 ;  /* 0x0000009403287220 */ /* 0x040fe20000410000 */
[----:B------:R-:W-:Y:S01]  /*8a80*/  MOV R148, R237 ;  /* 0x000000ed00947202 */ /* 0x000fe20000000f00 */
[----:B------:R-:W-:Y:S01]  /*8a90*/  FMUL.FTZ R57, R3, R165 ;  /* 0x000000a503397220 */ /* 0x000fe20000410000 */
[----:B------:R-:W-:Y:S01]  /*8aa0*/  MOV R165, R230 ;  /* 0x000000e600a57202 */ /* 0x000fe20000000f00 */
[----:B------:R-:W-:Y:S02]  /*8ab0*/  IMAD.MOV.U32 R137, RZ, RZ, R208 ;  /* 0x000000ffff897224 */ /* 0x000fe400078e00d0 */
[C---:B---3--:R-:W-:Y:S02]  /*8ac0*/  FMUL.FTZ R43, R0.reuse, R151 ;  /* 0x00000097002b7220 */ /* 0x048fe40000410000 */
[C---:B------:R-:W-:Y:S02]  /*8ad0*/  FMUL.FTZ R10, R0.reuse, R118 ;  /* 0x00000076000a7220 */ /* 0x040fe40000410000 */
[C---:B------:R-:W-:Y:S02]  /*8ae0*/  FMUL.FTZ R11, R0.reuse, R119 ;  /* 0x00000077000b7220 */ /* 0x040fe40000410000 */
[----:B------:R-:W3:Y:S01]  /*8af0*/  LDSM.16.MT88.4 R116, [R213+0x2000] ;  /* 0x00200000d574783b */ /* 0x000ee20000004200 */
[C---:B------:R-:W-:Y:S02]  /*8b00*/  FMUL.FTZ R26, R0.reuse, R134 ;  /* 0x00000086001a7220 */ /* 0x040fe40000410000 */
[C---:B------:R-:W-:Y:S02]  /*8b10*/  FMUL.FTZ R27, R0.reuse, R135 ;  /* 0x00000087001b7220 */ /* 0x040fe40000410000 */
[C---:B------:R-:W-:Y:S03]  /*8b20*/  HMMA.16816.F32 R8, R180.reuse, R20, R8 ;  /* 0x00000014b408723c */ /* 0x040fe60000001808 */
[----:B------:R-:W-:Y:S01]  /*8b30*/  LDSM.16.MT88.4 R132, [R214+0x800] ;  /* 0x00080000d684783b */ /* 0x000fe20000004200 */
[----:B------:R-:W-:Y:S02]  /*8b40*/  FMUL.FTZ R14, R0, R122 ;  /* 0x0000007a000e7220 */ /* 0x000fe40000410000 */
[----:B-1----:R-:W-:Y:S02]  /*8b50*/  FFMA.FTZ R2, R44, c[0x0][0x2d0], -R110 ;  /* 0x0000b4002c027a23 */ /* 0x002fe4000001086e */
[----:B----4-:R-:W-:Y:S02]  /*8b60*/  IMAD.MOV.U32 R151, RZ, RZ, R46 ;  /* 0x000000ffff977224 */ /* 0x010fe400078e002e */
[----:B------:R-:W1:Y:S02]  /*8b70*/  MUFU.EX2 R46, R2 ;  /* 0x00000002002e7308 */ /* 0x000e640000000800 */
[C---:B------:R-:W-:Y:S02]  /*8b80*/  FMUL.FTZ R15, R0.reuse, R123 ;  /* 0x0000007b000f7220 */ /* 0x040fe40000410000 */
[C---:B------:R-:W-:Y:S02]  /*8b90*/  FMUL.FTZ R20, R101.reuse, R128 ;  /* 0x0000008065147220 */ /* 0x040fe40000410000 */
[----:B------:R-:W-:Y:S02]  /*8ba0*/  FMUL.FTZ R21, R101, R129 ;  /* 0x0000008165157220 */ /* 0x000fe40000410000 */
[----:B------:R-:W-:Y:S01]  /*8bb0*/  IMAD.MOV.U32 R143, RZ, RZ, R210 ;  /* 0x000000ffff8f7224 */ /* 0x000fe200078e00d2 */
[-C--:B------:R-:W-:Y:S03]  /*8bc0*/  HMMA.16816.F32 R12, R180, R22.reuse, R12 ;  /* 0x00000016b40c723c */ /* 0x080fe6000000180c */
[----:B------:R-:W-:Y:S01]  /*8bd0*/  FMUL.FTZ R30, R0, R138 ;  /* 0x0000008a001e7220 */ /* 0x000fe20000410000 */
[----:B------:R-:W-:Y:S01]  /*8be0*/  MOV R138, R66 ;  /* 0x00000042008a7202 */ /* 0x000fe20000000f00 */
[----:B------:R-:W-:Y:S02]  /*8bf0*/  FMUL.FTZ R66, R100, R174 ;  /* 0x000000ae64427220 */ /* 0x000fe40000410000 */
[C---:B------:R-:W-:Y:S01]  /*8c00*/  FMUL.FTZ R31, R0.reuse, R139 ;  /* 0x0000008b001f7220 */ /* 0x040fe20000410000 */
[C---:B------:R-:W-:Y:S04]  /*8c10*/  HMMA.16816.F32 R16, R176.reuse, R22, R16 ;  /* 0x00000016b010723c */ /* 0x040fe80000001810 */
[----:B------:R-:W-:Y:S02]  /*8c20*/  FMUL.FTZ R44, R3, R152 ;  /* 0x00000098032c7220 */ /* 0x000fe40000410000 */
[----:B------:R-:W-:Y:S01]  /*8c30*/  FMUL.FTZ R42, R0, R150 ;  /* 0x00000096002a7220 */ /* 0x000fe20000410000 */
[----:B-1----:R-:W-:Y:S01]  /*8c40*/  MOV R152, R46 ;  /* 0x0000002e00987202 */ /* 0x002fe20000000f00 */
[----:B------:R-:W-:Y:S04]  /*8c50*/  FFMA.FTZ R2, R45, c[0x0][0x2d0], -R110 ;  /* 0x0000b4002d027a23 */ /* 0x000fe8000001086e */
[C---:B------:R-:W-:Y:S02]  /*8c60*/  FMUL.FTZ R45, R3.reuse, R153 ;  /* 0x00000099032d7220 */ /* 0x040fe40000410000 */
[----:B------:R1:W-:Y:S01]  /*8c70*/  MUFU.EX2 R153, R2 ;  /* 0x0000000200997308 */ /* 0x0003e20000000800 */
[C---:B------:R-:W-:Y:S02]  /*8c80*/  FMUL.FTZ R22, R100.reuse, R130 ;  /* 0x0000008264167220 */ /* 0x040fe40000410000 */
[----:B------:R-:W-:Y:S02]  /*8c90*/  FMUL.FTZ R23, R100, R131 ;  /* 0x0000008364177220 */ /* 0x000fe40000410000 */
[----:B------:R-:W-:Y:S01]  /*8ca0*/  LDSM.16.MT88.4 R128, [R213+0x1400] ;  /* 0x00140000d580783b */ /* 0x000fe20000004200 */
[C---:B------:R-:W-:Y:S02]  /*8cb0*/  FMUL.FTZ R46, R0.reuse, R154 ;  /* 0x0000009a002e7220 */ /* 0x040fe40000410000 */
[C---:B------:R-:W-:Y:S02]  /*8cc0*/  FMUL.FTZ R58, R0.reuse, R166 ;  /* 0x000000a6003a7220 */ /* 0x040fe40000410000 */
[-C--:B-----5:R-:W-:Y:S03]  /*8cd0*/  HMMA.16816.F32 R20, R176, R36.reuse, R20 ;  /* 0x00000024b014723c */ /* 0x0a0fe60000001814 */
[C---:B------:R-:W-:Y:S02]  /*8ce0*/  FMUL.FTZ R56, R3.reuse, R164 ;  /* 0x000000a403387220 */ /* 0x040fe40000410000 */
[C---:B------:R-:W-:Y:S02]  /*8cf0*/  FMUL.FTZ R61, R3.reuse, R169 ;  /* 0x000000a9033d7220 */ /* 0x040fe40000410000 */
[C---:B------:R-:W-:Y:S01]  /*8d00*/  FMUL.FTZ R72, R3.reuse, R72 ;  /* 0x0000004803487220 */ /* 0x040fe20000410000 */
[C---:B------:R-:W-:Y:S04]  /*8d10*/  HMMA.16816.F32 R24, R180.reuse, R36, R24 ;  /* 0x00000024b418723c */ /* 0x040fe80000001818 */
[----:B------:R-:W-:Y:S02]  /*8d20*/  FMUL.FTZ R73, R3, R73 ;  /* 0x0000004903497220 */ /* 0x000fe40000410000 */
[----:B-1----:R-:W-:Y:S01]  /*8d30*/  FFMA.FTZ R2, R187, c[0x0][0x2d0], -R111 ;  /* 0x0000b400bb027a23 */ /* 0x002fe2000001086f */
[----:B------:R-:W-:Y:S01]  /*8d40*/  MOV R187, R209 ;  /* 0x000000d100bb7202 */ /* 0x000fe20000000f00 */
[-C--:B------:R-:W-:Y:S02]  /*8d50*/  HMMA.16816.F32 R28, R180, R38.reuse, R28 ;  /* 0x00000026b41c723c */ /* 0x080fe4000000181c */
[----:B------:R1:W-:Y:S02]  /*8d60*/  MUFU.EX2 R251, R2 ;  /* 0x0000000200fb7308 */ /* 0x0003e40000000800 */
[C---:B------:R-:W-:Y:S02]  /*8d70*/  FMUL.FTZ R74, R0.reuse, R74 ;  /* 0x0000004a004a7220 */ /* 0x040fe40000410000 */
[----:B------:R-:W-:Y:S02]  /*8d80*/  FMUL.FTZ R75, R0, R75 ;  /* 0x0000004b004b7220 */ /* 0x000fe40000410000 */
[C---:B------:R-:W-:Y:S04]  /*8d90*/  HMMA.16816.F32 R32, R176.reuse, R38, R32 ;  /* 0x00000026b020723c */ /* 0x040fe80000001820 */
[C---:B------:R-:W-:Y:S02]  /*8da0*/  FMUL.FTZ R36, R101.reuse, R144 ;  /* 0x0000009065247220 */ /* 0x040fe40000410000 */
[----:B------:R-:W-:Y:S02]  /*8db0*/  IMAD.MOV.U32 R144, RZ, RZ, R240 ;  /* 0x000000ffff907224 */ /* 0x000fe400078e00f0 */
[C---:B------:R-:W-:Y:S04]  /*8dc0*/  FMUL.FTZ R38, R100.reuse, R146 ;  /* 0x0000009264267220 */ /* 0x040fe80000410000 */
[----:B------:R-:W-:Y:S02]  /*8dd0*/  IMAD.MOV.U32 R146, RZ, RZ, R248 ;  /* 0x000000ffff927224 */ /* 0x000fe400078e00f8 */
[----:B------:R-:W-:Y:S01]  /*8de0*/  FMUL.FTZ R39, R100, R147 ;  /* 0x0000009364277220 */ /* 0x000fe20000410000 */
[----:B------:R-:W-:Y:S01]  /*8df0*/  MOV R147, R247 ;  /* 0x000000f700937202 */ /* 0x000fe20000000f00 */
[----:B------:R-:W-:Y:S02]  /*8e00*/  IMAD.MOV.U32 R154, RZ, RZ, R235 ;  /* 0x000000ffff9a7224 */ /* 0x000fe400078e00eb */
[----:B-1----:R-:W-:Y:S02]  /*8e10*/  FFMA.FTZ R2, R192, c[0x0][0x2d0], -R111 ;  /* 0x0000b400c0027a23 */ /* 0x002fe4000001086f */
[----:B------:R-:W-:Y:S02]  /*8e20*/  IMAD.MOV.U32 R192, RZ, RZ, R233 ;  /* 0x000000ffffc07224 */ /* 0x000fe400078e00e9 */
[----:B------:R1:W-:Y:S01]  /*8e30*/  MUFU.EX2 R249, R2 ;  /* 0x0000000200f97308 */ /* 0x0003e20000000800 */
[----:B------:R-:W-:Y:S01]  /*8e40*/  FMUL.FTZ R37, R101, R145 ;  /* 0x0000009165257220 */ /* 0x000fe20000410000 */
[----:B------:R-:W-:Y:S01]  /*8e50*/  MOV R145, R207 ;  /* 0x000000cf00917202 */ /* 0x000fe20000000f00 */
[C---:B------:R-:W-:Y:S02]  /*8e60*/  FMUL.FTZ R76, R3.reuse, R76 ;  /* 0x0000004c034c7220 */ /* 0x040fe40000410000 */
[----:B------:R-:W-:Y:S02]  /*8e70*/  FMUL.FTZ R77, R3, R77 ;  /* 0x0000004d034d7220 */ /* 0x000fe40000410000 */
[C---:B------:R-:W-:Y:S01]  /*8e80*/  FMUL.FTZ R78, R0.reuse, R78 ;  /* 0x0000004e004e7220 */ /* 0x040fe20000410000 */
[-C--:B--2---:R-:W-:Y:S03]  /*8e90*/  HMMA.16816.F32 R36, R176, R52.reuse, R36 ;  /* 0x00000034b024723c */ /* 0x084fe60000001824 */
[----:B------:R-:W-:Y:S02]  /*8ea0*/  IMAD.MOV.U32 R166, RZ, RZ, R211 ;  /* 0x000000ffffa67224 */ /* 0x000fe400078e00d3 */
[----:B------:R-:W-:Y:S02]  /*8eb0*/  FMUL.FTZ R79, R0, R79 ;  /* 0x0000004f004f7220 */ /* 0x000fe40000410000 */
[----:B------:R-:W-:Y:S01]  /*8ec0*/  FMUL.FTZ R82, R100, R82 ;  /* 0x0000005264527220 */ /* 0x000fe20000410000 */
[C---:B------:R-:W-:Y:S04]  /*8ed0*/  HMMA.16816.F32 R40, R180.reuse, R52, R40 ;  /* 0x00000034b428723c */ /* 0x040fe80000001828 */
[----:B------:R-:W-:Y:S02]  /*8ee0*/  IMAD.MOV.U32 R150, RZ, RZ, R47 ;  /* 0x000000ffff967224 */ /* 0x000fe400078e002f */
[----:B------:R-:W-:Y:S01]  /*8ef0*/  FMUL.FTZ R47, R0, R155 ;  /* 0x0000009b002f7220 */ /* 0x000fe20000410000 */
[----:B------:R-:W-:Y:S01]  /*8f00*/  MOV R155, R59 ;  /* 0x0000003b009b7202 */ /* 0x000fe20000000f00 */
[----:B-1----:R-:W-:Y:S04]  /*8f10*/  FFMA.FTZ R2, R186, c[0x0][0x2d0], -R111 ;  /* 0x0000b400ba027a23 */ /* 0x002fe8000001086f */
[----:B------:R1:W-:Y:S01]  /*8f20*/  MUFU.EX2 R248, R2 ;  /* 0x0000000200f87308 */ /* 0x0003e20000000800 */
[-C--:B------:R-:W-:Y:S03]  /*8f30*/  HMMA.16816.F32 R44, R180, R54.reuse, R44 ;  /* 0x00000036b42c723c */ /* 0x080fe6000000182c */
[C---:B------:R-:W-:Y:S02]  /*8f40*/  FMUL.FTZ R52, R101.reuse, R160 ;  /* 0x000000a065347220 */ /* 0x040fe40000410000 */
[C---:B------:R-:W-:Y:S02]  /*8f50*/  FMUL.FTZ R53, R101.reuse, R161 ;  /* 0x000000a165357220 */ /* 0x040fe40000410000 */
[C---:B------:R-:W-:Y:S01]  /*8f60*/  FMUL.FTZ R59, R0.reuse, R167 ;  /* 0x000000a7003b7220 */ /* 0x040fe20000410000 */
[C---:B------:R-:W-:Y:S04]  /*8f70*/  HMMA.16816.F32 R48, R176.reuse, R54, R48 ;  /* 0x00000036b030723c */ /* 0x040fe80000001830 */
[----:B------:R-:W-:Y:S02]  /*8f80*/  IMAD.MOV.U32 R164, RZ, RZ, R62 ;  /* 0x000000ffffa47224 */ /* 0x000fe400078e003e */
[----:B------:R-:W-:Y:S02]  /*8f90*/  FMUL.FTZ R62, R0, R170 ;  /* 0x000000aa003e7220 */ /* 0x000fe40000410000 */
[C---:B------:R-:W-:Y:S04]  /*8fa0*/  FMUL.FTZ R55, R100.reuse, R163 ;  /* 0x000000a364377220 */ /* 0x040fe80000410000 */
[----:B------:R-:W-:Y:S02]  /*8fb0*/  IMAD.MOV.U32 R163, RZ, RZ, R231 ;  /* 0x000000ffffa37224 */ /* 0x000fe400078e00e7 */
[----:B------:R-:W-:Y:S01]  /*8fc0*/  FMUL.FTZ R54, R100, R162 ;  /* 0x000000a264367220 */ /* 0x000fe20000410000 */
[----:B------:R-:W-:Y:S01]  /*8fd0*/  MOV R162, R64 ;  /* 0x0000004000a27202 */ /* 0x000fe20000000f00 */
[----:B-1----:R-:W-:Y:S02]  /*8fe0*/  FFMA.FTZ R2, R188, c[0x0][0x2d0], -R111 ;  /* 0x0000b400bc027a23 */ /* 0x002fe4000001086f */
[C---:B------:R-:W-:Y:S02]  /*8ff0*/  FMUL.FTZ R64, R101.reuse, R172 ;  /* 0x000000ac65407220 */ /* 0x040fe40000410000 */
[----:B------:R1:W-:Y:S01]  /*9000*/  MUFU.EX2 R247, R2 ;  /* 0x0000000200f77308 */ /* 0x0003e20000000800 */
[-C--:B------:R-:W-:Y:S03]  /*9010*/  HMMA.16816.F32 R52, R176, R112.reuse, R52 ;  /* 0x00000070b034723c */ /* 0x080fe60000001834 */
[----:B------:R-:W-:Y:S02]  /*9020*/  IMAD.MOV.U32 R160, RZ, RZ, R65 ;  /* 0x000000ffffa07224 */ /* 0x000fe400078e0041 */
[----:B------:R-:W-:Y:S02]  /*9030*/  FMUL.FTZ R65, R101, R173 ;  /* 0x000000ad65417220 */ /* 0x000fe40000410000 */
[----:B------:R-:W-:Y:S01]  /*9040*/  LDSM.16.MT88.4 R172, [R214+0x1c00] ;  /* 0x001c0000d6ac783b */ /* 0x000fe20000004200 */
[C---:B------:R-:W-:Y:S04]  /*9050*/  HMMA.16816.F32 R56, R180.reuse, R112, R56 ;  /* 0x00000070b438723c */ /* 0x040fe80000001838 */
[----:B------:R-:W-:Y:S02]  /*9060*/  IMAD.MOV.U32 R161, RZ, RZ, R63 ;  /* 0x000000ffffa17224 */ /* 0x000fe400078e003f */
[----:B------:R-:W-:Y:S02]  /*9070*/  FMUL.FTZ R63, R0, R171 ;  /* 0x000000ab003f7220 */ /* 0x000fe40000410000 */
[----:B------:R-:W-:Y:S04]  /*9080*/  IMAD.MOV.U32 R139, RZ, RZ, R60 ;  /* 0x000000ffff8b7224 */ /* 0x000fe800078e003c */
[----:B------:R-:W-:Y:S02]  /*9090*/  FMUL.FTZ R60, R3, R168 ;  /* 0x000000a8033c7220 */ /* 0x000fe40000410000 */
[----:B------:R-:W-:Y:S02]  /*90a0*/  FMUL.FTZ R83, R100, R83 ;  /* 0x0000005364537220 */ /* 0x000fe40000410000 */
[--C-:B-1----:R-:W-:Y:S02]  /*90b0*/  FFMA.FTZ R2, R193, c[0x0][0x2d0], -R184.reuse ;  /* 0x0000b400c1027a23 */ /* 0x102fe400000108b8 */
[C---:B------:R-:W-:Y:S01]  /*90c0*/  FMUL.FTZ R88, R3.reuse, R88 ;  /* 0x0000005803587220 */ /* 0x040fe20000410000 */
[-C--:B------:R-:W-:Y:S01]  /*90d0*/  HMMA.16816.F32 R60, R180, R114.reuse, R60 ;  /* 0x00000072b43c723c */ /* 0x080fe2000000183c */
[----:B------:R1:W-:Y:S02]  /*90e0*/  MUFU.EX2 R244, R2 ;  /* 0x0000000200f47308 */ /* 0x0003e40000000800 */
[C---:B------:R-:W-:Y:S02]  /*90f0*/  FMUL.FTZ R89, R3.reuse, R89 ;  /* 0x0000005903597220 */ /* 0x040fe40000410000 */
[C---:B------:R-:W-:Y:S02]  /*9100*/  FMUL.FTZ R90, R0.reuse, R90 ;  /* 0x0000005a005a7220 */ /* 0x040fe40000410000 */
[C---:B------:R-:W-:Y:S01]  /*9110*/  FMUL.FTZ R91, R0.reuse, R91 ;  /* 0x0000005b005b7220 */ /* 0x040fe20000410000 */
[C---:B------:R-:W-:Y:S01]  /*9120*/  HMMA.16816.F32 R64, R176.reuse, R114, R64 ;  /* 0x00000072b040723c */ /* 0x040fe20000001840 */
[----:B------:R-:W2:Y:S03]  /*9130*/  LDSM.16.MT88.4 R112, [R214+0x2000] ;  /* 0x00200000d670783b */ /* 0x000ea60000004200 */
[C---:B------:R-:W-:Y:S02]  /*9140*/  FMUL.FTZ R92, R3.reuse, R92 ;  /* 0x0000005c035c7220 */ /* 0x040fe40000410000 */
[----:B------:R-:W-:Y:S02]  /*9150*/  FMUL.FTZ R93, R3, R93 ;  /* 0x0000005d035d7220 */ /* 0x000fe40000410000 */
[-C--:B---3--:R-:W-:Y:S04]  /*9160*/  HMMA.16816.F32 R68, R176, R116.reuse, R68 ;  /* 0x00000074b044723c */ /* 0x088fe80000001844 */
[C---:B------:R-:W-:Y:S02]  /*9170*/  FMUL.FTZ R94, R0.reuse, R94 ;  /* 0x0000005e005e7220 */ /* 0x040fe40000410000 */
[----:B------:R-:W-:Y:S02]  /*9180*/  FMUL.FTZ R95, R0, R95 ;  /* 0x0000005f005f7220 */ /* 0x000fe40000410000 */
[C---:B------:R-:W-:Y:S04]  /*9190*/  HMMA.16816.F32 R72, R180.reuse, R116, R72 ;  /* 0x00000074b448723c */ /* 0x040fe80000001848 */
[--C-:B-1----:R-:W-:Y:S02]  /*91a0*/  FFMA.FTZ R2, R194, c[0x0][0x2d0], -R184.reuse ;  /* 0x0000b400c2027a23 */ /* 0x102fe400000108b8 */
[----:B------:R-:W-:Y:S02]  /*91b0*/  FFMA.FTZ R106, R205, c[0x0][0x2d0], -R111 ;  /* 0x0000b400cd6a7a23 */ /* 0x000fe4000001086f */
[-C--:B------:R-:W-:Y:S01]  /*91c0*/  HMMA.16816.F32 R76, R180, R118.reuse, R76 ;  /* 0x00000076b44c723c */ /* 0x080fe2000000184c */
[----:B------:R-:W1:Y:S03]  /*91d0*/  MUFU.EX2 R242, R2 ;  /* 0x0000000200f27308 */ /* 0x000e660000000800 */
[C---:B------:R-:W-:Y:S02]  /*91e0*/  FMUL.FTZ R85, R101.reuse, R85 ;  /* 0x0000005565557220 */ /* 0x040fe40000410000 */
[C---:B------:R-:W-:Y:S02]  /*91f0*/  FMUL.FTZ R86, R100.reuse, R86 ;  /* 0x0000005664567220 */ /* 0x040fe40000410000 */
[C---:B------:R-:W-:Y:S01]  /*9200*/  HMMA.16816.F32 R80, R176.reuse, R118, R80 ;  /* 0x00000076b050723c */ /* 0x040fe20000001850 */
[----:B------:R-:W3:Y:S02]  /*9210*/  LDSM.16.MT88.4 R116, [R213+0x400] ;  /* 0x00040000d574783b */ /* 0x000ee40000004200 */
[----:B------:R4:W-:Y:S01]  /*9220*/  MUFU.EX2 R210, R106 ;  /* 0x0000006a00d27308 */ /* 0x0009e20000000800 */
[C---:B------:R-:W-:Y:S02]  /*9230*/  FMUL.FTZ R87, R100.reuse, R87 ;  /* 0x0000005764577220 */ /* 0x040fe40000410000 */
[C---:B------:R-:W-:Y:S02]  /*9240*/  FMUL.FTZ R96, R101.reuse, R96 ;  /* 0x0000006065607220 */ /* 0x040fe40000410000 */
[----:B------:R-:W-:Y:S03]  /*9250*/  FMUL.FTZ R97, R101, R97 ;  /* 0x0000006165617220 */ /* 0x000fe60000410000 */
[-C--:B--2---:R-:W-:Y:S03]  /*9260*/  HMMA.16816.F32 R84, R176, R112.reuse, R84 ;  /* 0x00000070b054723c */ /* 0x084fe60000001854 */
[C---:B------:R-:W-:Y:S02]  /*9270*/  FMUL.FTZ R98, R100.reuse, R98 ;  /* 0x0000006264627220 */ /* 0x040fe40000410000 */
[----:B------:R-:W-:Y:S01]  /*9280*/  FMUL.FTZ R99, R100, R99 ;  /* 0x0000006364637220 */ /* 0x000fe20000410000 */
[----:B-1----:R-:W-:Y:S01]  /*9290*/  F2FP.PACK_AB R120, R242, R244 ;  /* 0x000000f4f278723e */ /* 0x002fe200000000ff */
[--C-:B------:R-:W-:Y:S01]  /*92a0*/  FFMA.FTZ R2, R189, c[0x0][0x2d0], -R184.reuse ;  /* 0x0000b400bd027a23 */ /* 0x100fe200000108b8 */
[C---:B------:R-:W-:Y:S03]  /*92b0*/  HMMA.16816.F32 R88, R180.reuse, R112, R88 ;  /* 0x00000070b458723c */ /* 0x040fe60000001858 */
[----:B------:R1:W-:Y:S04]  /*92c0*/  MUFU.EX2 R241, R2 ;  /* 0x0000000200f17308 */ /* 0x0003e80000000800 */
[----:B------:R-:W-:Y:S01]  /*92d0*/  F2FP.PACK_AB R112, R151, R150 ;  /* 0x000000969770723e */ /* 0x000fe200000000ff */
[-C--:B------:R-:W-:Y:S01]  /*92e0*/  HMMA.16816.F32 R92, R180, R114.reuse, R92 ;  /* 0x00000072b45c723c */ /* 0x080fe2000000185c */
[----:B------:R-:W-:Y:S03]  /*92f0*/  LDSM.16.MT88.4 R180, [R213+0x2c00] ;  /* 0x002c0000d5b4783b */ /* 0x000fe60000004200 */
[----:B------:R-:W-:Y:S01]  /*9300*/  F2FP.PACK_AB R113, R249, R251 ;  /* 0x000000fbf971723e */ /* 0x000fe200000000ff */
[--C-:B----4-:R-:W-:Y:S01]  /*9310*/  FFMA.FTZ R106, R243, c[0x0][0x2d0], -R184.reuse ;  /* 0x0000b400f36a7a23 */ /* 0x110fe200000108b8 */
[----:B------:R-:W-:Y:S02]  /*9320*/  MOV R243, R153 ;  /* 0x0000009900f37202 */ /* 0x000fe40000000f00 */
[----:B------:R-:W-:Y:S07]  /*9330*/  HMMA.16816.F32 R96, R176, R114, R96 ;  /* 0x00000072b060723c */ /* 0x000fee0000001860 */
[----:B------:R-:W-:Y:S02]  /*9340*/  F2FP.PACK_AB R114, R153, R152 ;  /* 0x000000989972723e */ /* 0x000fe400000000ff */
[----:B------:R-:W-:Y:S03]  /*9350*/  F2FP.PACK_AB R115, R247, R248 ;  /* 0x000000f8f773723e */ /* 0x000fe600000000ff */
[----:B-1----:R-:W-:Y:S04]  /*9360*/  FFMA.FTZ R2, R190, c[0x0][0x2d0], -R184 ;  /* 0x0000b400be027a23 */ /* 0x002fe800000108b8 */
[-C--:B---3--:R-:W-:Y:S01]  /*9370*/  HMMA.16816.F32 R4, R112, R116.reuse, R4 ;  /* 0x000000747004723c */ /* 0x088fe20000001804 */
[----:B------:R1:W2:Y:S04]  /*9380*/  MUFU.EX2 R240, R2 ;  /* 0x0000000200f07308 */ /* 0x0002a80000000800 */
[--C-:B-1----:R-:W-:Y:S01]  /*9390*/  FFMA.FTZ R2, R195, c[0x0][0x2d0], -R185.reuse ;  /* 0x0000b400c3027a23 */ /* 0x102fe200000108b9 */
[----:B--2---:R-:W-:Y:S05]  /*93a0*/  F2FP.PACK_AB R122, R240, R241 ;  /* 0x000000f1f07a723e */ /* 0x004fea00000000ff */
[----:B------:R1:W-:Y:S02]  /*93b0*/  MUFU.EX2 R237, R2 ;  /* 0x0000000200ed7308 */ /* 0x0003e40000000800 */
        /* <DEDUP_REMOVED lines=10> */
[C---:B------:R-:W-:Y:S08]  /*9460*/  HMMA.16816.F32 R8, R120.reuse, R116, R8 ;  /* 0x000000747808723c */ /* 0x040ff00000001808 */
[-C--:B------:R-:W-:Y:S08]  /*9470*/  HMMA.16816.F32 R12, R120, R118.reuse, R12 ;  /* 0x00000076780c723c */ /* 0x080ff0000000180c */
[C---:B------:R-:W-:Y:S01]  /*9480*/  HMMA.16816.F32 R16, R112.reuse, R118, R16 ;  /* 0x000000767010723c */ /* 0x040fe20000001810 */
[----:B------:R-:W2:Y:S03]  /*9490*/  LDSM.16.MT88.4 R116, [R214+0x1400] ;  /* 0x00140000d674783b */ /* 0x000ea60000004200 */
[--C-:B-1----:R-:W-:Y:S04]  /*94a0*/  FFMA.FTZ R2, R201, c[0x0][0x2d0], -R110.reuse ;  /* 0x0000b400c9027a23 */ /* 0x102fe8000001086e */
[-C--:B------:R-:W-:Y:S01]  /*94b0*/  HMMA.16816.F32 R20, R112, R124.reuse, R20 ;  /* 0x0000007c7014723c */ /* 0x080fe20000001814 */
[----:B------:R1:W3:Y:S07]  /*94c0*/  MUFU.EX2 R231, R2 ;  /* 0x0000000200e77308 */ /* 0x0002ee0000000800 */
        /* <DEDUP_REMOVED lines=18> */
[--C-:B-1----:R-:W-:Y:S02]  /*95f0*/  FFMA.FTZ R2, R206, c[0x0][0x2d0], -R111.reuse ;  /* 0x0000b400ce027a23 */ /* 0x102fe4000001086f */
[----:B------:R-:W-:Y:S02]  /*9600*/  MUFU.EX2 R206, R106 ;  /* 0x0000006a00ce7308 */ /* 0x000fe40000000800 */
[-C--:B----4-:R-:W-:Y:S08]  /*9610*/  HMMA.16816.F32 R68, R112, R124.reuse, R68 ;  /* 0x0000007c7044723c */ /* 0x090ff00000001844 */
[C---:B------:R-:W-:Y:S01]  /*9620*/  HMMA.16816.F32 R72, R120.reuse, R124, R72 ;  /* 0x0000007c7848723c */ /* 0x040fe20000001848 */
[----:B------:R1:W4:Y:S07]  /*9630*/  MUFU.EX2 R208, R2 ;  /* 0x0000000200d07308 */ /* 0x00032e0000000800 */
[-C--:B------:R-:W-:Y:S08]  /*9640*/  HMMA.16816.F32 R76, R120, R126.reuse, R76 ;  /* 0x0000007e784c723c */ /* 0x080ff0000000184c */
[C---:B------:R-:W-:Y:S01]  /*9650*/  HMMA.16816.F32 R80, R112.reuse, R126, R80 ;  /* 0x0000007e7050723c */ /* 0x040fe20000001850 */
[----:B------:R-:W2:Y:S07]  /*9660*/  LDSM.16.MT88.4 R124, [R213+0x1800] ;  /* 0x00180000d57c783b */ /* 0x000eae0000004200 */
[-C--:B-----5:R-:W-:Y:S04]  /*9670*/  HMMA.16816.F32 R84, R112, R128.reuse, R84 ;  /* 0x000000807054723c */ /* 0x0a0fe80000001854 */
[--C-:B-1----:R-:W-:Y:S04]  /*9680*/  FFMA.FTZ R2, R200, c[0x0][0x2d0], -R111.reuse ;  /* 0x0000b400c8027a23 */ /* 0x102fe8000001086f */
[C---:B------:R-:W-:Y:S01]  /*9690*/  HMMA.16816.F32 R88, R120.reuse, R128, R88 ;  /* 0x000000807858723c */ /* 0x040fe20000001858 */
[----:B------:R1:W-:Y:S07]  /*96a0*/  MUFU.EX2 R209, R2 ;  /* 0x0000000200d17308 */ /* 0x0003ee0000000800 */
[-C--:B------:R-:W-:Y:S08]  /*96b0*/  HMMA.16816.F32 R92, R120, R130.reuse, R92 ;  /* 0x00000082785c723c */ /* 0x080ff0000000185c */
[----:B------:R-:W-:Y:S01]  /*96c0*/  HMMA.16816.F32 R96, R112, R130, R96 ;  /* 0x000000827060723c */ /* 0x000fe20000001860 */
[----:B------:R-:W-:Y:S06]  /*96d0*/  LDSM.16.MT88.4 R128, [R213+0x2800] ;  /* 0x00280000d580783b */ /* 0x000fec0000004200 */
[----:B---3--:R-:W-:Y:S01]  /*96e0*/  F2FP.PACK_AB R112, R231, R211 ;  /* 0x000000d3e770723e */ /* 0x008fe200000000ff */
[----:B-1----:R-:W-:Y:S01]  /*96f0*/  FFMA.FTZ R2, R203, c[0x0][0x2d0], -R111 ;  /* 0x0000b400cb027a23 */ /* 0x002fe2000001086f */
[----:B--2---:R-:W-:Y:S03]  /*9700*/  F2FP.PACK_AB R114, R230, R232 ;  /* 0x000000e8e672723e */ /* 0x004fe600000000ff */
[----:B------:R1:W2:Y:S01]  /*9710*/  MUFU.EX2 R207, R2 ;  /* 0x0000000200cf7308 */ /* 0x0002a20000000800 */
[----:B----4-:R-:W-:Y:S01]  /*9720*/  F2FP.PACK_AB R113, R208, R210 ;  /* 0x000000d2d071723e */ /* 0x010fe200000000ff */
[----:B-1----:R-:W-:Y:S01]  /*9730*/  FFMA.FTZ R2, R245, c[0x0][0x2d0], -R184 ;  /* 0x0000b400f5027a23 */ /* 0x002fe200000108b8 */
[----:B--2---:R-:W-:Y:S01]  /*9740*/  F2FP.PACK_AB R115, R207, R209 ;  /* 0x000000d1cf73723e */ /* 0x004fe200000000ff */
[----:B------:R-:W-:Y:S06]  /*9750*/  IMAD.MOV.U32 R245, RZ, RZ, R152 ;  /* 0x000000fffff57224 */ /* 0x000fec00078e0098 */
[----:B------:R1:W2:Y:S01]  /*9760*/  MUFU.EX2 R203, R2 ;  /* 0x0000000200cb7308 */ /* 0x0002a20000000800 */
[-C--:B------:R-:W-:Y:S03]  /*9770*/  HMMA.16816.F32 R4, R112, R116.reuse, R4 ;  /* 0x000000747004723c */ /* 0x080fe60000001804 */
[--C-:B-1----:R-:W-:Y:S01]  /*9780*/  FFMA.FTZ R2, R238, c[0x0][0x2d0], -R184.reuse ;  /* 0x0000b400ee027a23 */ /* 0x102fe200000108b8 */
[----:B--2---:R-:W-:Y:S02]  /*9790*/  F2FP.PACK_AB R120, R203, R206 ;  /* 0x000000cecb78723e */ /* 0x004fe400000000ff */
[----:B------:R-:W-:Y:S03]  /*97a0*/  MOV R238, R151 ;  /* 0x0000009700ee7202 */ /* 0x000fe60000000f00 */
[----:B------:R1:W-:Y:S03]  /*97b0*/  MUFU.EX2 R205, R2 ;  /* 0x0000000200cd7308 */ /* 0x0003e60000000800 */
[----:B-1----:R-:W-:Y:S01]  /*97c0*/  FFMA.FTZ R2, R239, c[0x0][0x2d0], -R184 ;  /* 0x0000b400ef027a23 */ /* 0x002fe200000108b8 */
[----:B------:R-:W-:Y:S06]  /*97d0*/  MOV R239, R150 ;  /* 0x0000009600ef7202 */ /* 0x000fec0000000f00 */
[----:B------:R1:W2:Y:S02]  /*97e0*/  MUFU.EX2 R202, R2 ;  /* 0x0000000200ca7308 */ /* 0x0002a40000000800 */
[--C-:B-1----:R-:W-:Y:S01]  /*97f0*/  FFMA.FTZ R2, R250, c[0x0][0x2d0], -R185.reuse ;  /* 0x0000b400fa027a23 */ /* 0x102fe200000108b9 */
[----:B--2---:R-:W-:Y:S07]  /*9800*/  F2FP.PACK_AB R122, R202, R205 ;  /* 0x000000cdca7a723e */ /* 0x004fee00000000ff */
[----:B------:R1:W-:Y:S02]  /*9810*/  MUFU.EX2 R201, R2 ;  /* 0x0000000200c97308 */ /* 0x0003e40000000800 */
[--C-:B-1----:R-:W-:Y:S08]  /*9820*/  FFMA.FTZ R2, R252, c[0x0][0x2d0], -R185.reuse ;  /* 0x0000b400fc027a23 */ /* 0x102ff000000108b9 */
[----:B------:R1:W2:Y:S02]  /*9830*/  MUFU.EX2 R199, R2 ;  /* 0x0000000200c77308 */ /* 0x0002a40000000800 */
[--C-:B-1----:R-:W-:Y:S01]  /*9840*/  FFMA.FTZ R2, R246, c[0x0][0x2d0], -R185.reuse ;  /* 0x0000b400f6027a23 */ /* 0x102fe200000108b9 */
[----:B--2---:R-:W-:Y:S02]  /*9850*/  F2FP.PACK_AB R121, R199, R201 ;  /* 0x000000c9c779723e */ /* 0x004fe400000000ff */
[----:B------:R-:W-:Y:S05]  /*9860*/  MOV R246, R144 ;  /* 0x0000009000f67202 */ /* 0x000fea0000000f00 */
[----:B------:R1:W-:Y:S02]  /*9870*/  MUFU.EX2 R200, R2 ;  /* 0x0000000200c87308 */ /* 0x0003e40000000800 */
[----:B-1----:R-:W-:Y:S01]  /*9880*/  FFMA.FTZ R2, R236, c[0x0][0x2d0], -R185 ;  /* 0x0000b400ec027a23 */ /* 0x002fe200000108b9 */
[----:B------:R-:W-:Y:S07]  /*9890*/  MOV R236, R145 ;  /* 0x0000009100ec7202 */ /* 0x000fee0000000f00 */
        /* <DEDUP_REMOVED lines=10> */
[----:B------:R1:W-:Y:S07]  /*9940*/  MUFU.EX2 R195, R2 ;  /* 0x0000000200c37308 */ /* 0x0003ee0000000800 */
[C---:B------:R-:W-:Y:S08]  /*9950*/  HMMA.16816.F32 R24, R120.reuse, R132, R24 ;  /* 0x000000847818723c */ /* 0x040ff00000001818 */
[-C--:B------:R-:W-:Y:S08]  /*9960*/  HMMA.16816.F32 R28, R120, R134.reuse, R28 ;  /* 0x00000086781c723c */ /* 0x080ff0000000181c */
[C---:B------:R-:W-:Y:S01]  /*9970*/  HMMA.16816.F32 R32, R112.reuse, R134, R32 ;  /* 0x000000867020723c */ /* 0x040fe20000001820 */
[----:B------:R-:W-:Y:S03]  /*9980*/  LDSM.16.MT88.4 R132, [R213+0xc00] ;  /* 0x000c0000d584783b */ /* 0x000fe60000004200 */
[--C-:B-1----:R-:W-:Y:S02]  /*9990*/  FFMA.FTZ R2, R164, c[0x0][0x2d0], -R110.reuse ;  /* 0x0000b400a4027a23 */ /* 0x102fe4000001086e */
[----:B------:R-:W-:Y:S01]  /*99a0*/  FFMA.FTZ R110, R163, c[0x0][0x2d0], -R110 ;  /* 0x0000b400a36e7a23 */ /* 0x000fe2000001086e */
[----:B------:R-:W-:Y:S01]  /*99b0*/  MOV R163, R108 ;  /* 0x0000006c00a37202 */ /* 0x000fe20000000f00 */
[-C--:B------:R-:W-:Y:S01]  /*99c0*/  HMMA.16816.F32 R36, R112, R124.reuse, R36 ;  /* 0x0000007c7024723c */ /* 0x080fe20000001824 */
[----:B------:R1:W-:Y:S07]  /*99d0*/  MUFU.EX2 R196, R2 ;  /* 0x0000000200c47308 */ /* 0x0003ee0000000800 */
[C---:B------:R-:W-:Y:S03]  /*99e0*/  HMMA.16816.F32 R40, R120.reuse, R124, R40 ;  /* 0x0000007c7828723c */ /* 0x040fe60000001828 */
[----:B------:R-:W-:Y:S05]  /*99f0*/  MUFU.EX2 R194, R110 ;  /* 0x0000006e00c27308 */ /* 0x000fea0000000800 */
[-C--:B------:R-:W-:Y:S08]  /*9a00*/  HMMA.16816.F32 R44, R120, R126.reuse, R44 ;  /* 0x0000007e782c723c */ /* 0x080ff0000000182c */
[C---:B------:R-:W-:Y:S01]  /*9a10*/  HMMA.16816.F32 R48, R112.reuse, R126, R48 ;  /* 0x0000007e7030723c */ /* 0x040fe20000001830 */
[----:B------:R-:W3:Y:S03]  /*9a20*/  LDSM.16.MT88.4 R124, [R214+0x2800] ;  /* 0x00280000d67c783b */ /* 0x000ee60000004200 */
[----:B-1----:R-:W-:Y:S02]  /*9a30*/  FFMA.FTZ R2, R162, c[0x0][0x2d0], -R111 ;  /* 0x0000b400a2027a23 */ /* 0x002fe4000001086f */
[----:B------:R-:W-:Y:S02]  /*9a40*/  IMAD.MOV.U32 R162, RZ, RZ, R139 ;  /* 0x000000ffffa27224 */ /* 0x000fe400078e008b */
[-C--:B--2---:R-:W-:Y:S01]  /*9a50*/  HMMA.16816.F32 R52, R112, R116.reuse, R52 ;  /* 0x000000747034723c */ /* 0x084fe20000001834 */
[----:B------:R1:W-:Y:S03]  /*9a60*/  MUFU.EX2 R193, R2 ;  /* 0x0000000200c17308 */ /* 0x0003e60000000800 */
[----:B------:R-:W-:Y:S04]  /*9a70*/  IMAD.MOV.U32 R139, RZ, RZ, R107 ;  /* 0x000000ffff8b7224 */ /* 0x000fe800078e006b */
[C---:B------:R-:W-:Y:S01]  /*9a80*/  HMMA.16816.F32 R56, R120.reuse, R116, R56 ;  /* 0x000000747838723c */ /* 0x040fe20000001838 */
[----:B------:R-:W2:Y:S07]  /*9a90*/  LDL R117, [R1+0x38] ;  /* 0x0000380001757983 */ /* 0x000eae0000100800 */
[-C--:B------:R-:W-:Y:S08]  /*9aa0*/  HMMA.16816.F32 R60, R120, R118.reuse, R60 ;  /* 0x00000076783c723c */ /* 0x080ff0000000183c */
[C---:B------:R-:W-:Y:S04]  /*9ab0*/  HMMA.16816.F32 R64, R112.reuse, R118, R64 ;  /* 0x000000767040723c */ /* 0x040fe80000001840 */
[--C-:B-1----:R-:W-:Y:S01]  /*9ac0*/  FFMA.FTZ R2, R161, c[0x0][0x2d0], -R111.reuse ;  /* 0x0000b400a1027a23 */ /* 0x102fe2000001086f */
[----:B------:R-:W-:Y:S02]  /*9ad0*/  MOV R161, R155 ;  /* 0x0000009b00a17202 */ /* 0x000fe40000000f00 */
[----:B------:R-:W-:Y:S01]  /*9ae0*/  MOV R155, R147 ;  /* 0x00000093009b7202 */ /* 0x000fe20000000f00 */
[-C--:B------:R-:W-:Y:S01]  /*9af0*/  HMMA.16816.F32 R68, R112, R128.reuse, R68 ;  /* 0x000000807044723c */ /* 0x080fe20000001844 */
[----:B------:R1:W-:Y:S03]  /*9b00*/  MUFU.EX2 R191, R2 ;  /* 0x0000000200bf7308 */ /* 0x0003e60000000800 */
[----:B------:R-:W-:Y:S04]  /*9b10*/  MOV R147, R142 ;  /* 0x0000008e00937202 */ /* 0x000fe80000000f00 */
[C---:B------:R-:W-:Y:S08]  /*9b20*/  HMMA.16816.F32 R72, R120.reuse, R128, R72 ;  /* 0x000000807848723c */ /* 0x040ff00000001848 */
[-C--:B------:R-:W-:Y:S08]  /*9b30*/  HMMA.16816.F32 R76, R120, R130.reuse, R76 ;  /* 0x00000082784c723c */ /* 0x080ff0000000184c */
[C---:B------:R-:W-:Y:S04]  /*9b40*/  HMMA.16816.F32 R80, R112.reuse, R130, R80 ;  /* 0x000000827050723c */ /* 0x040fe80000001850 */
[--C-:B-1----:R-:W-:Y:S02]  /*9b50*/  FFMA.FTZ R2, R192, c[0x0][0x2d0], -R111.reuse ;  /* 0x0000b400c0027a23 */ /* 0x102fe4000001086f */
[----:B------:R-:W-:Y:S01]  /*9b60*/  FFMA.FTZ R111, R160, c[0x0][0x2d0], -R111 ;  /* 0x0000b400a06f7a23 */ /* 0x000fe2000001086f */
[----:B------:R-:W-:Y:S01]  /*9b70*/  MOV R160, R148 ;  /* 0x0000009400a07202 */ /* 0x000fe20000000f00 */
[-C--:B---3--:R-:W-:Y:S01]  /*9b80*/  HMMA.16816.F32 R84, R112, R124.reuse, R84 ;  /* 0x0000007c7054723c */ /* 0x088fe20000001854 */
[----:B------:R1:W-:Y:S03]  /*9b90*/  MUFU.EX2 R192, R2 ;  /* 0x0000000200c07308 */ /* 0x0003e60000000800 */
[----:B------:R-:W-:Y:S04]  /*9ba0*/  IMAD.MOV.U32 R148, RZ, RZ, R141 ;  /* 0x000000ffff947224 */ /* 0x000fe800078e008d */
[C---:B------:R-:W-:Y:S03]  /*9bb0*/  HMMA.16816.F32 R88, R120.reuse, R124, R88 ;  /* 0x0000007c7858723c */ /* 0x040fe60000001858 */
[----:B------:R3:W-:Y:S05]  /*9bc0*/  MUFU.EX2 R190, R111 ;  /* 0x0000006f00be7308 */ /* 0x0007ea0000000800 */
[-C--:B------:R-:W-:Y:S08]  /*9bd0*/  HMMA.16816.F32 R92, R120, R126.reuse, R92 ;  /* 0x0000007e785c723c */ /* 0x080ff0000000185c */
[----:B------:R-:W-:Y:S04]  /*9be0*/  HMMA.16816.F32 R96, R112, R126, R96 ;  /* 0x0000007e7060723c */ /* 0x000fe80000001860 */
[--C-:B-1----:R-:W-:Y:S04]  /*9bf0*/  FFMA.FTZ R2, R187, c[0x0][0x2d0], -R184.reuse ;  /* 0x0000b400bb027a23 */ /* 0x102fe800000108b8 */
[----:B------:R1:W-:Y:S01]  /*9c00*/  MUFU.EX2 R188, R2 ;  /* 0x0000000200bc7308 */ /* 0x0003e20000000800 */
[----:B---3--:R-:W3:Y:S04]  /*9c10*/  LDL.LU R111, [R1+0x20] ;  /* 0x00002000016f7983 */ /* 0x008ee80000300800 */
[----:B------:R-:W4:Y:S04]  /*9c20*/  LDL.LU R110, [R1+0x24] ;  /* 0x00002400016e7983 */ /* 0x000f280000300800 */
[----:B------:R-:W5:Y:S04]  /*9c30*/  LDL.LU R108, [R1+0x28] ;  /* 0x00002800016c7983 */ /* 0x000f680000300800 */
[----:B------:R-:W5:Y:S01]  /*9c40*/  LDL.LU R116, [R1+0x2c] ;  /* 0x00002c0001747983 */ /* 0x000f620000300800 */
[--C-:B-1----:R-:W-:Y:S04]  /*9c50*/  FFMA.FTZ R2, R159, c[0x0][0x2d0], -R184.reuse ;  /* 0x0000b4009f027a23 */ /* 0x102fe800000108b8 */
[----:B------:R1:W1:Y:S02]  /*9c60*/  MUFU.EX2 R189, R2 ;  /* 0x0000000200bd7308 */ /* 0x0002640000000800 */
[--C-:B-1----:R-:W-:Y:S01]  /*9c70*/  FFMA.FTZ R2, R158, c[0x0][0x2d0], -R184.reuse ;  /* 0x0000b4009e027a23 */ /* 0x102fe200000108b8 */
[----:B------:R-:W-:Y:S01]  /*9c80*/  F2FP.PACK_AB R176, R189, R188 ;  /* 0x000000bcbdb0723e */ /* 0x000fe200000000ff */
[----:B------:R-:W-:Y:S06]  /*9c90*/  FFMA.FTZ R184, R157, c[0x0][0x2d0], -R184 ;  /* 0x0000b4009db87a23 */ /* 0x000fec00000108b8 */
[----:B------:R1:W-:Y:S10]  /*9ca0*/  MUFU.EX2 R187, R2 ;  /* 0x0000000200bb7308 */ /* 0x0003f40000000800 */
[----:B------:R-:W1:Y:S02]  /*9cb0*/  MUFU.EX2 R186, R184 ;  /* 0x000000b800ba7308 */ /* 0x000e640000000800 */
[--C-:B-1----:R-:W-:Y:S02]  /*9cc0*/  FFMA.FTZ R2, R156, c[0x0][0x2d0], -R185.reuse ;  /* 0x0000b4009c027a23 */ /* 0x102fe400000108b9 */
[----:B------:R-:W-:Y:S06]  /*9cd0*/  LDSM.16.MT88.4 R156, [R213+0x1c00] ;  /* 0x001c0000d59c783b */ /* 0x000fec0000004200 */
[----:B------:R1:W-:Y:S01]  /*9ce0*/  MUFU.EX2 R107, R2 ;  /* 0x00000002006b7308 */ /* 0x0003e20000000800 */
[----:B------:R-:W-:Y:S01]  /*9cf0*/  F2FP.PACK_AB R178, R186, R187 ;  /* 0x000000bbbab2723e */ /* 0x000fe200000000ff */
[--C-:B-1----:R-:W-:Y:S02]  /*9d00*/  FFMA.FTZ R2, R154, c[0x0][0x2d0], -R185.reuse ;  /* 0x0000b4009a027a23 */ /* 0x102fe400000108b9 */
[----:B------:R-:W-:Y:S01]  /*9d10*/  IMAD.MOV.U32 R154, RZ, RZ, R146 ;  /* 0x000000ffff9a7224 */ /* 0x000fe200078e0092 */
[----:B------:R-:W-:Y:S05]  /*9d20*/  MOV R146, R143 ;  /* 0x0000008f00927202 */ /* 0x000fea0000000f00 */
[----:B------:R1:W1:Y:S01]  /*9d30*/  MUFU.EX2 R184, R2 ;  /* 0x0000000200b87308 */ /* 0x0002620000000800 */
[----:B------:R-:W-:Y:S02]  /*9d40*/  IMAD.MOV.U32 R252, RZ, RZ, R146 ;  /* 0x000000fffffc7224 */ /* 0x000fe400078e0092 */
[--C-:B-1----:R-:W-:Y:S01]  /*9d50*/  FFMA.FTZ R2, R149, c[0x0][0x2d0], -R185.reuse ;  /* 0x0000b40095027a23 */ /* 0x102fe200000108b9 */
[----:B------:R-:W-:Y:S01]  /*9d60*/  MOV R149, R140 ;  /* 0x0000008c00957202 */ /* 0x000fe20000000f00 */
[----:B------:R-:W-:Y:S01]  /*9d70*/  FFMA.FTZ R185, R109, c[0x0][0x2d0], -R185 ;  /* 0x0000b4006db97a23 */ /* 0x000fe200000108b9 */
[----:B------:R-:W1:Y:S04]  /*9d80*/  LDSM.16.MT88.4 R140, [R214+0xc00] ;  /* 0x000c0000d68c783b */ /* 0x000e680000004200 */
[----:B------:R-:W-:Y:S01]  /*9d90*/  MUFU.EX2 R106, R2 ;  /* 0x00000002006a7308 */ /* 0x000fe20000000800 */
[----:B------:R-:W-:Y:S01]  /*9da0*/  F2FP.PACK_AB R109, R191, R193 ;  /* 0x000000c1bf6d723e */ /* 0x000fe200000000ff */
[----:B------:R-:W-:Y:S01]  /*9db0*/  IMAD.MOV.U32 R250, RZ, RZ, R149 ;  /* 0x000000fffffa7224 */ /* 0x000fe200078e0095 */
[----:B------:R-:W-:Y:S07]  /*9dc0*/  F2FP.PACK_AB R177, R184, R107 ;  /* 0x0000006bb8b1723e */ /* 0x000fee00000000ff */
[----:B------:R-:W1:Y:S02]  /*9dd0*/  MUFU.EX2 R185, R185 ;  /* 0x000000b900b97308 */ /* 0x000e640000000800 */
[----:B-1----:R-:W-:Y:S02]  /*9de0*/  F2FP.PACK_AB R179, R185, R106 ;  /* 0x0000006ab9b3723e */ /* 0x002fe400000000ff */
[----:B--2---:R-:W-:Y:S02]  /*9df0*/  ISETP.GT.AND P0, PT, R229, R117, PT ;  /* 0x00000075e500720c */ /* 0x004fe40003f04270 */
[----:B------:R-:W-:Y:S01]  /*9e00*/  MOV R229, R147 ;  /* 0x0000009300e57202 */ /* 0x000fe20000000f00 */
[----:B---3--:R-:W-:Y:S01]  /*9e10*/  FFMA.FTZ R101, R101, R111, R163 ;  /* 0x0000006f65657223 */ /* 0x008fe200000100a3 */
[----:B------:R-:W-:Y:S01]  /*9e20*/  F2FP.PACK_AB R111, R190, R192 ;  /* 0x000000c0be6f723e */ /* 0x000fe200000000ff */
[----:B----4-:R-:W-:Y:S01]  /*9e30*/  FFMA.FTZ R100, R100, R110, R162 ;  /* 0x0000006e64647223 */ /* 0x010fe200000100a2 */
[----:B------:R-:W-:Y:S01]  /*9e40*/  F2FP.PACK_AB R110, R194, R196 ;  /* 0x000000c4c26e723e */ /* 0x000fe200000000ff */
[----:B-----5:R-:W-:Y:S01]  /*9e50*/  FFMA.FTZ R2, R3, R108, R161 ;  /* 0x0000006c03027223 */ /* 0x020fe200000100a1 */
[----:B------:R-:W-:Y:S01]  /*9e60*/  F2FP.PACK_AB R108, R195, R197 ;  /* 0x000000c5c36c723e */ /* 0x000fe200000000ff */
[----:B------:R-:W-:Y:S01]  /*9e70*/  FADD.FTZ R3, R155, R101 ;  /* 0x000000659b037221 */ /* 0x000fe20000010000 */
[----:B------:R-:W-:Y:S01]  /*9e80*/  MOV R101, R148 ;  /* 0x0000009400657202 */ /* 0x000fe20000000f00 */
[----:B------:R-:W-:Y:S02]  /*9e90*/  FFMA.FTZ R0, R0, R116, R160 ;  /* 0x0000007400007223 */ /* 0x000fe400000100a0 */
[----:B------:R-:W-:Y:S02]  /*9ea0*/  FADD.FTZ R100, R154, R100 ;  /* 0x000000649a647221 */ /* 0x000fe40000010000 */
[-C--:B------:R-:W-:Y:S01]  /*9eb0*/  HMMA.16816.F32 R112, R108, R132.reuse, R4 ;  /* 0x000000846c70723c */ /* 0x080fe20000001804 */
[----:B------:R-:W1:Y:S07]  /*9ec0*/  LDSM.16.MT88.4 R4, [R214+0x2c00] ;  /* 0x002c0000d604783b */ /* 0x000e6e0000004200 */
[C---:B------:R-:W-:Y:S07]  /*9ed0*/  HMMA.16816.F32 R116, R176.reuse, R132, R8 ;  /* 0x00000084b074723c */ /* 0x040fee0000001808 */
[----:B------:R-:W-:Y:S01]  /*9ee0*/  MOV R10, R137 ;  /* 0x00000089000a7202 */ /* 0x000fe20000000f00 */
[-C--:B------:R-:W-:Y:S04]  /*9ef0*/  HMMA.16816.F32 R120, R176, R134.reuse, R12 ;  /* 0x00000086b078723c */ /* 0x080fe8000000180c */
[----:B------:R-:W-:Y:S01]  /*9f00*/  FADD.FTZ R3, R10, R3 ;  /* 0x000000030a037221 */ /* 0x000fe20000010000 */
[----:B------:R-:W-:Y:S01]  /*9f10*/  MOV R9, R138 ;  /* 0x0000008a00097202 */ /* 0x000fe20000000f00 */
[----:B------:R-:W-:Y:S02]  /*9f20*/  IMAD.MOV.U32 R8, RZ, RZ, R139 ;  /* 0x000000ffff087224 */ /* 0x000fe400078e008b */
[C---:B------:R-:W-:Y:S04]  /*9f30*/  HMMA.16816.F32 R124, R108.reuse, R134, R16 ;  /* 0x000000866c7c723c */ /* 0x040fe80000001810 */
[----:B------:R-:W-:Y:S02]  /*9f40*/  FADD.FTZ R3, R236, R3 ;  /* 0x00000003ec037221 */ /* 0x000fe40000010000 */
[----:B------:R-:W-:Y:S02]  /*9f50*/  FADD.FTZ R2, R8, R2 ;  /* 0x0000000208027221 */ /* 0x000fe40000010000 */
[-C--:B------:R-:W-:Y:S04]  /*9f60*/  HMMA.16816.F32 R128, R108, R140.reuse, R20 ;  /* 0x0000008c6c80723c */ /* 0x080fe80000001814 */
[----:B------:R-:W-:Y:S02]  /*9f70*/  FADD.FTZ R10, R239, R3 ;  /* 0x00000003ef0a7221 */ /* 0x000fe40000010000 */
[----:B------:R-:W-:Y:S02]  /*9f80*/  FADD.FTZ R0, R9, R0 ;  /* 0x0000000009007221 */ /* 0x000fe40000010000 */
[C---:B------:R-:W-:Y:S04]  /*9f90*/  HMMA.16816.F32 R132, R176.reuse, R140, R24 ;  /* 0x0000008cb084723c */ /* 0x040fe80000001818 */
[----:B------:R-:W-:Y:S02]  /*9fa0*/  IMAD.MOV.U32 R11, RZ, RZ, R136 ;  /* 0x000000ffff0b7224 */ /* 0x000fe400078e0088 */
[----:B------:R-:W-:Y:S02]  /*9fb0*/  FADD.FTZ R8, R101, R2 ;  /* 0x0000000265087221 */ /* 0x000fe40000010000 */
[-C--:B------:R-:W-:Y:S04]  /*9fc0*/  HMMA.16816.F32 R136, R176, R142.reuse, R28 ;  /* 0x0000008eb088723c */ /* 0x080fe8000000181c */
[----:B------:R-:W-:Y:S01]  /*9fd0*/  FADD.FTZ R9, R11, R100 ;  /* 0x000000640b097221 */ /* 0x000fe20000010000 */
[----:B------:R-:W-:Y:S01]  /*9fe0*/  MOV R100, R105 ;  /* 0x0000006900647202 */ /* 0x000fe20000000f00 */
[----:B------:R-:W-:Y:S01]  /*9ff0*/  FADD.FTZ R11, R229, R0 ;  /* 0x00000000e50b7221 */ /* 0x000fe20000010000 */
[----:B------:R-:W-:Y:S01]  /*a000*/  MOV R229, R204 ;  /* 0x000000cc00e57202 */ /* 0x000fe20000000f00 */
        /* <DEDUP_REMOVED lines=44> */
[-C--:B-1----:R-:W-:Y:S03]  /*a2d0*/  HMMA.16816.F32 R84, R108, R4.reuse, R84 ;  /* 0x000000046c54723c */ /* 0x082fe60000001854 */
[----:B------:R-:W-:Y:S04]  /*a2e0*/  FADD.FTZ R3, R198, R9 ;  /* 0x00000009c6037221 */ /* 0x000fe80000010000 */
[----:B------:R-:W-:Y:S01]  /*a2f0*/  FADD.FTZ R3, R107, R3 ;  /* 0x000000036b037221 */ /* 0x000fe20000010000 */
[C---:B------:R-:W-:Y:S04]  /*a300*/  HMMA.16816.F32 R88, R176.reuse, R4, R88 ;  /* 0x00000004b058723c */ /* 0x040fe80000001858 */
[----:B------:R-:W-:Y:S01]  /*a310*/  FADD.FTZ R3, R184, R3 ;  /* 0x00000003b8037221 */ /* 0x000fe20000010000 */
[----:B------:R-:W-:Y:S02]  /*a320*/  MOV R107, R103 ;  /* 0x00000067006b7202 */ /* 0x000fe40000000f00 */
[----:B------:R-:W-:Y:S01]  /*a330*/  FADD.FTZ R4, R207, R2 ;  /* 0x00000002cf047221 */ /* 0x000fe20000010000 */
[-C--:B------:R-:W-:Y:S04]  /*a340*/  HMMA.16816.F32 R92, R176, R6.reuse, R92 ;  /* 0x00000006b05c723c */ /* 0x080fe8000000185c */
        /* <DEDUP_REMOVED lines=12> */
[----:B------:R-:W-:Y:S02]  /*a410*/  FADD.FTZ R2, R187, R0 ;  /* 0x00000000bb027221 */ /* 0x000fe40000010000 */
[----:B------:R-:W-:Y:S01]  /*a420*/  FADD.FTZ R0, R106, R3 ;  /* 0x000000036a007221 */ /* 0x000fe20000010000 */
[----:B------:R1:W-:Y:S01]  /*a430*/  STL [R1+0x20], R5 ;  /* 0x0000200501007387 */ /* 0x0003e20000100800 */
[----:B------:R-:W-:Y:S02]  /*a440*/  FADD.FTZ R3, R190, R4 ;  /* 0x00000004be037221 */ /* 0x000fe40000010000 */
[----:B------:R-:W-:Y:S02]  /*a450*/  FADD.FTZ R2, R186, R2 ;  /* 0x00000002ba027221 */ /* 0x000fe40000010000 */
[----:B------:R-:W-:Y:S01]  /*a460*/  FADD.FTZ R0, R185, R0 ;  /* 0x00000000b9007221 */ /* 0x000fe20000010000 */
[----:B------:R1:W-:Y:S01]  /*a470*/  STL [R1+0x24], R3 ;  /* 0x0000240301007387 */ /* 0x0003e20000100800 */
[----:B------:R-:W-:Y:S03]  /*a480*/  IMAD.MOV.U32 R106, RZ, RZ, R104 ;  /* 0x000000ffff6a7224 */ /* 0x000fe600078e0068 */
[----:B------:R1:W-:Y:S04]  /*a490*/  STL [R1+0x28], R2 ;  /* 0x0000280201007387 */ /* 0x0003e80000100800 */
[----:B------:R1:W-:Y:S01]  /*a4a0*/  STL [R1+0x2c], R0 ;  /* 0x00002c0001007387 */ /* 0x0003e20000100800 */
[----:B------:R-:W-:-:S05]  /*a4b0*/  @P0 BRA `(.L_x_1011) ;  /* 0xffffb88000000947 */ /* 0x000fca000383ffff */
.L_x_1010:
[----:B-1----:R-:W2:Y:S02]  /*a4c0*/  LDL R0, [R1+0x1c] ;  /* 0x00001c0001007983 */ /* 0x002ea40000100800 */
[----:B--2---:R-:W-:-:S13]  /*a4d0*/  ISETP.GE.AND P0, PT, R204, R0, PT ;  /* 0x00000000cc00720c */ /* 0x004fda0003f06270 */
[----:B------:R-:W-:Y:S05]  /*a4e0*/  @!P0 BRA `(.L_x_1012) ;  /* 0x00003ca000008947 */ /* 0x000fea0003800000 */
[----:B------:R-:W-:Y:S01]  /*a4f0*/  IMAD.MOV.U32 R3, RZ, RZ, R104 ;  /* 0x000000ffff037224 */ /* 0x000fe200078e0068 */
[----:B------:R-:W-:Y:S01]  /*a500*/  MOV R107, R102 ;  /* 0x00000066006b7202 */ /* 0x000fe20000000f00 */
[----:B------:R-:W-:Y:S01]  /*a510*/  IMAD.MOV.U32 R2, RZ, RZ, R105 ;  /* 0x000000ffff027224 */ /* 0x000fe200078e0069 */
[----:B------:R-:W-:Y:S02]  /*a520*/  MOV R106, R103 ;  /* 0x00000067006a7202 */ /* 0x000fe40000000f00 */
.L_x_1013:
[----:B------:R-:W2:Y:S01]  /*a530*/  LDL.64 R208, [R1+0x10] ;  /* 0x0000100001d07983 */ /* 0x000ea20000100a00 */
[----:B------:R-:W-:Y:S04]  /*a540*/  DEPBAR.LE SB0, 0x0 ;  /* 0x000080000000791a */ /* 0x000fe80000000000 */
[----:B------:R-:W-:Y:S01]  /*a550*/  WARPSYNC 0xffffffff ;  /* 0xffffffff00007948 */ /* 0x000fe20003800000 */
[----:B---3--:R-:W3:Y:S01]  /*a560*/  LDL R206, [R1+0x18] ;  /* 0x0000180001ce7983 */ /* 0x008ee20000100800 */
[----:B------:R-:W-:Y:S02]  /*a570*/  SHF.R.S32.HI R0, RZ, 0x1f, R204 ;  /* 0x0000001fff007819 */ /* 0x000fe400000114cc */
[----:B------:R-:W-:Y:S01]  /*a580*/  MOV R105, c[0x0][0x208] ;  /* 0x0000820000697a02 */ /* 0x000fe20000000f00 */
[----:B------:R-:W4:Y:S01]  /*a590*/  LDL R184, [R1+0x34] ;  /* 0x0000340001b87983 */ /* 0x000f220000100800 */
[----:B------:R-:W-:Y:S01]  /*a5a0*/  MOV R180, c[0x0][0x20c] ;  /* 0x0000830000b47a02 */ /* 0x000fe20000000f00 */
[----:B------:R-:W-:Y:S02]  /*a5b0*/  IMAD R0, R0, c[0x0][0x208], RZ ;  /* 0x0000820000007a24 */ /* 0x000fe400078e02ff */
[----:B------:R-:W-:Y:S02]  /*a5c0*/  BAR.SYNC.DEFER_BLOCKING 0x0 ;  /* 0x0000000000007b1d */ /* 0x000fe40000010000 */
[C---:B------:R-:W-:Y:S06]  /*a5d0*/  IMAD R0, R204.reuse, c[0x0][0x20c], R0 ;  /* 0x00008300cc007a24 */ /* 0x040fec00078e0200 */
[----:B------:R-:W-:Y:S08]  /*a5e0*/  LDSM.16.M88.4 R64, [R215] ;  /* 0x00000000d740783b */ /* 0x000ff00000000200 */
[----:B------:R-:W1:Y:S08]  /*a5f0*/  LDSM.16.M88.4 R16, [R212] ;  /* 0x00000000d410783b */ /* 0x000e700000000200 */
[----:B------:R-:W5:Y:S08]  /*a600*/  LDSM.16.M88.4 R60, [R215+0x1000] ;  /* 0x00100000d73c783b */ /* 0x000f700000000200 */
[----:B------:R-:W5:Y:S08]  /*a610*/  LDSM.16.M88.4 R32, [R212+0x400] ;  /* 0x00040000d420783b */ /* 0x000f700000000200 */
[----:B------:R-:W4:Y:S04]  /*a620*/  LDL R251, [R1+0x1c] ;  /* 0x00001c0001fb7983 */ /* 0x000f280000100800 */
[----:B------:R-:W5:Y:S08]  /*a630*/  LDSM.16.M88.4 R48, [R212+0x800] ;  /* 0x00080000d430783b */ /* 0x000f700000000200 */
[----:B------:R-:W5:Y:S01]  /*a640*/  LDSM.16.M88.4 R100, [R212+0xc00] ;  /* 0x000c0000d464783b */ /* 0x000f620000000200 */
[-C--:B-1----:R-:W-:Y:S07]  /*a650*/  HMMA.16816.F32 R4, R64, R16.reuse, RZ ;  /* 0x000000104004723c */ /* 0x082fee00000018ff */
[----:B------:R-:W-:Y:S01]  /*a660*/  LDSM.16.M88.4 R108, [R216] ;  /* 0x00000000d86c783b */ /* 0x000fe20000000200 */
[C---:B-----5:R-:W-:Y:S07]  /*a670*/  HMMA.16816.F32 R8, R60.reuse, R16, RZ ;  /* 0x000000103c08723c */ /* 0x060fee00000018ff */
[----:B------:R-:W1:Y:S01]  /*a680*/  LDSM.16.M88.4 R176, [R217] ;  /* 0x00000000d9b0783b */ /* 0x000e620000000200 */
[-C--:B------:R-:W-:Y:S07]  /*a690*/  HMMA.16816.F32 R12, R60, R18.reuse, RZ ;  /* 0x000000123c0c723c */ /* 0x080fee00000018ff */
[----:B------:R-:W-:Y:S01]  /*a6a0*/  LDSM.16.M88.4 R188, [R227] ;  /* 0x00000000e3bc783b */ /* 0x000fe20000000200 */
[C---:B------:R-:W-:Y:S07]  /*a6b0*/  HMMA.16816.F32 R16, R64.reuse, R18, RZ ;  /* 0x000000124010723c */ /* 0x040fee00000018ff */
[----:B------:R-:W-:Y:S01]  /*a6c0*/  LDSM.16.M88.4 R192, [R226] ;  /* 0x00000000e2c0783b */ /* 0x000fe20000000200 */
[-C--:B------:R-:W-:Y:S08]  /*a6d0*/  HMMA.16816.F32 R20, R64, R32.reuse, RZ ;  /* 0x000000204014723c */ /* 0x080ff000000018ff */
[C---:B------:R-:W-:Y:S08]  /*a6e0*/  HMMA.16816.F32 R24, R60.reuse, R32, RZ ;  /* 0x000000203c18723c */ /* 0x040ff000000018ff */
[-C--:B------:R-:W-:Y:S08]  /*a6f0*/  HMMA.16816.F32 R28, R60, R34.reuse, RZ ;  /* 0x000000223c1c723c */ /* 0x080ff000000018ff */
[C---:B------:R-:W-:Y:S08]  /*a700*/  HMMA.16816.F32 R32, R64.reuse, R34, RZ ;  /* 0x000000224020723c */ /* 0x040ff000000018ff */
[-C--:B------:R-:W-:Y:S08]  /*a710*/  HMMA.16816.F32 R36, R64, R48.reuse, RZ ;  /* 0x000000304024723c */ /* 0x080ff000000018ff */
[C---:B------:R-:W-:Y:S07]  /*a720*/  HMMA.16816.F32 R40, R60.reuse, R48, RZ ;  /* 0x000000303c28723c */ /* 0x040fee00000018ff */
[----:B------:R-:W-:Y:S01]  /*a730*/  IMAD.WIDE.U32 R48, R204, c[0x0][0x208], RZ ;  /* 0x00008200cc307a25 */ /* 0x000fe200078e00ff */
[-C--:B------:R-:W-:Y:S04]  /*a740*/  HMMA.16816.F32 R44, R60, R50.reuse, RZ ;  /* 0x000000323c2c723c */ /* 0x080fe800000018ff */
[----:B------:R-:W-:Y:S02]  /*a750*/  IADD3 R0, R49, R0, RZ ;  /* 0x0000000031007210 */ /* 0x000fe40007ffe0ff */
[C---:B------:R-:W-:Y:S02]  /*a760*/  SHF.L.U32 R196, R48.reuse, 0x6, RZ ;  /* 0x0000000630c47819 */ /* 0x040fe400000006ff */
[----:B------:R-:W-:Y:S02]  /*a770*/  SHF.L.U64.HI R0, R48, 0x6, R0 ;  /* 0x0000000630007819 */ /* 0x000fe40000010200 */
[C---:B------:R-:W-:Y:S08]  /*a780*/  HMMA.16816.F32 R48, R64.reuse, R50, RZ ;  /* 0x000000324030723c */ /* 0x040ff000000018ff */
[-C--:B------:R-:W-:Y:S01]  /*a790*/  HMMA.16816.F32 R52, R64, R100.reuse, RZ ;  /* 0x000000644034723c */ /* 0x080fe200000018ff */
[----:B--2---:R-:W-:Y:S03]  /*a7a0*/  IADD3 R200, P0, R208, 0x20, RZ ;  /* 0x00000020d0c87810 */ /* 0x004fe60007f1e0ff */
[C---:B------:R-:W-:Y:S02]  /*a7b0*/  IADD3 R57, P1, R196.reuse, R208, RZ ;  /* 0x000000d0c4397210 */ /* 0x040fe40007f3e0ff */
[----:B------:R-:W-:Y:S02]  /*a7c0*/  IADD3 R56, P2, R196, R200, RZ ;  /* 0x000000c8c4387210 */ /* 0x000fe40007f5e0ff */
[----:B---3--:R-:W-:Y:S04]  /*a7d0*/  IADD3.X R201, RZ, R206, RZ, P0, !PT ;  /* 0x000000ceffc97210 */ /* 0x008fe800007fe4ff */
[----:B------:R-:W-:Y:S02]  /*a7e0*/  LEA R104, P0, R105, R196, 0x5 ;  /* 0x000000c469687211 */ /* 0x000fe400078028ff */
[----:B------:R-:W-:Y:S02]  /*a7f0*/  LEA R198, P6, R57, c[0x0][0x1f8], 0x1 ;  /* 0x00007e0039c67a11 */ /* 0x000fe400078c08ff */
[----:B------:R-:W-:Y:S02]  /*a800*/  LEA.HI.X R105, R105, R0, R180, 0x5, P0 ;  /* 0x0000000069697211 */ /* 0x000fe400000f2cb4 */
[----:B------:R-:W2:Y:S01]  /*a810*/  LDSM.16.M88.4 R180, [R216+0x1000] ;  /* 0x00100000d8b4783b */ /* 0x000ea20000000200 */
[-C--:B------:R-:W-:Y:S02]  /*a820*/  IADD3.X R58, R0, R206.reuse, RZ, P1, !PT ;  /* 0x000000ce003a7210 */ /* 0x080fe40000ffe4ff */
[----:B------:R-:W-:Y:S02]  /*a830*/  LEA R202, P1, R56, c[0x0][0x1f8], 0x1 ;  /* 0x00007e0038ca7a11 */ /* 0x000fe400078208ff */
[----:B------:R-:W-:Y:S02]  /*a840*/  IADD3.X R59, R0, R201, RZ, P2, !PT ;  /* 0x000000c9003b7210 */ /* 0x000fe400017fe4ff */
[----:B------:R-:W-:Y:S02]  /*a850*/  LEA.HI.X R199, R57, c[0x0][0x1fc], R58, 0x1, P6 ;  /* 0x00007f0039c77a11 */ /* 0x000fe400030f0c3a */
[----:B------:R-:W-:Y:S02]  /*a860*/  LEA.HI.X R203, R56, c[0x0][0x1fc], R59, 0x1, P1 ;  /* 0x00007f0038cb7a11 */ /* 0x000fe400008f0c3b */
[C---:B------:R-:W-:Y:S02]  /*a870*/  HMMA.16816.F32 R56, R60.reuse, R100, RZ ;  /* 0x000000643c38723c */ /* 0x040fe400000018ff */
[----:B------:R-:W-:Y:S02]  /*a880*/  IADD3 R197, P1, R208, 0x40, RZ ;  /* 0x00000040d0c57810 */ /* 0x000fe40007f3e0ff */
[----:B----4-:R-:W-:Y:S02]  /*a890*/  SHF.L.U32 R205, R184, 0x1, RZ ;  /* 0x00000001b8cd7819 */ /* 0x010fe400000006ff */
[----:B------:R-:W3:Y:S01]  /*a8a0*/  LDSM.16.M88.4 R184, [R228] ;  /* 0x00000000e4b8783b */ /* 0x000ee20000000200 */
[-C--:B------:R-:W-:Y:S01]  /*a8b0*/  IADD3 R196, P0, R196, R197.reuse, RZ ;  /* 0x000000c5c4c47210 */ /* 0x080fe20007f1e0ff */
[-C--:B------:R-:W-:Y:S01]  /*a8c0*/  HMMA.16816.F32 R60, R60, R102.reuse, RZ ;  /* 0x000000663c3c723c */ /* 0x080fe200000018ff */
[----:B------:R-:W-:Y:S03]  /*a8d0*/  IADD3.X R100, RZ, R206, RZ, P1, !PT ;  /* 0x000000ceff647210 */ /* 0x000fe60000ffe4ff */
[----:B------:R-:W-:Y:S02]  /*a8e0*/  IADD3 R101, P1, R104, R200, RZ ;  /* 0x000000c868657210 */ /* 0x000fe40007f3e0ff */
[----:B------:R-:W-:Y:S01]  /*a8f0*/  @!PT LDS RZ, [RZ] ;  /* 0x00000000fffff984 */ /* 0x000fe20000000800 */
[----:B------:R-:W-:Y:S01]  /*a900*/  @!PT LDS RZ, [RZ] ;  /* 0x00000000fffff984 */ /* 0x000fe20000000800 */
[----:B------:R-:W-:Y:S01]  /*a910*/  @!PT LDS RZ, [RZ] ;  /* 0x00000000fffff984 */ /* 0x000fe20000000800 */
[----:B------:R4:W-:Y:S01]  /*a920*/  LDGSTS.E.BYPASS.LTC128B.128 [R205+0x100], [R198.64], !P5 ;  /* 0x00100000c6cd7fae */ /* 0x0009e2000e901d46 */
[----:B------:R-:W-:Y:S01]  /*a930*/  IADD3.X R0, R0, R100, RZ, P0, !PT ;  /* 0x0000006400007210 */ /* 0x000fe200007fe4ff */
[----:B------:R-:W-:Y:S04]  /*a940*/  HMMA.16816.F32 R64, R64, R102, RZ ;  /* 0x000000664040723c */ /* 0x000fe800000018ff */
[C---:B------:R-:W-:Y:S02]  /*a950*/  IADD3 R197, P0, R104.reuse, R197, RZ ;  /* 0x000000c568c57210 */ /* 0x040fe40007f1e0ff */
[----:B------:R3:W-:Y:S01]  /*a960*/  LDGSTS.E.BYPASS.LTC128B.128 [R205+0x1100], [R202.64], !P4 ;  /* 0x01100000cacd7fae */ /* 0x0007e2000e101d46 */
[----:B------:R-:W-:Y:S01]  /*a970*/  IADD3 R104, P6, R104, R208, RZ ;  /* 0x000000d068687210 */ /* 0x000fe20007fde0ff */
[-C--:B-1----:R-:W-:Y:S05]  /*a980*/  HMMA.16816.F32 R4, R108, R176.reuse, R4 ;  /* 0x000000b06c04723c */ /* 0x082fea0000001804 */
[C---:B------:R-:W-:Y:S01]  /*a990*/  IADD3.X R201, R105.reuse, R201, RZ, P1, !PT ;  /* 0x000000c969c97210 */ /* 0x040fe20000ffe4ff */
[----:B------:R-:W5:Y:S02]  /*a9a0*/  LDL R208, [R1+0x4] ;  /* 0x0000040001d07983 */ /* 0x000f640000100800 */
[C---:B--2---:R-:W-:Y:S08]  /*a9b0*/  HMMA.16816.F32 R8, R180.reuse, R176, R8 ;  /* 0x000000b0b408723c */ /* 0x044ff00000001808 */
[-C--:B------:R-:W-:Y:S04]  /*a9c0*/  HMMA.16816.F32 R12, R180, R178.reuse, R12 ;  /* 0x000000b2b40c723c */ /* 0x080fe8000000180c */
[C---:B----4-:R-:W-:Y:S04]  /*a9d0*/  LEA R198, P2, R196.reuse, c[0x0][0x1f8], 0x1 ;  /* 0x00007e00c4c67a11 */ /* 0x050fe800078408ff */
[C---:B------:R-:W-:Y:S04]  /*a9e0*/  HMMA.16816.F32 R16, R108.reuse, R178, R16 ;  /* 0x000000b26c10723c */ /* 0x040fe80000001810 */
[----:B------:R-:W-:Y:S02]  /*a9f0*/  LEA.HI.X R199, R196, c[0x0][0x1fc], R0, 0x1, P2 ;  /* 0x00007f00c4c77a11 */ /* 0x000fe400010f0c00 */
[C---:B------:R-:W-:Y:S02]  /*aa00*/  LEA R102, P2, R104.reuse, c[0x0][0x1f8], 0x1 ;  /* 0x00007e0068667a11 */ /* 0x040fe400078408ff */
[-C--:B---3--:R-:W-:Y:S01]  /*aa10*/  HMMA.16816.F32 R20, R108, R184.reuse, R20 ;  /* 0x000000b86c14723c */ /* 0x088fe20000001814 */
[----:B------:R1:W-:Y:S03]  /*aa20*/  LDGSTS.E.BYPASS.LTC128B.128 [R205+0x2100], [R198.64], !P3 ;  /* 0x02100000c6cd7fae */ /* 0x0003e6000d901d46 */
[C---:B------:R-:W-:Y:S02]  /*aa30*/  IADD3.X R0, R105.reuse, R100, RZ, P0, !PT ;  /* 0x0000006469007210 */ /* 0x040fe400007fe4ff */
[----:B------:R-:W-:Y:S02]  /*aa40*/  IADD3.X R105, R105, R206, RZ, P6, !PT ;  /* 0x000000ce69697210 */ /* 0x000fe400037fe4ff */
[C---:B------:R-:W-:Y:S04]  /*aa50*/  HMMA.16816.F32 R24, R180.reuse, R184, R24 ;  /* 0x000000b8b418723c */ /* 0x040fe80000001818 */
[----:B------:R-:W-:Y:S02]  /*aa60*/  LEA.HI.X R103, R104, c[0x0][0x1fc], R105, 0x1, P2 ;  /* 0x00007f0068677a11 */ /* 0x000fe400010f0c69 */
[C---:B------:R-:W-:Y:S02]  /*aa70*/  LEA R104, P0, R101.reuse, c[0x0][0x1f8], 0x1 ;  /* 0x00007e0065687a11 */ /* 0x040fe400078008ff */
[-C--:B------:R-:W-:Y:S01]  /*aa80*/  HMMA.16816.F32 R28, R180, R186.reuse, R28 ;  /* 0x000000bab41c723c */ /* 0x080fe2000000181c */
[----:B------:R2:W-:Y:S03]  /*aa90*/  LDGSTS.E.BYPASS.LTC128B.128 [R205+0x900], [R102.64], !P5 ;  /* 0x0090000066cd7fae */ /* 0x0005e6000e901d46 */
[----:B------:R-:W-:Y:S02]  /*aaa0*/  LEA.HI.X R105, R101, c[0x0][0x1fc], R201, 0x1, P0 ;  /* 0x00007f0065697a11 */ /* 0x000fe400000f0cc9 */
[C---:B------:R-:W-:Y:S02]  /*aab0*/  LEA R100, P0, R197.reuse, c[0x0][0x1f8], 0x1 ;  /* 0x00007e00c5647a11 */ /* 0x040fe400078008ff */
[C---:B------:R-:W-:Y:S01]  /*aac0*/  HMMA.16816.F32 R32, R108.reuse, R186, R32 ;  /* 0x000000ba6c20723c */ /* 0x040fe20000001820 */
[----:B------:R3:W-:Y:S03]  /*aad0*/  LDGSTS.E.BYPASS.LTC128B.128 [R205+0x1900], [R104.64], !P4 ;  /* 0x0190000068cd7fae */ /* 0x0007e6000e101d46 */
[----:B------:R-:W-:Y:S02]  /*aae0*/  LEA.HI.X R101, R197, c[0x0][0x1fc], R0, 0x1, P0 ;  /* 0x00007f00c5657a11 */ /* 0x000fe400000f0c00 */
[C---:B------:R-:W-:Y:S02]  /*aaf0*/  ISETP.GT.AND P0, PT, R204.reuse, R251, PT ;  /* 0x000000fbcc00720c */ /* 0x040fe40003f04270 */
[-C--:B------:R-:W-:Y:S01]  /*ab00*/  HMMA.16816.F32 R36, R108, R188.reuse, R36 ;  /* 0x000000bc6c24723c */ /* 0x080fe20000001824 */
[----:B------:R2:W-:Y:S03]  /*ab10*/  LDGSTS.E.BYPASS.LTC128B.128 [R205+0x2900], [R100.64], !P3 ;  /* 0x0290000064cd7fae */ /* 0x0005e6000d901d46 */
[----:B------:R-:W-:Y:S04]  /*ab20*/  IADD3 R204, R204, -0x1, RZ ;  /* 0xffffffffcccc7810 */ /* 0x000fe80007ffe0ff */
[C---:B------:R-:W-:Y:S01]  /*ab30*/  HMMA.16816.F32 R40, R180.reuse, R188, R40 ;  /* 0x000000bcb428723c */ /* 0x040fe20000001828 */
[----:B-1----:R-:W-:Y:S07]  /*ab40*/  LDSM.16.M88.4 R196, [R212+0x1000] ;  /* 0x00100000d4c4783b */ /* 0x002fee0000000200 */
[-C--:B------:R-:W-:Y:S01]  /*ab50*/  HMMA.16816.F32 R44, R180, R190.reuse, R44 ;  /* 0x000000beb42c723c */ /* 0x080fe2000000182c */
[----:B------:R-:W-:Y:S07]  /*ab60*/  LDSM.16.M88.4 R200, [R215+0x3000] ;  /* 0x00300000d7c8783b */ /* 0x000fee0000000200 */
[C---:B------:R-:W-:Y:S01]  /*ab70*/  HMMA.16816.F32 R48, R108.reuse, R190, R48 ;  /* 0x000000be6c30723c */ /* 0x040fe20000001830 */
[----:B------:R-:W-:Y:S07]  /*ab80*/  LDSM.16.M88.4 R176, [R212+0x1400] ;  /* 0x00140000d4b0783b */ /* 0x000fee0000000200 */
[-C--:B------:R-:W-:Y:S01]  /*ab90*/  HMMA.16816.F32 R52, R108, R192.reuse, R52 ;  /* 0x000000c06c34723c */ /* 0x080fe20000001834 */
[----:B--2---:R-:W1:Y:S07]  /*aba0*/  LDSM.16.M88.4 R100, [R215+0x2000] ;  /* 0x00200000d764783b */ /* 0x004e6e0000000200 */
[C---:B------:R-:W-:Y:S01]  /*abb0*/  HMMA.16816.F32 R56, R180.reuse, R192, R56 ;  /* 0x000000c0b438723c */ /* 0x040fe20000001838 */
[----:B------:R-:W2:Y:S07]  /*abc0*/  LDSM.16.M88.4 R184, [R212+0x1800] ;  /* 0x00180000d4b8783b */ /* 0x000eae0000000200 */
[-C--:B------:R-:W-:Y:S01]  /*abd0*/  HMMA.16816.F32 R60, R180, R194.reuse, R60 ;  /* 0x000000c2b43c723c */ /* 0x080fe2000000183c */
[----:B------:R-:W-:Y:S07]  /*abe0*/  LDSM.16.M88.4 R180, [R216+0x2000] ;  /* 0x00200000d8b4783b */ /* 0x000fee0000000200 */
[----:B------:R-:W-:Y:S01]  /*abf0*/  HMMA.16816.F32 R64, R108, R194, R64 ;  /* 0x000000c26c40723c */ /* 0x000fe20000001840 */
[----:B------:R-:W4:Y:S08]  /*ac00*/  LDSM.16.M88.4 R108, [R212+0x1c00] ;  /* 0x001c0000d46c783b */ /* 0x000f300000000200 */
[----:B------:R-:W2:Y:S01]  /*ac10*/  LDSM.16.M88.4 R188, [R225] ;  /* 0x00000000e1bc783b */ /* 0x000ea20000000200 */
[-C--:B-1----:R-:W-:Y:S07]  /*ac20*/  HMMA.16816.F32 R4, R100, R196.reuse, R4 ;  /* 0x000000c46404723c */ /* 0x082fee0000001804 */
[----:B------:R-:W1:Y:S01]  /*ac30*/  LDSM.16.M88.4 R192, [R216+0x3000] ;  /* 0x00300000d8c0783b */ /* 0x000e620000000200 */
[C---:B------:R-:W-:Y:S07]  /*ac40*/  HMMA.16816.F32 R8, R200.reuse, R196, R8 ;  /* 0x000000c4c808723c */ /* 0x040fee0000001808 */
[----:B------:R-:W0:Y:S01]  /*ac50*/  LDGDEPBAR ;  /* 0x00000000000079af */ /* 0x000e220000000000 */
        /* <DEDUP_REMOVED lines=11> */
[C---:B------:R-:W-:Y:S01]  /*ad10*/  HMMA.16816.F32 R48, R100.reuse, R186, R48 ;  /* 0x000000ba6430723c */ /* 0x040fe20000001830 */
[----:B------:R-:W2:Y:S07]  /*ad20*/  LDSM.16.M88.4 R184, [R222] ;  /* 0x00000000deb8783b */ /* 0x000eae0000000200 */
[-C--:B----4-:R-:W-:Y:S08]  /*ad30*/  HMMA.16816.F32 R52, R100, R108.reuse, R52 ;  /* 0x0000006c6434723c */ /* 0x090ff00000001834 */
[C---:B------:R-:W-:Y:S08]  /*ad40*/  HMMA.16816.F32 R56, R200.reuse, R108, R56 ;  /* 0x0000006cc838723c */ /* 0x040ff00000001838 */
[-C--:B------:R-:W-:Y:S08]  /*ad50*/  HMMA.16816.F32 R60, R200, R110.reuse, R60 ;  /* 0x0000006ec83c723c */ /* 0x080ff0000000183c */
[----:B------:R-:W-:Y:S01]  /*ad60*/  HMMA.16816.F32 R64, R100, R110, R64 ;  /* 0x0000006e6440723c */ /* 0x000fe20000001840 */
[----:B------:R-:W-:Y:S07]  /*ad70*/  LDSM.16.M88.4 R100, [R215+0x4000] ;  /* 0x00400000d764783b */ /* 0x000fee0000000200 */
[-C--:B------:R-:W-:Y:S01]  /*ad80*/  HMMA.16816.F32 R4, R180, R188.reuse, R4 ;  /* 0x000000bcb404723c */ /* 0x080fe20000001804 */
[----:B------:R-:W4:Y:S07]  /*ad90*/  LDSM.16.M88.4 R108, [R212+0x2000] ;  /* 0x00200000d46c783b */ /* 0x000f2e0000000200 */
[C---:B-1----:R-:W-:Y:S08]  /*ada0*/  HMMA.16816.F32 R8, R192.reuse, R188, R8 ;  /* 0x000000bcc008723c */ /* 0x042ff00000001808 */
        /* <DEDUP_REMOVED lines=17> */
[----:B------:R-:W-:Y:S01]  /*aec0*/  HMMA.16816.F32 R64, R180, R186, R64 ;  /* 0x000000bab440723c */ /* 0x000fe20000001840 */
[----:B------:R-:W-:Y:S07]  /*aed0*/  LDSM.16.M88.4 R180, [R216+0x4000] ;  /* 0x00400000d8b4783b */ /* 0x000fee0000000200 */
[-C--:B----4-:R-:W-:Y:S01]  /*aee0*/  HMMA.16816.F32 R4, R100, R108.reuse, R4 ;  /* 0x0000006c6404723c */ /* 0x090fe20000001804 */
[----:B------:R-:W4:Y:S07]  /*aef0*/  LDSM.16.M88.4 R184, [R221] ;  /* 0x00000000ddb8783b */ /* 0x000f2e0000000200 */
[C---:B-1----:R-:W-:Y:S08]  /*af00*/  HMMA.16816.F32 R8, R188.reuse, R108, R8 ;  /* 0x0000006cbc08723c */ /* 0x042ff00000001808 */
[-C--:B------:R-:W-:Y:S08]  /*af10*/  HMMA.16816.F32 R12, R188, R110.reuse, R12 ;  /* 0x0000006ebc0c723c */ /* 0x080ff0000000180c */
[C---:B------:R-:W-:Y:S01]  /*af20*/  HMMA.16816.F32 R16, R100.reuse, R110, R16 ;  /* 0x0000006e6410723c */ /* 0x040fe20000001810 */
[----:B------:R-:W1:Y:S07]  /*af30*/  LDSM.16.M88.4 R108, [R216+0x5000] ;  /* 0x00500000d86c783b */ /* 0x000e6e0000000200 */
[-C--:B------:R-:W-:Y:S08]  /*af40*/  HMMA.16816.F32 R20, R100, R176.reuse, R20 ;  /* 0x000000b06414723c */ /* 0x080ff00000001814 */
[C---:B------:R-:W-:Y:S08]  /*af50*/  HMMA.16816.F32 R24, R188.reuse, R176, R24 ;  /* 0x000000b0bc18723c */ /* 0x040ff00000001818 */
        /* <DEDUP_REMOVED lines=10> */
[-C--:B----4-:R-:W-:Y:S08]  /*b000*/  HMMA.16816.F32 R4, R180, R184.reuse, R4 ;  /* 0x000000b8b404723c */ /* 0x090ff00000001804 */
[C---:B-1----:R-:W-:Y:S08]  /*b010*/  HMMA.16816.F32 R8, R108.reuse, R184, R8 ;  /* 0x000000b86c08723c */ /* 0x042ff00000001808 */
[-C--:B------:R-:W-:Y:S08]  /*b020*/  HMMA.16816.F32 R12, R108, R186.reuse, R12 ;  /* 0x000000ba6c0c723c */ /* 0x080ff0000000180c */
[----:B------:R-:W-:Y:S01]  /*b030*/  FMUL.FTZ R4, R4, c[0x0][0x320] ;  /* 0x0000c80004047a20 */ /* 0x000fe20000410000 */
[C---:B------:R-:W-:Y:S03]  /*b040*/  HMMA.16816.F32 R16, R180.reuse, R186, R16 ;  /* 0x000000bab410723c */ /* 0x040fe60000001810 */
[----:B------:R-:W3:Y:S01]  /*b050*/  MUFU.TANH R176, R4 ;  /* 0x0000000400b07308 */ /* 0x000ee20000002400 */
        /* <DEDUP_REMOVED lines=11> */
[----:B------:R-:W-:Y:S02]  /*b110*/  FMUL.FTZ R16, R16, c[0x0][0x320] ;  /* 0x0000c80010107a20 */ /* 0x000fe40000410000 */
[----:B------:R-:W-:Y:S01]  /*b120*/  FMUL.FTZ R13, R13, c[0x0][0x320] ;  /* 0x0000c8000d0d7a20 */ /* 0x000fe20000410000 */
[----:B---3--:R-:W-:Y:S01]  /*b130*/  FMNMX.FTZ R105, R176, R2, !PT ;  /* 0x00000002b0697209 */ /* 0x008fe20007810000 */
[----:B------:R-:W-:Y:S02]  /*b140*/  FMUL.FTZ R17, R17, c[0x0][0x320] ;  /* 0x0000c80011117a20 */ /* 0x000fe40000410000 */
[----:B------:R-:W-:Y:S02]  /*b150*/  FMUL.FTZ R15, R15, c[0x0][0x320] ;  /* 0x0000c8000f0f7a20 */ /* 0x000fe40000410000 */
[----:B------:R-:W-:Y:S01]  /*b160*/  FMUL.FTZ R19, R19, c[0x0][0x320] ;  /* 0x0000c80013137a20 */ /* 0x000fe20000410000 */
[----:B------:R-:W-:Y:S01]  /*b170*/  MUFU.TANH R185, R12 ;  /* 0x0000000c00b97308 */ /* 0x000fe20000002400 */
[----:B------:R-:W-:Y:S01]  /*b180*/  FMUL.FTZ R18, R18, c[0x0][0x320] ;  /* 0x0000c80012127a20 */ /* 0x000fe20000410000 */
[----:B-1----:R-:W-:Y:S08]  /*b190*/  FMNMX.FTZ R105, R102, R105, !PT ;  /* 0x0000006966697209 */ /* 0x002ff00007810000 */
[----:B------:R1:W-:Y:S10]  /*b1a0*/  MUFU.TANH R178, R7 ;  /* 0x0000000700b27308 */ /* 0x0003f40000002400 */
[----:B------:R-:W-:Y:S10]  /*b1b0*/  MUFU.TANH R18, R18 ;  /* 0x0000001200127308 */ /* 0x000ff40000002400 */
[----:B------:R-:W2:Y:S01]  /*b1c0*/  MUFU.TANH R184, R8 ;  /* 0x0000000800b87308 */ /* 0x000ea20000002400 */
[----:B-1----:R-:W1:Y:S09]  /*b1d0*/  LDSM.16.M88.4 R4, [R220] ;  /* 0x00000000dc04783b */ /* 0x002e720000000200 */
[----:B------:R-:W-:Y:S10]  /*b1e0*/  MUFU.TANH R179, R13 ;  /* 0x0000000d00b37308 */ /* 0x000ff40000002400 */
[----:B------:R-:W3:Y:S01]  /*b1f0*/  MUFU.TANH R188, R9 ;  /* 0x0000000900bc7308 */ /* 0x000ee20000002400 */
[----:B--2---:R-:W-:Y:S09]  /*b200*/  FMNMX.FTZ R0, R184, R106, !PT ;  /* 0x0000006ab8007209 */ /* 0x004ff20007810000 */
[----:B------:R-:W-:Y:S10]  /*b210*/  MUFU.TANH R187, R14 ;  /* 0x0000000e00bb7308 */ /* 0x000ff40000002400 */
[----:B------:R-:W-:Y:S01]  /*b220*/  MUFU.TANH R189, R10 ;  /* 0x0000000a00bd7308 */ /* 0x000fe20000002400 */
[-C--:B-1----:R-:W-:Y:S03]  /*b230*/  HMMA.16816.F32 R20, R180, R4.reuse, R20 ;  /* 0x00000004b414723c */ /* 0x082fe60000001814 */
        /* <DEDUP_REMOVED lines=9> */
[----:B------:R-:W2:Y:S01]  /*b2d0*/  MUFU.TANH R16, R16 ;  /* 0x0000001000107308 */ /* 0x000ea20000002400 */
        /* <DEDUP_REMOVED lines=10> */
[----:B------:R3:W-:Y:S01]  /*b380*/  MUFU.TANH R194, R21 ;  /* 0x0000001500c27308 */ /* 0x0007e20000002400 */
[----:B------:R-:W-:Y:S01]  /*b390*/  FMUL.FTZ R31, R31, c[0x0][0x320] ;  /* 0x0000c8001f1f7a20 */ /* 0x000fe20000410000 */
[----:B------:R-:W-:Y:S01]  /*b3a0*/  BAR.SYNC.DEFER_BLOCKING 0x0 ;  /* 0x0000000000007b1d */ /* 0x000fe20000010000 */
[----:B------:R-:W-:Y:S01]  /*b3b0*/  FMUL.FTZ R32, R32, c[0x0][0x320] ;  /* 0x0000c80020207a20 */ /* 0x000fe20000410000 */
[----:B--2---:R-:W-:Y:S01]  /*b3c0*/  FMNMX.FTZ R105, R16, R105, !PT ;  /* 0x0000006910697209 */ /* 0x004fe20007810000 */
[----:B------:R-:W-:Y:S02]  /*b3d0*/  FMUL.FTZ R35, R35, c[0x0][0x320] ;  /* 0x0000c80023237a20 */ /* 0x000fe40000410000 */
[----:B------:R-:W-:Y:S02]  /*b3e0*/  FMUL.FTZ R33, R33, c[0x0][0x320] ;  /* 0x0000c80021217a20 */ /* 0x000fe40000410000 */
[----:B------:R-:W-:Y:S01]  /*b3f0*/  FMUL.FTZ R34, R34, c[0x0][0x320] ;  /* 0x0000c80022227a20 */ /* 0x000fe20000410000 */
[----:B------:R-:W2:Y:S01]  /*b400*/  MUFU.TANH R17, R17 ;  /* 0x0000001100117308 */ /* 0x000ea20000002400 */
[----:B------:R-:W-:Y:S02]  /*b410*/  FMUL.FTZ R28, R28, c[0x0][0x320] ;  /* 0x0000c8001c1c7a20 */ /* 0x000fe40000410000 */
[----:B------:R-:W-:Y:S02]  /*b420*/  FMUL.FTZ R29, R29, c[0x0][0x320] ;  /* 0x0000c8001d1d7a20 */ /* 0x000fe40000410000 */
[----:B------:R-:W-:Y:S02]  /*b430*/  FMUL.FTZ R26, R26, c[0x0][0x320] ;  /* 0x0000c8001a1a7a20 */ /* 0x000fe40000410000 */
[----:B------:R-:W-:Y:S03]  /*b440*/  FMUL.FTZ R27, R27, c[0x0][0x320] ;  /* 0x0000c8001b1b7a20 */ /* 0x000fe60000410000 */
[----:B------:R-:W-:Y:S01]  /*b450*/  MUFU.TANH R192, R33 ;  /* 0x0000002100c07308 */ /* 0x000fe20000002400 */
[----:B---3--:R-:W3:Y:S09]  /*b460*/  LDL.64 R20, [R1+0x8] ;  /* 0x0000080001147983 */ /* 0x008ef20000100a00 */
[----:B------:R-:W-:Y:S01]  /*b470*/  MUFU.TANH R19, R19 ;  /* 0x0000001300137308 */ /* 0x000fe20000002400 */
[-C--:B-1----:R-:W-:Y:S05]  /*b480*/  HMMA.16816.F32 R36, R180, R8.reuse, R36 ;  /* 0x00000008b424723c */ /* 0x082fea0000001824 */
[----:B--2---:R-:W-:Y:S04]  /*b490*/  FMNMX.FTZ R105, R17, R105, !PT ;  /* 0x0000006911697209 */ /* 0x004fe80007810000 */
[----:B------:R-:W1:Y:S01]  /*b4a0*/  MUFU.TANH R191, R32 ;  /* 0x0000002000bf7308 */ /* 0x000e620000002400 */
[C---:B------:R-:W-:Y:S04]  /*b4b0*/  HMMA.16816.F32 R40, R108.reuse, R8, R40 ;  /* 0x000000086c28723c */ /* 0x040fe80000001828 */
[----:B------:R-:W-:Y:S05]  /*b4c0*/  FMNMX.FTZ R105, R193, R105, !PT ;  /* 0x00000069c1697209 */ /* 0x000fea0007810000 */
[----:B------:R-:W-:Y:S01]  /*b4d0*/  MUFU.TANH R197, R22 ;  /* 0x0000001600c57308 */ /* 0x000fe20000002400 */
[-C--:B------:R-:W-:Y:S03]  /*b4e0*/  HMMA.16816.F32 R44, R108, R10.reuse, R44 ;  /* 0x0000000a6c2c723c */ /* 0x080fe6000000182c */
[----:B------:R-:W-:Y:S01]  /*b4f0*/  FMNMX.FTZ R105, R194, R105, !PT ;  /* 0x00000069c2697209 */ /* 0x000fe20007810000 */
[----:B------:R-:W-:Y:S04]  /*b500*/  FMUL.FTZ R36, R36, c[0x0][0x320] ;  /* 0x0000c80024247a20 */ /* 0x000fe80000410000 */
[C---:B------:R-:W-:Y:S01]  /*b510*/  HMMA.16816.F32 R48, R180.reuse, R10, R48 ;  /* 0x0000000ab430723c */ /* 0x040fe20000001830 */
[----:B------:R-:W2:Y:S03]  /*b520*/  MUFU.TANH R200, R24 ;  /* 0x0000001800c87308 */ /* 0x000ea60000002400 */
[----:B------:R-:W-:Y:S01]  /*b530*/  FMUL.FTZ R37, R37, c[0x0][0x320] ;  /* 0x0000c80025257a20 */ /* 0x000fe20000410000 */
[----:B-1----:R-:W-:Y:S01]  /*b540*/  FMNMX.FTZ R105, R191, R105, !PT ;  /* 0x00000069bf697209 */ /* 0x002fe20007810000 */
[----:B------:R-:W-:Y:S02]  /*b550*/  FMUL.FTZ R38, R38, c[0x0][0x320] ;  /* 0x0000c80026267a20 */ /* 0x000fe40000410000 */
[-C--:B------:R-:W-:Y:S03]  /*b560*/  HMMA.16816.F32 R52, R180, R4.reuse, R52 ;  /* 0x00000004b434723c */ /* 0x080fe60000001834 */
[----:B------:R-:W-:Y:S01]  /*b570*/  MUFU.TANH R198, R23 ;  /* 0x0000001700c67308 */ /* 0x000fe20000002400 */
[----:B------:R-:W-:Y:S01]  /*b580*/  FMUL.FTZ R39, R39, c[0x0][0x320] ;  /* 0x0000c80027277a20 */ /* 0x000fe20000410000 */
[----:B------:R-:W-:Y:S01]  /*b590*/  FMNMX.FTZ R105, R192, R105, !PT ;  /* 0x00000069c0697209 */ /* 0x000fe20007810000 */
[----:B------:R-:W-:Y:S02]  /*b5a0*/  FMUL.FTZ R40, R40, c[0x0][0x320] ;  /* 0x0000c80028287a20 */ /* 0x000fe40000410000 */
[C---:B------:R-:W-:Y:S04]  /*b5b0*/  HMMA.16816.F32 R56, R108.reuse, R4, R56 ;  /* 0x000000046c38723c */ /* 0x040fe80000001838 */
[----:B------:R-:W-:Y:S01]  /*b5c0*/  FMUL.FTZ R44, R44, c[0x0][0x320] ;  /* 0x0000c8002c2c7a20 */ /* 0x000fe20000410000 */
[----:B------:R-:W1:Y:S01]  /*b5d0*/  MUFU.TANH R199, R25 ;  /* 0x0000001900c77308 */ /* 0x000e620000002400 */
[----:B------:R-:W-:Y:S01]  /*b5e0*/  FMUL.FTZ R43, R43, c[0x0][0x320] ;  /* 0x0000c8002b2b7a20 */ /* 0x000fe20000410000 */
[----:B------:R-:W-:Y:S01]  /*b5f0*/  FMNMX.FTZ R5, R189, R107, !PT ;  /* 0x0000006bbd057209 */ /* 0x000fe20007810000 */
[-C--:B------:R-:W-:Y:S04]  /*b600*/  HMMA.16816.F32 R60, R108, R6.reuse, R60 ;  /* 0x000000066c3c723c */ /* 0x080fe8000000183c */
[----:B------:R-:W-:Y:S01]  /*b610*/  FMUL.FTZ R48, R48, c[0x0][0x320] ;  /* 0x0000c80030307a20 */ /* 0x000fe20000410000 */
[----:B--2---:R-:W-:Y:S01]  /*b620*/  FMNMX.FTZ R0, R200, R0, !PT ;  /* 0x00000000c8007209 */ /* 0x004fe20007810000 */
[----:B------:R-:W-:Y:S01]  /*b630*/  FMUL.FTZ R49, R49, c[0x0][0x320] ;  /* 0x0000c80031317a20 */ /* 0x000fe20000410000 */
[----:B------:R-:W2:Y:S01]  /*b640*/  MUFU.TANH R231, R36 ;  /* 0x0000002400e77308 */ /* 0x000ea20000002400 */
[----:B------:R-:W-:Y:S04]  /*b650*/  HMMA.16816.F32 R64, R180, R6, R64 ;  /* 0x00000006b440723c */ /* 0x000fe80000001840 */
[----:B------:R-:W-:Y:S01]  /*b660*/  FMUL.FTZ R52, R52, c[0x0][0x320] ;  /* 0x0000c80034347a20 */ /* 0x000fe20000410000 */
[----:B------:R-:W-:Y:S01]  /*b670*/  FMNMX.FTZ R4, R177, R3, !PT ;  /* 0x00000003b1047209 */ /* 0x000fe20007810000 */
[----:B------:R-:W-:Y:S01]  /*b680*/  FMUL.FTZ R53, R53, c[0x0][0x320] ;  /* 0x0000c80035357a20 */ /* 0x000fe20000410000 */
[----:B------:R-:W-:Y:S01]  /*b690*/  FMNMX.FTZ R5, R190, R5, !PT ;  /* 0x00000005be057209 */ /* 0x000fe20007810000 */
[----:B------:R-:W-:Y:S01]  /*b6a0*/  FMUL.FTZ R54, R54, c[0x0][0x320] ;  /* 0x0000c80036367a20 */ /* 0x000fe20000410000 */
[----:B------:R-:W4:Y:S03]  /*b6b0*/  MUFU.TANH R195, R34 ;  /* 0x0000002200c37308 */ /* 0x000f260000002400 */
[----:B------:R-:W-:Y:S01]  /*b6c0*/  FMUL.FTZ R55, R55, c[0x0][0x320] ;  /* 0x0000c80037377a20 */ /* 0x000fe20000410000 */
[----:B------:R-:W-:Y:S01]  /*b6d0*/  FMNMX.FTZ R4, R178, R4, !PT ;  /* 0x00000004b2047209 */ /* 0x000fe20007810000 */
[----:B------:R-:W-:Y:S01]  /*b6e0*/  FMUL.FTZ R50, R50, c[0x0][0x320] ;  /* 0x0000c80032327a20 */ /* 0x000fe20000410000 */
[----:B-1----:R-:W-:Y:S01]  /*b6f0*/  FMNMX.FTZ R0, R199, R0, !PT ;  /* 0x00000000c7007209 */ /* 0x002fe20007810000 */
[----:B------:R-:W-:Y:S01]  /*b700*/  FMUL.FTZ R51, R51, c[0x0][0x320] ;  /* 0x0000c80033337a20 */ /* 0x000fe20000410000 */
[----:B------:R-:W-:Y:S01]  /*b710*/  FMNMX.FTZ R4, R18, R4, !PT ;  /* 0x0000000412047209 */ /* 0x000fe20007810000 */
[----:B------:R-:W-:Y:S01]  /*b720*/  FMUL.FTZ R46, R46, c[0x0][0x320] ;  /* 0x0000c8002e2e7a20 */ /* 0x000fe20000410000 */
[----:B------:R-:W1:Y:S01]  /*b730*/  MUFU.TANH R206, R28 ;  /* 0x0000001c00ce7308 */ /* 0x000e620000002400 */
[----:B------:R-:W-:Y:S01]  /*b740*/  FMUL.FTZ R47, R47, c[0x0][0x320] ;  /* 0x0000c8002f2f7a20 */ /* 0x000fe20000410000 */
[----:B------:R-:W-:Y:S01]  /*b750*/  FMNMX.FTZ R4, R19, R4, !PT ;  /* 0x0000000413047209 */ /* 0x000fe20007810000 */
[----:B------:R-:W-:Y:S01]  /*b760*/  FMUL.FTZ R41, R41, c[0x0][0x320] ;  /* 0x0000c80029297a20 */ /* 0x000fe20000410000 */
[----:B--2---:R-:W-:Y:S01]  /*b770*/  FMNMX.FTZ R105, R231, R105, !PT ;  /* 0x00000069e7697209 */ /* 0x004fe20007810000 */
[----:B------:R-:W-:Y:S01]  /*b780*/  FMUL.FTZ R65, R65, c[0x0][0x320] ;  /* 0x0000c80041417a20 */ /* 0x000fe20000410000 */
[----:B------:R-:W-:Y:S01]  /*b790*/  FMNMX.FTZ R4, R197, R4, !PT ;  /* 0x00000004c5047209 */ /* 0x000fe20007810000 */
[----:B------:R-:W-:Y:S01]  /*b7a0*/  FMUL.FTZ R66, R66, c[0x0][0x320] ;  /* 0x0000c80042427a20 */ /* 0x000fe20000410000 */
[----:B------:R-:W-:Y:S01]  /*b7b0*/  FMNMX.FTZ R5, R187, R5, !PT ;  /* 0x00000005bb057209 */ /* 0x000fe20007810000 */
[----:B------:R-:W-:Y:S01]  /*b7c0*/  FMUL.FTZ R67, R67, c[0x0][0x320] ;  /* 0x0000c80043437a20 */ /* 0x000fe20000410000 */
[----:B------:R-:W2:Y:S01]  /*b7d0*/  MUFU.TANH R233, R37 ;  /* 0x0000002500e97308 */ /* 0x000ea20000002400 */
[----:B------:R-:W-:Y:S01]  /*b7e0*/  FMUL.FTZ R64, R64, c[0x0][0x320] ;  /* 0x0000c80040407a20 */ /* 0x000fe20000410000 */
[----:B------:R-:W-:Y:S01]  /*b7f0*/  FMNMX.FTZ R4, R198, R4, !PT ;  /* 0x00000004c6047209 */ /* 0x000fe20007810000 */
[----:B------:R-:W-:Y:S01]  /*b800*/  FMUL.FTZ R56, R56, c[0x0][0x320] ;  /* 0x0000c80038387a20 */ /* 0x000fe20000410000 */
[----:B------:R-:W-:Y:S01]  /*b810*/  FMNMX.FTZ R5, R186, R5, !PT ;  /* 0x00000005ba057209 */ /* 0x000fe20007810000 */
[----:B------:R-:W-:Y:S01]  /*b820*/  FMUL.FTZ R57, R57, c[0x0][0x320] ;  /* 0x0000c80039397a20 */ /* 0x000fe20000410000 */
[----:B----4-:R-:W-:Y:S01]  /*b830*/  FMNMX.FTZ R4, R195, R4, !PT ;  /* 0x00000004c3047209 */ /* 0x010fe20007810000 */
[----:B------:R-:W-:Y:S02]  /*b840*/  FMUL.FTZ R60, R60, c[0x0][0x320] ;  /* 0x0000c8003c3c7a20 */ /* 0x000fe40000410000 */
[----:B------:R-:W-:Y:S01]  /*b850*/  FMUL.FTZ R61, R61, c[0x0][0x320] ;  /* 0x0000c8003d3d7a20 */ /* 0x000fe20000410000 */
[----:B------:R-:W4:Y:S01]  /*b860*/  MUFU.TANH R196, R35 ;  /* 0x0000002300c47308 */ /* 0x000f220000002400 */
[----:B------:R-:W-:Y:S02]  /*b870*/  FMUL.FTZ R58, R58, c[0x0][0x320] ;  /* 0x0000c8003a3a7a20 */ /* 0x000fe40000410000 */
[----:B------:R-:W-:Y:S01]  /*b880*/  FMUL.FTZ R59, R59, c[0x0][0x320] ;  /* 0x0000c8003b3b7a20 */ /* 0x000fe20000410000 */
[----:B-1----:R-:W-:Y:S01]  /*b890*/  FMNMX.FTZ R0, R206, R0, !PT ;  /* 0x00000000ce007209 */ /* 0x002fe20007810000 */
[----:B------:R-:W-:Y:S02]  /*b8a0*/  FMUL.FTZ R62, R62, c[0x0][0x320] ;  /* 0x0000c8003e3e7a20 */ /* 0x000fe40000410000 */
[----:B------:R-:W-:Y:S02]  /*b8b0*/  FMUL.FTZ R45, R45, c[0x0][0x320] ;  /* 0x0000c8002d2d7a20 */ /* 0x000fe40000410000 */
[----:B------:R-:W-:Y:S01]  /*b8c0*/  FMUL.FTZ R42, R42, c[0x0][0x320] ;  /* 0x0000c8002a2a7a20 */ /* 0x000fe20000410000 */
[----:B------:R-:W1:Y:S01]  /*b8d0*/  MUFU.TANH R203, R29 ;  /* 0x0000001d00cb7308 */ /* 0x000e620000002400 */
[----:B--2---:R-:W-:Y:S09]  /*b8e0*/  FMNMX.FTZ R105, R233, R105, !PT ;  /* 0x00000069e9697209 */ /* 0x004ff20007810000 */
[----:B------:R-:W2:Y:S01]  /*b8f0*/  MUFU.TANH R229, R48 ;  /* 0x0000003000e57308 */ /* 0x000ea20000002400 */
[----:B----4-:R-:W-:Y:S09]  /*b900*/  FMNMX.FTZ R4, R196, R4, !PT ;  /* 0x00000004c4047209 */ /* 0x010ff20007810000 */
[----:B------:R-:W4:Y:S01]  /*b910*/  MUFU.TANH R234, R38 ;  /* 0x0000002600ea7308 */ /* 0x000f220000002400 */
[----:B-1----:R-:W-:Y:S09]  /*b920*/  FMNMX.FTZ R0, R203, R0, !PT ;  /* 0x00000000cb007209 */ /* 0x002ff20007810000 */
        /* <DEDUP_REMOVED lines=31> */
[----:B--2---:R-:W-:Y:S05]  /*bb20*/  FMNMX.FTZ R105, R244, R105, !PT ;  /* 0x00000069f4697209 */ /* 0x004fea0007810000 */
[----:B------:R-:W2:Y:S04]  /*bb30*/  SHFL.BFLY PT, R7, R105, 0x2, 0x1f ;  /* 0x0c401f0069077f89 */ /* 0x000ea800000e0000 */
[----:B------:R-:W3:Y:S01]  /*bb40*/  MUFU.TANH R209, R66 ;  /* 0x0000004200d17308 */ /* 0x000ee20000002400 */
[----:B----4-:R-:W-:Y:S09]  /*bb50*/  FMNMX.FTZ R4, R249, R4, !PT ;  /* 0x00000004f9047209 */ /* 0x010ff20007810000 */
[----:B------:R-:W4:Y:S01]  /*bb60*/  MUFU.TANH R243, R60 ;  /* 0x0000003c00f37308 */ /* 0x000f220000002400 */
[----:B-1----:R-:W-:Y:S09]  /*bb70*/  FMNMX.FTZ R0, R248, R0, !PT ;  /* 0x00000000f8007209 */ /* 0x002ff20007810000 */
[----:B------:R-:W-:Y:S01]  /*bb80*/  MUFU.TANH R210, R30 ;  /* 0x0000001e00d27308 */ /* 0x000fe20000002400 */
[----:B--2---:R-:W-:Y:S02]  /*bb90*/  FMNMX.FTZ R105, R105, R7, !PT ;  /* 0x0000000769697209 */ /* 0x004fe40007810000 */
[----:B---3--:R-:W-:Y:S03]  /*bba0*/  FMNMX.FTZ R4, R209, R4, !PT ;  /* 0x00000004d1047209 */ /* 0x008fe60007810000 */
[----:B------:R-:W1:Y:S04]  /*bbb0*/  SHFL.BFLY PT, R7, R105, 0x1, 0x1f ;  /* 0x0c201f0069077f89 */ /* 0x000e6800000e0000 */
[----:B------:R-:W2:Y:S01]  /*bbc0*/  MUFU.TANH R30, R67 ;  /* 0x00000043001e7308 */ /* 0x000ea20000002400 */
[----:B----4-:R-:W-:Y:S09]  /*bbd0*/  FMNMX.FTZ R0, R243, R0, !PT ;  /* 0x00000000f3007209 */ /* 0x010ff20007810000 */
[----:B------:R-:W3:Y:S10]  /*bbe0*/  MUFU.TANH R241, R61 ;  /* 0x0000003d00f17308 */ /* 0x000ef40000002400 */
[----:B------:R-:W4:Y:S01]  /*bbf0*/  MUFU.TANH R201, R26 ;  /* 0x0000001a00c97308 */ /* 0x000f220000002400 */
[----:B-1----:R-:W-:Y:S02]  /*bc00*/  FMNMX.FTZ R105, R105, R7, !PT ;  /* 0x0000000769697209 */ /* 0x002fe40007810000 */
[----:B--2---:R-:W-:Y:S03]  /*bc10*/  FMNMX.FTZ R4, R30, R4, !PT ;  /* 0x000000041e047209 */ /* 0x004fe60007810000 */
[----:B------:R-:W-:Y:S02]  /*bc20*/  FMUL.FTZ R110, R105, c[0x0][0x2d0] ;  /* 0x0000b400696e7a20 */ /* 0x000fe40000410000 */
[----:B------:R-:W1:Y:S02]  /*bc30*/  SHFL.BFLY PT, R6, R4, 0x2, 0x1f ;  /* 0x0c401f0004067f89 */ /* 0x000e6400000e0000 */
[----:B------:R-:W2:Y:S01]  /*bc40*/  MUFU.TANH R202, R27 ;  /* 0x0000001b00ca7308 */ /* 0x000ea20000002400 */
[--C-:B------:R-:W-:Y:S02]  /*bc50*/  FFMA.FTZ R48, R192, c[0x0][0x2d0], -R110.reuse ;  /* 0x0000b400c0307a23 */ /* 0x100fe4000001086e */
[--C-:B------:R-:W-:Y:S01]  /*bc60*/  FFMA.FTZ R44, R191, c[0x0][0x2d0], -R110.reuse ;  /* 0x0000b400bf2c7a23 */ /* 0x100fe2000001086e */
[----:B---3--:R-:W-:Y:S05]  /*bc70*/  FMNMX.FTZ R0, R241, R0, !PT ;  /* 0x00000000f1007209 */ /* 0x008fea0007810000 */
[----:B------:R-:W3:Y:S01]  /*bc80*/  SHFL.BFLY PT, R103, R0, 0x2, 0x1f ;  /* 0x0c401f0000677f89 */ /* 0x000ee200000e0000 */
[----:B------:R-:W2:Y:S01]  /*bc90*/  MUFU.TANH R211, R31 ;  /* 0x0000001f00d37308 */ /* 0x000ea20000002400 */
[----:B----4-:R-:W-:Y:S09]  /*bca0*/  FMNMX.FTZ R5, R201, R5, !PT ;  /* 0x00000005c9057209 */ /* 0x010ff20007810000 */
[----:B------:R-:W4:Y:S01]  /*bcb0*/  MUFU.TANH R237, R42 ;  /* 0x0000002a00ed7308 */ /* 0x000f220000002400 */
[----:B-1----:R-:W-:Y:S05]  /*bcc0*/  FMNMX.FTZ R4, R4, R6, !PT ;  /* 0x0000000604047209 */ /* 0x002fea0007810000 */
[----:B------:R-:W1:Y:S04]  /*bcd0*/  SHFL.BFLY PT, R104, R4, 0x1, 0x1f ;  /* 0x0c201f0004687f89 */ /* 0x000e6800000e0000 */
[----:B------:R-:W5:Y:S01]  /*bce0*/  MUFU.TANH R181, R43 ;  /* 0x0000002b00b57308 */ /* 0x000f620000002400 */
[----:B---3--:R-:W-:Y:S02]  /*bcf0*/  FMNMX.FTZ R103, R0, R103, !PT ;  /* 0x0000006700677209 */ /* 0x008fe40007810000 */
[----:B--2---:R-:W-:Y:S03]  /*bd00*/  FMNMX.FTZ R0, R202, R5, !PT ;  /* 0x00000005ca007209 */ /* 0x004fe60007810000 */
[----:B------:R-:W2:Y:S01]  /*bd10*/  SHFL.BFLY PT, R6, R103, 0x1, 0x1f ;  /* 0x0c201f0067067f89 */ /* 0x000ea200000e0000 */
[----:B------:R-:W-:Y:S03]  /*bd20*/  FMNMX.FTZ R0, R210, R0, !PT ;  /* 0x00000000d2007209 */ /* 0x000fe60007810000 */
[----:B------:R-:W3:Y:S01]  /*bd30*/  MUFU.TANH R182, R46 ;  /* 0x0000002e00b67308 */ /* 0x000ee20000002400 */
[----:B------:R-:W-:Y:S01]  /*bd40*/  FMNMX.FTZ R5, R211, R0, !PT ;  /* 0x00000000d3057209 */ /* 0x000fe20007810000 */
[----:B------:R-:W-:Y:S03]  /*bd50*/  FMUL.FTZ R0, R63, c[0x0][0x320] ;  /* 0x0000c8003f007a20 */ /* 0x000fe60000410000 */
[----:B----4-:R-:W-:Y:S05]  /*bd60*/  FMNMX.FTZ R5, R237, R5, !PT ;  /* 0x00000005ed057209 */ /* 0x010fea0007810000 */
[----:B------:R4:W-:Y:S01]  /*bd70*/  MUFU.TANH R109, R0 ;  /* 0x00000000006d7308 */ /* 0x0009e20000002400 */
[----:B-1----:R-:W-:Y:S01]  /*bd80*/  FMNMX.FTZ R104, R4, R104, !PT ;  /* 0x0000006804687209 */ /* 0x002fe20007810000 */
[----:B------:R-:W-:Y:S01]  /*bd90*/  FFMA.FTZ R4, R176, c[0x0][0x2d0], -R110 ;  /* 0x0000b400b0047a23 */ /* 0x000fe2000001086e */
[----:B-----5:R-:W-:Y:S03]  /*bda0*/  FMNMX.FTZ R5, R181, R5, !PT ;  /* 0x00000005b5057209 */ /* 0x020fe60007810000 */
[----:B------:R-:W-:Y:S04]  /*bdb0*/  FMUL.FTZ R111, R104, c[0x0][0x2d0] ;  /* 0x0000b400686f7a20 */ /* 0x000fe80000410000 */
[----:B------:R1:W-:Y:S01]  /*bdc0*/  MUFU.EX2 R180, R4 ;  /* 0x0000000400b47308 */ /* 0x0003e20000000800 */
[--C-:B------:R-:W-:Y:S01]  /*bdd0*/  FFMA.FTZ R7, R18, c[0x0][0x2d0], -R111.reuse ;  /* 0x0000b40012077a23 */ /* 0x100fe2000001086f */
[----:B--2---:R-:W-:Y:S01]  /*bde0*/  FMNMX.FTZ R103, R103, R6, !PT ;  /* 0x0000000667677209 */ /* 0x004fe20007810000 */
[--C-:B------:R-:W-:Y:S02]  /*bdf0*/  FFMA.FTZ R8, R19, c[0x0][0x2d0], -R111.reuse ;  /* 0x0000b40013087a23 */ /* 0x100fe4000001086f */
[--C-:B------:R-:W-:Y:S02]  /*be00*/  FFMA.FTZ R64, R196, c[0x0][0x2d0], -R111.reuse ;  /* 0x0000b400c4407a23 */ /* 0x100fe4000001086f */
[----:B------:R-:W-:Y:S02]  /*be10*/  FMUL.FTZ R176, R103, c[0x0][0x2d0] ;  /* 0x0000b40067b07a20 */ /* 0x000fe40000410000 */
[--C-:B------:R-:W-:Y:S01]  /*be20*/  FFMA.FTZ R56, R198, c[0x0][0x2d0], -R111.reuse ;  /* 0x0000b400c6387a23 */ /* 0x100fe2000001086f */
[----:B------:R-:W2:Y:S01]  /*be30*/  MUFU.TANH R183, R47 ;  /* 0x0000002f00b77308 */ /* 0x000ea20000002400 */
[--C-:B------:R-:W-:Y:S02]  /*be40*/  FFMA.FTZ R15, R184, c[0x0][0x2d0], -R176.reuse ;  /* 0x0000b400b80f7a23 */ /* 0x100fe400000108b0 */
[----:B------:R-:W-:Y:S02]  /*be50*/  FFMA.FTZ R19, R185, c[0x0][0x2d0], -R176 ;  /* 0x0000b400b9137a23 */ /* 0x000fe400000108b0 */
[----:B----4-:R-:W-:Y:S01]  /*be60*/  FADD.FTZ R0, -R105, R2 ;  /* 0x0000000269007221 */ /* 0x010fe20000010100 */
[----:B---3--:R-:W-:Y:S01]  /*be70*/  FMNMX.FTZ R2, R182, R5, !PT ;  /* 0x00000005b6027209 */ /* 0x008fe20007810000 */
[--C-:B------:R-:W-:Y:S02]  /*be80*/  FFMA.FTZ R5, R178, c[0x0][0x2d0], -R111.reuse ;  /* 0x0000b400b2057a23 */ /* 0x100fe4000001086f */
[----:B------:R-:W-:Y:S01]  /*be90*/  FMUL.FTZ R0, R0, c[0x0][0x2d0] ;  /* 0x0000b40000007a20 */ /* 0x000fe20000410000 */
[----:B------:R-:W3:Y:S01]  /*bea0*/  MUFU.TANH R247, R58 ;  /* 0x0000003a00f77308 */ /* 0x000ee20000002400 */
[----:B------:R-:W-:Y:S02]  /*beb0*/  FFMA.FTZ R60, R195, c[0x0][0x2d0], -R111 ;  /* 0x0000b400c33c7a23 */ /* 0x000fe4000001086f */
[--C-:B-1----:R-:W-:Y:S07]  /*bec0*/  FFMA.FTZ R4, R102, c[0x0][0x2d0], -R110.reuse ;  /* 0x0000b40066047a23 */ /* 0x102fee000001086e */
[----:B------:R1:W4:Y:S01]  /*bed0*/  MUFU.EX2 R100, R0 ;  /* 0x0000000000647308 */ /* 0x0003220000000800 */
[----:B--2---:R-:W-:Y:S09]  /*bee0*/  FMNMX.FTZ R2, R183, R2, !PT ;  /* 0x00000002b7027209 */ /* 0x004ff20007810000 */
[----:B------:R2:W-:Y:S01]  /*bef0*/  MUFU.EX2 R207, R4 ;  /* 0x0000000400cf7308 */ /* 0x0005e20000000800 */
[----:B---3--:R-:W-:Y:S09]  /*bf00*/  MOV R184, R247 ;  /* 0x000000f700b87202 */ /* 0x008ff20000000f00 */
[----:B------:R-:W3:Y:S01]  /*bf10*/  MUFU.TANH R245, R59 ;  /* 0x0000003b00f57308 */ /* 0x000ee20000002400 */
[----:B-1----:R-:W-:Y:S01]  /*bf20*/  FADD.FTZ R0, -R104, R3 ;  /* 0x0000000368007221 */ /* 0x002fe20000010100 */
[----:B------:R-:W-:Y:S01]  /*bf30*/  FMNMX.FTZ R3, R247, R2, !PT ;  /* 0x00000002f7037209 */ /* 0x000fe20007810000 */
[----:B----4-:R-:W-:Y:S02]  /*bf40*/  FMUL.FTZ R49, R100, R157 ;  /* 0x0000009d64317220 */ /* 0x010fe40000410000 */
[----:B------:R-:W-:Y:S05]  /*bf50*/  FMUL.FTZ R2, R0, c[0x0][0x2d0] ;  /* 0x0000b40000027a20 */ /* 0x000fea0000410000 */
[----:B------:R-:W1:Y:S01]  /*bf60*/  MUFU.TANH R108, R62 ;  /* 0x0000003e006c7308 */ /* 0x000e620000002400 */
[C---:B------:R-:W-:Y:S02]  /*bf70*/  FMUL.FTZ R65, R100.reuse, R173 ;  /* 0x000000ad64417220 */ /* 0x040fe40000410000 */
[----:B------:R-:W-:Y:S02]  /*bf80*/  FMUL.FTZ R68, R100, R68 ;  /* 0x0000004464447220 */ /* 0x000fe40000410000 */
[----:B--2---:R-:W-:Y:S01]  /*bf90*/  FFMA.FTZ R4, R16, c[0x0][0x2d0], -R110 ;  /* 0x0000b40010047a23 */ /* 0x004fe2000001086e */
[----:B------:R-:W-:Y:S01]  /*bfa0*/  @P0 IADD3 R16, P1, R20, 0x20, RZ ;  /* 0x0000002014100810 */ /* 0x000fe20007f3e0ff */
[C---:B------:R-:W-:Y:S02]  /*bfb0*/  FMUL.FTZ R69, R100.reuse, R69 ;  /* 0x0000004564457220 */ /* 0x040fe40000410000 */
[C---:B------:R-:W-:Y:S01]  /*bfc0*/  FMUL.FTZ R80, R100.reuse, R80 ;  /* 0x0000005064507220 */ /* 0x040fe20000410000 */
[----:B------:R2:W4:Y:S01]  /*bfd0*/  MUFU.EX2 R101, R2 ;  /* 0x0000000200657308 */ /* 0x0005220000000800 */
[----:B------:R-:W-:Y:S01]  /*bfe0*/  @P0 IADD3.X R9, RZ, R208, RZ, P1, !PT ;  /* 0x000000d0ff090210 */ /* 0x000fe20000ffe4ff */
[C---:B------:R-:W-:Y:S01]  /*bff0*/  FMUL.FTZ R81, R100.reuse, R81 ;  /* 0x0000005164517220 */ /* 0x040fe20000410000 */
[----:B---3--:R-:W-:Y:S01]  /*c000*/  FMNMX.FTZ R0, R245, R3, !PT ;  /* 0x00000003f5007209 */ /* 0x008fe20007810000 */
[C---:B------:R-:W-:Y:S01]  /*c010*/  FMUL.FTZ R84, R100.reuse, R84 ;  /* 0x0000005464547220 */ /* 0x040fe20000410000 */
[----:B------:R-:W-:Y:S01]  /*c020*/  MOV R185, R245 ;  /* 0x000000f500b97202 */ /* 0x000fe20000000f00 */
[C---:B------:R-:W-:Y:S02]  /*c030*/  FMUL.FTZ R85, R100.reuse, R85 ;  /* 0x0000005564557220 */ /* 0x040fe40000410000 */
[C---:B------:R-:W-:Y:S02]  /*c040*/  FMUL.FTZ R96, R100.reuse, R96 ;  /* 0x0000006064607220 */ /* 0x040fe40000410000 */
[----:B------:R3:W-:Y:S01]  /*c050*/  MUFU.EX2 R34, R4 ;  /* 0x0000000400227308 */ /* 0x0007e20000000800 */
[----:B------:R-:W-:Y:S01]  /*c060*/  FMUL.FTZ R97, R100, R97 ;  /* 0x0000006164617220 */ /* 0x000fe20000410000 */
[----:B-1----:R-:W-:Y:S04]  /*c070*/  FMNMX.FTZ R0, R108, R0, !PT ;  /* 0x000000006c007209 */ /* 0x002fe80007810000 */
[----:B------:R-:W-:Y:S04]  /*c080*/  FMNMX.FTZ R0, R109, R0, !PT ;  /* 0x000000006d007209 */ /* 0x000fe80007810000 */
[----:B------:R-:W-:Y:S01]  /*c090*/  MUFU.EX2 R25, R5 ;  /* 0x0000000500197308 */ /* 0x000fe20000000800 */
[----:B--2---:R-:W-:Y:S02]  /*c0a0*/  FADD.FTZ R2, -R103, R106 ;  /* 0x0000006a67027221 */ /* 0x004fe40000010100 */
[----:B------:R-:W-:Y:S02]  /*c0b0*/  FFMA.FTZ R106, R200, c[0x0][0x2d0], -R176 ;  /* 0x0000b400c86a7a23 */ /* 0x000fe400000108b0 */
[----:B------:R-:W-:Y:S05]  /*c0c0*/  FMUL.FTZ R2, R2, c[0x0][0x2d0] ;  /* 0x0000b40002027a20 */ /* 0x000fea0000410000 */
[----:B------:R1:W-:Y:S01]  /*c0d0*/  MUFU.EX2 R24, R7 ;  /* 0x0000000700187308 */ /* 0x0003e20000000800 */
[C---:B----4-:R-:W-:Y:S02]  /*c0e0*/  FMUL.FTZ R50, R101.reuse, R158 ;  /* 0x0000009e65327220 */ /* 0x050fe40000410000 */
[----:B------:R-:W-:Y:S02]  /*c0f0*/  FMUL.FTZ R51, R101, R159 ;  /* 0x0000009f65337220 */ /* 0x000fe40000410000 */
[--C-:B---3--:R-:W-:Y:S01]  /*c100*/  FFMA.FTZ R4, R17, c[0x0][0x2d0], -R110.reuse ;  /* 0x0000b40011047a23 */ /* 0x108fe2000001086e */
[----:B------:R-:W-:Y:S01]  /*c110*/  @P0 IADD3 R17, P2, R20, 0x40, RZ ;  /* 0x0000004014110810 */ /* 0x000fe20007f5e0ff */
[C---:B------:R-:W-:Y:S02]  /*c120*/  FMUL.FTZ R66, R101.reuse, R174 ;  /* 0x000000ae65427220 */ /* 0x040fe40000410000 */
[C---:B------:R-:W-:Y:S01]  /*c130*/  FMUL.FTZ R67, R101.reuse, R175 ;  /* 0x000000af65437220 */ /* 0x040fe20000410000 */
[----:B------:R2:W3:Y:S01]  /*c140*/  MUFU.EX2 R3, R2 ;  /* 0x0000000200037308 */ /* 0x0004e20000000800 */
[----:B------:R-:W-:Y:S01]  /*c150*/  @P0 IADD3.X R18, RZ, R208, RZ, P2, !PT ;  /* 0x000000d0ff120210 */ /* 0x000fe200017fe4ff */
[C---:B------:R-:W-:Y:S02]  /*c160*/  FMUL.FTZ R70, R101.reuse, R70 ;  /* 0x0000004665467220 */ /* 0x040fe40000410000 */
[C---:B------:R-:W-:Y:S02]  /*c170*/  FMUL.FTZ R71, R101.reuse, R71 ;  /* 0x0000004765477220 */ /* 0x040fe40000410000 */
[C---:B------:R-:W-:Y:S02]  /*c180*/  FMUL.FTZ R82, R101.reuse, R82 ;  /* 0x0000005265527220 */ /* 0x040fe40000410000 */
[C---:B------:R-:W-:Y:S02]  /*c190*/  FMUL.FTZ R83, R101.reuse, R83 ;  /* 0x0000005365537220 */ /* 0x040fe40000410000 */
[----:B------:R4:W-:Y:S01]  /*c1a0*/  MUFU.EX2 R29, R4 ;  /* 0x00000004001d7308 */ /* 0x0009e20000000800 */
[C---:B------:R-:W-:Y:S02]  /*c1b0*/  FMUL.FTZ R86, R101.reuse, R86 ;  /* 0x0000005665567220 */ /* 0x040fe40000410000 */
[C---:B------:R-:W-:Y:S01]  /*c1c0*/  FMUL.FTZ R87, R101.reuse, R87 ;  /* 0x0000005765577220 */ /* 0x040fe20000410000 */
[----:B-1----:R-:W-:Y:S01]  /*c1d0*/  @P0 MOV R7, c[0x0][0x1e0] ;  /* 0x0000780000070a02 */ /* 0x002fe20000000f00 */
[C---:B------:R-:W-:Y:S02]  /*c1e0*/  FMUL.FTZ R98, R101.reuse, R98 ;  /* 0x0000006265627220 */ /* 0x040fe40000410000 */
[----:B------:R-:W-:Y:S03]  /*c1f0*/  FMUL.FTZ R99, R101, R99 ;  /* 0x0000006365637220 */ /* 0x000fe60000410000 */
[----:B------:R-:W-:Y:S01]  /*c200*/  MUFU.EX2 R178, R15 ;  /* 0x0000000f00b27308 */ /* 0x000fe20000000800 */
[----:B--2---:R-:W1:Y:S01]  /*c210*/  SHFL.BFLY PT, R2, R0, 0x2, 0x1f ;  /* 0x0c401f0000027f89 */ /* 0x004e6200000e0000 */
[C---:B---3--:R-:W-:Y:S01]  /*c220*/  FMUL.FTZ R28, R3.reuse, R136 ;  /* 0x00000088031c7220 */ /* 0x048fe20000410000 */
[----:B------:R-:W-:Y:S01]  /*c230*/  MOV R136, R40 ;  /* 0x0000002800887202 */ /* 0x000fe20000000f00 */
[----:B------:R-:W-:Y:S01]  /*c240*/  FFMA.FTZ R40, R194, c[0x0][0x2d0], -R110 ;  /* 0x0000b400c2287a23 */ /* 0x000fe2000001086e */
[----:B------:R-:W-:Y:S01]  /*c250*/  MOV R194, R244 ;  /* 0x000000f400c27202 */ /* 0x000fe20000000f00 */
[C---:B------:R-:W-:Y:S04]  /*c260*/  FMUL.FTZ R57, R3.reuse, R165 ;  /* 0x000000a503397220 */ /* 0x040fe80000410000 */
[----:B------:R-:W-:Y:S01]  /*c270*/  MUFU.EX2 R31, R8 ;  /* 0x00000008001f7308 */ /* 0x000fe20000000800 */
[C---:B------:R-:W-:Y:S02]  /*c280*/  FMUL.FTZ R61, R3.reuse, R169 ;  /* 0x000000a9033d7220 */ /* 0x040fe40000410000 */
[----:B------:R-:W-:Y:S02]  /*c290*/  FMUL.FTZ R72, R3, R72 ;  /* 0x0000004803487220 */ /* 0x000fe40000410000 */
[----:B----4-:R-:W-:Y:S02]  /*c2a0*/  FFMA.FTZ R4, R177, c[0x0][0x2d0], -R111 ;  /* 0x0000b400b1047a23 */ /* 0x010fe4000001086f */
[C---:B------:R-:W-:Y:S02]  /*c2b0*/  FMUL.FTZ R73, R3.reuse, R73 ;  /* 0x0000004903497220 */ /* 0x040fe40000410000 */
[C---:B------:R-:W-:Y:S01]  /*c2c0*/  FMUL.FTZ R76, R3.reuse, R76 ;  /* 0x0000004c034c7220 */ /* 0x040fe20000410000 */
[----:B------:R2:W-:Y:S01]  /*c2d0*/  MUFU.EX2 R41, R4 ;  /* 0x0000000400297308 */ /* 0x0005e20000000800 */
[C---:B------:R-:W-:Y:S02]  /*c2e0*/  FMUL.FTZ R77, R3.reuse, R77 ;  /* 0x0000004d034d7220 */ /* 0x040fe40000410000 */
[C---:B------:R-:W-:Y:S02]  /*c2f0*/  FMUL.FTZ R88, R3.reuse, R88 ;  /* 0x0000005803587220 */ /* 0x040fe40000410000 */
[C---:B------:R-:W-:Y:S02]  /*c300*/  FMUL.FTZ R89, R3.reuse, R89 ;  /* 0x0000005903597220 */ /* 0x040fe40000410000 */
[C---:B------:R-:W-:Y:S01]  /*c310*/  FMUL.FTZ R92, R3.reuse, R92 ;  /* 0x0000005c035c7220 */ /* 0x040fe20000410000 */
[----:B-1----:R-:W-:Y:S01]  /*c320*/  FMNMX.FTZ R0, R0, R2, !PT ;  /* 0x0000000200007209 */ /* 0x002fe20007810000 */
[C---:B------:R-:W-:Y:S01]  /*c330*/  FMUL.FTZ R93, R3.reuse, R93 ;  /* 0x0000005d035d7220 */ /* 0x040fe20000410000 */
[----:B------:R1:W-:Y:S01]  /*c340*/  MUFU.EX2 R252, R19 ;  /* 0x0000001300fc7308 */ /* 0x0003e20000000800 */
[----:B------:R-:W-:Y:S02]  /*c350*/  FMUL.FTZ R45, R3, R153 ;  /* 0x00000099032d7220 */ /* 0x000fe40000410000 */
[----:B------:R-:W3:Y:S07]  /*c360*/  SHFL.BFLY PT, R2, R0, 0x1, 0x1f ;  /* 0x0c201f0000027f89 */ /* 0x000eee00000e0000 */
[----:B------:R4:W-:Y:S01]  /*c370*/  MUFU.EX2 R247, R48 ;  /* 0x0000003000f77308 */ /* 0x0009e20000000800 */
[----:B--2---:R-:W-:Y:S05]  /*c380*/  @P0 SHF.R.S32.HI R4, RZ, 0x1f, R204 ;  /* 0x0000001fff040819 */ /* 0x004fea00000114cc */
[----:B------:R-:W-:Y:S04]  /*c390*/  @P0 IMAD R6, R4, c[0x0][0x1e0], RZ ;  /* 0x0000780004060a24 */ /* 0x000fe800078e02ff */
[----:B------:R2:W-:Y:S01]  /*c3a0*/  MUFU.EX2 R245, R56 ;  /* 0x0000003800f57308 */ /* 0x0005e20000000800 */
[C---:B------:R-:W-:Y:S04]  /*c3b0*/  @P0 IMAD.WIDE.U32 R4, R204.reuse, c[0x0][0x1e0], RZ ;  /* 0x00007800cc040a25 */ /* 0x040fe800078e00ff */
[----:B------:R-:W-:Y:S01]  /*c3c0*/  @P0 IMAD R6, R204, c[0x0][0x1e4], R6 ;  /* 0x00007900cc060a24 */ /* 0x000fe200078e0206 */
[----:B---3--:R-:W-:Y:S01]  /*c3d0*/  FMNMX.FTZ R102, R0, R2, !PT ;  /* 0x0000000200667209 */ /* 0x008fe20007810000 */
[----:B-1----:R-:W-:Y:S01]  /*c3e0*/  FMUL.FTZ R19, R101, R127 ;  /* 0x0000007f65137220 */ /* 0x002fe20000410000 */
[----:B------:R-:W-:Y:S02]  /*c3f0*/  @P0 MOV R2, c[0x0][0x1e4] ;  /* 0x0000790000020a02 */ /* 0x000fe40000000f00 */
[----:B------:R1:W-:Y:S01]  /*c400*/  MUFU.EX2 R244, R60 ;  /* 0x0000003c00f47308 */ /* 0x0003e20000000800 */
[----:B------:R-:W-:Y:S01]  /*c410*/  @P0 IADD3 R6, R5, R6, RZ ;  /* 0x0000000605060210 */ /* 0x000fe20007ffe0ff */
[----:B------:R-:W-:Y:S01]  /*c420*/  FADD.FTZ R0, -R102, R107 ;  /* 0x0000006b66007221 */ /* 0x000fe20000010100 */
[----:B------:R-:W-:Y:S01]  /*c430*/  @P0 SHF.L.U32 R5, R4, 0x6, RZ ;  /* 0x0000000604050819 */ /* 0x000fe200000006ff */
[----:B------:R-:W-:Y:S01]  /*c440*/  FFMA.FTZ R107, R230, c[0x0][0x2d0], -R110 ;  /* 0x0000b400e66b7a23 */ /* 0x000fe2000001086e */
[----:B------:R-:W-:Y:S01]  /*c450*/  @P0 SHF.L.U64.HI R4, R4, 0x6, R6 ;  /* 0x0000000604040819 */ /* 0x000fe20000010206 */
[----:B------:R-:W-:Y:S01]  /*c460*/  FMUL.FTZ R0, R0, c[0x0][0x2d0] ;  /* 0x0000b40000007a20 */ /* 0x000fe20000410000 */
[----:B------:R-:W-:Y:S01]  /*c470*/  @P0 LEA R6, P6, R7, R5, 0x5 ;  /* 0x0000000507060211 */ /* 0x000fe200078c28ff */
[----:B----4-:R-:W-:Y:S01]  /*c480*/  FMUL.FTZ R48, R100, R156 ;  /* 0x0000009c64307220 */ /* 0x010fe20000410000 */
[----:B------:R-:W-:Y:S02]  /*c490*/  @P0 IADD3 R8, P2, R5, R16, RZ ;  /* 0x0000001005080210 */ /* 0x000fe40007f5e0ff */
[----:B------:R-:W-:Y:S01]  /*c4a0*/  @P0 LEA.HI.X R2, R7, R4, R2, 0x5, P6 ;  /* 0x0000000407020211 */ /* 0x000fe200030f2c02 */
[----:B------:R-:W3:Y:S01]  /*c4b0*/  MUFU.EX2 R0, R0 ;  /* 0x0000000000007308 */ /* 0x000ee20000000800 */
[----:B------:R-:W-:Y:S01]  /*c4c0*/  @P0 IADD3 R7, P6, R5, R20, RZ ;  /* 0x0000001405070210 */ /* 0x000fe20007fde0ff */
[----:B--2---:R-:W-:Y:S01]  /*c4d0*/  FMUL.FTZ R56, R3, R164 ;  /* 0x000000a403387220 */ /* 0x004fe20000410000 */
[----:B------:R-:W-:Y:S02]  /*c4e0*/  @P0 IADD3 R5, P1, R5, R17, RZ ;  /* 0x0000001105050210 */ /* 0x000fe40007f3e0ff */
[C---:B------:R-:W-:Y:S02]  /*c4f0*/  @P0 IADD3.X R11, R4.reuse, R208, RZ, P6, !PT ;  /* 0x000000d0040b0210 */ /* 0x040fe400037fe4ff */
[C---:B------:R-:W-:Y:S02]  /*c500*/  @P0 LEA R14, P6, R7.reuse, c[0x0][0x1c8], 0x1 ;  /* 0x00007200070e0a11 */ /* 0x040fe400078c08ff */
[----:B------:R-:W-:Y:S02]  /*c510*/  @P0 IADD3.X R13, R4, R9, RZ, P2, !PT ;  /* 0x00000009040d0210 */ /* 0x000fe400017fe4ff */
[----:B------:R-:W-:Y:S01]  /*c520*/  @P0 LEA.HI.X R15, R7, c[0x0][0x1cc], R11, 0x1, P6 ;  /* 0x00007300070f0a11 */ /* 0x000fe200030f0c0b */
[----:B-1----:R-:W-:Y:S01]  /*c530*/  FMUL.FTZ R60, R3, R168 ;  /* 0x000000a8033c7220 */ /* 0x002fe20000410000 */
[----:B------:R-:W-:Y:S02]  /*c540*/  @P0 LEA R12, P2, R8, c[0x0][0x1c8], 0x1 ;  /* 0x00007200080c0a11 */ /* 0x000fe400078408ff */
[----:B------:R-:W-:Y:S01]  /*c550*/  @P0 IADD3.X R4, R4, R18, RZ, P1, !PT ;  /* 0x0000001204040210 */ /* 0x000fe20000ffe4ff */
[----:B------:R1:W-:Y:S01]  /*c560*/  @P0 LDGSTS.E.BYPASS.LTC128B.128 [R205+0x3100], [R14.64], !P5 ;  /* 0x031000000ecd0fae */ /* 0x0003e2000e901d46 */
[C---:B------:R-:W-:Y:S02]  /*c570*/  @P0 LEA R10, P1, R5.reuse, c[0x0][0x1c8], 0x1 ;  /* 0x00007200050a0a11 */ /* 0x040fe400078208ff */
[----:B------:R-:W-:Y:S02]  /*c580*/  @P0 LEA.HI.X R13, R8, c[0x0][0x1cc], R13, 0x1, P2 ;  /* 0x00007300080d0a11 */ /* 0x000fe400010f0c0d */
[----:B------:R-:W-:Y:S01]  /*c590*/  @P0 LEA.HI.X R11, R5, c[0x0][0x1cc], R4, 0x1, P1 ;  /* 0x00007300050b0a11 */ /* 0x000fe200008f0c04 */
[----:B------:R-:W-:Y:S01]  /*c5a0*/  FFMA.FTZ R4, R188, c[0x0][0x2d0], -R176 ;  /* 0x0000b400bc047a23 */ /* 0x000fe200000108b0 */
[C---:B------:R-:W-:Y:S01]  /*c5b0*/  @P0 IADD3 R7, P2, R6.reuse, R20, RZ ;  /* 0x0000001406070210 */ /* 0x040fe20007f5e0ff */
[----:B------:R2:W-:Y:S01]  /*c5c0*/  @P0 LDGSTS.E.BYPASS.LTC128B.128 [R205+0x4100], [R12.64], !P4 ;  /* 0x041000000ccd0fae */ /* 0x0005e2000e101d46 */
[C---:B------:R-:W-:Y:S01]  /*c5d0*/  @P0 IADD3 R16, P6, R6.reuse, R16, RZ ;  /* 0x0000001006100210 */ /* 0x040fe20007fde0ff */
[----:B------:R4:W5:Y:S01]  /*c5e0*/  MUFU.EX2 R33, R4 ;  /* 0x0000000400217308 */ /* 0x0009620000000800 */
[----:B------:R-:W-:Y:S01]  /*c5f0*/  @P0 IADD3 R5, P1, R6, R17, RZ ;  /* 0x0000001106050210 */ /* 0x000fe20007f3e0ff */
[----:B---3--:R-:W-:Y:S01]  /*c600*/  FMUL.FTZ R26, R0, R134 ;  /* 0x00000086001a7220 */ /* 0x008fe20000410000 */
[----:B------:R-:W-:Y:S01]  /*c610*/  @P0 IADD3.X R17, R2, R9, RZ, P6, !PT ;  /* 0x0000000902110210 */ /* 0x000fe200037fe4ff */
[----:B------:R-:W-:Y:S01]  /*c620*/  FMUL.FTZ R27, R0, R135 ;  /* 0x00000087001b7220 */ /* 0x000fe20000410000 */
[C---:B------:R-:W-:Y:S01]  /*c630*/  @P0 LEA R8, P6, R7.reuse, c[0x0][0x1c8], 0x1 ;  /* 0x0000720007080a11 */ /* 0x040fe200078c08ff */
[----:B------:R3:W-:Y:S01]  /*c640*/  @P0 LDGSTS.E.BYPASS.LTC128B.128 [R205+0x5100], [R10.64], !P3 ;  /* 0x051000000acd0fae */ /* 0x0007e2000d901d46 */
[----:B------:R-:W-:Y:S01]  /*c650*/  @P0 IADD3.X R18, R2, R18, RZ, P1, !PT ;  /* 0x0000001202120210 */ /* 0x000fe20000ffe4ff */
[----:B------:R-:W-:Y:S01]  /*c660*/  FMUL.FTZ R42, R0, R150 ;  /* 0x00000096002a7220 */ /* 0x000fe20000410000 */
[----:B------:R-:W-:Y:S01]  /*c670*/  @P0 IADD3.X R2, R2, R208, RZ, P2, !PT ;  /* 0x000000d002020210 */ /* 0x000fe200017fe4ff */
[----:B------:R-:W-:Y:S01]  /*c680*/  FMUL.FTZ R43, R0, R151 ;  /* 0x00000097002b7220 */ /* 0x000fe20000410000 */
[----:B------:R-:W-:Y:S01]  /*c690*/  @P0 LEA R6, P2, R16, c[0x0][0x1c8], 0x1 ;  /* 0x0000720010060a11 */ /* 0x000fe200078408ff */
[----:B------:R-:W-:Y:S01]  /*c6a0*/  FMUL.FTZ R58, R0, R166 ;  /* 0x000000a6003a7220 */ /* 0x000fe20000410000 */
[----:B------:R-:W-:Y:S01]  /*c6b0*/  @P0 LEA.HI.X R9, R7, c[0x0][0x1cc], R2, 0x1, P6 ;  /* 0x0000730007090a11 */ /* 0x000fe200030f0c02 */
[----:B------:R-:W-:Y:S01]  /*c6c0*/  FFMA.FTZ R2, R179, c[0x0][0x2d0], -R176 ;  /* 0x0000b400b3027a23 */ /* 0x000fe200000108b0 */
[----:B------:R-:W-:Y:S01]  /*c6d0*/  @P0 LEA.HI.X R7, R16, c[0x0][0x1cc], R17, 0x1, P2 ;  /* 0x0000730010070a11 */ /* 0x000fe200010f0c11 */
[----:B------:R-:W-:Y:S01]  /*c6e0*/  FMUL.FTZ R16, R100, R124 ;  /* 0x0000007c64107220 */ /* 0x000fe20000410000 */
[----:B------:R-:W-:Y:S01]  /*c6f0*/  MOV R179, R207 ;  /* 0x000000cf00b37202 */ /* 0x000fe20000000f00 */
[----:B------:R5:W-:Y:S01]  /*c700*/  @P0 LDGSTS.E.BYPASS.LTC128B.128 [R205+0x3900], [R8.64], !P5 ;  /* 0x0390000008cd0fae */ /* 0x000be2000e901d46 */
[----:B------:R5:W5:Y:S01]  /*c710*/  MUFU.EX2 R251, R2 ;  /* 0x0000000200fb7308 */ /* 0x000b620000000800 */
[C---:B-1----:R-:W-:Y:S01]  /*c720*/  FMUL.FTZ R14, R0.reuse, R122 ;  /* 0x0000007a000e7220 */ /* 0x042fe20000410000 */
[----:B------:R-:W-:Y:S01]  /*c730*/  MOV R134, R31 ;  /* 0x0000001f00867202 */ /* 0x000fe20000000f00 */
[----:B------:R-:W-:Y:S01]  /*c740*/  FMUL.FTZ R15, R0, R123 ;  /* 0x0000007b000f7220 */ /* 0x000fe20000410000 */
[----:B------:R-:W-:Y:S01]  /*c750*/  MOV R135, R29 ;  /* 0x0000001d00877202 */ /* 0x000fe20000000f00 */
[----:B------:R-:W-:Y:S01]  /*c760*/  FMUL.FTZ R17, R100, R125 ;  /* 0x0000007d64117220 */ /* 0x000fe20000410000 */
[----:B----4-:R-:W-:Y:S01]  /*c770*/  @P0 LEA R4, P1, R5, c[0x0][0x1c8], 0x1 ;  /* 0x0000720005040a11 */ /* 0x010fe200078208ff */
[----:B------:R1:W-:Y:S01]  /*c780*/  @P0 LDGSTS.E.BYPASS.LTC128B.128 [R205+0x4900], [R6.64], !P4 ;  /* 0x0490000006cd0fae */ /* 0x0003e2000e101d46 */
[C---:B--2---:R-:W-:Y:S01]  /*c790*/  FMUL.FTZ R12, R3.reuse, R120 ;  /* 0x00000078030c7220 */ /* 0x044fe20000410000 */
[----:B------:R-:W-:Y:S01]  /*c7a0*/  MOV R188, R237 ;  /* 0x000000ed00bc7202 */ /* 0x000fe20000000f00 */
[----:B------:R-:W-:Y:S01]  /*c7b0*/  FMUL.FTZ R13, R3, R121 ;  /* 0x00000079030d7220 */ /* 0x000fe20000410000 */
[----:B------:R-:W-:Y:S01]  /*c7c0*/  @P0 LEA.HI.X R5, R5, c[0x0][0x1cc], R18, 0x1, P1 ;  /* 0x0000730005050a11 */ /* 0x000fe200008f0c12 */
[----:B------:R-:W-:Y:S02]  /*c7d0*/  FMUL.FTZ R18, R101, R126 ;  /* 0x0000007e65127220 */ /* 0x000fe40000410000 */
[C---:B---3--:R-:W-:Y:S02]  /*c7e0*/  FMUL.FTZ R11, R0.reuse, R119 ;  /* 0x00000077000b7220 */ /* 0x048fe40000410000 */
[----:B------:R2:W-:Y:S01]  /*c7f0*/  @P0 LDGSTS.E.BYPASS.LTC128B.128 [R205+0x5900], [R4.64], !P3 ;  /* 0x0590000004cd0fae */ /* 0x0005e2000d901d46 */
[C---:B------:R-:W-:Y:S02]  /*c800*/  FMUL.FTZ R59, R0.reuse, R167 ;  /* 0x000000a7003b7220 */ /* 0x040fe40000410000 */
[C---:B------:R-:W-:Y:S02]  /*c810*/  FMUL.FTZ R62, R0.reuse, R170 ;  /* 0x000000aa003e7220 */ /* 0x040fe40000410000 */
[C---:B------:R-:W-:Y:S02]  /*c820*/  FMUL.FTZ R63, R0.reuse, R171 ;  /* 0x000000ab003f7220 */ /* 0x040fe40000410000 */
[----:B------:R-:W-:Y:S01]  /*c830*/  FMUL.FTZ R74, R0, R74 ;  /* 0x0000004a004a7220 */ /* 0x000fe20000410000 */
[----:B------:R-:W3:Y:S01]  /*c840*/  LDSM.16.MT88.4 R20, [R213] ;  /* 0x00000000d514783b */ /* 0x000ee20000004200 */
[----:B-----5:R-:W-:Y:S02]  /*c850*/  FMUL.FTZ R2, R102, c[0x0][0x2d0] ;  /* 0x0000b40066027a20 */ /* 0x020fe40000410000 */
[----:B------:R-:W-:Y:S01]  /*c860*/  FMUL.FTZ R8, R3, R116 ;  /* 0x0000007403087220 */ /* 0x000fe20000410000 */
[----:B------:R-:W-:Y:S01]  /*c870*/  F2FP.PACK_AB R116, R33, R178 ;  /* 0x000000b22174723e */ /* 0x000fe200000000ff */
[--C-:B------:R-:W-:Y:S01]  /*c880*/  FFMA.FTZ R10, R189, c[0x0][0x2d0], -R2.reuse ;  /* 0x0000b400bd0a7a23 */ /* 0x100fe20000010802 */
[----:B------:R-:W-:Y:S01]  /*c890*/  MOV R189, R209 ;  /* 0x000000d100bd7202 */ /* 0x000fe20000000f00 */
[----:B------:R-:W-:Y:S01]  /*c8a0*/  FMUL.FTZ R9, R3, R117 ;  /* 0x0000007503097220 */ /* 0x000fe20000410000 */
[----:B------:R-:W4:Y:S01]  /*c8b0*/  LDSM.16.MT88.4 R36, [R214] ;  /* 0x00000000d624783b */ /* 0x000f220000004200 */
[----:B------:R5:W-:Y:S01]  /*c8c0*/  MUFU.EX2 R177, R10 ;  /* 0x0000000a00b17308 */ /* 0x000be20000000800 */
[----:B-1----:R-:W-:Y:S01]  /*c8d0*/  FMUL.FTZ R6, R101, R114 ;  /* 0x0000007265067220 */ /* 0x002fe20000410000 */
[----:B------:R-:W-:Y:S01]  /*c8e0*/  F2FP.PACK_AB R114, R29, R34 ;  /* 0x000000221d72723e */ /* 0x000fe200000000ff */
[----:B------:R-:W-:Y:S02]  /*c8f0*/  FMUL.FTZ R7, R101, R115 ;  /* 0x0000007365077220 */ /* 0x000fe40000410000 */
[C---:B------:R-:W-:Y:S01]  /*c900*/  FMUL.FTZ R29, R3.reuse, R137 ;  /* 0x00000089031d7220 */ /* 0x040fe20000410000 */
[----:B------:R-:W-:Y:S01]  /*c910*/  MOV R137, R30 ;  /* 0x0000001e00897202 */ /* 0x000fe20000000f00 */
[----:B------:R-:W1:Y:S01]  /*c920*/  LDSM.16.MT88.4 R52, [R213+0x1000] ;  /* 0x00100000d534783b */ /* 0x000e620000004200 */
[----:B------:R-:W-:Y:S01]  /*c930*/  FMUL.FTZ R30, R0, R138 ;  /* 0x0000008a001e7220 */ /* 0x000fe20000410000 */
[----:B------:R-:W-:Y:S01]  /*c940*/  MOV R138, R41 ;  /* 0x00000029008a7202 */ /* 0x000fe20000000f00 */
[--C-:B--2---:R-:W-:Y:S01]  /*c950*/  FFMA.FTZ R4, R190, c[0x0][0x2d0], -R2.reuse ;  /* 0x0000b400be047a23 */ /* 0x104fe20000010802 */
[----:B------:R-:W-:Y:S01]  /*c960*/  MOV R190, R25 ;  /* 0x0000001900be7202 */ /* 0x000fe20000000f00 */
[----:B------:R-:W-:Y:S01]  /*c970*/  FMUL.FTZ R5, R100, R113 ;  /* 0x0000007164057220 */ /* 0x000fe20000410000 */
[----:B------:R-:W-:Y:S01]  /*c980*/  MOV R205, R32 ;  /* 0x0000002000cd7202 */ /* 0x000fe20000000f00 */
[----:B------:R2:W2:Y:S01]  /*c990*/  MUFU.EX2 R207, R4 ;  /* 0x0000000400cf7308 */ /* 0x0004a20000000800 */
[----:B------:R-:W-:Y:S01]  /*c9a0*/  F2FP.PACK_AB R113, R190, R41 ;  /* 0x00000029be71723e */ /* 0x000fe200000000ff */
[C---:B------:R-:W-:Y:S01]  /*c9b0*/  FMUL.FTZ R25, R3.reuse, R133 ;  /* 0x0000008503197220 */ /* 0x040fe20000410000 */
[----:B------:R-:W-:Y:S01]  /*c9c0*/  MOV R133, R33 ;  /* 0x0000002100857202 */ /* 0x000fe20000000f00 */
[C---:B------:R-:W-:Y:S01]  /*c9d0*/  FMUL.FTZ R33, R100.reuse, R141 ;  /* 0x0000008d64217220 */ /* 0x040fe20000410000 */
[----:B------:R-:W-:Y:S01]  /*c9e0*/  MOV R141, R250 ;  /* 0x000000fa008d7202 */ /* 0x000fe20000000f00 */
[----:B------:R-:W-:Y:S01]  /*c9f0*/  FMUL.FTZ R32, R100, R140 ;  /* 0x0000008c64207220 */ /* 0x000fe20000410000 */
[----:B------:R-:W-:Y:S01]  /*ca00*/  MOV R140, R248 ;  /* 0x000000f8008c7202 */ /* 0x000fe20000000f00 */
[----:B------:R-:W-:Y:S01]  /*ca10*/  FMUL.FTZ R41, R3, R149 ;  /* 0x0000009503297220 */ /* 0x000fe20000410000 */
[----:B------:R-:W-:Y:S01]  /*ca20*/  MOV R149, R236 ;  /* 0x000000ec00957202 */ /* 0x000fe20000000f00 */
[C---:B-----5:R-:W-:Y:S01]  /*ca30*/  FMUL.FTZ R10, R0.reuse, R118 ;  /* 0x00000076000a7220 */ /* 0x060fe20000410000 */
[----:B------:R-:W-:Y:S01]  /*ca40*/  F2FP.PACK_AB R118, R251, R252 ;  /* 0x000000fcfb76723e */ /* 0x000fe200000000ff */
[----:B------:R5:W-:Y:S01]  /*ca50*/  MUFU.EX2 R248, R44 ;  /* 0x0000002c00f87308 */ /* 0x000be20000000800 */
[----:B------:R-:W1:Y:S01]  /*ca60*/  LDSM.16.MT88.4 R120, [R214+0x1000] ;  /* 0x00100000d678783b */ /* 0x000e620000004200 */
[C---:B------:R-:W-:Y:S02]  /*ca70*/  FMUL.FTZ R75, R0.reuse, R75 ;  /* 0x0000004b004b7220 */ /* 0x040fe40000410000 */
[C---:B------:R-:W-:Y:S02]  /*ca80*/  FMUL.FTZ R78, R0.reuse, R78 ;  /* 0x0000004e004e7220 */ /* 0x040fe40000410000 */
[C---:B------:R-:W-:Y:S02]  /*ca90*/  FMUL.FTZ R79, R0.reuse, R79 ;  /* 0x0000004f004f7220 */ /* 0x040fe40000410000 */
[C---:B------:R-:W-:Y:S01]  /*caa0*/  FMUL.FTZ R90, R0.reuse, R90 ;  /* 0x0000005a005a7220 */ /* 0x040fe20000410000 */
[----:B------:R-:W1:Y:S01]  /*cab0*/  LDSM.16.MT88.4 R124, [R213+0x2000] ;  /* 0x00200000d57c783b */ /* 0x000e620000004200 */
[C---:B------:R-:W-:Y:S02]  /*cac0*/  FMUL.FTZ R91, R0.reuse, R91 ;  /* 0x0000005b005b7220 */ /* 0x040fe40000410000 */
[--C-:B--2---:R-:W-:Y:S01]  /*cad0*/  FFMA.FTZ R4, R187, c[0x0][0x2d0], -R2.reuse ;  /* 0x0000b400bb047a23 */ /* 0x104fe20000010802 */
[----:B------:R-:W-:Y:S01]  /*cae0*/  F2FP.PACK_AB R117, R207, R177 ;  /* 0x000000b1cf75723e */ /* 0x000fe200000000ff */
[C---:B------:R-:W-:Y:S01]  /*caf0*/  FMUL.FTZ R94, R0.reuse, R94 ;  /* 0x0000005e005e7220 */ /* 0x040fe20000410000 */
[----:B------:R-:W-:Y:S01]  /*cb00*/  MOV R187, R241 ;  /* 0x000000f100bb7202 */ /* 0x000fe20000000f00 */
[----:B------:R2:W-:Y:S01]  /*cb10*/  MUFU.EX2 R208, R4 ;  /* 0x0000000400d07308 */ /* 0x0005e20000000800 */
[----:B------:R-:W-:Y:S01]  /*cb20*/  LDSM.16.MT88.4 R156, [R213+0x1c00] ;  /* 0x001c0000d59c783b */ /* 0x000fe20000004200 */
[C---:B------:R-:W-:Y:S02]  /*cb30*/  FMUL.FTZ R95, R0.reuse, R95 ;  /* 0x0000005f005f7220 */ /* 0x040fe40000410000 */
[C---:B------:R-:W-:Y:S02]  /*cb40*/  FMUL.FTZ R46, R0.reuse, R154 ;  /* 0x0000009a002e7220 */ /* 0x040fe40000410000 */
[----:B------:R-:W-:Y:S02]  /*cb50*/  FMUL.FTZ R47, R0, R155 ;  /* 0x0000009b002f7220 */ /* 0x000fe40000410000 */
[C---:B-----5:R-:W-:Y:S01]  /*cb60*/  FMUL.FTZ R44, R3.reuse, R152 ;  /* 0x00000098032c7220 */ /* 0x060fe20000410000 */
[----:B------:R-:W0:Y:S01]  /*cb70*/  LDGDEPBAR ;  /* 0x00000000000079af */ /* 0x000e220000000000 */
[--C-:B------:R-:W-:Y:S02]  /*cb80*/  FFMA.FTZ R108, R108, c[0x0][0x2d0], -R2.reuse ;  /* 0x0000b4006c6c7a23 */ /* 0x100fe40000010802 */
[----:B--2---:R-:W-:Y:S01]  /*cb90*/  FFMA.FTZ R4, R186, c[0x0][0x2d0], -R2 ;  /* 0x0000b400ba047a23 */ /* 0x004fe20000010802 */
[----:B------:R-:W-:Y:S01]  /*cba0*/  MOV R186, R24 ;  /* 0x0000001800ba7202 */ /* 0x000fe20000000f00 */
[----:B------:R-:W-:Y:S01]  /*cbb0*/  FMUL.FTZ R24, R3, R132 ;  /* 0x0000008403187220 */ /* 0x000fe20000410000 */
[----:B------:R-:W-:Y:S01]  /*cbc0*/  MOV R132, R34 ;  /* 0x0000002200847202 */ /* 0x000fe20000000f00 */
[----:B------:R2:W5:Y:S01]  /*cbd0*/  MUFU.EX2 R209, R4 ;  /* 0x0000000400d17308 */ /* 0x0005620000000800 */
[----:B------:R-:W-:Y:S01]  /*cbe0*/  F2FP.PACK_AB R115, R31, R186 ;  /* 0x000000ba1f73723e */ /* 0x000fe200000000ff */
[----:B------:R-:W-:Y:S01]  /*cbf0*/  FMUL.FTZ R31, R0, R139 ;  /* 0x0000008b001f7220 */ /* 0x000fe20000410000 */
[----:B------:R-:W-:Y:S01]  /*cc00*/  MOV R139, R243 ;  /* 0x000000f3008b7202 */ /* 0x000fe20000000f00 */
[C---:B------:R-:W-:Y:S01]  /*cc10*/  FMUL.FTZ R34, R101.reuse, R142 ;  /* 0x0000008e65227220 */ /* 0x040fe20000410000 */
[----:B------:R-:W-:Y:S01]  /*cc20*/  MOV R142, R35 ;  /* 0x00000023008e7202 */ /* 0x000fe20000000f00 */
[----:B------:R-:W-:Y:S01]  /*cc30*/  FMUL.FTZ R35, R101, R143 ;  /* 0x0000008f65237220 */ /* 0x000fe20000410000 */
[----:B------:R-:W-:Y:S03]  /*cc40*/  MOV R143, R249 ;  /* 0x000000f9008f7202 */ /* 0x000fe60000000f00 */
[----:B------:R1:W-:Y:S10]  /*cc50*/  MUFU.EX2 R249, R40 ;  /* 0x0000002800f97308 */ /* 0x0003f40000000800 */
[----:B------:R4:W-:Y:S01]  /*cc60*/  MUFU.EX2 R243, R64 ;  /* 0x0000004000f37308 */ /* 0x0009e20000000800 */
[C---:B--2---:R-:W-:Y:S01]  /*cc70*/  FMUL.FTZ R4, R100.reuse, R112 ;  /* 0x0000007064047220 */ /* 0x044fe20000410000 */
[----:B------:R-:W-:Y:S02]  /*cc80*/  F2FP.PACK_AB R112, R179, R180 ;  /* 0x000000b4b370723e */ /* 0x000fe400000000ff */
[----:B-----5:R-:W-:Y:S05]  /*cc90*/  F2FP.PACK_AB R119, R209, R208 ;  /* 0x000000d0d177723e */ /* 0x020fea00000000ff */
[-C--:B---3--:R-:W-:Y:S05]  /*cca0*/  HMMA.16816.F32 R4, R112, R20.reuse, R4 ;  /* 0x000000147004723c */ /* 0x088fea0000001804 */
[----:B-1----:R-:W-:Y:S01]  /*ccb0*/  FMUL.FTZ R40, R3, R148 ;  /* 0x0000009403287220 */ /* 0x002fe20000410000 */
[----:B------:R-:W-:Y:S02]  /*ccc0*/  MOV R148, R238 ;  /* 0x000000ee00947202 */ /* 0x000fe40000000f00 */
[C---:B------:R-:W-:Y:S04]  /*ccd0*/  HMMA.16816.F32 R8, R116.reuse, R20, R8 ;  /* 0x000000147408723c */ /* 0x040fe80000001808 */
[C---:B----4-:R-:W-:Y:S02]  /*cce0*/  FMUL.FTZ R64, R100.reuse, R172 ;  /* 0x000000ac64407220 */ /* 0x050fe40000410000 */
[----:B------:R-:W-:Y:S01]  /*ccf0*/  LDSM.16.MT88.4 R172, [R214+0x1c00] ;  /* 0x001c0000d6ac783b */ /* 0x000fe20000004200 */
        /* <DEDUP_REMOVED lines=9> */
[C---:B------:R-:W-:Y:S01]  /*cd90*/  FMUL.FTZ R37, R100.reuse, R145 ;  /* 0x0000009164257220 */ /* 0x040fe20000410000 */
[-C--:B------:R-:W-:Y:S04]  /*cda0*/  HMMA.16816.F32 R28, R116, R38.reuse, R28 ;  /* 0x00000026741c723c */ /* 0x080fe8000000181c */
[----:B------:R-:W-:Y:S01]  /*cdb0*/  MOV R145, R242 ;  /* 0x000000f200917202 */ /* 0x000fe20000000f00 */
[----:B------:R-:W-:Y:S01]  /*cdc0*/  FFMA.FTZ R36, R193, c[0x0][0x2d0], -R110 ;  /* 0x0000b400c1247a23 */ /* 0x000fe2000001086e */
[----:B------:R1:W-:Y:S02]  /*cdd0*/  MUFU.EX2 R242, R106 ;  /* 0x0000006a00f27308 */ /* 0x0003e40000000800 */
[C---:B------:R-:W-:Y:S07]  /*cde0*/  HMMA.16816.F32 R32, R112.reuse, R38, R32 ;  /* 0x000000267020723c */ /* 0x040fee0000001820 */
[C---:B------:R-:W-:Y:S01]  /*cdf0*/  FMUL.FTZ R38, R101.reuse, R146 ;  /* 0x0000009265267220 */ /* 0x040fe20000410000 */
[----:B------:R2:W-:Y:S01]  /*ce00*/  MUFU.EX2 R250, R36 ;  /* 0x0000002400fa7308 */ /* 0x0005e20000000800 */
[----:B------:R-:W-:Y:S03]  /*ce10*/  FMUL.FTZ R39, R101, R147 ;  /* 0x0000009365277220 */ /* 0x000fe60000410000 */
[----:B------:R-:W-:Y:S02]  /*ce20*/  MOV R146, R240 ;  /* 0x000000f000927202 */ /* 0x000fe40000000f00 */
[----:B------:R-:W-:Y:S01]  /*ce30*/  MOV R147, R239 ;  /* 0x000000ef00937202 */ /* 0x000fe20000000f00 */
[----:B-1----:R-:W-:Y:S04]  /*ce40*/  FFMA.FTZ R106, R199, c[0x0][0x2d0], -R176 ;  /* 0x0000b400c76a7a23 */ /* 0x002fe800000108b0 */
[----:B------:R1:W3:Y:S01]  /*ce50*/  MUFU.EX2 R241, R106 ;  /* 0x0000006a00f17308 */ /* 0x0002e20000000800 */
[C---:B--2---:R-:W-:Y:S01]  /*ce60*/  FMUL.FTZ R36, R100.reuse, R144 ;  /* 0x0000009064247220 */ /* 0x044fe20000410000 */
[----:B------:R-:W-:Y:S06]  /*ce70*/  MOV R144, R246 ;  /* 0x000000f600907202 */ /* 0x000fec0000000f00 */
[-C--:B------:R-:W-:Y:S08]  /*ce80*/  HMMA.16816.F32 R36, R112, R52.reuse, R36 ;  /* 0x000000347024723c */ /* 0x080ff00000001824 */
[C---:B------:R-:W-:Y:S04]  /*ce90*/  HMMA.16816.F32 R40, R116.reuse, R52, R40 ;  /* 0x000000347428723c */ /* 0x040fe80000001828 */
[--C-:B-1----:R-:W-:Y:S03]  /*cea0*/  FFMA.FTZ R106, R201, c[0x0][0x2d0], -R2.reuse ;  /* 0x0000b400c96a7a23 */ /* 0x102fe60000010802 */
[--C-:B------:R-:W-:Y:S01]  /*ceb0*/  FFMA.FTZ R52, R197, c[0x0][0x2d0], -R111.reuse ;  /* 0x0000b400c5347a23 */ /* 0x100fe2000001086f */
[-C--:B------:R-:W-:Y:S01]  /*cec0*/  HMMA.16816.F32 R44, R116, R54.reuse, R44 ;  /* 0x00000036742c723c */ /* 0x080fe2000000182c */
[----:B------:R1:W-:Y:S03]  /*ced0*/  MUFU.EX2 R197, R106 ;  /* 0x0000006a00c57308 */ /* 0x0003e60000000800 */
[----:B------:R-:W-:Y:S04]  /*cee0*/  FMUL.FTZ R53, R100, R161 ;  /* 0x000000a164357220 */ /* 0x000fe80000410000 */
[C---:B------:R-:W-:Y:S03]  /*cef0*/  HMMA.16816.F32 R48, R112.reuse, R54, R48 ;  /* 0x000000367030723c */ /* 0x040fe60000001830 */
[----:B------:R2:W-:Y:S04]  /*cf00*/  MUFU.EX2 R246, R52 ;  /* 0x0000003400f67308 */ /* 0x0005e80000000800 */
[C---:B------:R-:W-:Y:S02]  /*cf10*/  FMUL.FTZ R54, R101.reuse, R162 ;  /* 0x000000a265367220 */ /* 0x040fe40000410000 */
[----:B------:R-:W-:Y:S03]  /*cf20*/  FMUL.FTZ R55, R101, R163 ;  /* 0x000000a365377220 */ /* 0x000fe60000410000 */
[----:B-1----:R-:W-:Y:S04]  /*cf30*/  FFMA.FTZ R106, R202, c[0x0][0x2d0], -R2 ;  /* 0x0000b400ca6a7a23 */ /* 0x002fe80000010802 */
[----:B------:R1:W4:Y:S01]  /*cf40*/  MUFU.EX2 R196, R106 ;  /* 0x0000006a00c47308 */ /* 0x0003220000000800 */
[----:B--2---:R-:W-:Y:S07]  /*cf50*/  FMUL.FTZ R52, R100, R160 ;  /* 0x000000a064347220 */ /* 0x004fee0000410000 */
[-C--:B------:R-:W-:Y:S08]  /*cf60*/  HMMA.16816.F32 R52, R112, R120.reuse, R52 ;  /* 0x000000787034723c */ /* 0x080ff00000001834 */
[C---:B------:R-:W-:Y:S04]  /*cf70*/  HMMA.16816.F32 R56, R116.reuse, R120, R56 ;  /* 0x000000787438723c */ /* 0x040fe80000001838 */
[--C-:B-1----:R-:W-:Y:S04]  /*cf80*/  FFMA.FTZ R106, R206, c[0x0][0x2d0], -R176.reuse ;  /* 0x0000b400ce6a7a23 */ /* 0x102fe800000108b0 */
[-C--:B------:R-:W-:Y:S01]  /*cf90*/  HMMA.16816.F32 R60, R116, R122.reuse, R60 ;  /* 0x0000007a743c723c */ /* 0x080fe2000000183c */
[----:B------:R1:W-:Y:S07]  /*cfa0*/  MUFU.EX2 R240, R106 ;  /* 0x0000006a00f07308 */ /* 0x0003ee0000000800 */
[C---:B------:R-:W-:Y:S01]  /*cfb0*/  HMMA.16816.F32 R64, R112.reuse, R122, R64 ;  /* 0x0000007a7040723c */ /* 0x040fe20000001840 */
[----:B------:R-:W2:Y:S07]  /*cfc0*/  LDSM.16.MT88.4 R120, [R214+0x2000] ;  /* 0x00200000d678783b */ /* 0x000eae0000004200 */
[-C--:B------:R-:W-:Y:S08]  /*cfd0*/  HMMA.16816.F32 R68, R112, R124.reuse, R68 ;  /* 0x0000007c7044723c */ /* 0x080ff00000001844 */
[C---:B------:R-:W-:Y:S04]  /*cfe0*/  HMMA.16816.F32 R72, R116.reuse, R124, R72 ;  /* 0x0000007c7448723c */ /* 0x040fe80000001848 */
[----:B-1----:R-:W-:Y:S04]  /*cff0*/  FFMA.FTZ R106, R203, c[0x0][0x2d0], -R176 ;  /* 0x0000b400cb6a7a23 */ /* 0x002fe800000108b0 */
[-C--:B------:R-:W-:Y:S01]  /*d000*/  HMMA.16816.F32 R76, R116, R126.reuse, R76 ;  /* 0x0000007e744c723c */ /* 0x080fe2000000184c */
[----:B------:R1:W5:Y:S07]  /*d010*/  MUFU.EX2 R239, R106 ;  /* 0x0000006a00ef7308 */ /* 0x00036e0000000800 */
[C---:B------:R-:W-:Y:S01]  /*d020*/  HMMA.16816.F32 R80, R112.reuse, R126, R80 ;  /* 0x0000007e7050723c */ /* 0x040fe20000001850 */
[----:B------:R-:W5:Y:S07]  /*d030*/  LDSM.16.MT88.4 R124, [R213+0x400] ;  /* 0x00040000d57c783b */ /* 0x000f6e0000004200 */
[-C--:B--2---:R-:W-:Y:S08]  /*d040*/  HMMA.16816.F32 R84, R112, R120.reuse, R84 ;  /* 0x000000787054723c */ /* 0x084ff00000001854 */
[C---:B------:R-:W-:Y:S04]  /*d050*/  HMMA.16816.F32 R88, R116.reuse, R120, R88 ;  /* 0x000000787458723c */ /* 0x040fe80000001858 */
[--C-:B-1----:R-:W-:Y:S04]  /*d060*/  FFMA.FTZ R106, R210, c[0x0][0x2d0], -R2.reuse ;  /* 0x0000b400d26a7a23 */ /* 0x102fe80000010802 */
[-C--:B------:R-:W-:Y:S01]  /*d070*/  HMMA.16816.F32 R92, R116, R122.reuse, R92 ;  /* 0x0000007a745c723c */ /* 0x080fe2000000185c */
[----:B------:R1:W-:Y:S06]  /*d080*/  MUFU.EX2 R193, R106 ;  /* 0x0000006a00c17308 */ /* 0x0003ec0000000800 */
[----:B---3--:R-:W-:Y:S01]  /*d090*/  F2FP.PACK_AB R116, R241, R242 ;  /* 0x000000f2f174723e */ /* 0x008fe200000000ff */
[----:B------:R-:W-:Y:S01]  /*d0a0*/  HMMA.16816.F32 R96, R112, R122, R96 ;  /* 0x0000007a7060723c */ /* 0x000fe20000001860 */
[----:B------:R-:W2:Y:S03]  /*d0b0*/  LDSM.16.MT88.4 R120, [R213+0x1400] ;  /* 0x00140000d578783b */ /* 0x000ea60000004200 */
[----:B----4-:R-:W-:Y:S02]  /*d0c0*/  F2FP.PACK_AB R117, R196, R197 ;  /* 0x000000c5c475723e */ /* 0x010fe400000000ff */
[----:B-----5:R-:W-:Y:S02]  /*d0d0*/  F2FP.PACK_AB R118, R239, R240 ;  /* 0x000000f0ef76723e */ /* 0x020fe400000000ff */
[----:B------:R-:W-:Y:S04]  /*d0e0*/  F2FP.PACK_AB R112, R249, R250 ;  /* 0x000000faf970723e */ /* 0x000fe800000000ff */
[----:B------:R-:W-:Y:S02]  /*d0f0*/  F2FP.PACK_AB R114, R247, R248 ;  /* 0x000000f8f772723e */ /* 0x000fe400000000ff */
[----:B------:R-:W-:Y:S02]  /*d100*/  F2FP.PACK_AB R113, R245, R246 ;  /* 0x000000f6f571723e */ /* 0x000fe400000000ff */
[----:B------:R-:W-:Y:S01]  /*d110*/  F2FP.PACK_AB R115, R243, R244 ;  /* 0x000000f4f373723e */ /* 0x000fe200000000ff */
[----:B-1----:R-:W-:Y:S04]  /*d120*/  FFMA.FTZ R106, R211, c[0x0][0x2d0], -R2 ;  /* 0x0000b400d36a7a23 */ /* 0x002fe80000010802 */
[----:B------:R1:W3:Y:S02]  /*d130*/  MUFU.EX2 R192, R106 ;  /* 0x0000006a00c07308 */ /* 0x0002e40000000800 */
[-C--:B------:R-:W-:Y:S03]  /*d140*/  HMMA.16816.F32 R4, R112, R124.reuse, R4 ;  /* 0x0000007c7004723c */ /* 0x080fe60000001804 */
[--C-:B-1----:R-:W-:Y:S01]  /*d150*/  FFMA.FTZ R106, R231, c[0x0][0x2d0], -R110.reuse ;  /* 0x0000b400e76a7a23 */ /* 0x102fe2000001086e */
[----:B---3--:R-:W-:Y:S04]  /*d160*/  F2FP.PACK_AB R119, R192, R193 ;  /* 0x000000c1c077723e */ /* 0x008fe800000000ff */
[----:B------:R1:W-:Y:S03]  /*d170*/  MUFU.EX2 R238, R106 ;  /* 0x0000006a00ee7308 */ /* 0x0003e60000000800 */
[C---:B------:R-:W-:Y:S08]  /*d180*/  HMMA.16816.F32 R8, R116.reuse, R124, R8 ;  /* 0x0000007c7408723c */ /* 0x040ff00000001808 */
[-C--:B------:R-:W-:Y:S08]  /*d190*/  HMMA.16816.F32 R12, R116, R126.reuse, R12 ;  /* 0x0000007e740c723c */ /* 0x080ff0000000180c */
[C---:B------:R-:W-:Y:S01]  /*d1a0*/  HMMA.16816.F32 R16, R112.reuse, R126, R16 ;  /* 0x0000007e7010723c */ /* 0x040fe20000001810 */
[----:B------:R-:W3:Y:S03]  /*d1b0*/  LDSM.16.MT88.4 R124, [R214+0x1400] ;  /* 0x00140000d67c783b */ /* 0x000ee60000004200 */
[----:B-1----:R-:W-:Y:S02]  /*d1c0*/  FFMA.FTZ R106, R233, c[0x0][0x2d0], -R110 ;  /* 0x0000b400e96a7a23 */ /* 0x002fe4000001086e */
[----:B------:R1:W-:Y:S02]  /*d1d0*/  MUFU.EX2 R233, R107 ;  /* 0x0000006b00e97308 */ /* 0x0003e40000000800 */
[-C--:B------:R-:W-:Y:S08]  /*d1e0*/  HMMA.16816.F32 R20, R112, R128.reuse, R20 ;  /* 0x000000807014723c */ /* 0x080ff00000001814 */
[C---:B------:R-:W-:Y:S01]  /*d1f0*/  HMMA.16816.F32 R24, R116.reuse, R128, R24 ;  /* 0x000000807418723c */ /* 0x040fe20000001818 */
[----:B------:R4:W5:Y:S07]  /*d200*/  MUFU.EX2 R237, R106 ;  /* 0x0000006a00ed7308 */ /* 0x00096e0000000800 */
[-C--:B------:R-:W-:Y:S04]  /*d210*/  HMMA.16816.F32 R28, R116, R130.reuse, R28 ;  /* 0x00000082741c723c */ /* 0x080fe8000000181c */
[----:B-1----:R-:W-:Y:S01]  /*d220*/  FFMA.FTZ R107, R146, c[0x0][0x2d0], -R176 ;  /* 0x0000b400926b7a23 */ /* 0x002fe200000108b0 */
[----:B------:R-:W-:Y:S03]  /*d230*/  MOV R146, R145 ;  /* 0x0000009100927202 */ /* 0x000fe60000000f00 */
[C---:B------:R-:W-:Y:S01]  /*d240*/  HMMA.16816.F32 R32, R112.reuse, R130, R32 ;  /* 0x000000827020723c */ /* 0x040fe20000001820 */
[----:B------:R-:W1:Y:S01]  /*d250*/  LDSM.16.MT88.4 R128, [R213+0x2400] ;  /* 0x00240000d580783b */ /* 0x000e620000004200 */
[----:B------:R3:W-:Y:S02]  /*d260*/  MUFU.EX2 R230, R107 ;  /* 0x0000006b00e67308 */ /* 0x0007e40000000800 */
[----:B------:R-:W-:Y:S02]  /*d270*/  MOV R145, R143 ;  /* 0x0000008f00917202 */ /* 0x000fe40000000f00 */
[----:B------:R-:W-:Y:S02]  /*d280*/  MOV R143, R142 ;  /* 0x0000008e008f7202 */ /* 0x000fe40000000f00 */
[-C--:B--2---:R-:W-:Y:S04]  /*d290*/  HMMA.16816.F32 R36, R112, R120.reuse, R36 ;  /* 0x000000787024723c */ /* 0x084fe80000001824 */
[--C-:B----4-:R-:W-:Y:S01]  /*d2a0*/  FFMA.FTZ R106, R234, c[0x0][0x2d0], -R111.reuse ;  /* 0x0000b400ea6a7a23 */ /* 0x110fe2000001086f */
[----:B------:R-:W-:Y:S02]  /*d2b0*/  MOV R142, R137 ;  /* 0x00000089008e7202 */ /* 0x000fe40000000f00 */
[----:B------:R-:W-:Y:S01]  /*d2c0*/  MOV R137, R136 ;  /* 0x0000008800897202 */ /* 0x000fe20000000f00 */
[C---:B------:R-:W-:Y:S01]  /*d2d0*/  HMMA.16816.F32 R40, R116.reuse, R120, R40 ;  /* 0x000000787428723c */ /* 0x040fe20000001828 */
[----:B------:R2:W-:Y:S03]  /*d2e0*/  MUFU.EX2 R236, R106 ;  /* 0x0000006a00ec7308 */ /* 0x0005e60000000800 */
[----:B------:R-:W-:Y:S04]  /*d2f0*/  MOV R136, R189 ;  /* 0x000000bd00887202 */ /* 0x000fe80000000f00 */
[-C--:B------:R-:W-:Y:S04]  /*d300*/  HMMA.16816.F32 R44, R116, R122.reuse, R44 ;  /* 0x0000007a742c723c */ /* 0x080fe8000000182c */
[----:B---3--:R-:W-:Y:S04]  /*d310*/  FFMA.FTZ R107, R194, c[0x0][0x2d0], -R110 ;  /* 0x0000b400c26b7a23 */ /* 0x008fe8000001086e */
[C---:B------:R-:W-:Y:S01]  /*d320*/  HMMA.16816.F32 R48, R112.reuse, R122, R48 ;  /* 0x0000007a7030723c */ /* 0x040fe20000001830 */
[----:B------:R-:W3:Y:S01]  /*d330*/  LDSM.16.MT88.4 R120, [R214+0x2400] ;  /* 0x00240000d678783b */ /* 0x000ee20000004200 */
[----:B------:R4:W-:Y:S06]  /*d340*/  MUFU.EX2 R200, R107 ;  /* 0x0000006b00c87308 */ /* 0x0009ec0000000800 */
[-C--:B------:R-:W-:Y:S04]  /*d350*/  HMMA.16816.F32 R52, R112, R124.reuse, R52 ;  /* 0x0000007c7034723c */ /* 0x080fe80000001834 */
[--C-:B--2---:R-:W-:Y:S04]  /*d360*/  FFMA.FTZ R106, R235, c[0x0][0x2d0], -R111.reuse ;  /* 0x0000b400eb6a7a23 */ /* 0x104fe8000001086f */
[C---:B------:R-:W-:Y:S01]  /*d370*/  HMMA.16816.F32 R56, R116.reuse, R124, R56 ;  /* 0x0000007c7438723c */ /* 0x040fe20000001838 */
[----:B------:R2:W2:Y:S07]  /*d380*/  MUFU.EX2 R234, R106 ;  /* 0x0000006a00ea7308 */ /* 0x0004ae0000000800 */
[-C--:B------:R-:W-:Y:S04]  /*d390*/  HMMA.16816.F32 R60, R116, R126.reuse, R60 ;  /* 0x0000007e743c723c */ /* 0x080fe8000000183c */
[----:B----4-:R-:W-:Y:S04]  /*d3a0*/  FFMA.FTZ R107, R140, c[0x0][0x2d0], -R176 ;  /* 0x0000b4008c6b7a23 */ /* 0x010fe800000108b0 */
[C---:B------:R-:W-:Y:S01]  /*d3b0*/  HMMA.16816.F32 R64, R112.reuse, R126, R64 ;  /* 0x0000007e7040723c */ /* 0x040fe20000001840 */
[----:B------:R-:W4:Y:S01]  /*d3c0*/  LDSM.16.MT88.4 R124, [R213+0x800] ;  /* 0x00080000d57c783b */ /* 0x000f220000004200 */
[----:B------:R-:W-:Y:S06]  /*d3d0*/  MUFU.EX2 R195, R107 ;  /* 0x0000006b00c37308 */ /* 0x000fec0000000800 */
[-C--:B-1----:R-:W-:Y:S04]  /*d3e0*/  HMMA.16816.F32 R68, R112, R128.reuse, R68 ;  /* 0x000000807044723c */ /* 0x082fe80000001844 */
[----:B--2---:R-:W-:Y:S01]  /*d3f0*/  FFMA.FTZ R106, R229, c[0x0][0x2d0], -R110 ;  /* 0x0000b400e56a7a23 */ /* 0x004fe2000001086e */
[----:B------:R-:W-:Y:S03]  /*d400*/  MUFU.EX2 R107, R108 ;  /* 0x0000006c006b7308 */ /* 0x000fe60000000800 */
[C---:B------:R-:W-:Y:S07]  /*d410*/  HMMA.16816.F32 R72, R116.reuse, R128, R72 ;  /* 0x000000807448723c */ /* 0x040fee0000001848 */
[----:B------:R1:W2:Y:S01]  /*d420*/  MUFU.EX2 R235, R106 ;  /* 0x0000006a00eb7308 */ /* 0x0002a20000000800 */
[-C--:B------:R-:W-:Y:S08]  /*d430*/  HMMA.16816.F32 R76, R116, R130.reuse, R76 ;  /* 0x00000082744c723c */ /* 0x080ff0000000184c */
[C---:B------:R-:W-:Y:S01]  /*d440*/  HMMA.16816.F32 R80, R112.reuse, R130, R80 ;  /* 0x000000827050723c */ /* 0x040fe20000001850 */
[----:B------:R-:W2:Y:S07]  /*d450*/  LDSM.16.MT88.4 R128, [R214+0x800] ;  /* 0x00080000d680783b */ /* 0x000eae0000004200 */
[-C--:B---3--:R-:W-:Y:S04]  /*d460*/  HMMA.16816.F32 R84, R112, R120.reuse, R84 ;  /* 0x000000787054723c */ /* 0x088fe80000001854 */
[--C-:B-1----:R-:W-:Y:S04]  /*d470*/  FFMA.FTZ R106, R232, c[0x0][0x2d0], -R111.reuse ;  /* 0x0000b400e86a7a23 */ /* 0x102fe8000001086f */
[C---:B------:R-:W-:Y:S01]  /*d480*/  HMMA.16816.F32 R88, R116.reuse, R120, R88 ;  /* 0x000000787458723c */ /* 0x040fe20000001858 */
[----:B------:R1:W-:Y:S07]  /*d490*/  MUFU.EX2 R231, R106 ;  /* 0x0000006a00e77308 */ /* 0x0003ee0000000800 */
[-C--:B------:R-:W-:Y:S08]  /*d4a0*/  HMMA.16816.F32 R92, R116, R122.reuse, R92 ;  /* 0x0000007a745c723c */ /* 0x080ff0000000185c */
[----:B------:R-:W-:Y:S01]  /*d4b0*/  HMMA.16816.F32 R96, R112, R122, R96 ;  /* 0x0000007a7060723c */ /* 0x000fe20000001860 */
[----:B------:R-:W3:Y:S06]  /*d4c0*/  LDSM.16.MT88.4 R120, [R213+0x1800] ;  /* 0x00180000d578783b */ /* 0x000eec0000004200 */
[----:B-----5:R-:W-:Y:S02]  /*d4d0*/  F2FP.PACK_AB R112, R237, R238 ;  /* 0x000000eeed70723e */ /* 0x020fe400000000ff */
[----:B------:R-:W-:Y:S03]  /*d4e0*/  F2FP.PACK_AB R113, R234, R236 ;  /* 0x000000ecea71723e */ /* 0x000fe600000000ff */
[--C-:B-1----:R-:W-:Y:S01]  /*d4f0*/  FFMA.FTZ R106, R149, c[0x0][0x2d0], -R111.reuse ;  /* 0x0000b400956a7a23 */ /* 0x102fe2000001086f */
[----:B--2---:R-:W-:Y:S03]  /*d500*/  F2FP.PACK_AB R114, R233, R235 ;  /* 0x000000ebe972723e */ /* 0x004fe600000000ff */
[----:B------:R1:W2:Y:S02]  /*d510*/  MUFU.EX2 R232, R106 ;  /* 0x0000006a00e87308 */ /* 0x0002a40000000800 */
[----:B-1----:R-:W-:Y:S01]  /*d520*/  FFMA.FTZ R106, R148, c[0x0][0x2d0], -R176 ;  /* 0x0000b400946a7a23 */ /* 0x002fe200000108b0 */
[----:B--2---:R-:W-:Y:S07]  /*d530*/  F2FP.PACK_AB R115, R232, R231 ;  /* 0x000000e7e873723e */ /* 0x004fee00000000ff */
[----:B------:R1:W2:Y:S01]  /*d540*/  MUFU.EX2 R229, R106 ;  /* 0x0000006a00e57308 */ /* 0x0002a20000000800 */
[-C--:B----4-:R-:W-:Y:S03]  /*d550*/  HMMA.16816.F32 R4, R112, R124.reuse, R4 ;  /* 0x0000007c7004723c */ /* 0x090fe60000001804 */
[--C-:B-1----:R-:W-:Y:S01]  /*d560*/  FFMA.FTZ R106, R188, c[0x0][0x2d0], -R2.reuse ;  /* 0x0000b400bc6a7a23 */ /* 0x102fe20000010802 */
[----:B--2---:R-:W-:Y:S05]  /*d570*/  F2FP.PACK_AB R116, R230, R229 ;  /* 0x000000e5e674723e */ /* 0x004fea00000000ff */
[----:B------:R1:W-:Y:S03]  /*d580*/  MUFU.EX2 R188, R106 ;  /* 0x0000006a00bc7308 */ /* 0x0003e60000000800 */
[----:B-1----:R-:W-:Y:S07]  /*d590*/  FFMA.FTZ R106, R181, c[0x0][0x2d0], -R2 ;  /* 0x0000b400b56a7a23 */ /* 0x002fee0000010802 */
[----:B------:R1:W2:Y:S02]  /*d5a0*/  MUFU.EX2 R189, R106 ;  /* 0x0000006a00bd7308 */ /* 0x0002a40000000800 */
[--C-:B-1----:R-:W-:Y:S01]  /*d5b0*/  FFMA.FTZ R106, R147, c[0x0][0x2d0], -R176.reuse ;  /* 0x0000b400936a7a23 */ /* 0x102fe200000108b0 */
[----:B------:R-:W-:Y:S02]  /*d5c0*/  MOV R147, R137 ;  /* 0x0000008900937202 */ /* 0x000fe40000000f00 */
[----:B------:R-:W-:Y:S05]  /*d5d0*/  MOV R137, R187 ;  /* 0x000000bb00897202 */ /* 0x000fea0000000f00 */
[----:B------:R1:W-:Y:S01]  /*d5e0*/  MUFU.EX2 R210, R106 ;  /* 0x0000006a00d27308 */ /* 0x0003e20000000800 */
[----:B--2---:R-:W-:Y:S01]  /*d5f0*/  F2FP.PACK_AB R117, R189, R188 ;  /* 0x000000bcbd75723e */ /* 0x004fe200000000ff */
[----:B-1----:R-:W-:Y:S01]  /*d600*/  FFMA.FTZ R106, R146, c[0x0][0x2d0], -R176 ;  /* 0x0000b400926a7a23 */ /* 0x002fe200000108b0 */
[----:B------:R-:W-:Y:S02]  /*d610*/  MOV R146, R143 ;  /* 0x0000008f00927202 */ /* 0x000fe40000000f00 */
[----:B------:R-:W-:Y:S05]  /*d620*/  MOV R143, R136 ;  /* 0x00000088008f7202 */ /* 0x000fea0000000f00 */
[----:B------:R1:W2:Y:S01]  /*d630*/  MUFU.EX2 R211, R106 ;  /* 0x0000006a00d37308 */ /* 0x0002a20000000800 */
[----:B------:R-:W-:Y:S01]  /*d640*/  MOV R136, R186 ;  /* 0x000000ba00887202 */ /* 0x000fe20000000f00 */
        /* <DEDUP_REMOVED lines=14> */
[----:B------:R1:W4:Y:S07]  /*d730*/  MUFU.EX2 R206, R106 ;  /* 0x0000006a00ce7308 */ /* 0x00032e0000000800 */
[C---:B------:R-:W-:Y:S08]  /*d740*/  HMMA.16816.F32 R24, R116.reuse, R128, R24 ;  /* 0x000000807418723c */ /* 0x040ff00000001818 */
[-C--:B------:R-:W-:Y:S08]  /*d750*/  HMMA.16816.F32 R28, R116, R130.reuse, R28 ;  /* 0x00000082741c723c */ /* 0x080ff0000000181c */
[C---:B------:R-:W-:Y:S01]  /*d760*/  HMMA.16816.F32 R32, R112.reuse, R130, R32 ;  /* 0x000000827020723c */ /* 0x040fe20000001820 */
[----:B------:R-:W5:Y:S03]  /*d770*/  LDSM.16.MT88.4 R128, [R213+0x2800] ;  /* 0x00280000d580783b */ /* 0x000f660000004200 */
[--C-:B-1----:R-:W-:Y:S01]  /*d780*/  FFMA.FTZ R106, R146, c[0x0][0x2d0], -R111.reuse ;  /* 0x0000b400926a7a23 */ /* 0x102fe2000001086f */
[----:B----4-:R-:W-:Y:S03]  /*d790*/  F2FP.PACK_AB R108, R206, R205 ;  /* 0x000000cdce6c723e */ /* 0x010fe600000000ff */
[-C--:B---3--:R-:W-:Y:S01]  /*d7a0*/  HMMA.16816.F32 R36, R112, R120.reuse, R36 ;  /* 0x000000787024723c */ /* 0x088fe20000001824 */
[----:B------:R1:W-:Y:S07]  /*d7b0*/  MUFU.EX2 R202, R106 ;  /* 0x0000006a00ca7308 */ /* 0x0003ee0000000800 */
[C---:B------:R-:W-:Y:S08]  /*d7c0*/  HMMA.16816.F32 R40, R116.reuse, R120, R40 ;  /* 0x000000787428723c */ /* 0x040ff00000001828 */
[-C--:B------:R-:W-:Y:S08]  /*d7d0*/  HMMA.16816.F32 R44, R116, R122.reuse, R44 ;  /* 0x0000007a742c723c */ /* 0x080ff0000000182c */
[C---:B------:R-:W-:Y:S01]  /*d7e0*/  HMMA.16816.F32 R48, R112.reuse, R122, R48 ;  /* 0x0000007a7030723c */ /* 0x040fe20000001830 */
[----:B------:R-:W3:Y:S03]  /*d7f0*/  LDSM.16.MT88.4 R120, [R214+0x2800] ;  /* 0x00280000d678783b */ /* 0x000ee60000004200 */
[--C-:B-1----:R-:W-:Y:S01]  /*d800*/  FFMA.FTZ R106, R145, c[0x0][0x2d0], -R111.reuse ;  /* 0x0000b400916a7a23 */ /* 0x102fe2000001086f */
[----:B------:R-:W-:Y:S03]  /*d810*/  MOV R145, R138 ;  /* 0x0000008a00917202 */ /* 0x000fe60000000f00 */
[-C--:B--2---:R-:W-:Y:S01]  /*d820*/  HMMA.16816.F32 R52, R112, R124.reuse, R52 ;  /* 0x0000007c7034723c */ /* 0x084fe20000001834 */
[----:B------:R1:W-:Y:S07]  /*d830*/  MUFU.EX2 R203, R106 ;  /* 0x0000006a00cb7308 */ /* 0x0003ee0000000800 */
[C---:B------:R-:W-:Y:S08]  /*d840*/  HMMA.16816.F32 R56, R116.reuse, R124, R56 ;  /* 0x0000007c7438723c */ /* 0x040ff00000001838 */
[-C--:B------:R-:W-:Y:S08]  /*d850*/  HMMA.16816.F32 R60, R116, R126.reuse, R60 ;  /* 0x0000007e743c723c */ /* 0x080ff0000000183c */
[C---:B------:R-:W-:Y:S01]  /*d860*/  HMMA.16816.F32 R64, R112.reuse, R126, R64 ;  /* 0x0000007e7040723c */ /* 0x040fe20000001840 */
[----:B------:R-:W2:Y:S03]  /*d870*/  LDSM.16.MT88.4 R124, [R213+0xc00] ;  /* 0x000c0000d57c783b */ /* 0x000ea60000004200 */
[----:B-1----:R-:W-:Y:S04]  /*d880*/  FFMA.FTZ R106, R144, c[0x0][0x2d0], -R110 ;  /* 0x0000b400906a7a23 */ /* 0x002fe8000001086e */
[-C--:B-----5:R-:W-:Y:S01]  /*d890*/  HMMA.16816.F32 R68, R112, R128.reuse, R68 ;  /* 0x000000807044723c */ /* 0x0a0fe20000001844 */
[----:B------:R1:W-:Y:S01]  /*d8a0*/  MUFU.EX2 R201, R106 ;  /* 0x0000006a00c97308 */ /* 0x0003e20000000800 */
[----:B------:R-:W4:Y:S04]  /*d8b0*/  LDL.LU R110, [R1+0x20] ;  /* 0x00002000016e7983 */ /* 0x000f280000300800 */
[----:B------:R-:W5:Y:S02]  /*d8c0*/  LDL.LU R144, [R1+0x24] ;  /* 0x0000240001907983 */ /* 0x000f640000300800 */
[C---:B------:R-:W-:Y:S08]  /*d8d0*/  HMMA.16816.F32 R72, R116.reuse, R128, R72 ;  /* 0x000000807448723c */ /* 0x040ff00000001848 */
[-C--:B------:R-:W-:Y:S08]  /*d8e0*/  HMMA.16816.F32 R76, R116, R130.reuse, R76 ;  /* 0x00000082744c723c */ /* 0x080ff0000000184c */
[C---:B------:R-:W-:Y:S04]  /*d8f0*/  HMMA.16816.F32 R80, R112.reuse, R130, R80 ;  /* 0x000000827050723c */ /* 0x040fe80000001850 */
[--C-:B-1----:R-:W-:Y:S04]  /*d900*/  FFMA.FTZ R106, R143, c[0x0][0x2d0], -R111.reuse ;  /* 0x0000b4008f6a7a23 */ /* 0x102fe8000001086f */
[-C--:B---3--:R-:W-:Y:S01]  /*d910*/  HMMA.16816.F32 R84, R112, R120.reuse, R84 ;  /* 0x000000787054723c */ /* 0x088fe20000001854 */
[----:B------:R1:W-:Y:S07]  /*d920*/  MUFU.EX2 R199, R106 ;  /* 0x0000006a00c77308 */ /* 0x0003ee0000000800 */
[C---:B------:R-:W-:Y:S08]  /*d930*/  HMMA.16816.F32 R88, R116.reuse, R120, R88 ;  /* 0x000000787458723c */ /* 0x040ff00000001858 */
[-C--:B------:R-:W-:Y:S08]  /*d940*/  HMMA.16816.F32 R92, R116, R122.reuse, R92 ;  /* 0x0000007a745c723c */ /* 0x080ff0000000185c */
[----:B------:R-:W-:Y:S04]  /*d950*/  HMMA.16816.F32 R96, R112, R122, R96 ;  /* 0x0000007a7060723c */ /* 0x000fe80000001860 */
[----:B-1----:R-:W-:Y:S04]  /*d960*/  FFMA.FTZ R106, R142, c[0x0][0x2d0], -R111 ;  /* 0x0000b4008e6a7a23 */ /* 0x002fe8000001086f */
[----:B------:R1:W3:Y:S04]  /*d970*/  MUFU.EX2 R198, R106 ;  /* 0x0000006a00c67308 */ /* 0x0002e80000000800 */
[----:B-1----:R-:W-:Y:S01]  /*d980*/  FFMA.FTZ R106, R141, c[0x0][0x2d0], -R176 ;  /* 0x0000b4008d6a7a23 */ /* 0x002fe200000108b0 */
[----:B---3--:R-:W-:Y:S01]  /*d990*/  F2FP.PACK_AB R111, R198, R199 ;  /* 0x000000c7c66f723e */ /* 0x008fe200000000ff */
[----:B------:R-:W1:Y:S04]  /*d9a0*/  LDSM.16.MT88.4 R140, [R214+0xc00] ;  /* 0x000c0000d68c783b */ /* 0x000e680000004200 */
[----:B------:R3:W1:Y:S02]  /*d9b0*/  MUFU.EX2 R194, R106 ;  /* 0x0000006a00c27308 */ /* 0x0006640000000800 */
[--C-:B---3--:R-:W-:Y:S08]  /*d9c0*/  FFMA.FTZ R106, R184, c[0x0][0x2d0], -R2.reuse ;  /* 0x0000b400b86a7a23 */ /* 0x108ff00000010802 */
[----:B------:R3:W-:Y:S02]  /*d9d0*/  MUFU.EX2 R184, R106 ;  /* 0x0000006a00b87308 */ /* 0x0007e40000000800 */
[--C-:B---3--:R-:W-:Y:S02]  /*d9e0*/  FFMA.FTZ R106, R185, c[0x0][0x2d0], -R2.reuse ;  /* 0x0000b400b96a7a23 */ /* 0x108fe40000010802 */
[----:B------:R-:W-:Y:S01]  /*d9f0*/  FFMA.FTZ R2, R109, c[0x0][0x2d0], -R2 ;  /* 0x0000b4006d027a23 */ /* 0x000fe20000010802 */
[----:B------:R-:W-:Y:S05]  /*da00*/  F2FP.PACK_AB R109, R203, R202 ;  /* 0x000000cacb6d723e */ /* 0x000fea00000000ff */
[----:B------:R3:W-:Y:S02]  /*da10*/  MUFU.EX2 R185, R106 ;  /* 0x0000006a00b97308 */ /* 0x0007e40000000800 */
[--C-:B---3--:R-:W-:Y:S02]  /*da20*/  FFMA.FTZ R106, R139, c[0x0][0x2d0], -R176.reuse ;  /* 0x0000b4008b6a7a23 */ /* 0x108fe400000108b0 */
[----:B------:R-:W3:Y:S06]  /*da30*/  LDL.LU R139, [R1+0x28] ;  /* 0x00002800018b7983 */ /* 0x000eec0000300800 */
[----:B------:R1:W-:Y:S01]  /*da40*/  MUFU.EX2 R191, R106 ;  /* 0x0000006a00bf7308 */ /* 0x0003e20000000800 */
[----:B------:R-:W3:Y:S01]  /*da50*/  LDL.LU R138, [R1+0x2c] ;  /* 0x00002c00018a7983 */ /* 0x000ee20000300800 */
[----:B-1----:R-:W-:Y:S01]  /*da60*/  FFMA.FTZ R106, R137, c[0x0][0x2d0], -R176 ;  /* 0x0000b400896a7a23 */ /* 0x002fe200000108b0 */
[----:B------:R-:W-:Y:S02]  /*da70*/  MOV R137, R190 ;  /* 0x000000be00897202 */ /* 0x000fe40000000f00 */
[----:B------:R-:W-:Y:S05]  /*da80*/  F2FP.PACK_AB R176, R195, R194 ;  /* 0x000000c2c3b0723e */ /* 0x000fea00000000ff */
[----:B------:R-:W1:Y:S10]  /*da90*/  MUFU.EX2 R190, R106 ;  /* 0x0000006a00be7308 */ /* 0x000e740000000800 */
[----:B------:R1:W1:Y:S01]  /*daa0*/  MUFU.EX2 R106, R2 ;  /* 0x00000002006a7308 */ /* 0x0002620000000800 */
[----:B----4-:R-:W-:Y:S01]  /*dab0*/  FFMA.FTZ R100, R100, R110, R180 ;  /* 0x0000006e64647223 */ /* 0x010fe200000100b4 */
[----:B------:R-:W-:Y:S01]  /*dac0*/  F2FP.PACK_AB R110, R200, R201 ;  /* 0x000000c9c86e723e */ /* 0x000fe200000000ff */
[----:B------:R-:W4:Y:S01]  /*dad0*/  LDSM.16.MT88.4 R180, [R213+0x2c00] ;  /* 0x002c0000d5b4783b */ /* 0x000f220000004200 */
[----:B-----5:R-:W-:Y:S05]  /*dae0*/  FFMA.FTZ R101, R101, R144, R145 ;  /* 0x0000009065657223 */ /* 0x020fea0000010091 */
[-C--:B--2---:R-:W-:Y:S02]  /*daf0*/  HMMA.16816.F32 R112, R108, R124.reuse, R4 ;  /* 0x0000007c6c70723c */ /* 0x084fe40000001804 */
[----:B------:R-:W2:Y:S03]  /*db00*/  LDSM.16.MT88.4 R4, [R214+0x2c00] ;  /* 0x002c0000d604783b */ /* 0x000ea60000004200 */
[----:B---3--:R-:W-:Y:S01]  /*db10*/  FFMA.FTZ R3, R3, R139, R178 ;  /* 0x0000008b03037223 */ /* 0x008fe200000100b2 */
[----:B-1----:R-:W-:Y:S01]  /*db20*/  F2FP.PACK_AB R178, R190, R191 ;  /* 0x000000bfbeb2723e */ /* 0x002fe200000000ff */
[----:B------:R-:W-:Y:S01]  /*db30*/  FFMA.FTZ R2, R0, R138, R177 ;  /* 0x0000008a00027223 */ /* 0x000fe200000100b1 */
[----:B------:R-:W-:Y:S04]  /*db40*/  F2FP.PACK_AB R177, R185, R184 ;  /* 0x000000b8b9b1723e */ /* 0x000fe800000000ff */
[----:B------:R-:W-:Y:S01]  /*db50*/  MOV R0, R179 ;  /* 0x000000b300007202 */ /* 0x000fe20000000f00 */
[----:B------:R-:W-:Y:S01]  /*db60*/  FADD.FTZ R2, R207, R2 ;  /* 0x00000002cf027221 */ /* 0x000fe20000010000 */
[----:B------:R-:W-:Y:S03]  /*db70*/  F2FP.PACK_AB R179, R106, R107 ;  /* 0x0000006b6ab3723e */ /* 0x000fe600000000ff */
[----:B------:R-:W-:Y:S02]  /*db80*/  FADD.FTZ R2, R208, R2 ;  /* 0x00000002d0027221 */ /* 0x000fe40000010000 */
[----:B------:R-:W-:Y:S02]  /*db90*/  FADD.FTZ R0, R0, R100 ;  /* 0x0000006400007221 */ /* 0x000fe40000010000 */
[C---:B------:R-:W-:Y:S07]  /*dba0*/  HMMA.16816.F32 R116, R176.reuse, R124, R8 ;  /* 0x0000007cb074723c */ /* 0x040fee0000001808 */
[----:B------:R-:W-:Y:S01]  /*dbb0*/  MOV R9, R135 ;  /* 0x0000008700097202 */ /* 0x000fe20000000f00 */
[-C--:B------:R-:W-:Y:S04]  /*dbc0*/  HMMA.16816.F32 R120, R176, R126.reuse, R12 ;  /* 0x0000007eb078723c */ /* 0x080fe8000000180c */
[----:B------:R-:W-:Y:S02]  /*dbd0*/  MOV R10, R134 ;  /* 0x00000086000a7202 */ /* 0x000fe40000000f00 */
[----:B------:R-:W-:Y:S02]  /*dbe0*/  MOV R8, R136 ;  /* 0x0000008800087202 */ /* 0x000fe40000000f00 */
[C---:B------:R-:W-:Y:S04]  /*dbf0*/  HMMA.16816.F32 R124, R108.reuse, R126, R16 ;  /* 0x0000007e6c7c723c */ /* 0x040fe80000001810 */
[----:B------:R-:W-:Y:S02]  /*dc00*/  MOV R14, R133 ;  /* 0x00000085000e7202 */ /* 0x000fe40000000f00 */
[----:B------:R-:W-:Y:S02]  /*dc10*/  MOV R15, R132 ;  /* 0x00000084000f7202 */ /* 0x000fe40000000f00 */
[-C--:B------:R-:W-:Y:S04]  /*dc20*/  HMMA.16816.F32 R128, R108, R140.reuse, R20 ;  /* 0x0000008c6c80723c */ /* 0x080fe80000001814 */
[----:B------:R-:W-:Y:S01]  /*dc30*/  FADD.FTZ R3, R14, R3 ;  /* 0x000000030e037221 */ /* 0x000fe20000010000 */
[----:B------:R-:W-:Y:S01]  /*dc40*/  MOV R11, R137 ;  /* 0x00000089000b7202 */ /* 0x000fe20000000f00 */
        /* <DEDUP_REMOVED lines=50> */
[-C--:B--2---:R-:W-:Y:S04]  /*df70*/  HMMA.16816.F32 R84, R108, R4.reuse, R84 ;  /* 0x000000046c54723c */ /* 0x084fe80000001854 */
[----:B------:R-:W-:Y:S04]  /*df80*/  FADD.FTZ R8, R205, R8 ;  /* 0x00000008cd087221 */ /* 0x000fe80000010000 */
[C---:B------:R-:W-:Y:S07]  /*df90*/  HMMA.16816.F32 R88, R176.reuse, R4, R88 ;  /* 0x00000004b058723c */ /* 0x040fee0000001858 */
[----:B------:R-:W-:Y:S01]  /*dfa0*/  FADD.FTZ R5, R210, R3 ;  /* 0x00000003d2057221 */ /* 0x000fe20000010000 */
[-C--:B------:R-:W-:Y:S04]  /*dfb0*/  HMMA.16816.F32 R92, R176, R6.reuse, R92 ;  /* 0x00000006b05c723c */ /* 0x080fe8000000185c */
        /* <DEDUP_REMOVED lines=16> */
[----:B------:R-:W-:Y:S01]  /*e0c0*/  STL [R1+0x20], R4 ;  /* 0x0000200401007387 */ /* 0x000fe20000100800 */
[----:B------:R-:W-:Y:S02]  /*e0d0*/  FADD.FTZ R2, R190, R2 ;  /* 0x00000002be027221 */ /* 0x000fe40000010000 */
[----:B------:R-:W-:Y:S02]  /*e0e0*/  FADD.FTZ R3, R198, R3 ;  /* 0x00000003c6037221 */ /* 0x000fe40000010000 */
[----:B------:R-:W-:Y:S01]  /*e0f0*/  FADD.FTZ R0, R107, R6 ;  /* 0x000000066b007221 */ /* 0x000fe20000010000 */
[----:B------:R-:W-:Y:S02]  /*e100*/  MOV R107, R102 ;  /* 0x00000066006b7202 */ /* 0x000fe40000000f00 */
[----:B------:R1:W-:Y:S01]  /*e110*/  STL [R1+0x24], R3 ;  /* 0x0000240301007387 */ /* 0x0003e20000100800 */
[----:B------:R-:W-:Y:S01]  /*e120*/  FADD.FTZ R0, R106, R0 ;  /* 0x000000006a007221 */ /* 0x000fe20000010000 */
[----:B------:R-:W-:Y:S02]  /*e130*/  MOV R106, R103 ;  /* 0x00000067006a7202 */ /* 0x000fe40000000f00 */
[----:B------:R2:W-:Y:S04]  /*e140*/  STL [R1+0x28], R2 ;  /* 0x0000280201007387 */ /* 0x0005e80000100800 */
[----:B------:R3:W-:Y:S01]  /*e150*/  STL [R1+0x2c], R0 ;  /* 0x00002c0001007387 */ /* 0x0007e20000100800 */
[----:B-1----:R-:W-:Y:S02]  /*e160*/  MOV R3, R104 ;  /* 0x0000006800037202 */ /* 0x002fe40000000f00 */
[----:B--2---:R-:W-:Y:S01]  /*e170*/  MOV R2, R105 ;  /* 0x0000006900027202 */ /* 0x004fe20000000f00 */
[----:B------:R-:W-:-:S05]  /*e180*/  @P0 BRA `(.L_x_1013) ;  /* 0xffffc3a000000947 */ /* 0x000fca000383ffff */
.L_x_1012:
[----:B------:R-:W-:Y:S02]  /*e190*/  MOV R10, 0x1f ;  /* 0x0000001f000a7802 */ /* 0x000fe40000000f00 */
[----:B------:R-:W-:Y:S01]  /*e1a0*/  MOV R9, 0xffffffff ;  /* 0xffffffff00097802 */ /* 0x000fe20000000f00 */
[----:B------:R-:W-:Y:S05]  /*e1b0*/  BRA.DIV ~URZ, `(.L_x_1014) ;  /* 0x000028a27f007947 */ /* 0x000fea000b800000 */
[----:B---3--:R-:W2:Y:S04]  /*e1c0*/  LDL R0, [R1+0x20] ;  /* 0x0000200001007983 */ /* 0x008ea80000100800 */
[----:B--2---:R1:W2:Y:S02]  /*e1d0*/  SHFL.BFLY PT, R5, R0, 0x2, 0x1f ;  /* 0x0c401f0000057f89 */ /* 0x0042a400000e0000 */
.L_x_1038:
[----:B-1----:R-:W3:Y:S02]  /*e1e0*/  LDL.LU R0, [R1+0x20] ;  /* 0x0000200001007983 */ /* 0x002ee40000300800 */
[----:B--23--:R-:W-:Y:S01]  /*e1f0*/  FADD.FTZ R5, R5, R0 ;  /* 0x0000000005057221 */ /* 0x00cfe20000010000 */
[----:B------:R-:W-:Y:S05]  /*e200*/  BRA.DIV ~URZ, `(.L_x_1015) ;  /* 0x000028b27f007947 */ /* 0x000fea000b800000 */
[----:B------:R-:W2:Y:S04]  /*e210*/  LDL.LU R2, [R1+0x24] ;  /* 0x0000240001027983 */ /* 0x000ea80000300800 */
        /* <DEDUP_REMOVED lines=15> */
.L_x_1039:
        /* <DEDUP_REMOVED lines=13> */
[----:B------:R-:W2:Y:S08]  /*e3e0*/  @P3 MUFU.LG2 R5, R5 ;  /* 0x0000000500053308 */ /* 0x000eb00000000c00 */
[----:B------:R-:W3:Y:S01]  /*e3f0*/  @P2 MUFU.RCP R3, R4 ;  /* 0x0000000400032308 */ /* 0x000ee20000001000 */
        /* <DEDUP_REMOVED lines=9> */
[----:B------:R-:W4:Y:S01]  /*e490*/  @P2 MUFU.LG2 R4, R4 ;  /* 0x0000000400042308 */ /* 0x000f220000000c00 */
[C---:B------:R-:W-:Y:S02]  /*e4a0*/  FMUL.FTZ R144, R0.reuse, R144 ;  /* 0x0000009000907220 */ /* 0x040fe40000410000 */
[C---:B------:R-:W-:Y:S02]  /*e4b0*/  FMUL.FTZ R145, R0.reuse, R145 ;  /* 0x0000009100917220 */ /* 0x040fe40000410000 */
[C---:B------:R-:W-:Y:S02]  /*e4c0*/  FMUL.FTZ R156, R0.reuse, R156 ;  /* 0x0000009c009c7220 */ /* 0x040fe40000410000 */
[C---:B------:R-:W-:Y:S01]  /*e4d0*/  FMUL.FTZ R157, R0.reuse, R157 ;  /* 0x0000009d009d7220 */ /* 0x040fe20000410000 */
[----:B------:R-:W5:Y:S01]  /*e4e0*/  @P1 MUFU.LG2 R7, R7 ;  /* 0x0000000700071308 */ /* 0x000f620000000c00 */
        /* <DEDUP_REMOVED lines=13> */
[----:B--2---:R-:W-:-:S02]  /*e5c0*/  @P3 FMUL.FTZ R9, R5, 0.69314718246459960938 ;  /* 0x3f31721805093820 */ /* 0x004fc40000410000 */
[C---:B---3--:R-:W-:Y:S02]  /*e5d0*/  FMUL.FTZ R114, R3.reuse, R114 ;  /* 0x0000007203727220 */ /* 0x048fe40000410000 */
[----:B------:R-:W-:Y:S01]  /*e5e0*/  @P3 FMUL.FTZ R5, R0, c[0x0][0x2d0] ;  /* 0x0000b40000053a20 */ /* 0x000fe20000410000 */
[----:B------:R-:W-:Y:S01]  /*e5f0*/  MOV R0, RZ ;  /* 0x000000ff00007202 */ /* 0x000fe20000000f00 */
[C---:B------:R-:W-:Y:S02]  /*e600*/  FMUL.FTZ R115, R3.reuse, R115 ;  /* 0x0000007303737220 */ /* 0x040fe40000410000 */
[C---:B------:R-:W-:Y:S02]  /*e610*/  FMUL.FTZ R126, R3.reuse, R126 ;  /* 0x0000007e037e7220 */ /* 0x040fe40000410000 */
[C---:B------:R-:W-:Y:S01]  /*e620*/  FMUL.FTZ R127, R3.reuse, R127 ;  /* 0x0000007f037f7220 */ /* 0x040fe20000410000 */
[----:B------:R-:W2:Y:S01]  /*e630*/  @P0 MUFU.RCP R0, R6 ;  /* 0x0000000600000308 */ /* 0x000ea20000001000 */
        /* <DEDUP_REMOVED lines=20> */
[----:B------:R-:W-:Y:S01]  /*e780*/  @P2 MOV R3, 0x3f317218 ;  /* 0x3f31721800032802 */ /* 0x000fe20000000f00 */
[C---:B-1----:R-:W-:Y:S02]  /*e790*/  FMUL.FTZ R116, R2.reuse, R116 ;  /* 0x0000007402747220 */ /* 0x042fe40000410000 */
        /* <DEDUP_REMOVED lines=23> */
[----:B------:R-:W1:Y:S01]  /*e910*/  @P0 MUFU.LG2 R2, R6 ;  /* 0x0000000600020308 */ /* 0x000e620000000c00 */
[----:B----4-:R-:W-:Y:S02]  /*e920*/  @P2 FMUL.FTZ R8, R4, 0.69314718246459960938 ;  /* 0x3f31721804082820 */ /* 0x010fe40000410000 */
[----:B------:R-:W-:Y:S02]  /*e930*/  @P2 FMUL.FTZ R4, R3, c[0x0][0x2d0] ;  /* 0x0000b40003042a20 */ /* 0x000fe40000410000 */
[----:B-----5:R-:W-:Y:S02]  /*e940*/  @P1 FMUL.FTZ R7, R7, 0.69314718246459960938 ;  /* 0x3f31721807071820 */ /* 0x020fe40000410000 */
[----:B------:R-:W-:Y:S02]  /*e950*/  @P1 FMUL.FTZ R3, R10, c[0x0][0x2d0] ;  /* 0x0000b4000a031a20 */ /* 0x000fe40000410000 */
[----:B------:R-:W-:Y:S01]  /*e960*/  @P2 FFMA.FTZ R20, R4, R104, R8 ;  /* 0x0000006804142223 */ /* 0x000fe20000010008 */
[----:B------:R-:W-:Y:S01]  /*e970*/  MOV R4, 0x1 ;  /* 0x0000000100047802 */ /* 0x000fe20000000f00 */
[----:B------:R-:W-:Y:S01]  /*e980*/  @P1 FFMA.FTZ R21, R3, R103, R7 ;  /* 0x0000006703151223 */ /* 0x000fe20000010007 */
[----:B------:R-:W-:Y:S01]  /*e990*/  @P0 MOV R3, 0x3f317218 ;  /* 0x3f31721800030802 */ /* 0x000fe20000000f00 */
[----:B--2---:R-:W-:-:S02]  /*e9a0*/  FMUL.FTZ R118, R0, R118 ;  /* 0x0000007600767220 */ /* 0x004fc40000410000 */
[----:B------:R-:W-:Y:S02]  /*e9b0*/  FMUL.FTZ R119, R0, R119 ;  /* 0x0000007700777220 */ /* 0x000fe40000410000 */
[----:B-1----:R-:W-:Y:S02]  /*e9c0*/  @P0 FMUL.FTZ R2, R2, 0.69314718246459960938 ;  /* 0x3f31721802020820 */ /* 0x002fe40000410000 */
[----:B------:R-:W-:Y:S02]  /*e9d0*/  @P0 FMUL.FTZ R3, R3, c[0x0][0x2d0] ;  /* 0x0000b40003030a20 */ /* 0x000fe40000410000 */
        /* <DEDUP_REMOVED lines=25> */
.L_x_995:
[----:B--2---:R2:W5:Y:S01]  /*eb70*/  LDL R7, [R1+0x58] ;  /* 0x0000580001077983 */ /* 0x0045620000100800 */
[----:B------:R-:W-:Y:S03]  /*eb80*/  BSSY B0, `(.L_x_1016) ;  /* 0x0000012000007945 */ /* 0x000fe60003800000 */
[----:B------:R-:W3:Y:S02]  /*eb90*/  S2R R6, SR_TID.X ;  /* 0x0000000000067919 */ /* 0x000ee40000002100 */
[----:B---3--:R-:W-:-:S13]  /*eba0*/  LOP3.LUT P0, RZ, R6, 0x7f, RZ, 0xc0, !PT ;  /* 0x0000007f06ff7812 */ /* 0x008fda000780c0ff */
[----:B------:R-:W-:Y:S05]  /*ebb0*/  @P0 BRA `(.L_x_1017) ;  /* 0x000000e000000947 */ /* 0x000fea0003800000 */
[----:B--2---:R-:W2:Y:S01]  /*ebc0*/  S2R R4, SR_LANEID ;  /* 0x0000000000047919 */ /* 0x004ea20000000000 */
[----:B------:R-:W-:Y:S01]  /*ebd0*/  VOTEU.ANY UR4, UPT, PT ;  /* 0x0000000000047886 */ /* 0x000fe200038e0100 */
[----:B------:R-:W-:Y:S01]  /*ebe0*/  IMAD.MOV.U32 R5, RZ, RZ, c[0x0][0x584] ;  /* 0x00016100ff057624 */ /* 0x000fe200078e00ff */
[----:B------:R-:W2:Y:S08]  /*ebf0*/  FLO.U32 R3, UR4 ;  /* 0x0000000400037d00 */ /* 0x000eb000080e0000 */
[----:B------:R-:W3:Y:S01]  /*ec00*/  POPC R2, UR4 ;  /* 0x0000000400027d09 */ /* 0x000ee20008000000 */
[----:B--2---:R-:W-:Y:S01]  /*ec10*/  ISETP.EQ.U32.AND P0, PT, R3, R4, PT ;  /* 0x000000040300720c */ /* 0x004fe20003f02070 */
[----:B------:R-:W-:-:S12]  /*ec20*/  IMAD.MOV.U32 R4, RZ, RZ, c[0x0][0x580] ;  /* 0x00016000ff047624 */ /* 0x000fd800078e00ff */
[----:B---3--:R2:W3:Y:S04]  /*ec30*/  @P0 ATOMG.E.ADD.STRONG.GPU PT, R2, [R4.64], R2 ;  /* 0x00000002040209a8 */ /* 0x0084e800081ee1c6 */
[----:B--2---:R-:W2:Y:S04]  /*ec40*/  S2R R4, SR_LTMASK ;  /* 0x0000000000047919 */ /* 0x004ea80000003900 */
[----:B---3--:R2:W3:Y:S02]  /*ec50*/  SHFL.IDX PT, R3, R2, R3, 0x1f ;  /* 0x00001f0302037589 */ /* 0x0084e400000e0000 */
[----:B--2---:R-:W-:-:S06]  /*ec60*/  LOP3.LUT R2, R4, UR4, RZ, 0xc0, !PT ;  /* 0x0000000404027c12 */ /* 0x004fcc000f8ec0ff */
[----:B------:R-:W3:Y:S02]  /*ec70*/  POPC R2, R2 ;  /* 0x0000000200027309 */ /* 0x000ee40000000000 */
[----:B---3-5:R-:W-:-:S05]  /*ec80*/  IADD3 R7, R3, c[0x0][0xc], R2 ;  /* 0x0000030003077a10 */ /* 0x028fca0007ffe002 */
[----:B------:R2:W-:Y:S02]  /*ec90*/  STL [R1+0x58], R7 ;  /* 0x0000580701007387 */ /* 0x0005e40000100800 */
.L_x_1017:
[----:B--2---:R-:W-:Y:S05]  /*eca0*/  BSYNC B0 ;  /* 0x0000000000007941 */ /* 0x004fea0003800000 */
.L_x_1016:
[----:B------:R-:W-:Y:S01]  /*ecb0*/  PRMT R0, R0, 0x9910, RZ ;  /* 0x0000991000007816 */ /* 0x000fe200000000ff */
[----:B------:R-:W-:Y:S01]  /*ecc0*/  BSSY B1, `(.L_x_1018) ;  /* 0x000018d000017945 */ /* 0x000fe20003800000 */
[----:B-----5:R-:W-:Y:S02]  /*ecd0*/  IMAD.MOV.U32 R36, RZ, RZ, R7 ;  /* 0x000000ffff247224 */ /* 0x020fe400078e0007 */
[----:B------:R-:W-:-:S13]  /*ece0*/  ISETP.NE.AND P0, PT, R0, RZ, PT ;  /* 0x000000ff0000720c */ /* 0x000fda0003f05270 */
[----:B------:R-:W-:Y:S05]  /*ecf0*/  @!P0 BRA `(.L_x_1019) ;  /* 0x000015d000008947 */ /* 0x000fea0003800000 */
[----:B------:R-:W-:Y:S01]  /*ed00*/  WARPSYNC 0xffffffff ;  /* 0xffffffff00007948 */ /* 0x000fe20003800000 */
[----:B------:R-:W-:Y:S06]  /*ed10*/  BAR.SYNC.DEFER_BLOCKING 0x1, 0x80 ;  /* 0x0042000000007b1d */ /* 0x000fec0000010000 */
[----:B------:R-:W-:Y:S05]  /*ed20*/  BRA.CONV ~URZ, `(.L_x_1020) ;  /* 0x000000737f007947 */ /* 0x000fea000b800000 */
[----:B------:R-:W-:Y:S01]  /*ed30*/  SHF.R.S32.HI R7, RZ, 0x1f, R6 ;  /* 0x0000001fff077819 */ /* 0x000fe20000011406 */
[----:B------:R-:W-:Y:S01]  /*ed40*/  IMAD.MOV.U32 R3, RZ, RZ, 0x1f ;  /* 0x0000001fff037424 */ /* 0x000fe200078e00ff */
[----:B------:R-:W-:Y:S02]  /*ed50*/  MOV R2, 0xeda0 ;  /* 0x0000eda000027802 */ /* 0x000fe40000000f00 */
[----:B------:R-:W-:Y:S01]  /*ed60*/  LEA.HI R7, R7, R6, RZ, 0x7 ;  /* 0x0000000607077211 */ /* 0x000fe200078f38ff */
[----:B------:R-:W-:-:S03]  /*ed70*/  IMAD.MOV.U32 R6, RZ, RZ, RZ ;  /* 0x000000ffff067224 */ /* 0x000fc600078e00ff */
[----:B------:R-:W-:Y:S02]  /*ed80*/  SHF.R.S32.HI R7, RZ, 0x7, R7 ;  /* 0x00000007ff077819 */ /* 0x000fe40000011407 */
[----:B-1----:R-:W-:Y:S05]  /*ed90*/  CALL.REL.NOINC `($__internal_17_$__cuda_sm70_shflsync_idx_p) ;  /* 0x0000203000007944 */ /* 0x002fea0003c00000 */
.L_x_1020:
[----:B------:R-:W2:Y:S04]  /*eda0*/  LDL R8, [R1+0x64] ;  /* 0x0000640001087983 */ /* 0x000ea80000100800 */
[----:B------:R-:W3:Y:S04]  /*edb0*/  LDL.LU R5, [R1+0x40] ;  /* 0x0000400001057983 */ /* 0x000ee80000300800 */
[----:B-1----:R-:W4:Y:S04]  /*edc0*/  LDL.LU R11, [R1+0x44] ;  /* 0x00004400010b7983 */ /* 0x002f280000300800 */
[----:B------:R-:W5:Y:S04]  /*edd0*/  LDL.LU R17, [R1+0x50] ;  /* 0x0000500001117983 */ /* 0x000f680000300800 */
[----:B------:R-:W2:Y:S01]  /*ede0*/  LDL.LU R16, [R1+0x54] ;  /* 0x0000540001107983 */ /* 0x000ea20000300800 */
[----:B------:R-:W-:-:S03]  /*edf0*/  IMAD.MOV.U32 R3, RZ, RZ, 0x1 ;  /* 0x00000001ff037424 */ /* 0x000fc600078e00ff */
[----:B------:R-:W5:Y:S02]  /*ee00*/  LDL R15, [R1+0x6c] ;  /* 0x00006c00010f7983 */ /* 0x000f640000100800 */
[----:B------:R-:W-:Y:S02]  /*ee10*/  ISETP.NE.AND P1, PT, R3, c[0x0][0x4e8], PT ;  /* 0x00013a0003007a0c */ /* 0x000fe40003f25270 */
[----:B------:R-:W5:Y:S01]  /*ee20*/  LDL R37, [R1+0x3c] ;  /* 0x00003c0001257983 */ /* 0x000f620000100800 */
[----:B------:R-:W-:Y:S02]  /*ee30*/  ULDC UR5, c[0x0][0x4e8] ;  /* 0x00013a0000057ab9 */ /* 0x000fe40000000800 */
[----:B------:R-:W-:Y:S02]  /*ee40*/  ULDC UR4, c[0x0][0x388] ;  /* 0x0000e20000047ab9 */ /* 0x000fe40000000800 */
[----:B------:R-:W-:Y:S01]  /*ee50*/  UIMAD UR4, UR5, UR4, URZ ;  /* 0x00000004050472a4 */ /* 0x000fe2000f8e023f */
[----:B------:R-:W-:Y:S01]  /*ee60*/  BSSY B0, `(.L_x_1021) ;  /* 0x00000a7000007945 */ /* 0x000fe20003800000 */
[----:B---3--:R-:W-:Y:S01]  /*ee70*/  SHF.R.S32.HI R0, RZ, 0x1f, R5 ;  /* 0x0000001fff007819 */ /* 0x008fe20000011405 */
[----:B------:R-:W-:-:S04]  /*ee80*/  IMAD.WIDE.U32 R6, R5, c[0x0][0x4d0], RZ ;  /* 0x0001340005067a25 */ /* 0x000fc800078e00ff */
[C---:B------:R-:W-:Y:S02]  /*ee90*/  IMAD R2, R0.reuse, c[0x0][0x4d0], RZ ;  /* 0x0001340000027a24 */ /* 0x040fe400078e02ff */
[----:B------:R-:W-:Y:S02]  /*eea0*/  IMAD R4, R0, c[0x0][0x438], RZ ;  /* 0x00010e0000047a24 */ /* 0x000fe400078e02ff */
[----:B------:R-:W-:Y:S01]  /*eeb0*/  IMAD R3, R5, c[0x0][0x4d4], R2 ;  /* 0x0001350005037a24 */ /* 0x000fe200078e0202 */
[----:B----4-:R-:W-:Y:S01]  /*eec0*/  SHF.R.S32.HI R2, RZ, 0x1f, R11 ;  /* 0x0000001fff027819 */ /* 0x010fe2000001140b */
[----:B--2---:R-:W-:Y:S02]  /*eed0*/  IMAD.IADD R0, R8, 0x1, R16 ;  /* 0x0000000108007824 */ /* 0x004fe400078e0210 */
[----:B------:R-:W-:Y:S02]  /*eee0*/  IMAD.IADD R7, R7, 0x1, R3 ;  /* 0x0000000107077824 */ /* 0x000fe400078e0203 */
[----:B------:R-:W-:-:S02]  /*eef0*/  IMAD R9, R2, c[0x0][0x4d8], RZ ;  /* 0x0001360002097a24 */ /* 0x000fc400078e02ff */
[----:B------:R-:W-:-:S04]  /*ef00*/  IMAD.WIDE.U32 R6, R11, c[0x0][0x4d8], R6 ;  /* 0x000136000b067a25 */ /* 0x000fc800078e0006 */
[----:B------:R-:W-:Y:S02]  /*ef10*/  IMAD R9, R11, c[0x0][0x4dc], R9 ;  /* 0x000137000b097a24 */ /* 0x000fe400078e0209 */
[----:B------:R-:W-:Y:S02]  /*ef20*/  IMAD R8, R5, c[0x0][0x43c], R4 ;  /* 0x00010f0005087a24 */ /* 0x000fe400078e0204 */
[----:B------:R-:W-:-:S04]  /*ef30*/  @P1 IMAD.HI.U32 R10, R0, c[0x0][0x4ec], RZ ;  /* 0x00013b00000a1a27 */ /* 0x000fc800078e00ff */
[----:B------:R-:W-:Y:S01]  /*ef40*/  IMAD.IADD R7, R7, 0x1, R9 ;  /* 0x0000000107077824 */ /* 0x000fe200078e0209 */
[----:B-----5:R-:W-:Y:S01]  /*ef50*/  SHF.R.S32.HI R9, RZ, 0x1f, R17 ;  /* 0x0000001fff097819 */ /* 0x020fe20000011411 */
[----:B------:R-:W-:-:S04]  /*ef60*/  IMAD.WIDE.U32 R4, R5, c[0x0][0x438], RZ ;  /* 0x00010e0005047a25 */ /* 0x000fc800078e00ff */
[----:B------:R-:W-:Y:S01]  /*ef70*/  IMAD.MOV.U32 R3, RZ, RZ, R0 ;  /* 0x000000ffff037224 */ /* 0x000fe200078e0000 */
[----:B------:R-:W-:Y:S01]  /*ef80*/  @P1 SHF.R.U32.HI R3, RZ, c[0x0][0x4f0], R10 ;  /* 0x00013c00ff031a19 */ /* 0x000fe2000001160a */
[----:B------:R-:W-:Y:S02]  /*ef90*/  IMAD.IADD R5, R5, 0x1, R8 ;  /* 0x0000000105057824 */ /* 0x000fe400078e0208 */
[----:B------:R-:W-:Y:S02]  /*efa0*/  IMAD R2, R2, c[0x0][0x440], RZ ;  /* 0x0001100002027a24 */ /* 0x000fe400078e02ff */
[----:B------:R-:W-:Y:S02]  /*efb0*/  IMAD R10, R9, c[0x0][0x4e0], RZ ;  /* 0x00013800090a7a24 */ /* 0x000fe400078e02ff */
[C---:B------:R-:W-:Y:S02]  /*efc0*/  IMAD R14, R11.reuse, c[0x0][0x444], R2 ;  /* 0x000111000b0e7a24 */ /* 0x040fe400078e0202 */
[----:B------:R-:W-:-:S04]  /*efd0*/  IMAD.WIDE.U32 R4, R11, c[0x0][0x440], R4 ;  /* 0x000110000b047a25 */ /* 0x000fc800078e0004 */
[----:B------:R-:W-:-:S04]  /*efe0*/  IMAD.WIDE.U32 R6, R17, c[0x0][0x4e0], R6 ;  /* 0x0001380011067a25 */ /* 0x000fc800078e0006 */
[----:B------:R-:W-:Y:S02]  /*eff0*/  IMAD R11, R17, c[0x0][0x4e4], R10 ;  /* 0x00013900110b7a24 */ /* 0x000fe400078e020a */
[----:B------:R-:W-:Y:S01]  /*f000*/  @P1 IMAD.HI.U32 R10, R0, c[0x0][0x4ec], RZ ;  /* 0x00013b00000a1a27 */ /* 0x000fe200078e00ff */
[----:B------:R-:W-:Y:S02]  /*f010*/  SHF.R.S32.HI R12, RZ, 0x1f, R3 ;  /* 0x0000001fff0c7819 */ /* 0x000fe40000011403 */
[----:B------:R-:W-:Y:S01]  /*f020*/  IADD3 R6, P0, R3, R6, RZ ;  /* 0x0000000603067210 */ /* 0x000fe20007f1e0ff */
[----:B------:R-:W-:Y:S01]  /*f030*/  IMAD.MOV.U32 R2, RZ, RZ, R0 ;  /* 0x000000ffff027224 */ /* 0x000fe200078e0000 */
[----:B------:R-:W-:Y:S01]  /*f040*/  @P1 SHF.R.U32.HI R2, RZ, c[0x0][0x4f0], R10 ;  /* 0x00013c00ff021a19 */ /* 0x000fe2000001160a */
[----:B------:R-:W-:Y:S01]  /*f050*/  IMAD.IADD R5, R5, 0x1, R14 ;  /* 0x0000000105057824 */ /* 0x000fe200078e020e */
[----:B------:R-:W-:Y:S01]  /*f060*/  IADD3.X R7, R12, R7, R11, P0, !PT ;  /* 0x000000070c077210 */ /* 0x000fe200007fe40b */
[----:B------:R-:W-:-:S02]  /*f070*/  IMAD.MOV R8, RZ, RZ, -R3 ;  /* 0x000000ffff087224 */ /* 0x000fc400078e0a03 */
[----:B------:R-:W-:Y:S01]  /*f080*/  IMAD.WIDE.U32 R10, R17, c[0x0][0x448], R4 ;  /* 0x00011200110a7a25 */ /* 0x000fe200078e0004 */
[----:B------:R-:W-:-:S03]  /*f090*/  SHF.R.S32.HI R5, RZ, 0x1f, R2 ;  /* 0x0000001fff057819 */ /* 0x000fc60000011402 */
[----:B------:R-:W-:Y:S02]  /*f0a0*/  IMAD.MOV R14, RZ, RZ, -R2 ;  /* 0x000000ffff0e7224 */ /* 0x000fe400078e0a02 */
[--C-:B------:R-:W-:Y:S02]  /*f0b0*/  IMAD R8, R8, c[0x0][0x4e8], R0.reuse ;  /* 0x00013a0008087a24 */ /* 0x100fe400078e0200 */
[----:B------:R-:W-:Y:S02]  /*f0c0*/  IMAD R9, R9, c[0x0][0x448], RZ ;  /* 0x0001120009097a24 */ /* 0x000fe400078e02ff */
[----:B------:R-:W-:Y:S02]  /*f0d0*/  IMAD R14, R14, c[0x0][0x4e8], R0 ;  /* 0x00013a000e0e7a24 */ /* 0x000fe400078e0200 */
[----:B------:R-:W-:Y:S02]  /*f0e0*/  IMAD R0, R5, c[0x0][0x430], RZ ;  /* 0x00010c0005007a24 */ /* 0x000fe400078e02ff */
[----:B------:R-:W-:-:S02]  /*f0f0*/  IMAD R9, R17, c[0x0][0x44c], R9 ;  /* 0x0001130011097a24 */ /* 0x000fc400078e0209 */
[----:B------:R-:W-:Y:S02]  /*f100*/  IMAD R17, R2, c[0x0][0x434], R0 ;  /* 0x00010d0002117a24 */ /* 0x000fe400078e0200 */
[----:B------:R-:W-:Y:S02]  /*f110*/  IMAD.IADD R0, R15, 0x1, R16 ;  /* 0x000000010f007824 */ /* 0x000fe400078e0210 */
[----:B------:R-:W1:Y:S01]  /*f120*/  S2R R16, SR_TID.X ;  /* 0x0000000000107919 */ /* 0x000e620000002100 */
[----:B------:R-:W-:Y:S01]  /*f130*/  SHF.R.S32.HI R13, RZ, 0x1f, R8 ;  /* 0x0000001fff0d7819 */ /* 0x000fe20000011408 */
[----:B------:R-:W-:-:S04]  /*f140*/  IMAD.WIDE.U32 R6, R8, c[0x0][0x4c8], R6 ;  /* 0x0001320008067a25 */ /* 0x000fc800078e0006 */
[----:B------:R-:W-:-:S04]  /*f150*/  IMAD R3, R13, c[0x0][0x4c8], RZ ;  /* 0x000132000d037a24 */ /* 0x000fc800078e02ff */
[----:B------:R-:W-:Y:S01]  /*f160*/  IMAD R3, R8, c[0x0][0x4cc], R3 ;  /* 0x0001330008037a24 */ /* 0x000fe200078e0203 */
[----:B------:R-:W-:-:S03]  /*f170*/  LEA R4, P0, R6, c[0x0][0x4a8], 0x2 ;  /* 0x00012a0006047a11 */ /* 0x000fc600078010ff */
[----:B------:R-:W-:Y:S01]  /*f180*/  IMAD.IADD R3, R7, 0x1, R3 ;  /* 0x0000000107037824 */ /* 0x000fe200078e0203 */
[----:B-1----:R-:W-:-:S04]  /*f190*/  SHF.R.S32.HI R15, RZ, 0x1f, R16 ;  /* 0x0000001fff0f7819 */ /* 0x002fc80000011410 */
[----:B------:R-:W-:Y:S02]  /*f1a0*/  LEA.HI.X R3, R6, c[0x0][0x4ac], R3, 0x2, P0 ;  /* 0x00012b0006037a11 */ /* 0x000fe400000f1403 */
[----:B------:R-:W-:Y:S01]  /*f1b0*/  LEA.HI R15, R15, R16, RZ, 0x5 ;  /* 0x000000100f0f7211 */ /* 0x000fe200078f28ff */
[----:B------:R-:W-:-:S03]  /*f1c0*/  IMAD.IADD R9, R11, 0x1, R9 ;  /* 0x000000010b097824 */ /* 0x000fc600078e0209 */
[----:B------:R-:W-:Y:S01]  /*f1d0*/  LOP3.LUT R15, R15, 0xffffffe0, RZ, 0xc0, !PT ;  /* 0xffffffe00f0f7812 */ /* 0x000fe200078ec0ff */
[----:B------:R-:W-:Y:S01]  /*f1e0*/  IMAD.MOV.U32 R8, RZ, RZ, R10 ;  /* 0x000000ffff087224 */ /* 0x000fe200078e000a */
[----:B------:R-:W-:Y:S04]  /*f1f0*/  SHFL.IDX PT, R12, R4, RZ, 0x1c1f ;  /* 0x001c1fff040c7589 */ /* 0x000fe800000e0000 */
[----:B------:R-:W1:Y:S01]  /*f200*/  SHFL.IDX PT, R13, R3, RZ, 0x1c1f ;  /* 0x001c1fff030d7589 */ /* 0x000e6200000e0000 */
[----:B------:R-:W-:-:S03]  /*f210*/  IMAD.IADD R15, R16, 0x1, -R15 ;  /* 0x00000001100f7824 */ /* 0x000fc600078e0a0f */
[----:B------:R-:W-:Y:S04]  /*f220*/  SHFL.IDX PT, R10, R4, 0x1, 0x1c1f ;  /* 0x003c1f00040a7f89 */ /* 0x000fe800000e0000 */
[----:B------:R-:W2:Y:S01]  /*f230*/  SHFL.IDX PT, R11, R3, 0x1, 0x1c1f ;  /* 0x003c1f00030b7f89 */ /* 0x000ea200000e0000 */
[----:B------:R-:W-:Y:S01]  /*f240*/  IMAD.WIDE.U32 R8, R2, c[0x0][0x430], R8 ;  /* 0x00010c0002087a25 */ /* 0x000fe200078e0008 */
[----:B------:R-:W-:Y:S02]  /*f250*/  LOP3.LUT P5, RZ, R15, 0x3, RZ, 0xc0, !PT ;  /* 0x000000030fff7812 */ /* 0x000fe400078ac0ff */
[C---:B------:R-:W-:Y:S01]  /*f260*/  IADD3 R2, R0.reuse, 0x8, RZ ;  /* 0x0000000800027810 */ /* 0x040fe20007ffe0ff */
[----:B------:R-:W-:Y:S01]  /*f270*/  SHFL.IDX PT, R6, R4, 0x2, 0x1c1f ;  /* 0x005c1f0004067f89 */ /* 0x000fe200000e0000 */
[----:B------:R-:W-:-:S03]  /*f280*/  ISETP.GE.OR P1, PT, R0, UR4, P5 ;  /* 0x0000000400007c0c */ /* 0x000fc6000af26670 */
[----:B------:R-:W3:Y:S01]  /*f290*/  SHFL.IDX PT, R7, R3, 0x2, 0x1c1f ;  /* 0x005c1f0003077f89 */ /* 0x000ee200000e0000 */
[----:B------:R-:W-:-:S03]  /*f2a0*/  SHF.R.S32.HI R16, RZ, 0x1f, R14 ;  /* 0x0000001fff107819 */ /* 0x000fc6000001140e */
[----:B------:R-:W-:Y:S01]  /*f2b0*/  SHFL.IDX PT, R4, R4, 0x3, 0x1c1f ;  /* 0x007c1f0004047f89 */ /* 0x000fe200000e0000 */
[----:B------:R-:W-:-:S03]  /*f2c0*/  ISETP.GE.OR P4, PT, R2, UR4, P5 ;  /* 0x0000000402007c0c */ /* 0x000fc6000af86670 */
[----:B------:R4:W5:Y:S01]  /*f2d0*/  SHFL.IDX PT, R5, R3, 0x3, 0x1c1f ;  /* 0x007c1f0003057f89 */ /* 0x00096200000e0000 */
[C---:B------:R-:W-:Y:S02]  /*f2e0*/  IADD3 R15, R0.reuse, 0x40, RZ ;  /* 0x00000040000f7810 */ /* 0x040fe40007ffe0ff */
[----:B------:R-:W-:Y:S02]  /*f2f0*/  ISETP.GE.AND P3, PT, R0, UR4, PT ;  /* 0x0000000400007c0c */ /* 0x000fe4000bf66270 */
[----:B------:R-:W-:Y:S01]  /*f300*/  ISETP.GE.AND P2, PT, R2, UR4, PT ;  /* 0x0000000402007c0c */ /* 0x000fe2000bf46270 */
[----:B------:R-:W-:Y:S01]  /*f310*/  IMAD.MOV.U32 R2, RZ, RZ, R8 ;  /* 0x000000ffff027224 */ /* 0x000fe200078e0008 */
[----:B------:R-:W-:Y:S02]  /*f320*/  IADD3 R0, R0, 0x48, RZ ;  /* 0x0000004800007810 */ /* 0x000fe40007ffe0ff */
[----:B------:R-:W-:Y:S02]  /*f330*/  ISETP.GE.OR P0, PT, R15, UR4, P5 ;  /* 0x000000040f007c0c */ /* 0x000fe4000af06670 */
[----:B------:R-:W-:Y:S01]  /*f340*/  ISETP.GE.OR P5, PT, R0, UR4, P5 ;  /* 0x0000000400007c0c */ /* 0x000fe2000afa6670 */
[----:B-1----:R1:W-:Y:S01]  /*f350*/  @!P1 ST.E [R12.64], R19 ;  /* 0x000000130c009985 */ /* 0x0023e2000c101906 */
[----:B----4-:R-:W-:-:S02]  /*f360*/  IMAD.IADD R3, R9, 0x1, R17 ;  /* 0x0000000109037824 */ /* 0x010fc400078e0211 */
[----:B------:R-:W-:Y:S02]  /*f370*/  IMAD R9, R16, c[0x0][0x428], RZ ;  /* 0x00010a0010097a24 */ /* 0x000fe400078e02ff */
[----:B------:R-:W-:-:S04]  /*f380*/  IMAD.WIDE.U32 R2, R14, c[0x0][0x428], R2 ;  /* 0x00010a000e027a25 */ /* 0x000fc800078e0002 */
[----:B------:R-:W-:Y:S01]  /*f390*/  IMAD R8, R14, c[0x0][0x42c], R9 ;  /* 0x00010b000e087a24 */ /* 0x000fe200078e0209 */
[----:B--2---:R2:W-:Y:S01]  /*f3a0*/  @!P4 ST.E [R10.64], R20 ;  /* 0x000000140a00c985 */ /* 0x0045e2000c101906 */
[C---:B------:R-:W-:Y:S02]  /*f3b0*/  LEA R26, P4, R2.reuse, c[0x0][0x400], 0x2 ;  /* 0x00010000021a7a11 */ /* 0x040fe400078810ff */
[----:B------:R-:W-:Y:S01]  /*f3c0*/  IMAD.IADD R3, R3, 0x1, R8 ;  /* 0x0000000103037824 */ /* 0x000fe200078e0208 */
[----:B---3--:R3:W-:Y:S04]  /*f3d0*/  @!P0 ST.E [R6.64], R21 ;  /* 0x0000001506008985 */ /* 0x0087e8000c101906 */
[----:B------:R-:W-:Y:S01]  /*f3e0*/  LEA.HI.X R22, R2, c[0x0][0x404], R3, 0x2, P4 ;  /* 0x0001010002167a11 */ /* 0x000fe200020f1403 */
[----:B-----5:R4:W-:Y:S01]  /*f3f0*/  @!P5 ST.E [R4.64], R18 ;  /* 0x000000120400d985 */ /* 0x0209e2000c101906 */
[----:B------:R-:W-:-:S02]  /*f400*/  ISETP.GE.AND P0, PT, R0, UR4, PT ;  /* 0x0000000400007c0c */ /* 0x000fc4000bf06270 */
[C---:B-1----:R-:W-:Y:S01]  /*f410*/  IADD3 R13, R37.reuse, 0x8, RZ ;  /* 0x00000008250d7810 */ /* 0x042fe20007ffe0ff */
[----:B------:R1:W1:Y:S01]  /*f420*/  SHFL.IDX PT, R0, R26, RZ, 0x1c1f ;  /* 0x001c1fff1a007589 */ /* 0x00026200000e0000 */
[C---:B------:R-:W-:Y:S02]  /*f430*/  IADD3 R12, R37.reuse, 0x10, RZ ;  /* 0x00000010250c7810 */ /* 0x040fe40007ffe0ff */
[C---:B------:R-:W-:Y:S01]  /*f440*/  IADD3 R9, R37.reuse, 0x28, RZ ;  /* 0x0000002825097810 */ /* 0x040fe20007ffe0ff */
[----:B------:R1:W1:Y:S01]  /*f450*/  SHFL.IDX PT, R2, R22, RZ, 0x1c1f ;  /* 0x001c1fff16027589 */ /* 0x00026200000e0000 */
[C---:B------:R-:W-:Y:S02]  /*f460*/  IADD3 R8, R37.reuse, 0x30, RZ ;  /* 0x0000003025087810 */ /* 0x040fe40007ffe0ff */
[----:B------:R-:W-:Y:S02]  /*f470*/  IADD3 R3, R37, 0x40, RZ ;  /* 0x0000004025037810 */ /* 0x000fe40007ffe0ff */
[----:B------:R-:W-:-:S02]  /*f480*/  ISETP.GE.AND P1, PT, R15, UR4, PT ;  /* 0x000000040f007c0c */ /* 0x000fc4000bf26270 */
[C---:B--2---:R-:W-:Y:S02]  /*f490*/  IADD3 R11, R37.reuse, 0x18, RZ ;  /* 0x00000018250b7810 */ /* 0x044fe40007ffe0ff */
[C---:B------:R-:W-:Y:S02]  /*f4a0*/  IADD3 R10, R37.reuse, 0x20, RZ ;  /* 0x00000020250a7810 */ /* 0x040fe40007ffe0ff */
[C---:B---3--:R-:W-:Y:S02]  /*f4b0*/  IADD3 R7, R37.reuse, 0x38, RZ ;  /* 0x0000003825077810 */ /* 0x048fe40007ffe0ff */
[C---:B------:R-:W-:Y:S02]  /*f4c0*/  IADD3 R6, R37.reuse, 0x48, RZ ;  /* 0x0000004825067810 */ /* 0x040fe40007ffe0ff */
[C---:B----4-:R-:W-:Y:S02]  /*f4d0*/  IADD3 R5, R37.reuse, 0x50, RZ ;  /* 0x0000005025057810 */ /* 0x050fe40007ffe0ff */
        /* <DEDUP_REMOVED lines=11> */
[----:B------:R-:W-:Y:S02]  /*f590*/  SHF.R.S32.HI R34, RZ, 0x1f, R5 ;  /* 0x0000001fff227819 */ /* 0x000fe40000011405 */
[----:B------:R-:W-:Y:S01]  /*f5a0*/  SHF.R.S32.HI R35, RZ, 0x1f, R4 ;  /* 0x0000001fff237819 */ /* 0x000fe20000011404 */
[----:B------:R-:W-:Y:S05]  /*f5b0*/  @P3 BRA `(.L_x_1022) ;  /* 0x0000031000003947 */ /* 0x000fea0003800000 */
[----:B-1----:R-:W-:Y:S02]  /*f5c0*/  ISETP.GE.AND P4, PT, R37, c[0x0][0x3c8], PT ;  /* 0x0000f20025007a0c */ /* 0x002fe40003f86270 */
[----:B------:R-:W-:-:S02]  /*f5d0*/  ISETP.GE.AND P3, PT, R13, c[0x0][0x3c8], PT ;  /* 0x0000f2000d007a0c */ /* 0x000fc40003f66270 */
[----:B------:R-:W-:-:S09]  /*f5e0*/  ISETP.GE.AND P6, PT, R6, c[0x0][0x3c8], PT ;  /* 0x0000f20006007a0c */ /* 0x000fd20003fc6270 */
[----:B------:R-:W-:-:S04]  /*f5f0*/  @!P4 LEA R14, P5, R37, R0, 0x2 ;  /* 0x00000000250ec211 */ /* 0x000fc800078a10ff */
[----:B------:R-:W-:Y:S02]  /*f600*/  @!P4 LEA.HI.X R15, R37, R2, R24, 0x2, P5 ;  /* 0x00000002250fc211 */ /* 0x000fe400028f1418 */
[----:B------:R-:W-:-:S03]  /*f610*/  ISETP.GE.AND P5, PT, R12, c[0x0][0x3c8], PT ;  /* 0x0000f2000c007a0c */ /* 0x000fc60003fa6270 */
[----:B------:R1:W-:Y:S02]  /*f620*/  @!P4 ST.E.64 [R14.64], R112 ;  /* 0x000000700e00c985 */ /* 0x0003e4000c101b06 */
[----:B-1----:R-:W-:-:S04]  /*f630*/  @!P3 LEA R14, P4, R13, R0, 0x2 ;  /* 0x000000000d0eb211 */ /* 0x002fc800078810ff */
        /* <DEDUP_REMOVED lines=26> */
[----:B------:R1:W-:Y:S01]  /*f7e0*/  @!P3 ST.E.64 [R14.64], R172 ;  /* 0x000000ac0e00b985 */ /* 0x0003e2000c101b06 */
[----:B------:R-:W-:-:S04]  /*f7f0*/  @!P5 LEA R20, P3, R3, R0, 0x2 ;  /* 0x000000000314d211 */ /* 0x000fc800078610ff */
[----:B------:R-:W-:Y:S02]  /*f800*/  @!P5 LEA.HI.X R21, R3, R2, R32, 0x2, P3 ;  /* 0x000000020315d211 */ /* 0x000fe400018f1420 */
[----:B------:R-:W-:Y:S02]  /*f810*/  ISETP.GE.AND P5, PT, R5, c[0x0][0x3c8], PT ;  /* 0x0000f20005007a0c */ /* 0x000fe40003fa6270 */
[----:B------:R-:W-:-:S04]  /*f820*/  @!P6 LEA R18, P3, R6, R0, 0x2 ;  /* 0x000000000612e211 */ /* 0x000fc800078610ff */
[----:B------:R-:W-:-:S07]  /*f830*/  @!P6 LEA.HI.X R19, R6, R2, R33, 0x2, P3 ;  /* 0x000000020613e211 */ /* 0x000fce00018f1421 */
[----:B------:R-:W-:-:S04]  /*f840*/  @!P5 LEA R16, P3, R5, R0, 0x2 ;  /* 0x000000000510d211 */ /* 0x000fc800078610ff */
[----:B------:R-:W-:Y:S02]  /*f850*/  @!P5 LEA.HI.X R17, R5, R2, R34, 0x2, P3 ;  /* 0x000000020511d211 */ /* 0x000fe400018f1422 */
[----:B-1----:R-:W-:-:S04]  /*f860*/  @!P4 LEA R14, P3, R4, R0, 0x2 ;  /* 0x00000000040ec211 */ /* 0x002fc800078610ff */
[----:B------:R-:W-:Y:S02]  /*f870*/  @!P4 LEA.HI.X R15, R4, R2, R35, 0x2, P3 ;  /* 0x00000002040fc211 */ /* 0x000fe400018f1423 */
[----:B------:R-:W-:-:S13]  /*f880*/  ISETP.GE.AND P3, PT, R3, c[0x0][0x3c8], PT ;  /* 0x0000f20003007a0c */ /* 0x000fda0003f66270 */
[----:B------:R1:W-:Y:S04]  /*f890*/  @!P3 ST.E.64 [R20.64], R68 ;  /* 0x000000441400b985 */ /* 0x0003e8000c101b06 */
[----:B------:R1:W-:Y:S04]  /*f8a0*/  @!P6 ST.E.64 [R18.64], R80 ;  /* 0x000000501200e985 */ /* 0x0003e8000c101b06 */
[----:B------:R1:W-:Y:S04]  /*f8b0*/  @!P5 ST.E.64 [R16.64], R84 ;  /* 0x000000541000d985 */ /* 0x0003e8000c101b06 */
[----:B------:R1:W-:Y:S02]  /*f8c0*/  @!P4 ST.E.64 [R14.64], R96 ;  /* 0x000000600e00c985 */ /* 0x0003e4000c101b06 */
.L_x_1022:
[----:B-1----:R-:W-:Y:S05]  /*f8d0*/  BSYNC B0 ;  /* 0x0000000000007941 */ /* 0x002fea0003800000 */
.L_x_1021:
[----:B------:R1:W2:Y:S01]  /*f8e0*/  SHFL.IDX PT, R2, R22, 0x1, 0x1c1f ;  /* 0x003c1f0016027f89 */ /* 0x0002a200000e0000 */
[----:B------:R-:W-:Y:S03]  /*f8f0*/  BSSY B0, `(.L_x_1023) ;  /* 0x0000033000007945 */ /* 0x000fe60003800000 */
[----:B------:R1:W3:Y:S01]  /*f900*/  SHFL.IDX PT, R0, R26, 0x1, 0x1c1f ;  /* 0x003c1f001a007f89 */ /* 0x0002e200000e0000 */
[----:B------:R-:W-:Y:S05]  /*f910*/  @P2 BRA `(.L_x_1024) ;  /* 0x0000030000002947 */ /* 0x000fea0003800000 */
[----:B------:R-:W-:Y:S02]  /*f920*/  ISETP.GE.AND P2, PT, R37, c[0x0][0x3c8], PT ;  /* 0x0000f20025007a0c */ /* 0x000fe40003f46270 */
[----:B------:R-:W-:-:S02]  /*f930*/  ISETP.GE.AND P3, PT, R13, c[0x0][0x3c8], PT ;  /* 0x0000f2000d007a0c */ /* 0x000fc40003f66270 */
[----:B------:R-:W-:-:S09]  /*f940*/  ISETP.GE.AND P5, PT, R12, c[0x0][0x3c8], PT ;  /* 0x0000f2000c007a0c */ /* 0x000fd20003fa6270 */
[----:B---3--:R-:W-:-:S04]  /*f950*/  @!P2 LEA R14, P4, R37, R0, 0x2 ;  /* 0x00000000250ea211 */ /* 0x008fc800078810ff */
[----:B--2---:R-:W-:Y:S02]  /*f960*/  @!P2 LEA.HI.X R15, R37, R2, R24, 0x2, P4 ;  /* 0x00000002250fa211 */ /* 0x004fe400020f1418 */
[----:B------:R-:W-:-:S03]  /*f970*/  @!P3 LEA R16, P4, R13, R0, 0x2 ;  /* 0x000000000d10b211 */ /* 0x000fc600078810ff */
[----:B------:R2:W-:Y:S01]  /*f980*/  @!P2 ST.E.64 [R14.64], R114 ;  /* 0x000000720e00a985 */ /* 0x0005e2000c101b06 */
[----:B------:R-:W-:Y:S02]  /*f990*/  @!P3 LEA.HI.X R17, R13, R2, R23, 0x2, P4 ;  /* 0x000000020d11b211 */ /* 0x000fe400020f1417 */
[----:B------:R-:W-:-:S03]  /*f9a0*/  ISETP.GE.AND P2, PT, R11, c[0x0][0x3c8], PT ;  /* 0x0000f2000b007a0c */ /* 0x000fc60003f46270 */
[----:B------:R3:W-:Y:S01]  /*f9b0*/  @!P3 ST.E.64 [R16.64], R126 ;  /* 0x0000007e1000b985 */ /* 0x0007e2000c101b06 */
[----:B------:R-:W-:Y:S02]  /*f9c0*/  ISETP.GE.AND P3, PT, R10, c[0x0][0x3c8], PT ;  /* 0x0000f2000a007a0c */ /* 0x000fe40003f66270 */
[----:B--2---:R-:W-:-:S04]  /*f9d0*/  @!P5 LEA R14, P4, R12, R0, 0x2 ;  /* 0x000000000c0ed211 */ /* 0x004fc800078810ff */
[----:B------:R-:W-:-:S03]  /*f9e0*/  @!P5 LEA.HI.X R15, R12, R2, R25, 0x2, P4 ;  /* 0x000000020c0fd211 */ /* 0x000fc600020f1419 */
[----:B---3--:R-:W-:Y:S02]  /*f9f0*/  @!P2 LEA R16, P4, R11, R0, 0x2 ;  /* 0x000000000b10a211 */ /* 0x008fe400078810ff */
[----:B------:R2:W-:Y:S01]  /*fa00*/  @!P5 ST.E.64 [R14.64], R130 ;  /* 0x000000820e00d985 */ /* 0x0005e2000c101b06 */
[----:B------:R-:W-:Y:S02]  /*fa10*/  ISETP.GE.AND P5, PT, R9, c[0x0][0x3c8], PT ;  /* 0x0000f20009007a0c */ /* 0x000fe40003fa6270 */
[----:B------:R-:W-:-:S05]  /*fa20*/  @!P2 LEA.HI.X R17, R11, R2, R27, 0x2, P4 ;  /* 0x000000020b11a211 */ /* 0x000fca00020f141b */
[----:B------:R3:W-:Y:S01]  /*fa30*/  @!P2 ST.E.64 [R16.64], R142 ;  /* 0x0000008e1000a985 */ /* 0x0007e2000c101b06 */
[----:B------:R-:W-:Y:S02]  /*fa40*/  ISETP.GE.AND P2, PT, R8, c[0x0][0x3c8], PT ;  /* 0x0000f20008007a0c */ /* 0x000fe40003f46270 */
[----:B--2---:R-:W-:-:S04]  /*fa50*/  @!P3 LEA R14, P4, R10, R0, 0x2 ;  /* 0x000000000a0eb211 */ /* 0x004fc800078810ff */
[----:B------:R-:W-:Y:S02]  /*fa60*/  @!P3 LEA.HI.X R15, R10, R2, R28, 0x2, P4 ;  /* 0x000000020a0fb211 */ /* 0x000fe400020f141c */
[----:B---3--:R-:W-:-:S03]  /*fa70*/  @!P5 LEA R16, P4, R9, R0, 0x2 ;  /* 0x000000000910d211 */ /* 0x008fc600078810ff */
        /* <DEDUP_REMOVED lines=9> */
[----:B------:R-:W-:Y:S02]  /*fb10*/  @!P3 LEA.HI.X R17, R7, R2, R30, 0x2, P4 ;  /* 0x000000020711b211 */ /* 0x000fe400020f141e */
[----:B------:R-:W-:-:S03]  /*fb20*/  ISETP.GE.AND P4, PT, R6, c[0x0][0x3c8], PT ;  /* 0x0000f20006007a0c */ /* 0x000fc60003f86270 */
[----:B------:R3:W-:Y:S01]  /*fb30*/  @!P3 ST.E.64 [R16.64], R174 ;  /* 0x000000ae1000b985 */ /* 0x0007e2000c101b06 */
[----:B------:R-:W-:Y:S02]  /*fb40*/  ISETP.GE.AND P3, PT, R5, c[0x0][0x3c8], PT ;  /* 0x0000f20005007a0c */ /* 0x000fe40003f66270 */
[----:B--2---:R-:W-:-:S04]  /*fb50*/  @!P5 LEA R14, P2, R3, R0, 0x2 ;  /* 0x00000000030ed211 */ /* 0x004fc800078410ff */
[----:B------:R-:W-:Y:S02]  /*fb60*/  @!P5 LEA.HI.X R15, R3, R2, R32, 0x2, P2 ;  /* 0x00000002030fd211 */ /* 0x000fe400010f1420 */
[----:B------:R-:W-:-:S03]  /*fb70*/  ISETP.GE.AND P2, PT, R4, c[0x0][0x3c8], PT ;  /* 0x0000f20004007a0c */ /* 0x000fc60003f46270 */
[----:B------:R2:W-:Y:S01]  /*fb80*/  @!P5 ST.E.64 [R14.64], R70 ;  /* 0x000000460e00d985 */ /* 0x0005e2000c101b06 */
[----:B------:R-:W-:-:S04]  /*fb90*/  @!P4 LEA R18, P5, R6, R0, 0x2 ;  /* 0x000000000612c211 */ /* 0x000fc800078a10ff */
[----:B------:R-:W-:Y:S02]  /*fba0*/  @!P4 LEA.HI.X R19, R6, R2, R33, 0x2, P5 ;  /* 0x000000020613c211 */ /* 0x000fe400028f1421 */
[----:B---3--:R-:W-:-:S03]  /*fbb0*/  @!P3 LEA R16, P5, R5, R0, 0x2 ;  /* 0x000000000510b211 */ /* 0x008fc600078a10ff */
[----:B------:R3:W-:Y:S01]  /*fbc0*/  @!P4 ST.E.64 [R18.64], R82 ;  /* 0x000000521200c985 */ /* 0x0007e2000c101b06 */
[----:B------:R-:W-:-:S05]  /*fbd0*/  @!P3 LEA.HI.X R17, R5, R2, R34, 0x2, P5 ;  /* 0x000000020511b211 */ /* 0x000fca00028f1422 */
[----:B------:R3:W-:Y:S01]  /*fbe0*/  @!P3 ST.E.64 [R16.64], R86 ;  /* 0x000000561000b985 */ /* 0x0007e2000c101b06 */
[----:B--2---:R-:W-:-:S04]  /*fbf0*/  @!P2 LEA R14, P5, R4, R0, 0x2 ;  /* 0x00000000040ea211 */ /* 0x004fc800078a10ff */
[----:B------:R-:W-:-:S05]  /*fc00*/  @!P2 LEA.HI.X R15, R4, R2, R35, 0x2, P5 ;  /* 0x00000002040fa211 */ /* 0x000fca00028f1423 */
[----:B------:R3:W-:Y:S04]  /*fc10*/  @!P2 ST.E.64 [R14.64], R98 ;  /* 0x000000620e00a985 */ /* 0x0007e8000c101b06 */
.L_x_1024:
[----:B------:R-:W-:Y:S05]  /*fc20*/  BSYNC B0 ;  /* 0x0000000000007941 */ /* 0x000fea0003800000 */
.L_x_1023:
[----:B--2---:R2:W4:Y:S01]  /*fc30*/  SHFL.IDX PT, R2, R22, 0x2, 0x1c1f ;  /* 0x005c1f0016027f89 */ /* 0x00452200000e0000 */
[----:B------:R-:W-:Y:S03]  /*fc40*/  BSSY B0, `(.L_x_1025) ;  /* 0x0000033000007945 */ /* 0x000fe60003800000 */
[----:B---3--:R2:W3:Y:S01]  /*fc50*/  SHFL.IDX PT, R0, R26, 0x2, 0x1c1f ;  /* 0x005c1f001a007f89 */ /* 0x0084e200000e0000 */
[----:B------:R-:W-:Y:S05]  /*fc60*/  @P1 BRA `(.L_x_1026) ;  /* 0x0000030000001947 */ /* 0x000fea0003800000 */
[----:B------:R-:W-:Y:S02]  /*fc70*/  ISETP.GE.AND P3, PT, R37, c[0x0][0x3c8], PT ;  /* 0x0000f20025007a0c */ /* 0x000fe40003f66270 */
[----:B------:R-:W-:Y:S02]  /*fc80*/  ISETP.GE.AND P5, PT, R13, c[0x0][0x3c8], PT ;  /* 0x0000f2000d007a0c */ /* 0x000fe40003fa6270 */
[----:B------:R-:W-:Y:S02]  /*fc90*/  ISETP.GE.AND P2, PT, R12, c[0x0][0x3c8], PT ;  /* 0x0000f2000c007a0c */ /* 0x000fe40003f46270 */
[----:B------:R-:W-:-:S07]  /*fca0*/  ISETP.GE.AND P1, PT, R11, c[0x0][0x3c8], PT ;  /* 0x0000f2000b007a0c */ /* 0x000fce0003f26270 */
[----:B---3--:R-:W-:-:S04]  /*fcb0*/  @!P3 LEA R14, P4, R37, R0, 0x2 ;  /* 0x00000000250eb211 */ /* 0x008fc800078810ff */
[----:B----4-:R-:W-:Y:S02]  /*fcc0*/  @!P3 LEA.HI.X R15, R37, R2, R24, 0x2, P4 ;  /* 0x00000002250fb211 */ /* 0x010fe400020f1418 */
[----:B------:R-:W-:-:S03]  /*fcd0*/  @!P5 LEA R16, P4, R13, R0, 0x2 ;  /* 0x000000000d10d211 */ /* 0x000fc600078810ff */
[----:B------:R3:W-:Y:S01]  /*fce0*/  @!P3 ST.E.64 [R14.64], R116 ;  /* 0x000000740e00b985 */ /* 0x0007e2000c101b06 */
[----:B------:R-:W-:Y:S02]  /*fcf0*/  @!P5 LEA.HI.X R17, R13, R2, R23, 0x2, P4 ;  /* 0x000000020d11d211 */ /* 0x000fe400020f1417 */
[----:B------:R-:W-:-:S03]  /*fd00*/  ISETP.GE.AND P3, PT, R10, c[0x0][0x3c8], PT ;  /* 0x0000f2000a007a0c */ /* 0x000fc60003f66270 */
[----:B------:R4:W-:Y:S01]  /*fd10*/  @!P5 ST.E.64 [R16.64], R120 ;  /* 0x000000781000d985 */ /* 0x0009e2000c101b06 */
[----:B------:R-:W-:Y:S02]  /*fd20*/  ISETP.GE.AND P5, PT, R9, c[0x0][0x3c8], PT ;  /* 0x0000f20009007a0c */ /* 0x000fe40003fa6270 */
[----:B---3--:R-:W-:-:S04]  /*fd30*/  @!P2 LEA R14, P4, R12, R0, 0x2 ;  /* 0x000000000c0ea211 */ /* 0x008fc800078810ff */
[----:B------:R-:W-:Y:S02]  /*fd40*/  @!P2 LEA.HI.X R15, R12, R2, R25, 0x2, P4 ;  /* 0x000000020c0fa211 */ /* 0x000fe400020f1419 */
[----:B----4-:R-:W-:-:S03]  /*fd50*/  @!P1 LEA R16, P4, R11, R0, 0x2 ;  /* 0x000000000b109211 */ /* 0x010fc600078810ff */
[----:B------:R3:W-:Y:S01]  /*fd60*/  @!P2 ST.E.64 [R14.64], R132 ;  /* 0x000000840e00a985 */ /* 0x0007e2000c101b06 */
[----:B------:R-:W-:Y:S02]  /*fd70*/  @!P1 LEA.HI.X R17, R11, R2, R27, 0x2, P4 ;  /* 0x000000020b119211 */ /* 0x000fe400020f141b */
[----:B------:R-:W-:-:S03]  /*fd80*/  ISETP.GE.AND P2, PT, R8, c[0x0][0x3c8], PT ;  /* 0x0000f20008007a0c */ /* 0x000fc60003f46270 */
[----:B------:R4:W-:Y:S01]  /*fd90*/  @!P1 ST.E.64 [R16.64], R136 ;  /* 0x0000008810009985 */ /* 0x0009e2000c101b06 */
[----:B------:R-:W-:Y:S02]  /*fda0*/  ISETP.GE.AND P1, PT, R7, c[0x0][0x3c8], PT ;  /* 0x0000f20007007a0c */ /* 0x000fe40003f26270 */
[----:B---3--:R-:W-:-:S04]  /*fdb0*/  @!P3 LEA R14, P4, R10, R0, 0x2 ;  /* 0x000000000a0eb211 */ /* 0x008fc800078810ff */
[----:B------:R-:W-:Y:S02]  /*fdc0*/  @!P3 LEA.HI.X R15, R10, R2, R28, 0x2, P4 ;  /* 0x000000020a0fb211 */ /* 0x000fe400020f141c */
[----:B------:R-:W-:-:S03]  /*fdd0*/  @!P5 LEA R18, P4, R9, R0, 0x2 ;  /* 0x000000000912d211 */ /* 0x000fc600078810ff */
[----:B------:R3:W-:Y:S01]  /*fde0*/  @!P3 ST.E.64 [R14.64], R148 ;  /* 0x000000940e00b985 */ /* 0x0007e2000c101b06 */
[----:B------:R-:W-:Y:S02]  /*fdf0*/  @!P5 LEA.HI.X R19, R9, R2, R29, 0x2, P4 ;  /* 0x000000020913d211 */ /* 0x000fe400020f141d */
[----:B------:R-:W-:Y:S02]  /*fe00*/  ISETP.GE.AND P4, PT, R3, c[0x0][0x3c8], PT ;  /* 0x0000f20003007a0c */ /* 0x000fe40003f86270 */
[C---:B----4-:R-:W-:Y:S01]  /*fe10*/  @!P2 LEA R16, P3, R8.reuse, R0, 0x2 ;  /* 0x000000000810a211 */ /* 0x050fe200078610ff */
[----:B------:R4:W-:Y:S03]  /*fe20*/  @!P5 ST.E.64 [R18.64], R152 ;  /* 0x000000981200d985 */ /* 0x0009e6000c101b06 */
        /* <DEDUP_REMOVED lines=8> */
[----:B------:R-:W-:Y:S02]  /*feb0*/  ISETP.GE.AND P1, PT, R4, c[0x0][0x3c8], PT ;  /* 0x0000f20004007a0c */ /* 0x000fe40003f26270 */
[----:B------:R-:W-:Y:S02]  /*fec0*/  @!P4 LEA.HI.X R21, R3, R2, R32, 0x2, P5 ;  /* 0x000000020315c211 */ /* 0x000fe400028f1420 */
[----:B----4-:R-:W-:-:S03]  /*fed0*/  @!P3 LEA R18, P5, R6, R0, 0x2 ;  /* 0x000000000612b211 */ /* 0x010fc600078a10ff */
[----:B------:R4:W-:Y:S01]  /*fee0*/  @!P4 ST.E.64 [R20.64], R72 ;  /* 0x000000481400c985 */ /* 0x0009e2000c101b06 */
[----:B------:R-:W-:Y:S02]  /*fef0*/  @!P3 LEA.HI.X R19, R6, R2, R33, 0x2, P5 ;  /* 0x000000020613b211 */ /* 0x000fe400028f1421 */
[----:B-----5:R-:W-:-:S03]  /*ff00*/  @!P2 LEA R16, P5, R5, R0, 0x2 ;  /* 0x000000000510a211 */ /* 0x020fc600078a10ff */
[----:B------:R4:W-:Y:S01]  /*ff10*/  @!P3 ST.E.64 [R18.64], R76 ;  /* 0x0000004c1200b985 */ /* 0x0009e2000c101b06 */
[----:B------:R-:W-:-:S05]  /*ff20*/  @!P2 LEA.HI.X R17, R5, R2, R34, 0x2, P5 ;  /* 0x000000020511a211 */ /* 0x000fca00028f1422 */
[----:B------:R4:W-:Y:S01]  /*ff30*/  @!P2 ST.E.64 [R16.64], R88 ;  /* 0x000000581000a985 */ /* 0x0009e2000c101b06 */
[----:B---3--:R-:W-:-:S04]  /*ff40*/  @!P1 LEA R14, P5, R4, R0, 0x2 ;  /* 0x00000000040e9211 */ /* 0x008fc800078a10ff */
[----:B------:R-:W-:-:S05]  /*ff50*/  @!P1 LEA.HI.X R15, R4, R2, R35, 0x2, P5 ;  /* 0x00000002040f9211 */ /* 0x000fca00028f1423 */
[----:B------:R4:W-:Y:S04]  /*ff60*/  @!P1 ST.E.64 [R14.64], R92 ;  /* 0x0000005c0e009985 */ /* 0x0009e8000c101b06 */
.L_x_1026:
[----:B------:R-:W-:Y:S05]  /*ff70*/  BSYNC B0 ;  /* 0x0000000000007941 */ /* 0x000fea0003800000 */
.L_x_1025:
[----:B----4-:R4:W1:Y:S04]  /*ff80*/  SHFL.IDX PT, R2, R22, 0x3, 0x1c1f ;  /* 0x007c1f0016027f89 */ /* 0x01086800000e0000 */
[----:B---3--:R4:W3:Y:S01]  /*ff90*/  SHFL.IDX PT, R0, R26, 0x3, 0x1c1f ;  /* 0x007c1f001a007f89 */ /* 0x0088e200000e0000 */
[----:B------:R-:W-:Y:S05]  /*ffa0*/  @P0 BRA `(.L_x_1027) ;  /* 0x000005e000000947 */ /* 0x000fea0003800000 */
[----:B------:R-:W-:Y:S02]  /*ffb0*/  ISETP.GE.AND P3, PT, R13, c[0x0][0x3c8], PT ;  /* 0x0000f2000d007a0c */ /* 0x000fe40003f66270 */
[----:B------:R-:W-:Y:S02]  /*ffc0*/  ISETP.GE.AND P4, PT, R37, c[0x0][0x3c8], PT ;  /* 0x0000f20025007a0c */ /* 0x000fe40003f86270 */
[----:B------:R-:W-:Y:S02]  /*ffd0*/  ISETP.GE.AND P2, PT, R12, c[0x0][0x3c8], PT ;  /* 0x0000f2000c007a0c */ /* 0x000fe40003f46270 */
[----:B------:R-:W-:-:S07]  /*ffe0*/  ISETP.GE.AND P1, PT, R11, c[0x0][0x3c8], PT ;  /* 0x0000f2000b007a0c */ /* 0x000fce0003f26270 */
[-C--:B---3--:R-:W-:Y:S02]  /*fff0*/  @!P3 LEA R20, P0, R13, R0.reuse, 0x2 ;  /* 0x000000000d14b211 */ /* 0x088fe400078010ff */
[----:B------:R-:W-:Y:S02]  /*10000*/  @!P4 LEA R18, P5, R37, R0, 0x2 ;  /* 0x000000002512c211 */ /* 0x000fe400078a10ff */
[-C--:B-1----:R-:W-:Y:S02]  /*10010*/  @!P3 LEA.HI.X R21, R13, R2.reuse, R23, 0x2, P0 ;  /* 0x000000020d15b211 */ /* 0x082fe400000f1417 */
[----:B------:R-:W-:Y:S02]  /*10020*/  @!P4 LEA.HI.X R19, R37, R2, R24, 0x2, P5 ;  /* 0x000000022513c211 */ /* 0x000fe400028f1418 */
[----:B------:R-:W-:Y:S02]  /*10030*/  ISETP.GE.AND P0, PT, R10, c[0x0][0x3c8], PT ;  /* 0x0000f2000a007a0c */ /* 0x000fe40003f06270 */
[C---:B------:R-:W-:Y:S01]  /*10040*/  @!P2 LEA R16, P5, R12.reuse, R0, 0x2 ;  /* 0x000000000c10a211 */ /* 0x040fe200078a10ff */
[----:B------:R-:W-:Y:S03]  /*10050*/  @!P4 ST.E.64 [R18.64], R118 ;  /* 0x000000761200c985 */ /* 0x000fe6000c101b06 */
[----:B------:R-:W-:Y:S01]  /*10060*/  @!P2 LEA.HI.X R17, R12, R2, R25, 0x2, P5 ;  /* 0x000000020c11a211 */ /* 0x000fe200028f1419 */
[----:B------:R-:W-:Y:S01]  /*10070*/  @!P3 ST.E.64 [R20.64], R122 ;  /* 0x0000007a1400b985 */ /* 0x000fe2000c101b06 */
[----:B------:R-:W-:-:S02]  /*10080*/  @!P1 LEA R14, P5, R11, R0, 0x2 ;  /* 0x000000000b0e9211 */ /* 0x000fc400078a10ff */
[----:B------:R-:W-:Y:S01]  /*10090*/  ISETP.GE.AND P3, PT, R7, c[0x0][0x3c8], PT ;  /* 0x0000f20007007a0c */ /* 0x000fe20003f66270 */
[----:B------:R-:W-:Y:S01]  /*100a0*/  @!P2 ST.E.64 [R16.64], R134 ;  /* 0x000000861000a985 */ /* 0x000fe2000c101b06 */
[----:B------:R-:W-:Y:S02]  /*100b0*/  @!P1 LEA.HI.X R15, R11, R2, R27, 0x2, P5 ;  /* 0x000000020b0f9211 */ /* 0x000fe400028f141b */
[----:B------:R-:W-:Y:S02]  /*100c0*/  ISETP.GE.AND P5, PT, R9, c[0x0][0x3c8], PT ;  /* 0x0000f20009007a0c */ /* 0x000fe40003fa6270 */
[C---:B------:R-:W-:Y:S01]  /*100d0*/  @!P0 LEA R12, P4, R10.reuse, R0, 0x2 ;  /* 0x000000000a0c8211 */ /* 0x040fe200078810ff */
[----:B------:R1:W-:Y:S01]  /*100e0*/  @!P1 ST.E.64 [R14.64], R138 ;  /* 0x0000008a0e009985 */ /* 0x0003e2000c101b06 */
[----:B------:R-:W-:Y:S02]  /*100f0*/  ISETP.GE.AND P2, PT, R3, c[0x0][0x3c8], PT ;  /* 0x0000f20003007a0c */ /* 0x000fe40003f46270 */
[----:B------:R-:W-:-:S02]  /*10100*/  @!P0 LEA.HI.X R13, R10, R2, R28, 0x2, P4 ;  /* 0x000000020a0d8211 */ /* 0x000fc400020f141c */
[----:B------:R-:W-:-:S03]  /*10110*/  ISETP.GE.AND P4, PT, R8, c[0x0][0x3c8], PT ;  /* 0x0000f20008007a0c */ /* 0x000fc60003f86270 */
[----:B------:R3:W-:Y:S02]  /*10120*/  @!P0 ST.E.64 [R12.64], R150 ;  /* 0x000000960c008985 */ /* 0x0007e4000c101b06 */
[----:B------:R-:W-:-:S04]  /*10130*/  @!P5 LEA R10, P1, R9, R0, 0x2 ;  /* 0x00000000090ad211 */ /* 0x000fc800078210ff */
[----:B------:R-:W-:Y:S02]  /*10140*/  @!P5 LEA.HI.X R11, R9, R2, R29, 0x2, P1 ;  /* 0x00000002090bd211 */ /* 0x000fe400008f141d */
[----:B------:R-:W-:-:S03]  /*10150*/  ISETP.GE.AND P1, PT, R6, c[0x0][0x3c8], PT ;  /* 0x0000f20006007a0c */ /* 0x000fc60003f26270 */
[----:B------:R5:W-:Y:S01]  /*10160*/  @!P5 ST.E.64 [R10.64], R154 ;  /* 0x0000009a0a00d985 */ /* 0x000be2000c101b06 */
[----:B-1----:R-:W-:-:S04]  /*10170*/  @!P4 LEA R14, P0, R8, R0, 0x2 ;  /* 0x00000000080ec211 */ /* 0x002fc800078010ff */
[----:B------:R-:W-:Y:S02]  /*10180*/  @!P4 LEA.HI.X R15, R8, R2, R31, 0x2, P0 ;  /* 0x00000002080fc211 */ /* 0x000fe400000f141f */
[----:B------:R-:W-:Y:S02]  /*10190*/  ISETP.GE.AND P0, PT, R5, c[0x0][0x3c8], PT ;  /* 0x0000f20005007a0c */ /* 0x000fe40003f06270 */
[C---:B---3--:R-:W-:Y:S01]  /*101a0*/  @!P3 LEA R12, P5, R7.reuse, R0, 0x2 ;  /* 0x00000000070cb211 */ /* 0x048fe200078a10ff */
[----:B------:R1:W-:Y:S03]  /*101b0*/  @!P4 ST.E.64 [R14.64], R166 ;  /* 0x000000a60e00c985 */ /* 0x0003e6000c101b06 */
[----:B------:R-:W-:-:S05]  /*101c0*/  @!P3 LEA.HI.X R13, R7, R2, R30, 0x2, P5 ;  /* 0x00000002070db211 */ /* 0x000fca00028f141e */
[----:B------:R1:W-:Y:S01]  /*101d0*/  @!P3 ST.E.64 [R12.64], R170 ;  /* 0x000000aa0c00b985 */ /* 0x0003e2000c101b06 */
[----:B-----5:R-:W-:-:S04]  /*101e0*/  @!P2 LEA R10, P5, R3, R0, 0x2 ;  /* 0x00000000030aa211 */ /* 0x020fc800078a10ff */
[----:B------:R-:W-:Y:S02]  /*101f0*/  @!P2 LEA.HI.X R11, R3, R2, R32, 0x2, P5 ;  /* 0x00000002030ba211 */ /* 0x000fe400028f1420 */
[----:B------:R-:W-:-:S03]  /*10200*/  @!P1 LEA R8, P5, R6, R0, 0x2 ;  /* 0x0000000006089211 */ /* 0x000fc600078a10ff */
[----:B------:R1:W-:Y:S01]  /*10210*/  @!P2 ST.E.64 [R10.64], R74 ;  /* 0x0000004a0a00a985 */ /* 0x0003e2000c101b06 */
[----:B------:R-:W-:Y:S02]  /*10220*/  @!P1 LEA.HI.X R9, R6, R2, R33, 0x2, P5 ;  /* 0x0000000206099211 */ /* 0x000fe400028f1421 */
[----:B------:R-:W-:-:S03]  /*10230*/  @!P0 LEA R6, P5, R5, R0, 0x2 ;  /* 0x0000000005068211 */ /* 0x000fc600078a10ff */
[----:B------:R1:W-:Y:S01]  /*10240*/  @!P1 ST.E.64 [R8.64], R78 ;  /* 0x0000004e08009985 */ /* 0x0003e2000c101b06 */
[----:B------:R-:W-:-:S05]  /*10250*/  @!P0 LEA.HI.X R7, R5, R2, R34, 0x2, P5 ;  /* 0x0000000205078211 */ /* 0x000fca00028f1422 */
[----:B------:R1:W-:Y:S01]  /*10260*/  @!P0 ST.E.64 [R6.64], R90 ;  /* 0x0000005a06008985 */ /* 0x0003e2000c101b06 */
[----:B------:R-:W-:-:S13]  /*10270*/  ISETP.GE.AND P0, PT, R4, c[0x0][0x3c8], PT ;  /* 0x0000f20004007a0c */ /* 0x000fda0003f06270 */
[----:B------:R-:W-:Y:S05]  /*10280*/  @P0 BRA `(.L_x_1027) ;  /* 0x0000030000000947 */ /* 0x000fea0003800000 */
[----:B-1----:R-:W-:-:S04]  /*10290*/  LEA R6, P0, R4, R0, 0x2 ;  /* 0x0000000004067211 */ /* 0x002fc800078010ff */
[----:B------:R-:W-:-:S05]  /*102a0*/  LEA.HI.X R7, R4, R2, R35, 0x2, P0 ;  /* 0x0000000204077211 */ /* 0x000fca00000f1423 */
[----:B------:R1:W-:Y:S01]  /*102b0*/  ST.E.64 [R6.64], R94 ;  /* 0x0000005e06007985 */ /* 0x0003e2000c101b06 */
[----:B------:R-:W-:Y:S05]  /*102c0*/  BRA `(.L_x_1027) ;  /* 0x000002c000007947 */ /* 0x000fea0003800000 */
.L_x_1019:
[----:B------:R-:W2:Y:S02]  /*102d0*/  S2R R4, SR_TID.X ;  /* 0x0000000000047919 */ /* 0x000ea40000002100 */
[----:B--2---:R-:W-:-:S13]  /*102e0*/  ISETP.GT.AND P0, PT, R4, 0x7f, PT ;  /* 0x0000007f0400780c */ /* 0x004fda0003f04270 */
[----:B------:R-:W-:Y:S05]  /*102f0*/  @P0 BRA `(.L_x_1027) ;  /* 0x0000029000000947 */ /* 0x000fea0003800000 */
[----:B------:R-:W2:Y:S01]  /*10300*/  LDL.LU R3, [R1+0x54] ;  /* 0x0000540001037983 */ /* 0x000ea20000300800 */
[----:B------:R-:W-:-:S05]  /*10310*/  MOV R2, c[0x0][0x4e8] ;  /* 0x00013a0000027a02 */ /* 0x000fca0000000f00 */
[----:B------:R-:W-:Y:S01]  /*10320*/  IMAD R0, R2, c[0x0][0x388], RZ ;  /* 0x0000e20002007a24 */ /* 0x000fe200078e02ff */
[----:B--2---:R-:W-:-:S04]  /*10330*/  IADD3 R4, R3, R4, RZ ;  /* 0x0000000403047210 */ /* 0x004fc80007ffe0ff */
[----:B------:R-:W-:-:S13]  /*10340*/  ISETP.GE.AND P0, PT, R4, R0, PT ;  /* 0x000000000400720c */ /* 0x000fda0003f06270 */
[----:B------:R-:W-:Y:S05]  /*10350*/  @P0 BRA `(.L_x_1027) ;  /* 0x0000023000000947 */ /* 0x000fea0003800000 */
[----:B------:R-:W2:Y:S04]  /*10360*/  LDL.LU R3, [R1+0x40] ;  /* 0x0000400001037983 */ /* 0x000ea80000300800 */
[----:B------:R-:W3:Y:S04]  /*10370*/  LDL.LU R9, [R1+0x44] ;  /* 0x0000440001097983 */ /* 0x000ee80000300800 */
[----:B------:R-:W4:Y:S01]  /*10380*/  LDL.LU R8, [R1+0x50] ;  /* 0x0000500001087983 */ /* 0x000f220000300800 */
[----:B------:R-:W-:-:S13]  /*10390*/  ISETP.NE.AND P0, PT, R2, 0x1, PT ;  /* 0x000000010200780c */ /* 0x000fda0003f05270 */
[----:B------:R-:W-:Y:S01]  /*103a0*/  @P0 IMAD.HI.U32 R7, R4, c[0x0][0x4ec], RZ ;  /* 0x00013b0004070a27 */ /* 0x000fe200078e00ff */
[----:B--2---:R-:W-:Y:S02]  /*103b0*/  SHF.R.S32.HI R0, RZ, 0x1f, R3 ;  /* 0x0000001fff007819 */ /* 0x004fe40000011403 */
[----:B---3--:R-:W-:-:S03]  /*103c0*/  SHF.R.S32.HI R6, RZ, 0x1f, R9 ;  /* 0x0000001fff067819 */ /* 0x008fc60000011409 */
[----:B------:R-:W-:-:S04]  /*103d0*/  IMAD R0, R0, c[0x0][0x4d0], RZ ;  /* 0x0001340000007a24 */ /* 0x000fc800078e02ff */
[C---:B------:R-:W-:Y:S01]  /*103e0*/  IMAD R5, R3.reuse, c[0x0][0x4d4], R0 ;  /* 0x0001350003057a24 */ /* 0x040fe200078e0200 */
[----:B------:R-:W-:Y:S01]  /*103f0*/  MOV R0, R4 ;  /* 0x0000000400007202 */ /* 0x000fe20000000f00 */
[----:B------:R-:W-:Y:S01]  /*10400*/  IMAD.WIDE.U32 R2, R3, c[0x0][0x4d0], RZ ;  /* 0x0001340003027a25 */ /* 0x000fe200078e00ff */
[----:B------:R-:W-:-:S03]  /*10410*/  @P0 SHF.R.U32.HI R0, RZ, c[0x0][0x4f0], R7 ;  /* 0x00013c00ff000a19 */ /* 0x000fc60000011607 */
[----:B------:R-:W-:Y:S01]  /*10420*/  IMAD R6, R6, c[0x0][0x4d8], RZ ;  /* 0x0001360006067a24 */ /* 0x000fe200078e02ff */
[----:B------:R-:W-:Y:S02]  /*10430*/  IADD3 R3, R3, R5, RZ ;  /* 0x0000000503037210 */ /* 0x000fe40007ffe0ff */
[----:B----4-:R-:W-:Y:S01]  /*10440*/  SHF.R.S32.HI R5, RZ, 0x1f, R8 ;  /* 0x0000001fff057819 */ /* 0x010fe20000011408 */
[C---:B------:R-:W-:Y:S01]  /*10450*/  IMAD R7, R9.reuse, c[0x0][0x4dc], R6 ;  /* 0x0001370009077a24 */ /* 0x040fe200078e0206 */
[----:B------:R-:W-:Y:S01]  /*10460*/  IADD3 R6, -R0, RZ, RZ ;  /* 0x000000ff00067210 */ /* 0x000fe20007ffe1ff */
[----:B------:R-:W-:-:S04]  /*10470*/  IMAD.WIDE.U32 R2, R9, c[0x0][0x4d8], R2 ;  /* 0x0001360009027a25 */ /* 0x000fc800078e0002 */
[----:B------:R-:W-:Y:S01]  /*10480*/  IMAD R5, R5, c[0x0][0x4e0], RZ ;  /* 0x0001380005057a24 */ /* 0x000fe200078e02ff */
[----:B------:R-:W-:Y:S01]  /*10490*/  IADD3 R3, R3, R7, RZ ;  /* 0x0000000703037210 */ /* 0x000fe20007ffe0ff */
[----:B------:R-:W-:Y:S01]  /*104a0*/  IMAD R4, R6, c[0x0][0x4e8], R4 ;  /* 0x00013a0006047a24 */ /* 0x000fe200078e0204 */
[----:B------:R-:W-:Y:S01]  /*104b0*/  SHF.R.S32.HI R7, RZ, 0x1f, R0 ;  /* 0x0000001fff077819 */ /* 0x000fe20000011400 */
[C---:B------:R-:W-:Y:S02]  /*104c0*/  IMAD R6, R8.reuse, c[0x0][0x4e4], R5 ;  /* 0x0001390008067a24 */ /* 0x040fe400078e0205 */
[----:B------:R-:W-:Y:S01]  /*104d0*/  IMAD.WIDE.U32 R2, R8, c[0x0][0x4e0], R2 ;  /* 0x0001380008027a25 */ /* 0x000fe200078e0002 */
[----:B------:R-:W-:-:S04]  /*104e0*/  SHF.R.S32.HI R5, RZ, 0x1f, R4 ;  /* 0x0000001fff057819 */ /* 0x000fc80000011404 */
[----:B------:R-:W-:Y:S01]  /*104f0*/  IADD3 R2, P0, R0, R2, RZ ;  /* 0x0000000200027210 */ /* 0x000fe20007f1e0ff */
[----:B------:R-:W-:-:S03]  /*10500*/  IMAD R0, R5, c[0x0][0x4c8], RZ ;  /* 0x0001320005007a24 */ /* 0x000fc600078e02ff */
[----:B------:R-:W-:Y:S01]  /*10510*/  IADD3.X R3, R7, R3, R6, P0, !PT ;  /* 0x0000000307037210 */ /* 0x000fe200007fe406 */
[----:B------:R-:W-:-:S04]  /*10520*/  IMAD R0, R4, c[0x0][0x4cc], R0 ;  /* 0x0001330004007a24 */ /* 0x000fc800078e0200 */
[----:B------:R-:W-:-:S05]  /*10530*/  IMAD.WIDE.U32 R2, R4, c[0x0][0x4c8], R2 ;  /* 0x0001320004027a25 */ /* 0x000fca00078e0002 */
[----:B------:R-:W-:Y:S02]  /*10540*/  IADD3 R0, R3, R0, RZ ;  /* 0x0000000003007210 */ /* 0x000fe40007ffe0ff */
[----:B------:R-:W-:-:S04]  /*10550*/  LEA R4, P0, R2, c[0x0][0x4a8], 0x2 ;  /* 0x00012a0002047a11 */ /* 0x000fc800078010ff */
[----:B------:R-:W-:Y:S02]  /*10560*/  LEA.HI.X R5, R2, c[0x0][0x4ac], R0, 0x2, P0 ;  /* 0x00012b0002057a11 */ /* 0x000fe400000f1400 */
[----:B------:R-:W-:-:S05]  /*10570*/  MOV R0, 0xff800000 ;  /* 0xff80000000007802 */ /* 0x000fca0000000f00 */
[----:B------:R2:W-:Y:S02]  /*10580*/  STG.E [R4.64], R0 ;  /* 0x0000000004007986 */ /* 0x0005e4000c101906 */
.L_x_1027:
[----:B------:R-:W-:Y:S05]  /*10590*/  BSYNC B1 ;  /* 0x0000000000017941 */ /* 0x000fea0003800000 */
.L_x_1018:
[----:B--23--:R-:W2:Y:S02]  /*105a0*/  LDL R0, [R1+0x68] ;  /* 0x0000680001007983 */ /* 0x00cea40000100800 */
[----:B--2---:R-:W-:-:S13]  /*105b0*/  ISETP.NE.AND P0, PT, R0, RZ, PT ;  /* 0x000000ff0000720c */ /* 0x004fda0003f05270 */
[----:B------:R-:W-:Y:S01]  /*105c0*/  @P0 WARPSYNC 0xffffffff ;  /* 0xffffffff00000948 */ /* 0x000fe20003800000 */
[----:B------:R-:W-:Y:S06]  /*105d0*/  @P0 BAR.SYNC.DEFER_BLOCKING 0x5, 0x80 ;  /* 0x0142000000000b1d */ /* 0x000fec0000010000 */
[----:B------:R-:W2:Y:S04]  /*105e0*/  @P0 LDS R0, [0xc100] ;  /* 0x00c10000ff000984 */ /* 0x000ea80000000800 */
[----:B--2---:R2:W-:Y:S04]  /*105f0*/  @P0 STL [R1+0x58], R0 ;  /* 0x0000580001000387 */ /* 0x0045e80000100800 */
[----:B------:R-:W-:Y:S06]  /*10600*/  @P0 BAR.ARV 0x4, 0x80 ;  /* 0x0102000000000b1d */ /* 0x000fec0000002000 */
[----:B------:R-:W-:Y:S05]  /*10610*/  @P0 BRA `(.L_x_1028) ;  /* 0x0000009000000947 */ /* 0x000fea0003800000 */
[----:B------:R-:W-:Y:S05]  /*10620*/  BRA.DIV ~URZ, `(.L_x_1029) ;  /* 0x000006f27f007947 */ /* 0x000fea000b800000 */
[----:B--2---:R2:W3:Y:S02]  /*10630*/  SHFL.IDX PT, R0, R36, RZ, 0x1f ;  /* 0x00001fff24007589 */ /* 0x0044e400000e0000 */
.L_x_1040:
[----:B-1----:R-:W1:Y:S01]  /*10640*/  S2R R2, SR_TID.X ;  /* 0x0000000000027919 */ /* 0x002e620000002100 */
[----:B------:R-:W-:Y:S03]  /*10650*/  WARPSYNC 0xffffffff ;  /* 0xffffffff00007948 */ /* 0x000fe60003800000 */
[----:B------:R-:W-:Y:S06]  /*10660*/  BAR.SYNC.DEFER_BLOCKING 0x4, 0x80 ;  /* 0x0102000000007b1d */ /* 0x000fec0000010000 */
[----:B---3--:R3:W-:Y:S01]  /*10670*/  STL [R1+0x58], R0 ;  /* 0x0000580001007387 */ /* 0x0087e20000100800 */
[----:B-1----:R-:W-:-:S13]  /*10680*/  LOP3.LUT P0, RZ, R2, 0x7f, RZ, 0xc0, !PT ;  /* 0x0000007f02ff7812 */ /* 0x002fda000780c0ff */
[----:B------:R3:W-:Y:S04]  /*10690*/  @!P0 STS [0xc100], R36 ;  /* 0x00c10024ff008388 */ /* 0x0007e80000000800 */
[----:B------:R-:W-:Y:S06]  /*106a0*/  BAR.ARV 0x5, 0x80 ;  /* 0x0142000000007b1d */ /* 0x000fec0000002000 */
.L_x_1028:
[----:B--23--:R-:W2:Y:S02]  /*106b0*/  LDL R0, [R1+0x58] ;  /* 0x0000580001007983 */ /* 0x00cea40000100800 */
[----:B--2---:R-:W-:-:S13]  /*106c0*/  ISETP.GE.AND P0, PT, R0, c[0x0][0x538], PT ;  /* 0x00014e0000007a0c */ /* 0x004fda0003f06270 */
[----:B-1--4-:R-:W-:Y:S01]  /*106d0*/  @P0 CALL.REL.NOINC `(.L_x_1030) ;  /* 0x0000001000000944 */ /* 0x012fe20003c00000 */
[----:B------:R-:W-:Y:S05]  /*106e0*/  BRA `(.L_x_1031) ;  /* 0xffff014000007947 */ /* 0x000fea000383ffff */
.L_x_1030:
[----:B------:R-:W-:Y:S05]  /*106f0*/  EXIT ;  /* 0x000000000000794d */ /* 0x000fea0003800000 */
.L_x_996:
[----:B------:R-:W-:Y:S01]  /*10700*/  IMAD.MOV.U32 R7, RZ, RZ, R14 ;  /* 0x000000ffff077224 */ /* 0x000fe200078e000e */
[----:B------:R-:W-:Y:S01]  /*10710*/  MOV R6, RZ ;  /* 0x000000ff00067202 */ /* 0x000fe20000000f00 */
[----:B-1----:R-:W-:Y:S01]  /*10720*/  IMAD.MOV.U32 R3, RZ, RZ, 0x1c1f ;  /* 0x00001c1fff037424 */ /* 0x002fe200078e00ff */
[----:B------:R-:W-:Y:S02]  /*10730*/  MOV R2, 0x10750 ;  /* 0x0001075000027802 */ /* 0x000fe40000000f00 */
[----:B------:R-:W-:Y:S05]  /*10740*/  CALL.REL.NOINC `($__internal_17_$__cuda_sm70_shflsync_idx_p) ;  /* 0x0000068000007944 */ /* 0x000fea0003c00000 */
[----:B------:R-:W-:Y:S01]  /*10750*/  MOV R5, R6 ;  /* 0x0000000600057202 */ /* 0x000fe20000000f00 */
[----:B------:R-:W-:Y:S05]  /*10760*/  BRA `(.L_x_1032) ;  /* 0xffff10d000007947 */ /* 0x000fea000383ffff */
.L_x_997:
[----:B------:R-:W-:Y:S01]  /*10770*/  IMAD.MOV.U32 R7, RZ, RZ, R16 ;  /* 0x000000ffff077224 */ /* 0x000fe200078e0010 */
[----:B------:R-:W-:Y:S01]  /*10780*/  MOV R6, RZ ;  /* 0x000000ff00067202 */ /* 0x000fe20000000f00 */
[----:B-1----:R-:W-:Y:S01]  /*10790*/  IMAD.MOV.U32 R3, RZ, RZ, 0x1c1f ;  /* 0x00001c1fff037424 */ /* 0x002fe200078e00ff */
[----:B------:R-:W-:Y:S02]  /*107a0*/  MOV R2, 0x107c0 ;  /* 0x000107c000027802 */ /* 0x000fe40000000f00 */
[----:B--23--:R-:W-:Y:S05]  /*107b0*/  CALL.REL.NOINC `($__internal_17_$__cuda_sm70_shflsync_idx_p) ;  /* 0x0000061000007944 */ /* 0x00cfea0003c00000 */
[----:B------:R-:W-:Y:S01]  /*107c0*/  MOV R2, R6 ;  /* 0x0000000600027202 */ /* 0x000fe20000000f00 */
[----:B------:R-:W-:Y:S05]  /*107d0*/  BRA `(.L_x_1033) ;  /* 0xffff108000007947 */ /* 0x000fea000383ffff */
.L_x_1000:
[----:B--2---:R-:W-:Y:S01]  /*107e0*/  IMAD.MOV.U32 R7, RZ, RZ, R14 ;  /* 0x000000ffff077224 */ /* 0x004fe200078e000e */
[----:B------:R-:W-:Y:S01]  /*107f0*/  MOV R6, 0x1 ;  /* 0x0000000100067802 */ /* 0x000fe20000000f00 */
[----:B------:R-:W-:Y:S01]  /*10800*/  IMAD.MOV.U32 R3, RZ, RZ, 0x1c1f ;  /* 0x00001c1fff037424 */ /* 0x000fe200078e00ff */
[----:B----4-:R-:W-:-:S02]  /*10810*/  MOV R2, 0x10830 ;  /* 0x0001083000027802 */ /* 0x010fc40000000f00 */
[----:B-1-3--:R-:W-:Y:S05]  /*10820*/  CALL.REL.NOINC `($__internal_17_$__cuda_sm70_shflsync_idx_p) ;  /* 0x000005a000007944 */ /* 0x00afea0003c00000 */
[----:B------:R-:W-:Y:S01]  /*10830*/  IMAD.MOV.U32 R5, RZ, RZ, R6 ;  /* 0x000000ffff057224 */ /* 0x000fe200078e0006 */
[----:B------:R-:W-:Y:S01]  /*10840*/  MOV R6, 0x1 ;  /* 0x0000000100067802 */ /* 0x000fe20000000f00 */
[----:B------:R-:W-:Y:S01]  /*10850*/  IMAD.MOV.U32 R7, RZ, RZ, R16 ;  /* 0x000000ffff077224 */ /* 0x000fe200078e0010 */
[----:B------:R-:W-:-:S02]  /*10860*/  MOV R3, 0x1c1f ;  /* 0x00001c1f00037802 */ /* 0x000fc40000000f00 */
[----:B------:R-:W-:Y:S02]  /*10870*/  MOV R2, 0x10890 ;  /* 0x0001089000027802 */ /* 0x000fe40000000f00 */
[----:B------:R-:W-:Y:S05]  /*10880*/  CALL.REL.NOINC `($__internal_17_$__cuda_sm70_shflsync_idx_p) ;  /* 0x0000054000007944 */ /* 0x000fea0003c00000 */
[----:B------:R-:W-:Y:S01]  /*10890*/  MOV R2, R6 ;  /* 0x0000000600027202 */ /* 0x000fe20000000f00 */
[----:B------:R-:W-:Y:S05]  /*108a0*/  BRA `(.L_x_1034) ;  /* 0xffff118000007947 */ /* 0x000fea000383ffff */
.L_x_1003:
[----:B-1----:R-:W-:Y:S01]  /*108b0*/  IMAD.MOV.U32 R7, RZ, RZ, R14 ;  /* 0x000000ffff077224 */ /* 0x002fe200078e000e */
[----:B------:R-:W-:Y:S01]  /*108c0*/  MOV R6, 0x2 ;  /* 0x0000000200067802 */ /* 0x000fe20000000f00 */
[----:B------:R-:W-:Y:S01]  /*108d0*/  IMAD.MOV.U32 R3, RZ, RZ, 0x1c1f ;  /* 0x00001c1fff037424 */ /* 0x000fe200078e00ff */
[----:B--2---:R-:W-:Y:S02]  /*108e0*/  MOV R2, 0x10900 ;  /* 0x0001090000027802 */ /* 0x004fe40000000f00 */
[----:B---3--:R-:W-:Y:S05]  /*108f0*/  CALL.REL.NOINC `($__internal_17_$__cuda_sm70_shflsync_idx_p) ;  /* 0x000004d000007944 */ /* 0x008fea0003c00000 */
[----:B------:R-:W-:Y:S01]  /*10900*/  MOV R5, R6 ;  /* 0x0000000600057202 */ /* 0x000fe20000000f00 */
[----:B------:R-:W-:Y:S05]  /*10910*/  BRA `(.L_x_1035) ;  /* 0xffff12c000007947 */ /* 0x000fea000383ffff */
.L_x_1004:
[----:B------:R-:W-:Y:S01]  /*10920*/  IMAD.MOV.U32 R7, RZ, RZ, R16 ;  /* 0x000000ffff077224 */ /* 0x000fe200078e0010 */
[----:B------:R-:W-:Y:S01]  /*10930*/  MOV R6, 0x2 ;  /* 0x0000000200067802 */ /* 0x000fe20000000f00 */
[----:B------:R-:W-:Y:S01]  /*10940*/  IMAD.MOV.U32 R3, RZ, RZ, 0x1c1f ;  /* 0x00001c1fff037424 */ /* 0x000fe200078e00ff */
[----:B--2---:R-:W-:Y:S02]  /*10950*/  MOV R2, 0x10970 ;  /* 0x0001097000027802 */ /* 0x004fe40000000f00 */
[----:B-1-34-:R-:W-:Y:S05]  /*10960*/  CALL.REL.NOINC `($__internal_17_$__cuda_sm70_shflsync_idx_p) ;  /* 0x0000046000007944 */ /* 0x01afea0003c00000 */
[----:B------:R-:W-:Y:S01]  /*10970*/  MOV R2, R6 ;  /* 0x0000000600027202 */ /* 0x000fe20000000f00 */
[----:B------:R-:W-:Y:S05]  /*10980*/  BRA `(.L_x_1036) ;  /* 0xffff127000007947 */ /* 0x000fea000383ffff */
.L_x_1007:
[----:B-1----:R-:W-:Y:S01]  /*10990*/  IMAD.MOV.U32 R7, RZ, RZ, R14 ;  /* 0x000000ffff077224 */ /* 0x002fe200078e000e */
[----:B------:R-:W-:Y:S01]  /*109a0*/  MOV R6, 0x3 ;  /* 0x0000000300067802 */ /* 0x000fe20000000f00 */
[----:B------:R-:W-:Y:S01]  /*109b0*/  IMAD.MOV.U32 R3, RZ, RZ, 0x1c1f ;  /* 0x00001c1fff037424 */ /* 0x000fe200078e00ff */
[----:B------:R-:W-:-:S02]  /*109c0*/  MOV R2, 0x109e0 ;  /* 0x000109e000027802 */ /* 0x000fc40000000f00 */
[----:B--234-:R-:W-:Y:S05]  /*109d0*/  CALL.REL.NOINC `($__internal_17_$__cuda_sm70_shflsync_idx_p) ;  /* 0x000003f000007944 */ /* 0x01cfea0003c00000 */
        /* <DEDUP_REMOVED lines=8> */
.L_x_1014:
[----:B---3--:R1:W5:Y:S01]  /*10a60*/  LDL R0, [R1+0x20] ;  /* 0x0000200001007983 */ /* 0x0083620000100800 */
[----:B------:R-:W-:Y:S02]  /*10a70*/  MOV R3, 0x2 ;  /* 0x0000000200037802 */ /* 0x000fe40000000f00 */
[----:B------:R-:W-:Y:S02]  /*10a80*/  MOV R2, 0x10aa0 ;  /* 0x00010aa000027802 */ /* 0x000fe40000000f00 */
[----:B-1---5:R-:W-:Y:S05]  /*10a90*/  CALL.REL.NOINC `($__internal_16_$__cuda_sm70_shflsync_bfly_p) ;  /* 0x000002f000007944 */ /* 0x022fea0003c00000 */
[----:B------:R-:W-:Y:S01]  /*10aa0*/  MOV R5, R8 ;  /* 0x0000000800057202 */ /* 0x000fe20000000f00 */
[----:B------:R-:W-:Y:S05]  /*10ab0*/  BRA `(.L_x_1038) ;  /* 0xffffd72000007947 */ /* 0x000fea000383ffff */
.L_x_1015:
[----:B------:R-:W-:Y:S01]  /*10ac0*/  IMAD.MOV.U32 R0, RZ, RZ, R5 ;  /* 0x000000ffff007224 */ /* 0x000fe200078e0005 */
[----:B------:R-:W-:Y:S02]  /*10ad0*/  MOV R3, 0x1 ;  /* 0x0000000100037802 */ /* 0x000fe40000000f00 */
[----:B------:R-:W-:Y:S02]  /*10ae0*/  MOV R2, 0x10b00 ;  /* 0x00010b0000027802 */ /* 0x000fe40000000f00 */
[----:B------:R-:W-:Y:S05]  /*10af0*/  CALL.REL.NOINC `($__internal_16_$__cuda_sm70_shflsync_bfly_p) ;  /* 0x0000029000007944 */ /* 0x000fea0003c00000 */
[----:B------:R1:W5:Y:S01]  /*10b00*/  LDL R0, [R1+0x24] ;  /* 0x0000240001007983 */ /* 0x0003620000100800 */
[----:B------:R-:W-:Y:S01]  /*10b10*/  FADD.FTZ R5, R5, R8 ;  /* 0x0000000805057221 */ /* 0x000fe20000010000 */
[----:B------:R-:W-:-:S02]  /*10b20*/  MOV R3, 0x2 ;  /* 0x0000000200037802 */ /* 0x000fc40000000f00 */
[----:B------:R-:W-:Y:S02]  /*10b30*/  MOV R2, 0x10b50 ;  /* 0x00010b5000027802 */ /* 0x000fe40000000f00 */
[----:B-1---5:R-:W-:Y:S05]  /*10b40*/  CALL.REL.NOINC `($__internal_16_$__cuda_sm70_shflsync_bfly_p) ;  /* 0x0000024000007944 */ /* 0x022fea0003c00000 */
[----:B------:R-:W2:Y:S01]  /*10b50*/  LDL.LU R0, [R1+0x24] ;  /* 0x0000240001007983 */ /* 0x000ea20000300800 */
[----:B------:R-:W-:Y:S02]  /*10b60*/  MOV R3, 0x1 ;  /* 0x0000000100037802 */ /* 0x000fe40000000f00 */
[----:B------:R-:W-:Y:S01]  /*10b70*/  MOV R2, 0x10bb0 ;  /* 0x00010bb000027802 */ /* 0x000fe20000000f00 */
[----:B--2---:R-:W-:-:S05]  /*10b80*/  FADD.FTZ R4, R0, R8 ;  /* 0x0000000800047221 */ /* 0x004fca0000010000 */
[----:B------:R-:W-:Y:S02]  /*10b90*/  MOV R0, R4 ;  /* 0x0000000400007202 */ /* 0x000fe40000000f00 */
[----:B------:R-:W-:Y:S05]  /*10ba0*/  CALL.REL.NOINC `($__internal_16_$__cuda_sm70_shflsync_bfly_p) ;  /* 0x000001e000007944 */ /* 0x000fea0003c00000 */
[----:B------:R1:W5:Y:S01]  /*10bb0*/  LDL R0, [R1+0x28] ;  /* 0x0000280001007983 */ /* 0x0003620000100800 */
[----:B------:R-:W-:Y:S01]  /*10bc0*/  FADD.FTZ R4, R4, R8 ;  /* 0x0000000804047221 */ /* 0x000fe20000010000 */
[----:B------:R-:W-:Y:S02]  /*10bd0*/  MOV R3, 0x2 ;  /* 0x0000000200037802 */ /* 0x000fe40000000f00 */
        /* <DEDUP_REMOVED lines=19> */
[----:B------:R-:W-:Y:S05]  /*10d10*/  BRA `(.L_x_1039) ;  /* 0xffffd5f000007947 */ /* 0x000fea000383ffff */
.L_x_1029:
[----:B-1----:R-:W-:Y:S01]  /*10d20*/  IMAD.MOV.U32 R7, RZ, RZ, R36 ;  /* 0x000000ffff077224 */ /* 0x002fe200078e0024 */
[----:B------:R-:W-:Y:S01]  /*10d30*/  MOV R6, RZ ;  /* 0x000000ff00067202 */ /* 0x000fe20000000f00 */
[----:B------:R-:W-:Y:S01]  /*10d40*/  IMAD.MOV.U32 R3, RZ, RZ, 0x1f ;  /* 0x0000001fff037424 */ /* 0x000fe200078e00ff */
[----:B------:R-:W-:Y:S02]  /*10d50*/  MOV R2, 0x10d70 ;  /* 0x00010d7000027802 */ /* 0x000fe40000000f00 */
[----:B--2-4-:R-:W-:Y:S05]  /*10d60*/  CALL.REL.NOINC `($__internal_17_$__cuda_sm70_shflsync_idx_p) ;  /* 0x0000006000007944 */ /* 0x014fea0003c00000 */
[----:B------:R-:W-:Y:S01]  /*10d70*/  MOV R0, R6 ;  /* 0x0000000600007202 */ /* 0x000fe20000000f00 */
[----:B------:R-:W-:Y:S05]  /*10d80*/  BRA `(.L_x_1040) ;  /* 0xfffff8b000007947 */ /* 0x000fea000383ffff */
        .weak           $__internal_16_$__cuda_sm70_shflsync_bfly_p
        .type           $__internal_16_$__cuda_sm70_shflsync_bfly_p,@function
        .size           $__internal_16_$__cuda_sm70_shflsync_bfly_p,($__internal_17_$__cuda_sm70_shflsync_idx_p - $__internal_16_$__cuda_sm70_shflsync_bfly_p)
$__internal_16_$__cuda_sm70_shflsync_bfly_p:
[----:B------:R-:W-:Y:S04]  /*10d90*/  WARPSYNC R9 ;  /* 0x0000000900007348 */ /* 0x000fe80003800000 */
[----:B------:R1:W2:Y:S02]  /*10da0*/  SHFL.BFLY PT, R8, R0, R3, R10 ;  /* 0x0c00000300087389 */ /* 0x0002a400000e000a */
[----:B-1----:R-:W-:-:S04]  /*10db0*/  MOV R3, 0x0 ;  /* 0x0000000000037802 */ /* 0x002fc80000000f00 */
[----:B--2---:R-:W-:Y:S05]  /*10dc0*/  RET.REL.NODEC R2 `(_ZN7cutlass13device_kernelIN5flash19enable_sm80_to_sm89INS1_16FlashAttnFwdSm80INS1_25CollectiveMainloopFwdSm80ILi4ELi1ELb0EN4cute5tupleIJNS5_1CILi128EEENS7_ILi64EEENS7_ILi96EEEEEELi96ENS_6half_tEfNS_4arch4Sm80ELb1ELb0ELb1ELb0ELb0ELb0ELb1ELb1EEENS1_21CollectiveEpilogueFwdINS6_IJS8_SA_S9_EEENS6_IJNS7_ILi1EEESI_SI_EEESC_SE_Li128ELb0ELb1ELb1ELb0EEENS1_30DynamicPersistentTileSchedulerILi128ELi128ELb1ELb1ELb0EEEEEEEEEvNT_6ParamsE) ;  /* 0xfffef23002007950 */ /* 0x004fea0003c3ffff */
        .weak           $__internal_17_$__cuda_sm70_shflsync_idx_p
        .type           $__internal_17_$__cuda_sm70_shflsync_idx_p,@function
        .size           $__internal_17_$__cuda_sm70_shflsync_idx_p,(.L_x_1446 - $__internal_17_$__cuda_sm70_shflsync_idx_p)
$__internal_17_$__cuda_sm70_shflsync_idx_p:
[----:B------:R-:W-:-:S04]  /*10dd0*/  MOV R8, 0xffffffff ;  /* 0xffffffff00087802 */ /* 0x000fc80000000f00 */
[----:B------:R-:W-:Y:S04]  /*10de0*/  WARPSYNC R8 ;  /* 0x0000000800007348 */ /* 0x000fe80003800000 */
[----:B------:R1:W2:Y:S02]  /*10df0*/  SHFL.IDX PT, R6, R7, R6, R3 ;  /* 0x0000000607067389 */ /* 0x0002a400000e0003 */
[----:B-1----:R-:W-:-:S04]  /*10e00*/  MOV R3, 0x0 ;  /* 0x0000000000037802 */ /* 0x002fc80000000f00 */
[----:B--2---:R-:W-:Y:S05]  /*10e10*/  RET.REL.NODEC R2 `(_ZN7cutlass13device_kernelIN5flash19enable_sm80_to_sm89INS1_16FlashAttnFwdSm80INS1_25CollectiveMainloopFwdSm80ILi4ELi1ELb0EN4cute5tupleIJNS5_1CILi128EEENS7_ILi64EEENS7_ILi96EEEEEELi96ENS_6half_tEfNS_4arch4Sm80ELb1ELb0ELb1ELb0ELb0ELb0ELb1ELb1EEENS1_21CollectiveEpilogueFwdINS6_IJS8_SA_S9_EEENS6_IJNS7_ILi1EEESI_SI_EEESC_SE_Li128ELb0ELb1ELb1ELb0EEENS1_30DynamicPersistentTileSchedulerILi128ELi128ELb1ELb1ELb0EEEEEEEEEvNT_6ParamsE) ;  /* 0xfffef1e002007950 */ /* 0x004fea0003c3ffff */
.L_x_1041:
        /* <DEDUP_REMOVED lines=14> */
.L_x_1446:


//--------------------- .text._ZN7cutlass13device_kernelIN5flash19enable_sm80_to_sm89INS1_16FlashAttnFwdSm80INS1_25CollectiveMainloopFwdSm80ILi4ELi1ELb0EN4cute5tupleIJNS5_1CILi128EEENS7_ILi48EEENS7_ILi96EEEEEELi96ENS_6half_tEfNS_4arch4Sm80ELb1ELb0ELb1ELb1ELb0ELb0ELb1ELb1EEENS1_21CollectiveEpilogueFwdINS6_IJS8_SA_S9_EEENS6_IJNS7_ILi1EEESI_SI_EEESC_SE_Li128ELb1ELb1ELb1ELb0EEENS1_36VarlenDynamicPersistentTileSchedulerILi128ELi48ELi128ELi128ELb1ELb1ELb0ELb1ELb1ELb1EEEEEEEEEvNT_6ParamsE --------------------------
	.section	.text._ZN7cutlass13device_kernelIN5flash19enable_sm80_to_sm89INS1_16FlashAttnFwdSm80INS1_25CollectiveMainloopFwdSm80ILi4ELi1ELb0EN4cute5tupleIJNS5_1CILi128EEENS7_ILi48EEENS7_ILi96EEEEEELi96ENS_6half_tEfNS_4arch4Sm80ELb1ELb0ELb1ELb1ELb0ELb0ELb1ELb1EEENS1_21CollectiveEpilogueFwdINS6_IJS8_SA_S9_EEENS6_IJNS7_ILi1EEESI_SI_EEESC_SE_Li128ELb1ELb1ELb1ELb0EEENS1_36VarlenDynamicPersistentTileSchedulerILi128ELi48ELi128ELi128ELb1ELb1ELb0ELb1ELb1ELb1EEEEEEEEEvNT_6ParamsE,"ax",@progbits
	.sectioninfo	@"SHI_REGISTERS=255"
	.align	128
.text._ZN7cutlass13device_kernelIN5flash19enable_sm80_to_sm89INS1_16FlashAttnFwdSm80INS1_25CollectiveMainloopFwdSm80ILi4ELi1ELb0EN4cute5tupleIJNS5_1CILi128EEENS7_ILi48EEENS7_ILi96EEEEEELi96ENS_6half_tEfNS_4arch4Sm80ELb1ELb0ELb1ELb1ELb0ELb0ELb1ELb1EEENS1_21CollectiveEpilogueFwdINS6_IJS8_SA_S9_EEENS6_IJNS7_ILi1EEESI_SI_EEESC_SE_Li128ELb1ELb1ELb1ELb0EEENS1_36VarlenDynamicPersistentTileSchedulerILi128ELi48ELi128ELi128ELb1ELb1ELb0ELb1ELb1ELb1EEEEEEEEEvNT_6ParamsE:
        .type           _ZN7cutlass13device_kernelIN5flash19enable_sm80_to_sm89INS1_16FlashAttnFwdSm80INS1_25CollectiveMainloopFwdSm80ILi4ELi1ELb0EN4cute5tupleIJNS5_1CILi128EEENS7_ILi48EEENS7_ILi96EEEEEELi96ENS_6half_tEfNS_4arch4Sm80ELb1ELb0ELb1ELb1ELb0ELb0ELb1ELb1EEENS1_21CollectiveEpilogueFwdINS6_IJS8_SA_S9_EEENS6_IJNS7_ILi1EEESI_SI_EEESC_SE_Li128ELb1ELb1ELb1ELb0EEENS1_36VarlenDynamicPersistentTileSchedulerILi128ELi48ELi128ELi128ELb1ELb1ELb0ELb1ELb1ELb1EEEEEEEEEvNT_6ParamsE,@function
        .size           _ZN7cutlass13device_kernelIN5flash19enable_sm80_to_sm89INS1_16FlashAttnFwdSm80INS1_25CollectiveMainloopFwdSm80ILi4ELi1ELb0EN4cute5tupleIJNS5_1CILi128EEENS7_ILi48EEENS7_ILi96EEEEEELi96ENS_6half_tEfNS_4arch4Sm80ELb1ELb0ELb1ELb1ELb0ELb0ELb1ELb1EEENS1_21CollectiveEpilogueFwdINS6_IJS8_SA_S9_EEENS6_IJNS7_ILi1EEESI_SI_EEESC_SE_Li128ELb1ELb1ELb1ELb0EEENS1_36VarlenDynamicPersistentTileSchedulerILi128ELi48ELi128ELi128ELb1ELb1ELb0ELb1ELb1ELb1EEEEEEEEEvNT_6ParamsE,(.L_x_1449 - _ZN7cutlass13device_kernelIN5flash19enable_sm80_to_sm89INS1_16FlashAttnFwdSm80INS1_25CollectiveMainloopFwdSm80ILi4ELi1ELb0EN4cute5tupleIJNS5_1CILi128EEENS7_ILi48EEENS7_ILi96EEEEEELi96ENS_6half_tEfNS_4arch4Sm80ELb1ELb0ELb1ELb1ELb0ELb0ELb1ELb1EEENS1_21CollectiveEpilogueFwdINS6_IJS8_SA_S9_EEENS6_IJNS7_ILi1EEESI_SI_EEESC_SE_Li128ELb1ELb1ELb1ELb0EEENS1_36VarlenDynamicPersistentTileSchedulerILi128ELi48ELi128ELi128ELb1ELb1ELb0ELb1ELb1ELb1EEEEEEEEEvNT_6ParamsE)
        .other          _ZN7cutlass13device_kernelIN5flash19enable_sm80_to_sm89INS1_16FlashAttnFwdSm80INS1_25CollectiveMainloopFwdSm80ILi4ELi1ELb0EN4cute5tupleIJNS5_1CILi128EEENS7_ILi48EEENS7_ILi96EEEEEELi96ENS_6half_tEfNS_4arch4Sm80ELb1ELb0ELb1ELb1ELb0ELb0ELb1ELb1EEENS1_21CollectiveEpilogueFwdINS6_IJS8_SA_S9_EEENS6_IJNS7_ILi1EEESI_SI_EEESC_SE_Li128ELb1ELb1ELb1ELb0EEENS1_36VarlenDynamicPersistentTileSchedulerILi128ELi48ELi128ELi128ELb1ELb1ELb0ELb1ELb1ELb1EEEEEEEEEvNT_6ParamsE,@"STO_CUDA_ENTRY STV_DEFAULT"
_ZN7cutlass13device_kernelIN5flash19enable_sm80_to_sm89INS1_16FlashAttnFwdSm80INS1_25CollectiveMainloopFwdSm80ILi4ELi1ELb0EN4cute5tupleIJNS5_1CILi128EEENS7_ILi48EEENS7_ILi96EEEEEELi96ENS_6half_tEfNS_4arch4Sm80ELb1ELb0ELb1ELb1ELb0ELb0ELb1ELb1EEENS1_21CollectiveEpilogueFwdINS6_IJS8_SA_S9_EEENS6_IJNS7_ILi1EEESI_SI_EEESC_SE_Li128ELb1ELb1ELb1ELb0EEENS1_36VarlenDynamicPersistentTileSchedulerILi128ELi48ELi128ELi128ELb1ELb1ELb0ELb1ELb1ELb1EEEEEEEEEvNT_6ParamsE:
        /* <DEDUP_REMOVED lines=10> */
[----:B-1----:R1:W-:Y:S04]  /*00a0*/  @P0 STL.64 [R1], R4 ;  /* 0x0000000401000387 */ /* 0x0023e80000100a00 */
        /* <DEDUP_REMOVED lines=43> */
.L_x_1047:
        /* <DEDUP_REMOVED lines=16> */
.L_x_1157:
        /* <DEDUP_REMOVED lines=16> */
.L_x_1158:
[----:B--2---:R-:W-:-:S05]  /*0560*/  IMAD R0, R0, c[0x0][0x538], RZ ;  /* 0x00014e0000007a24 */ /* 0x004fca00078e02ff */
[----:B------:R-:W-:-:S04]  /*0570*/  IADD3 R6, R0, R6, RZ ;  /* 0x0000000600067210 */ /* 0x000fc80007ffe0ff */
[----:B------:R-:W-:-:S13]  /*0580*/  ISETP.GT.AND P0, PT, R6, UR4, PT ;  /* 0x0000000406007c0c */ /* 0x000fda000bf04270 */
[----:B-1----:R-:W-:Y:S05]  /*0590*/  @!P0 BRA `(.L_x_1047) ;  /* 0xfffffdc000008947 */ /* 0x002fea000383ffff */
.L_x_1043:
[----:B------:R-:W-:-:S05]  /*05a0*/  IADD3 R11, -R0, R6, RZ ;  /* 0x00000006000b7210 */ /* 0x000fca0007ffe1ff */
[----:B------:R-:W-:-:S05]  /*05b0*/  IMAD R0, R4, c[0x0][0x538], R11 ;  /* 0x00014e0004007a24 */ /* 0x000fca00078e020b */
[----:B------:R-:W-:Y:S01]  /*05c0*/  ISETP.GT.AND P0, PT, R0, UR4, PT ;  /* 0x0000000400007c0c */ /* 0x000fe2000bf04270 */
[----:B------:R-:W-:-:S12]  /*05d0*/  BRA.DIV ~URZ, `(.L_x_1048) ;  /* 0x00011e127f007947 */ /* 0x000fd8000b800000 */
[----:B------:R-:W-:-:S04]  /*05e0*/  VOTE.ANY R10, PT, !P0 ;  /* 0x00000000000a7806 */ /* 0x000fc800040e0100 */
.L_x_1159:
[----:B------:R-:W1:Y:S02]  /*05f0*/  POPC R6, R10 ;  /* 0x0000000a00067309 */ /* 0x000e640000000000 */
[----:B-1----:R-:W-:-:S05]  /*0600*/  IADD3 R0, R6, R7, RZ ;  /* 0x0000000706007210 */ /* 0x002fca0007ffe0ff */
[----:B------:R1:W-:Y:S01]  /*0610*/  STL [R1+0xc], R0 ;  /* 0x00000c0001007387 */ /* 0x0003e20000100800 */
[----:B------:R-:W-:Y:S05]  /*0620*/  BRA.DIV ~URZ, `(.L_x_1049) ;  /* 0x00011e127f007947 */ /* 0x000fea000b800000 */
[----:B------:R2:W3:Y:S01]  /*0630*/  SHFL.IDX PT, R12, R9, R6, 0x1f ;  /* 0x00001f06090c7589 */ /* 0x0004e200000e0000 */
[----:B------:R-:W-:-:S03]  /*0640*/  MOV R7, RZ ;  /* 0x000000ff00077202 */ /* 0x000fc60000000f00 */
[----:B------:R2:W4:Y:S04]  /*0650*/  SHFL.IDX PT, R9, R8, R6, 0x1f ;  /* 0x00001f0608097589 */ /* 0x00052800000e0000 */
.L_x_1160:
[----:B------:R-:W-:Y:S01]  /*0660*/  ISETP.NE.AND P0, PT, R10, RZ, PT ;  /* 0x000000ff0a00720c */ /* 0x000fe20003f05270 */
[----:B------:R-:W-:-:S12]  /*0670*/  BSSY B0, `(.L_x_1050) ;  /* 0x0000005000007945 */ /* 0x000fd80003800000 */
[----:B------:R-:W-:Y:S05]  /*0680*/  @!P0 BRA `(.L_x_1051) ;  /* 0x0000003000008947 */ /* 0x000fea0003800000 */
[----:B------:R-:W-:Y:S01]  /*0690*/  IADD3 R3, R6, -0x1, RZ ;  /* 0xffffffff06037810 */ /* 0x000fe20007ffe0ff */
[----:B------:R-:W-:Y:S05]  /*06a0*/  BRA.DIV ~URZ, `(.L_x_1052) ;  /* 0x00011e727f007947 */ /* 0x000fea000b800000 */
[----:B------:R1:W2:Y:S02]  /*06b0*/  SHFL.IDX PT, R7, R4, R3, 0x1f ;  /* 0x00001f0304077589 */ /* 0x0002a400000e0000 */
.L_x_1051:
[----:B------:R-:W-:Y:S05]  /*06c0*/  BSYNC B0 ;  /* 0x0000000000007941 */ /* 0x000fea0003800000 */
.L_x_1050:
[----:B-12---:R-:W-:Y:S01]  /*06d0*/  IMAD R0, R7, c[0x0][0x538], R11 ;  /* 0x00014e0007007a24 */ /* 0x006fe200078e020b */
[----:B----4-:R-:W-:Y:S01]  /*06e0*/  ISETP.NE.AND P0, PT, R9, 0x1, PT ;  /* 0x000000010900780c */ /* 0x010fe20003f05270 */
[----:B------:R-:W-:Y:S03]  /*06f0*/  BSSY B0, `(.L_x_1053) ;  /* 0x0000089000007945 */ /* 0x000fe60003800000 */
[----:B------:R1:W-:Y:S01]  /*0700*/  STL [R1], R0 ;  /* 0x0000000001007387 */ /* 0x0003e20000100800 */
        /* <DEDUP_REMOVED lines=65> */
.L_x_1054:
        /* <DEDUP_REMOVED lines=16> */
[----:B------:R-:W-:Y:S01]  /*0c20*/  IMAD R4, R4, R6, RZ ;  /* 0x0000000604047224 */ /* 0x000fe200078e02ff */
[----:B------:R-:W-:-:S03]  /*0c30*/  MOV R5, R0 ;  /* 0x0000000000057202 */ /* 0x000fc60000000f00 */
        /* <DEDUP_REMOVED lines=52> */
.L_x_1055:
[----:B------:R-:W-:Y:S05]  /*0f80*/  BSYNC B0 ;  /* 0x0000000000007941 */ /* 0x000fea0003800000 */
.L_x_1053:
[----:B------:R-:W-:-:S04]  /*0f90*/  LOP3.LUT R0, RZ, R0, RZ, 0x33, !PT ;  /* 0x00000000ff007212 */ /* 0x000fc800078e33ff */
[----:B------:R-:W-:-:S05]  /*0fa0*/  IADD3 R0, R0, R12, RZ ;  /* 0x0000000c00007210 */ /* 0x000fca0007ffe0ff */
[----:B------:R2:W-:Y:S01]  /*0fb0*/  STL [R1+0x4], R0 ;  /* 0x0000040001007387 */ /* 0x0005e20000100800 */
[----:B------:R-:W-:Y:S05]  /*0fc0*/  BRA `(.L_x_1056) ;  /* 0x0000006000007947 */ /* 0x000fea0003800000 */
.L_x_1044:
[----:B------:R-:W-:Y:S01]  /*0fd0*/  MOV R0, UR4 ;  /* 0x0000000400007c02 */ /* 0x000fe20008000f00 */
[----:B------:R-:W-:Y:S04]  /*0fe0*/  STL [R1+0x4], RZ ;  /* 0x000004ff01007387 */ /* 0x000fe80000100800 */
[----:B------:R1:W-:Y:S04]  /*0ff0*/  STL [R1], R0 ;  /* 0x0000000001007387 */ /* 0x0003e80000100800 */
[----:B------:R2:W-:Y:S01]  /*1000*/  STL [R1+0x8], RZ ;  /* 0x000008ff01007387 */ /* 0x0005e20000100800 */
[----:B-1----:R-:W-:-:S05]  /*1010*/  MOV R0, c[0x0][0x53c] ;  /* 0x00014f0000007a02 */ /* 0x002fca0000000f00 */
[----:B------:R2:W-:Y:S02]  /*1020*/  STL [R1+0xc], R0 ;  /* 0x00000c0001007387 */ /* 0x0005e40000100800 */
.L_x_1056:
[----:B------:R-:W3:Y:S04]  /*1030*/  LDL R4, [R1] ;  /* 0x0000000001047983 */ /* 0x000ee80000100800 */
[----:B------:R-:W3:Y:S04]  /*1040*/  LDL R5, [R1+0x4] ;  /* 0x0000040001057983 */ /* 0x000ee80000100800 */
[----:B------:R-:W3:Y:S04]  /*1050*/  LDL R6, [R1+0x8] ;  /* 0x0000080001067983 */ /* 0x000ee80000100800 */
[----:B------:R-:W3:Y:S01]  /*1060*/  LDL R7, [R1+0xc] ;  /* 0x00000c0001077983 */ /* 0x000ee20000100800 */
[----:B------:R-:W-:Y:S01]  /*1070*/  ISETP.NE.AND P0, PT, R13, RZ, PT ;  /* 0x000000ff0d00720c */ /* 0x000fe20003f05270 */
[----:B------:R-:W-:-:S12]  /*1080*/  WARPSYNC 0xffffffff ;  /* 0xffffffff00007948 */ /* 0x000fd80003800000 */
[----:B---3--:R3:W-:Y:S04]  /*1090*/  @!P0 STS.128 [0xc080], R4 ;  /* 0x00c08004ff008388 */ /* 0x0087e80000000c00 */
[----:B------:R-:W-:Y:S06]  /*10a0*/  BAR.ARV 0x5, 0x80 ;  /* 0x0142000000007b1d */ /* 0x000fec0000002000 */
.L_x_1042:
[----:B--2---:R-:W2:Y:S02]  /*10b0*/  LDL R0, [R1+0xc] ;  /* 0x00000c0001007983 */ /* 0x004ea40000100800 */
[----:B--2---:R-:W-:-:S13]  /*10c0*/  ISETP.GE.AND P0, PT, R0, c[0x0][0x53c], PT ;  /* 0x00014f0000007a0c */ /* 0x004fda0003f06270 */
[----:B------:R-:W-:Y:S05]  /*10d0*/  @P0 EXIT ;  /* 0x000000000000094d */ /* 0x000fea0003800000 */
[----:B------:R-:W2:Y:S02]  /*10e0*/  S2R R11, SR_TID.X ;  /* 0x00000000000b7919 */ /* 0x000ea40000002100 */
[----:B--2---:R-:W-:-:S04]  /*10f0*/  SHF.R.S32.HI R9, RZ, 0x1f, R11 ;  /* 0x0000001fff097819 */ /* 0x004fc8000001140b */
[CC--:B------:R-:W-:Y:S02]  /*1100*/  LEA.HI R17, R9.reuse, R11.reuse, RZ, 0x3 ;  /* 0x0000000b09117211 */ /* 0x0c0fe400078f18ff */
[----:B------:R-:W-:Y:S02]  /*1110*/  LEA.HI R3, R9, R11, RZ, 0x4 ;  /* 0x0000000b09037211 */ /* 0x000fe400078f20ff */
[----:B-1----:R-:W-:Y:S02]  /*1120*/  LOP3.LUT R2, R17, 0xfffffff8, RZ, 0xc0, !PT ;  /* 0xfffffff811027812 */ /* 0x002fe400078ec0ff */
        /* <DEDUP_REMOVED lines=25> */
[----:B------:R-:W-:Y:S02]  /*12c0*/  LEA.HI R5, R6, R250, RZ, 0x1 ;  /* 0x000000fa06057211 */ /* 0x000fe400078f08ff */
[----:B------:R-:W-:Y:S01]  /*12d0*/  SHF.R.U32.HI R4, RZ, 0x3, R0 ;  /* 0x00000003ff047819 */ /* 0x000fe20000011600 */
[----:B------:R-:W-:Y:S01]  /*12e0*/  IMAD.IADD R21, R11, 0x1, -R2 ;  /* 0x000000010b157824 */ /* 0x000fe200078e0a02 */
        /* <DEDUP_REMOVED lines=13> */
[----:B------:R-:W-:Y:S01]  /*13c0*/  IMAD.IADD R4, R7, 0x1, -R3 ;  /* 0x0000000107047824 */ /* 0x000fe200078e0a03 */
[----:B------:R-:W-:Y:S01]  /*13d0*/  SHF.R.S32.HI R3, RZ, 0x2, R11 ;  /* 0x00000002ff037819 */ /* 0x000fe2000001140b */
[----:B------:R-:W-:Y:S01]  /*13e0*/  IMAD.U32 R5, R0, 0x20, R5 ;  /* 0x0000002000057824 */ /* 0x000fe200078e0005 */
[----:B------:R-:W-:Y:S02]  /*13f0*/  LOP3.LUT R2, R2, 0xfffffff8, RZ, 0xc0, !PT ;  /* 0xfffffff802027812 */ /* 0x000fe400078ec0ff */
[----:B------:R-:W-:Y:S01]  /*1400*/  LEA.HI R0, R18, R18, RZ, 0x1 ;  /* 0x0000001212007211 */ /* 0x000fe200078f08ff */
[----:B------:R-:W-:Y:S01]  /*1410*/  IMAD R19, R4, 0x10, R3 ;  /* 0x0000001004137824 */ /* 0x000fe200078e0203 */
[----:B------:R-:W-:Y:S01]  /*1420*/  SHF.R.S32.HI R3, RZ, 0x1, R8 ;  /* 0x00000001ff037819 */ /* 0x000fe20000011408 */
[----:B------:R-:W-:Y:S01]  /*1430*/  IMAD.IADD R4, R250, 0x1, -R2 ;  /* 0x00000001fa047824 */ /* 0x000fe200078e0a02 */
[C---:B------:R-:W-:Y:S01]  /*1440*/  LOP3.LUT R2, R0.reuse, 0x1ffffffe, RZ, 0xc0, !PT ;  /* 0x1ffffffe00027812 */ /* 0x040fe200078ec0ff */
[----:B------:R-:W-:Y:S01]  /*1450*/  IMAD.SHL.U32 R0, R0, 0x20, RZ ;  /* 0x0000002000007824 */ /* 0x000fe200078e00ff */
[----:B------:R1:W-:Y:S01]  /*1460*/  STL [R1+0x84], R5 ;  /* 0x0000840501007387 */ /* 0x0003e20000100800 */
[----:B------:R-:W-:-:S02]  /*1470*/  SHF.R.S32.HI R6, RZ, 0x1, R10 ;  /* 0x00000001ff067819 */ /* 0x000fc4000001140a */
[----:B------:R-:W-:Y:S01]  /*1480*/  IMAD.IADD R8, R18, 0x1, -R2 ;  /* 0x0000000112087824 */ /* 0x000fe200078e0a02 */
[----:B------:R-:W-:Y:S01]  /*1490*/  LOP3.LUT R0, R0, 0xffffffc0, RZ, 0xc0, !PT ;  /* 0xffffffc000007812 */ /* 0x000fe200078ec0ff */
[C---:B------:R-:W-:Y:S01]  /*14a0*/  IMAD.SHL.U32 R2, R3.reuse, 0x40, RZ ;  /* 0x0000004003027824 */ /* 0x040fe200078e00ff */
[----:B------:R-:W-:Y:S01]  /*14b0*/  SHF.R.S32.HI R10, RZ, 0x1f, R10 ;  /* 0x0000001fff0a7819 */ /* 0x000fe2000001140a */
[----:B------:R-:W-:Y:S01]  /*14c0*/  STL [R1+0xc0], R19 ;  /* 0x0000c01301007387 */ /* 0x000fe20000100800 */
[----:B------:R-:W-:Y:S01]  /*14d0*/  LOP3.LUT P2, RZ, R3, 0x2, RZ, 0xc0, !PT ;  /* 0x0000000203ff7812 */ /* 0x000fe2000784c0ff */
[----:B------:R-:W-:Y:S01]  /*14e0*/  IMAD R14, R8, 0x8, R0 ;  /* 0x00000008080e7824 */ /* 0x000fe200078e0200 */
[----:B------:R-:W-:Y:S01]  /*14f0*/  LEA.HI R3, R10, R6, RZ, 0x2 ;  /* 0x000000060a037211 */ /* 0x000fe200078f10ff */
[----:B------:R-:W-:Y:S01]  /*1500*/  IMAD.SHL.U32 R8, R7, 0x200, RZ ;  /* 0x0000020007087824 */ /* 0x000fe200078e00ff */
[----:B------:R-:W-:Y:S02]  /*1510*/  LOP3.LUT R0, R2, 0xc0, RZ, 0xc0, !PT ;  /* 0x000000c002007812 */ /* 0x000fe400078ec0ff */
[----:B------:R-:W-:Y:S01]  /*1520*/  LOP3.LUT R2, R3, 0xfffffffc, RZ, 0xc0, !PT ;  /* 0xfffffffc03027812 */ /* 0x000fe200078ec0ff */
[----:B------:R-:W-:Y:S01]  /*1530*/  IMAD R3, R18, 0x2, R8 ;  /* 0x0000000212037824 */ /* 0x000fe200078e0208 */
[----:B------:R-:W-:-:S02]  /*1540*/  LOP3.LUT R7, R0, 0x8, R17, 0xf8, !PT ;  /* 0x0000000800077812 */ /* 0x000fc400078ef811 */
[----:B------:R-:W-:Y:S01]  /*1550*/  IADD3 R20, R22, 0x20, RZ ;  /* 0x0000002016147810 */ /* 0x000fe20007ffe0ff */
[----:B------:R-:W-:Y:S01]  /*1560*/  IMAD.IADD R2, R6, 0x1, -R2 ;  /* 0x0000000106027824 */ /* 0x000fe200078e0a02 */
[----:B------:R-:W-:-:S04]  /*1570*/  SHF.R.S32.HI R23, RZ, 0x1f, R22 ;  /* 0x0000001fff177819 */ /* 0x000fc80000011416 */
[C---:B------:R-:W-:Y:S01]  /*1580*/  LOP3.LUT P3, RZ, R2.reuse, 0x2, RZ, 0xc0, !PT ;  /* 0x0000000202ff7812 */ /* 0x040fe2000786c0ff */
[----:B------:R-:W-:Y:S01]  /*1590*/  IMAD.SHL.U32 R2, R2, 0x40, RZ ;  /* 0x0000004002027824 */ /* 0x000fe200078e00ff */
[----:B-1----:R-:W-:-:S04]  /*15a0*/  LEA.HI R5, R4, R4, RZ, 0x1 ;  /* 0x0000000404057211 */ /* 0x002fc800078f08ff */
[----:B------:R-:W-:Y:S02]  /*15b0*/  LOP3.LUT R9, R5, 0x3fffffe, RZ, 0xc0, !PT ;  /* 0x03fffffe05097812 */ /* 0x000fe400078ec0ff */
[----:B------:R-:W-:-:S03]  /*15c0*/  LOP3.LUT R2, R2, 0xc0, RZ, 0xc0, !PT ;  /* 0x000000c002027812 */ /* 0x000fc600078ec0ff */
[----:B------:R-:W-:Y:S01]  /*15d0*/  IMAD.IADD R9, R4, 0x1, -R9 ;  /* 0x0000000104097824 */ /* 0x000fe200078e0a09 */
[----:B------:R-:W-:Y:S02]  /*15e0*/  SHF.R.U32.HI R4, RZ, 0x3, R0 ;  /* 0x00000003ff047819 */ /* 0x000fe40000011600 */
[----:B------:R-:W-:Y:S01]  /*15f0*/  SHF.R.S32.HI R0, RZ, 0x1, R5 ;  /* 0x00000001ff007819 */ /* 0x000fe20000011405 */
[----:B------:R-:W-:Y:S01]  /*1600*/  IMAD R6, R9, 0x20, R3 ;  /* 0x0000002009067824 */ /* 0x000fe200078e0203 */
[----:B------:R-:W-:Y:S01]  /*1610*/  LOP3.LUT R10, R7, R4, RZ, 0x3c, !PT ;  /* 0x00000004070a7212 */ /* 0x000fe200078e3cff */
[----:B------:R-:W-:Y:S01]  /*1620*/  IMAD.SHL.U32 R5, R16, 0x20, RZ ;  /* 0x0000002010057824 */ /* 0x000fe200078e00ff */
[C---:B------:R-:W-:Y:S01]  /*1630*/  LOP3.LUT R4, R0.reuse, 0x1, RZ, 0xc0, !PT ;  /* 0x0000000100047812 */ /* 0x040fe200078ec0ff */
[C---:B------:R-:W-:Y:S01]  /*1640*/  IMAD.SHL.U32 R3, R0.reuse, 0x40, RZ ;  /* 0x0000004000037824 */ /* 0x040fe200078e00ff */
[----:B------:R-:W-:Y:S01]  /*1650*/  LOP3.LUT P0, RZ, R0, 0x2, RZ, 0xc0, !PT ;  /* 0x0000000200ff7812 */ /* 0x000fe2000780c0ff */
[----:B------:R-:W-:Y:S01]  /*1660*/  IMAD.SHL.U32 R7, R12, 0x8, RZ ;  /* 0x000000080c077824 */ /* 0x000fe200078e00ff */
[----:B------:R-:W-:Y:S01]  /*1670*/  ISETP.NE.U32.AND P1, PT, R4, 0x1, PT ;  /* 0x000000010400780c */ /* 0x000fe20003f25070 */
[----:B------:R-:W-:Y:S01]  /*1680*/  IMAD R9, R12, 0x8, R15 ;  /* 0x000000080c097824 */ /* 0x000fe200078e020f */
[----:B------:R-:W-:-:S02]  /*1690*/  LOP3.LUT R3, R3, 0xc0, RZ, 0xc0, !PT ;  /* 0x000000c003037812 */ /* 0x000fc400078ec0ff */
[----:B------:R-:W-:Y:S02]  /*16a0*/  LOP3.LUT R0, R5, 0xffffff00, RZ, 0xc0, !PT ;  /* 0xffffff0005007812 */ /* 0x000fe400078ec0ff */
[----:B------:R-:W-:Y:S02]  /*16b0*/  LEA.HI R3, R3, R3, RZ, 0x1d ;  /* 0x0000000303037211 */ /* 0x000fe400078fe8ff */
[----:B------:R-:W-:Y:S01]  /*16c0*/  SHF.R.U32.HI R5, RZ, 0x3, R2 ;  /* 0x00000003ff057819 */ /* 0x000fe20000011602 */
[----:B------:R-:W-:Y:S02]  /*16d0*/  IMAD.IADD R4, R0, 0x1, R8 ;  /* 0x0000000100047824 */ /* 0x000fe400078e0208 */
[----:B------:R-:W-:Y:S01]  /*16e0*/  IMAD.IADD R3, R3, 0x1, R6 ;  /* 0x0000000103037824 */ /* 0x000fe200078e0206 */
[----:B------:R-:W-:Y:S01]  /*16f0*/  LOP3.LUT R6, R2, 0x8, R7, 0xf8, !PT ;  /* 0x0000000802067812 */ /* 0x000fe200078ef807 */
[----:B------:R-:W-:Y:S01]  /*1700*/  IMAD R2, R13, 0x20, R4 ;  /* 0x000000200d027824 */ /* 0x000fe200078e0204 */
[----:B------:R-:W-:Y:S01]  /*1710*/  LOP3.LUT R4, R11, 0x7ffffffc, RZ, 0xc0, !PT ;  /* 0x7ffffffc0b047812 */ /* 0x000fe200078ec0ff */
[----:B------:R-:W-:Y:S01]  /*1720*/  IMAD.SHL.U32 R18, R3, 0x2, RZ ;  /* 0x0000000203127824 */ /* 0x000fe200078e00ff */
[----:B------:R-:W-:Y:S01]  /*1730*/  LOP3.LUT R3, R6, R5, RZ, 0x3c, !PT ;  /* 0x0000000506037212 */ /* 0x000fe200078e3cff */
[----:B------:R-:W-:-:S02]  /*1740*/  IMAD R7, R13, 0x20, R0 ;  /* 0x000000200d077824 */ /* 0x000fc400078e0200 */
[----:B------:R-:W-:Y:S01]  /*1750*/  IMAD.IADD R4, R21, 0x1, -R4 ;  /* 0x0000000115047824 */ /* 0x000fe200078e0a04 */
[C---:B------:R-:W-:Y:S01]  /*1760*/  IADD3 R5, R18.reuse, 0x80, RZ ;  /* 0x0000008012057810 */ /* 0x040fe20007ffe0ff */
[C---:B------:R-:W-:Y:S01]  /*1770*/  IMAD.IADD R2, R3.reuse, 0x1, R2 ;  /* 0x0000000103027824 */ /* 0x040fe200078e0202 */
[----:B------:R-:W-:Y:S01]  /*1780*/  IADD3 R17, R18, 0x70, RZ ;  /* 0x0000007012117810 */ /* 0x000fe20007ffe0ff */
[----:B------:R-:W-:Y:S01]  /*1790*/  IMAD.IADD R3, R3, 0x1, R7 ;  /* 0x0000000103037824 */ /* 0x000fe200078e0207 */
[----:B------:R-:W-:Y:S01]  /*17a0*/  @P1 IADD3 R17, R5, 0x10, RZ ;  /* 0x0000001005111810 */ /* 0x000fe20007ffe0ff */
[----:B------:R-:W-:Y:S01]  /*17b0*/  STL [R1+0x3c], R18 ;  /* 0x00003c1201007387 */ /* 0x000fe20000100800 */
[----:B------:R-:W-:Y:S01]  /*17c0*/  IADD3 R5, R22, 0x40, RZ ;  /* 0x0000004016057810 */ /* 0x000fe20007ffe0ff */
[----:B------:R-:W-:Y:S01]  /*17d0*/  IMAD.SHL.U32 R4, R4, 0x2, RZ ;  /* 0x0000000204047824 */ /* 0x000fe200078e00ff */
[----:B------:R-:W-:Y:S01]  /*17e0*/  SHF.R.S32.HI R7, RZ, 0x1f, R20 ;  /* 0x0000001fff077819 */ /* 0x000fe20000011414 */
[----:B------:R-:W-:Y:S01]  /*17f0*/  STL [R1+0x40], R17 ;  /* 0x0000401101007387 */ /* 0x000fe20000100800 */
[----:B------:R-:W-:Y:S01]  /*1800*/  SHF.R.S32.HI R8, RZ, 0x1f, R5 ;  /* 0x0000001fff087819 */ /* 0x000fe20000011405 */
[----:B------:R-:W-:Y:S01]  /*1810*/  IMAD.U32 R0, R9, 0x20, R10 ;  /* 0x0000002009007824 */ /* 0x000fe200078e000a */
[C---:B------:R-:W-:Y:S01]  /*1820*/  IADD3 R16, R4.reuse, 0x10, RZ ;  /* 0x0000001004107810 */ /* 0x040fe20007ffe0ff */
[----:B------:R-:W-:Y:S01]  /*1830*/  STL [R1+0x14], R20 ;  /* 0x0000141401007387 */ /* 0x000fe20000100800 */
[C---:B------:R-:W-:Y:S01]  /*1840*/  IADD3 R15, R4.reuse, 0x18, RZ ;  /* 0x00000018040f7810 */ /* 0x040fe20007ffe0ff */
[----:B------:R-:W-:Y:S01]  /*1850*/  IMAD.MOV.U32 R6, RZ, RZ, 0x20 ;  /* 0x00000020ff067424 */ /* 0x000fe200078e00ff */
[C---:B------:R-:W-:Y:S01]  /*1860*/  IADD3 R13, R4.reuse, 0x28, RZ ;  /* 0x00000028040d7810 */ /* 0x040fe20007ffe0ff */
[----:B------:R1:W-:Y:S01]  /*1870*/  STL [R1+0x20], R5 ;  /* 0x0000200501007387 */ /* 0x0003e20000100800 */
[----:B------:R-:W-:-:S02]  /*1880*/  IADD3 R12, R4, 0x30, RZ ;  /* 0x00000030040c7810 */ /* 0x000fc40007ffe0ff */
[C---:B------:R-:W-:Y:S01]  /*1890*/  IADD3 R11, R4.reuse, 0x38, RZ ;  /* 0x00000038040b7810 */ /* 0x040fe20007ffe0ff */
[----:B------:R-:W-:Y:S01]  /*18a0*/  STL.64 [R1+0x18], R22 ;  /* 0x0000181601007387 */ /* 0x000fe20000100a00 */
[C---:B------:R-:W-:Y:S02]  /*18b0*/  IADD3 R10, R4.reuse, 0x40, RZ ;  /* 0x00000040040a7810 */ /* 0x040fe40007ffe0ff */
[----:B------:R-:W-:Y:S01]  /*18c0*/  IADD3 R9, R4, 0x48, RZ ;  /* 0x0000004804097810 */ /* 0x000fe20007ffe0ff */
[----:B------:R2:W-:Y:S01]  /*18d0*/  STL [R1+0x7c], R7 ;  /* 0x00007c0701007387 */ /* 0x0005e20000100800 */
[----:B------:R-:W-:Y:S02]  /*18e0*/  LEA R184, R0, 0x3c80, 0x1 ;  /* 0x00003c8000b87811 */ /* 0x000fe400078e08ff */
[----:B------:R-:W-:Y:S01]  /*18f0*/  SHF.R.S32.HI R0, RZ, 0x1f, R10 ;  /* 0x0000001fff007819 */ /* 0x000fe2000001140a */
[----:B------:R3:W-:Y:S01]  /*1900*/  STL [R1+0x78], R8 ;  /* 0x0000780801007387 */ /* 0x0007e20000100800 */
[----:B------:R-:W-:-:S02]  /*1910*/  IADD3 R189, R184, 0x20, RZ ;  /* 0x00000020b8bd7810 */ /* 0x000fc40007ffe0ff */
[----:B------:R-:W-:Y:S01]  /*1920*/  LEA R187, R2, 0x6080, 0x1 ;  /* 0x0000608002bb7811 */ /* 0x000fe200078e08ff */
[----:B------:R-:W-:Y:S01]  /*1930*/  STL [R1+0x24], R4 ;  /* 0x0000240401007387 */ /* 0x000fe20000100800 */
[----:B------:R-:W-:Y:S02]  /*1940*/  LEA R185, R3, 0x1880, 0x1 ;  /* 0x0000188003b97811 */ /* 0x000fe400078e08ff */
[----:B------:R-:W-:-:S04]  /*1950*/  @P2 IADD3 R189, R184, -0x20, RZ ;  /* 0xffffffe0b8bd2810 */ /* 0x000fc80007ffe0ff */
[C---:B------:R-:W-:Y:S02]  /*1960*/  IADD3 R197, R189.reuse, 0x400, RZ ;  /* 0x00000400bdc57810 */ /* 0x040fe40007ffe0ff */
[----:B-1----:R-:W-:Y:S02]  /*1970*/  SEL R5, R6, 0xffffffe0, !P0 ;  /* 0xffffffe006057807 */ /* 0x002fe40004000000 */
[C---:B------:R-:W-:Y:S02]  /*1980*/  IADD3 R196, R189.reuse, 0x800, RZ ;  /* 0x00000800bdc47810 */ /* 0x040fe40007ffe0ff */
[C---:B------:R-:W-:Y:S02]  /*1990*/  IADD3 R195, R189.reuse, 0xc00, RZ ;  /* 0x00000c00bdc37810 */ /* 0x040fe40007ffe0ff */
[----:B------:R-:W-:Y:S01]  /*19a0*/  IADD3 R194, R189, 0x1000, RZ ;  /* 0x00001000bdc27810 */ /* 0x000fe20007ffe0ff */
[----:B--2---:R-:W-:Y:S01]  /*19b0*/  IMAD.IADD R7, R19, 0x1, R14 ;  /* 0x0000000113077824 */ /* 0x004fe200078e020e */
[----:B------:R-:W-:-:S02]  /*19c0*/  IADD3 R19, R4, 0x8, RZ ;  /* 0x0000000804137810 */ /* 0x000fc40007ffe0ff */
[C---:B------:R-:W-:Y:S02]  /*19d0*/  IADD3 R14, R4.reuse, 0x20, RZ ;  /* 0x00000020040e7810 */ /* 0x040fe40007ffe0ff */
[----:B------:R1:W-:Y:S01]  /*19e0*/  STL [R1+0xb8], R7 ;  /* 0x0000b80701007387 */ /* 0x0003e20000100800 */
[----:B---3--:R-:W-:Y:S02]  /*19f0*/  IADD3 R8, R4, 0x50, RZ ;  /* 0x0000005004087810 */ /* 0x008fe40007ffe0ff */
[C---:B------:R-:W-:Y:S02]  /*1a00*/  IADD3 R193, R189.reuse, 0x1400, RZ ;  /* 0x00001400bdc17810 */ /* 0x040fe40007ffe0ff */
[C---:B------:R-:W-:Y:S02]  /*1a10*/  IADD3 R192, R189.reuse, 0x1800, RZ ;  /* 0x00001800bdc07810 */ /* 0x040fe40007ffe0ff */
[C---:B------:R-:W-:Y:S02]  /*1a20*/  IADD3 R191, R189.reuse, 0x1c00, RZ ;  /* 0x00001c00bdbf7810 */ /* 0x040fe40007ffe0ff */
[----:B------:R-:W-:-:S02]  /*1a30*/  IADD3 R190, R189, 0x2000, RZ ;  /* 0x00002000bdbe7810 */ /* 0x000fc40007ffe0ff */
[----:B-1----:R-:W-:-:S05]  /*1a40*/  SHF.R.S32.HI R7, RZ, 0x1f, R4 ;  /* 0x0000001fff077819 */ /* 0x002fca0000011404 */
[----:B------:R1:W-:Y:S04]  /*1a50*/  STL [R1+0xb4], R7 ;  /* 0x0000b40701007387 */ /* 0x0003e80000100800 */
[----:B------:R2:W-:Y:S04]  /*1a60*/  STL [R1+0x6c], R19 ;  /* 0x00006c1301007387 */ /* 0x0005e80000100800 */
[----:B------:R-:W-:Y:S04]  /*1a70*/  STL [R1+0x68], R16 ;  /* 0x0000681001007387 */ /* 0x000fe80000100800 */
[----:B------:R3:W-:Y:S04]  /*1a80*/  STL [R1+0x64], R15 ;  /* 0x0000640f01007387 */ /* 0x0007e80000100800 */
[----:B------:R4:W-:Y:S04]  /*1a90*/  STL [R1+0x60], R14 ;  /* 0x0000600e01007387 */ /* 0x0009e80000100800 */
[----:B------:R-:W-:Y:S04]  /*1aa0*/  STL [R1+0x5c], R13 ;  /* 0x00005c0d01007387 */ /* 0x000fe80000100800 */
[----:B------:R5:W-:Y:S01]  /*1ab0*/  STL [R1+0x58], R12 ;  /* 0x0000580c01007387 */ /* 0x000be20000100800 */
[----:B-1----:R-:W-:-:S02]  /*1ac0*/  IADD3 R7, R4, 0x58, RZ ;  /* 0x0000005804077810 */ /* 0x002fc40007ffe0ff */
[----:B------:R-:W-:Y:S01]  /*1ad0*/  SEL R4, R6, 0xffffffe0, !P3 ;  /* 0xffffffe006047807 */ /* 0x000fe20005800000 */
[----:B------:R-:W-:Y:S01]  /*1ae0*/  STL [R1+0x54], R11 ;  /* 0x0000540b01007387 */ /* 0x000fe20000100800 */
[----:B--2---:R-:W-:Y:S02]  /*1af0*/  SHF.R.S32.HI R19, RZ, 0x1f, R19 ;  /* 0x0000001fff137819 */ /* 0x004fe40000011413 */
[----:B------:R-:W-:Y:S01]  /*1b00*/  SHF.R.S32.HI R6, RZ, 0x1f, R16 ;  /* 0x0000001fff067819 */ /* 0x000fe20000011410 */
[----:B------:R-:W-:Y:S01]  /*1b10*/  STL [R1+0x50], R10 ;  /* 0x0000500a01007387 */ /* 0x000fe20000100800 */
[----:B------:R-:W-:Y:S02]  /*1b20*/  IMAD.IADD R188, R187, 0x1, R4 ;  /* 0x00000001bbbc7824 */ /* 0x000fe400078e0204 */
[----:B------:R-:W-:Y:S01]  /*1b30*/  IMAD.IADD R186, R4, 0x1, R185 ;  /* 0x0000000104ba7824 */ /* 0x000fe200078e02b9 */
[----:B------:R1:W-:Y:S01]  /*1b40*/  STL [R1+0x4c], R9 ;  /* 0x00004c0901007387 */ /* 0x0003e20000100800 */
[----:B---3--:R-:W-:-:S03]  /*1b50*/  SHF.R.S32.HI R15, RZ, 0x1f, R15 ;  /* 0x0000001fff0f7819 */ /* 0x008fc6000001140f */
[----:B------:R-:W-:Y:S01]  /*1b60*/  STL [R1+0x48], R8 ;  /* 0x0000480801007387 */ /* 0x000fe20000100800 */
[----:B----4-:R-:W-:-:S03]  /*1b70*/  SHF.R.S32.HI R14, RZ, 0x1f, R14 ;  /* 0x0000001fff0e7819 */ /* 0x010fc6000001140e */
[----:B------:R-:W-:Y:S04]  /*1b80*/  STL [R1+0xb0], R19 ;  /* 0x0000b01301007387 */ /* 0x000fe80000100800 */
[----:B------:R-:W-:Y:S01]  /*1b90*/  STL [R1+0x44], R7 ;  /* 0x0000440701007387 */ /* 0x000fe20000100800 */
[----:B-----5:R-:W-:-:S03]  /*1ba0*/  SHF.R.S32.HI R12, RZ, 0x1f, R12 ;  /* 0x0000001fff0c7819 */ /* 0x020fc6000001140c */
[----:B------:R2:W-:Y:S04]  /*1bb0*/  STL [R1+0xac], R6 ;  /* 0x0000ac0601007387 */ /* 0x0005e80000100800 */
[----:B------:R-:W-:Y:S04]  /*1bc0*/  STL [R1+0xa8], R15 ;  /* 0x0000a80f01007387 */ /* 0x000fe80000100800 */
[----:B------:R-:W-:Y:S01]  /*1bd0*/  STL [R1+0xa4], R14 ;  /* 0x0000a40e01007387 */ /* 0x000fe20000100800 */
[----:B-1----:R-:W-:Y:S02]  /*1be0*/  SHF.R.S32.HI R9, RZ, 0x1f, R9 ;  /* 0x0000001fff097819 */ /* 0x002fe40000011409 */
[----:B--2---:R-:W-:-:S05]  /*1bf0*/  SHF.R.S32.HI R6, RZ, 0x1f, R13 ;  /* 0x0000001fff067819 */ /* 0x004fca000001140d */
        /* <DEDUP_REMOVED lines=14> */
.L_x_1156:
        /* <DEDUP_REMOVED lines=18> */
[----:B------:R-:W-:Y:S02]  /*1e00*/  @P2 LEA.HI.X R3, R74, c[0x0][0x374], R75, 0x2, P0 ;  /* 0x0000dd004a032a11 */ /* 0x000fe400000f144b */
[----:B------:R-:W-:-:S03]  /*1e10*/  ISETP.NE.U32.AND P0, PT, RZ, c[0x0][0x350], PT ;  /* 0x0000d400ff007a0c */ /* 0x000fc60003f05070 */
[----:B------:R2:W5:Y:S01]  /*1e20*/  @P2 LDG.E R8, [R2.64] ;  /* 0x0000000602082981 */ /* 0x000562000c1e1900 */
[C---:B------:R-:W-:Y:S02]  /*1e30*/  @P5 LEA R6, P2, R74.reuse, c[0x0][0x360], 0x2 ;  /* 0x0000d8004a065a11 */ /* 0x040fe400078410ff */
[----:B------:R-:W-:Y:S02]  /*1e40*/  ISETP.NE.AND.EX P0, PT, RZ, c[0x0][0x354], PT, P0 ;  /* 0x0000d500ff007a0c */ /* 0x000fe40003f05300 */
[C-C-:B------:R-:W-:Y:S02]  /*1e50*/  @P5 LEA.HI.X R7, R74.reuse, c[0x0][0x364], R75.reuse, 0x2, P2 ;  /* 0x0000d9004a075a11 */ /* 0x140fe400010f144b */
[----:B------:R-:W-:-:S03]  /*1e60*/  LEA.HI.X R5, R74, c[0x0][0x34c], R75, 0x2, P4 ;  /* 0x0000d3004a057a11 */ /* 0x000fc600020f144b */
[----:B------:R-:W4:Y:S04]  /*1e70*/  @P5 LDG.E R0, [R6.64] ;  /* 0x0000000606005981 */ /* 0x000f28000c1e1900 */
[----:B------:R1:W5:Y:S01]  /*1e80*/  @P1 LDG.E R11, [R4.64] ;  /* 0x00000006040b1981 */ /* 0x000362000c1e1900 */
[----:B--2---:R-:W-:-:S04]  /*1e90*/  LEA R2, P3, R74, c[0x0][0x350], 0x2 ;  /* 0x0000d4004a027a11 */ /* 0x004fc800078610ff */
[----:B------:R-:W-:-:S05]  /*1ea0*/  LEA.HI.X R3, R74, c[0x0][0x354], R75, 0x2, P3 ;  /* 0x0000d5004a037a11 */ /* 0x000fca00018f144b */
[----:B------:R1:W5:Y:S01]  /*1eb0*/  @P0 LDG.E R9, [R2.64] ;  /* 0x0000000602090981 */ /* 0x000362000c1e1900 */
[----:B---3--:R-:W-:-:S05]  /*1ec0*/  LOP3.LUT R76, R10, 0xffff, RZ, 0xc0, !PT ;  /* 0x0000ffff0a4c7812 */ /* 0x008fca00078ec0ff */
[----:B------:R1:W-:Y:S01]  /*1ed0*/  STL [R1+0x2c], R76 ;  /* 0x00002c4c01007387 */ /* 0x0003e20000100800 */
[----:B------:R-:W-:Y:S03]  /*1ee0*/  YIELD ;  /* 0x0000000000007946 */ /* 0x000fe60003800000 */
[----:B----4-:R1:W-:Y:S01]  /*1ef0*/  @P5 STL [R1+0x10], R0 ;  /* 0x0000100001005387 */ /* 0x0103e20000100800 */
[----:B------:R-:W-:Y:S05]  /*1f00*/  @P5 BRA `(.L_x_1057) ;  /* 0x0000007000005947 */ /* 0x000fea0003800000 */
[----:B-1----:R-:W-:-:S05]  /*1f10*/  MOV R0, c[0x0][0x168] ;  /* 0x00005a0000007a02 */ /* 0x002fca0000000f00 */
[----:B------:R1:W-:Y:S01]  /*1f20*/  STL [R1+0x10], R0 ;  /* 0x0000100001007387 */ /* 0x0003e20000100800 */
[----:B------:R-:W-:Y:S05]  /*1f30*/  @!P1 BRA `(.L_x_1057) ;  /* 0x0000004000009947 */ /* 0x000fea0003800000 */
[----:B------:R-:W2:Y:S04]  /*1f40*/  LDG.E R6, [R4.64] ;  /* 0x0000000604067981 */ /* 0x000ea8000c1e1900 */
[----:B-1----:R-:W2:Y:S02]  /*1f50*/  LDG.E R0, [R4.64+0x4] ;  /* 0x0000040604007981 */ /* 0x002ea4000c1e1900 */
[----:B--2---:R-:W-:-:S05]  /*1f60*/  IADD3 R0, -R6, R0, RZ ;  /* 0x0000000006007210 */ /* 0x004fca0007ffe1ff */
[----:B------:R1:W-:Y:S02]  /*1f70*/  STL [R1+0x10], R0 ;  /* 0x0000100001007387 */ /* 0x0003e40000100800 */
.L_x_1057:
[----:B------:R-:W-:-:S04]  /*1f80*/  ISETP.NE.U32.AND P2, PT, RZ, c[0x0][0x368], PT ;  /* 0x0000da00ff007a0c */ /* 0x000fc80003f45070 */
[----:B------:R-:W-:-:S13]  /*1f90*/  ISETP.NE.AND.EX P2, PT, RZ, c[0x0][0x36c], PT, P2 ;  /* 0x0000db00ff007a0c */ /* 0x000fda0003f45320 */
[----:B------:R-:W-:Y:S05]  /*1fa0*/  @!P2 BRA `(.L_x_1058) ;  /* 0x000000400000a947 */ /* 0x000fea0003800000 */
[----:B-1----:R-:W-:-:S04]  /*1fb0*/  LEA R2, P2, R74, c[0x0][0x368], 0x2 ;  /* 0x0000da004a027a11 */ /* 0x002fc800078410ff */
[----:B------:R-:W-:-:S05]  /*1fc0*/  LEA.HI.X R3, R74, c[0x0][0x36c], R75, 0x2, P2 ;  /* 0x0000db004a037a11 */ /* 0x000fca00010f144b */
[----:B------:R1:W5:Y:S01]  /*1fd0*/  LDG.E R0, [R2.64] ;  /* 0x0000000602007981 */ /* 0x000362000c1e1900 */
[----:B------:R-:W-:Y:S05]  /*1fe0*/  BRA `(.L_x_1059) ;  /* 0x0000005000007947 */ /* 0x000fea0003800000 */
.L_x_1058:
[----:B-1----:R-:W-:Y:S01]  /*1ff0*/  MOV R0, c[0x0][0x1d0] ;  /* 0x0000740000007a02 */ /* 0x002fe20000000f00 */
[----:B------:R-:W-:Y:S05]  /*2000*/  @!P0 BRA `(.L_x_1059) ;  /* 0x0000003000008947 */ /* 0x000fea0003800000 */
[----:B------:R-:W2:Y:S04]  /*2010*/  LDG.E R4, [R2.64] ;  /* 0x0000000602047981 */ /* 0x000ea8000c1e1900 */
[----:B------:R-:W2:Y:S02]  /*2020*/  LDG.E R0, [R2.64+0x4] ;  /* 0x0000040602007981 */ /* 0x000ea4000c1e1900 */
[----:B--2---:R-:W-:Y:S02]  /*2030*/  IADD3 R0, -R4, R0, RZ ;  /* 0x0000000004007210 */ /* 0x004fe40007ffe1ff */
.L_x_1059:
[----:B-1----:R-:W2:Y:S04]  /*2040*/  LDL R2, [R1+0x10] ;  /* 0x0000100001027983 */ /* 0x002ea80000100800 */
[----:B------:R-:W3:Y:S01]  /*2050*/  LDL.LU R3, [R1+0x4] ;  /* 0x0000040001037983 */ /* 0x000ee20000300800 */
[--C-:B-----5:R-:W-:Y:S01]  /*2060*/  IMAD.IADD R4, R0, 0x1, -R8.reuse ;  /* 0x0000000100047824 */ /* 0x120fe200078e0a08 */
[----:B------:R-:W-:Y:S01]  /*2070*/  BSSY B0, `(.L_x_1060) ;  /* 0x000003f000007945 */ /* 0x000fe20003800000 */
[----:B------:R-:W-:-:S02]  /*2080*/  IMAD.IADD R12, R9, 0x1, R8 ;  /* 0x00000001090c7824 */ /* 0x000fc400078e0208 */
[----:B--2---:R-:W-:Y:S02]  /*2090*/  IMAD.MOV.U32 R5, RZ, RZ, R2 ;  /* 0x000000ffff057224 */ /* 0x004fe400078e0002 */
[----:B------:R-:W-:Y:S02]  /*20a0*/  IMAD.MOV.U32 R2, RZ, RZ, c[0x0][0x2c4] ;  /* 0x0000b100ff027624 */ /* 0x000fe400078e00ff */
[----:B---3--:R-:W-:-:S03]  /*20b0*/  IMAD.SHL.U32 R16, R3, 0x80, RZ ;  /* 0x0000008003107824 */ /* 0x008fc600078e00ff */
[----:B------:R-:W-:Y:S02]  /*20c0*/  ISETP.NE.AND P3, PT, R2, 0x1, PT ;  /* 0x000000010200780c */ /* 0x000fe40003f65270 */
[----:B------:R-:W-:Y:S01]  /*20d0*/  IADD3 R2, R16, 0x7f, RZ ;  /* 0x0000007f10027810 */ /* 0x000fe20007ffe0ff */
[----:B------:R-:W-:Y:S04]  /*20e0*/  STL [R1+0x30], R16 ;  /* 0x0000301001007387 */ /* 0x000fe80000100800 */
[----:B------:R-:W-:Y:S01]  /*20f0*/  IMAD.MOV.U32 R0, RZ, RZ, R2 ;  /* 0x000000ffff007224 */ /* 0x000fe200078e0002 */
[----:B------:R1:W-:Y:S05]  /*2100*/  STL [R1+0x4], R4 ;  /* 0x0000040401007387 */ /* 0x0003ea0000100800 */
[----:B------:R-:W-:Y:S01]  /*2110*/  @P3 IMAD.HI.U32 R3, R2, c[0x0][0x2c8], RZ ;  /* 0x0000b20002033a27 */ /* 0x000fe200078e00ff */
[----:B------:R-:W-:-:S04]  /*2120*/  IADD3 R2, R4, 0x30, -R5 ;  /* 0x0000003004027810 */ /* 0x000fc80007ffe805 */
[----:B------:R-:W-:Y:S02]  /*2130*/  @P3 SHF.R.U32.HI R0, RZ, c[0x0][0x2cc], R3 ;  /* 0x0000b300ff003a19 */ /* 0x000fe40000011603 */
[----:B------:R-:W-:-:S03]  /*2140*/  IADD3 R3, R4, 0x2f, RZ ;  /* 0x0000002f04037810 */ /* 0x000fc60007ffe0ff */
[----:B------:R-:W-:Y:S02]  /*2150*/  IMAD.IADD R0, R2, 0x1, R0 ;  /* 0x0000000102007824 */ /* 0x000fe400078e0200 */
[----:B------:R-:W-:-:S04]  /*2160*/  IMAD.HI R2, R3, 0x2aaaaaab, RZ ;  /* 0x2aaaaaab03027827 */ /* 0x000fc800078e02ff */
[----:B------:R-:W-:Y:S01]  /*2170*/  IMAD.HI R0, R0, 0x2aaaaaab, RZ ;  /* 0x2aaaaaab00007827 */ /* 0x000fe200078e02ff */
[----:B-1----:R-:W-:-:S04]  /*2180*/  SHF.R.U32.HI R4, RZ, 0x1f, R2 ;  /* 0x0000001fff047819 */ /* 0x002fc80000011602 */
[----:B------:R-:W-:Y:S02]  /*2190*/  SHF.R.U32.HI R3, RZ, 0x1f, R0 ;  /* 0x0000001fff037819 */ /* 0x000fe40000011600 */
[----:B------:R-:W-:Y:S02]  /*21a0*/  LEA.HI.SX32 R4, R2, R4, 0x1d ;  /* 0x0000000402047211 */ /* 0x000fe400078feaff */
[----:B------:R-:W-:Y:S02]  /*21b0*/  LOP3.LUT R2, R10, 0xff000000, RZ, 0xc0, !PT ;  /* 0xff0000000a027812 */ /* 0x000fe400078ec0ff */
[----:B------:R-:W-:Y:S02]  /*21c0*/  LEA.HI.SX32 R0, R0, R3, 0x1d ;  /* 0x0000000300007211 */ /* 0x000fe400078feaff */
[----:B------:R-:W-:Y:S02]  /*21d0*/  LOP3.LUT R3, R10, 0xff0000, RZ, 0xc0, !PT ;  /* 0x00ff00000a037812 */ /* 0x000fe400078ec0ff */
[----:B------:R-:W-:-:S02]  /*21e0*/  SHF.R.U32.HI R2, RZ, 0x8, R2 ;  /* 0x00000008ff027819 */ /* 0x000fc40000011602 */
[----:B------:R-:W-:Y:S02]  /*21f0*/  IMNMX R6, R4, R0, PT ;  /* 0x0000000004067217 */ /* 0x000fe40003800200 */
[----:B------:R-:W-:Y:S01]  /*2200*/  LEA.HI R3, R3, R2, RZ, 0x10 ;  /* 0x0000000203037211 */ /* 0x000fe200078f80ff */
[----:B------:R-:W-:Y:S01]  /*2210*/  IMAD.MOV.U32 R2, RZ, RZ, RZ ;  /* 0x000000ffff027224 */ /* 0x000fe200078e00ff */
[----:B------:R-:W-:Y:S02]  /*2220*/  ISETP.GE.AND P2, PT, R6, 0x1, PT ;  /* 0x000000010600780c */ /* 0x000fe40003f46270 */
        /* <DEDUP_REMOVED lines=35> */
.L_x_1061:
[----:B------:R-:W-:Y:S05]  /*2460*/  BSYNC B0 ;  /* 0x0000000000007941 */ /* 0x000fea0003800000 */
.L_x_1060:
[----:B------:R-:W-:Y:S01]  /*2470*/  IMAD R248, R14, R2, RZ ;  /* 0x000000020ef87224 */ /* 0x000fe200078e02ff */
[----:B------:R-:W-:Y:S01]  /*2480*/  PRMT R0, RZ, 0x7610, R0 ;  /* 0x00007610ff007816 */ /* 0x000fe20000000000 */
[----:B------:R-:W-:Y:S01]  /*2490*/  CS2R R22, SRZ ;  /* 0x0000000000167805 */ /* 0x000fe2000001ff00 */
[----:B------:R-:W-:Y:S01]  /*24a0*/  CS2R R24, SRZ ;  /* 0x0000000000187805 */ /* 0x000fe2000001ff00 */
[----:B------:R-:W-:Y:S01]  /*24b0*/  IMAD.IADD R2, R248, 0x1, R2 ;  /* 0x00000001f8027824 */ /* 0x000fe200078e0202 */
[----:B------:R-:W-:Y:S01]  /*24c0*/  CS2R R26, SRZ ;  /* 0x00000000001a7805 */ /* 0x000fe2000001ff00 */
        /* <DEDUP_REMOVED lines=50> */
[----:B------:R-:W2:Y:S01]  /*27f0*/  LDL.64 R20, [R1+0x18] ;  /* 0x0000180001147983 */ /* 0x000ea20000100a00 */
[----:B------:R-:W-:-:S03]  /*2800*/  ISETP.NE.U32.AND P2, PT, RZ, c[0x0][0x340], PT ;  /* 0x0000d000ff007a0c */ /* 0x000fc60003f45070 */
[----:B------:R-:W3:Y:S01]  /*2810*/  LDL R19, [R1+0x14] ;  /* 0x0000140001137983 */ /* 0x000ee20000100800 */
[----:B------:R-:W-:-:S03]  /*2820*/  ISETP.NE.AND.EX P2, PT, RZ, c[0x0][0x344], PT, P2 ;  /* 0x0000d100ff007a0c */ /* 0x000fc60003f45320 */
[----:B------:R-:W4:Y:S04]  /*2830*/  LDL.LU R18, [R1+0x34] ;  /* 0x0000340001127983 */ /* 0x000f280000300800 */
[----:B------:R-:W5:Y:S04]  /*2840*/  LDL R17, [R1+0x20] ;  /* 0x0000200001117983 */ /* 0x000f680000100800 */
[----:B-1----:R-:W1:Y:S02]  /*2850*/  S2R R5, SR_TID.X ;  /* 0x0000000000057919 */ /* 0x002e640000002100 */
[----:B------:R-:W-:-:S05]  /*2860*/  @P2 IMAD.WIDE R2, R74, R13, c[0x0][0x340] ;  /* 0x0000d0004a022625 */ /* 0x000fca00078e020d */
[----:B------:R1:W4:Y:S01]  /*2870*/  @P2 LDG.E R15, [R2.64] ;  /* 0x00000006020f2981 */ /* 0x000322000c1e1900 */
[----:B------:R-:W-:-:S05]  /*2880*/  SHF.R.S32.HI R0, RZ, 0x1f, R11 ;  /* 0x0000001fff007819 */ /* 0x000fca000001140b */
[----:B------:R-:W-:-:S04]  /*2890*/  IMAD R0, R0, c[0x0][0x178], RZ ;  /* 0x00005e0000007a24 */ /* 0x000fc800078e02ff */
[----:B------:R-:W-:Y:S01]  /*28a0*/  IMAD R0, R11, c[0x0][0x17c], R0 ;  /* 0x00005f000b007a24 */ /* 0x000fe200078e0200 */
[----:B-1----:R-:W-:-:S04]  /*28b0*/  SHF.R.S32.HI R4, RZ, 0x1f, R5 ;  /* 0x0000001fff047819 */ /* 0x002fc80000011405 */
[----:B------:R-:W-:-:S04]  /*28c0*/  LEA.HI R4, R4, R5, RZ, 0x2 ;  /* 0x0000000504047211 */ /* 0x000fc800078f10ff */
[----:B------:R-:W-:Y:S01]  /*28d0*/  LOP3.LUT R4, R4, 0xfffffffc, RZ, 0xc0, !PT ;  /* 0xfffffffc04047812 */ /* 0x000fe200078ec0ff */
[----:B------:R-:W-:-:S04]  /*28e0*/  IMAD.WIDE.U32 R2, R11, c[0x0][0x178], RZ ;  /* 0x00005e000b027a25 */ /* 0x000fc800078e00ff */
[----:B------:R-:W-:Y:S01]  /*28f0*/  IMAD.IADD R4, R5, 0x1, -R4 ;  /* 0x0000000105047824 */ /* 0x000fe200078e0a04 */
[----:B------:R-:W-:-:S03]  /*2900*/  IADD3 R3, R3, R0, RZ ;  /* 0x0000000003037210 */ /* 0x000fc60007ffe0ff */
[----:B------:R-:W-:Y:S01]  /*2910*/  IMAD R4, R4, 0x20, R250 ;  /* 0x0000002004047824 */ /* 0x000fe200078e02fa */
[----:B------:R-:W-:-:S03]  /*2920*/  SEL R8, R75, RZ, !P1 ;  /* 0x000000ff4b087207 */ /* 0x000fc60004800000 */
[----:B------:R-:W-:Y:S01]  /*2930*/  IMAD.IADD R10, R16, 0x1, R4 ;  /* 0x00000001100a7824 */ /* 0x000fe200078e0204 */
[----:B------:R-:W-:Y:S01]  /*2940*/  SHF.R.S32.HI R6, RZ, 0x1f, R12 ;  /* 0x0000001fff067819 */ /* 0x000fe2000001140c */
[----:B------:R-:W-:Y:S01]  /*2950*/  IMAD.WIDE.U32 R4, R76, c[0x0][0x1b8], R2 ;  /* 0x00006e004c047a25 */ /* 0x000fe200078e0002 */
[----:B------:R-:W-:-:S03]  /*2960*/  IADD3 R2, P4, R250, R12, RZ ;  /* 0x0000000cfa027210 */ /* 0x000fc60007f9e0ff */
[----:B------:R-:W-:Y:S01]  /*2970*/  @P3 IMAD.HI.U32 R7, R10, c[0x0][0x2c8], RZ ;  /* 0x0000b2000a073a27 */ /* 0x000fe200078e00ff */
[----:B------:R-:W-:Y:S02]  /*2980*/  MOV R0, R10 ;  /* 0x0000000a00007202 */ /* 0x000fe40000000f00 */
[----:B------:R-:W-:Y:S01]  /*2990*/  SEL R3, R74, RZ, !P1 ;  /* 0x000000ff4a037207 */ /* 0x000fe20004800000 */
[----:B------:R-:W-:Y:S01]  /*29a0*/  IMAD R9, R8, c[0x0][0x1c0], RZ ;  /* 0x0000700008097a24 */ /* 0x000fe200078e02ff */
[----:B------:R-:W-:Y:S01]  /*29b0*/  @P3 SHF.R.U32.HI R0, RZ, c[0x0][0x2cc], R7 ;  /* 0x0000b300ff003a19 */ /* 0x000fe20000011607 */
[----:B------:R-:W-:Y:S01]  /*29c0*/  IMAD R5, R76, c[0x0][0x1bc], R5 ;  /* 0x00006f004c057a24 */ /* 0x000fe200078e0205 */
[----:B------:R-:W-:Y:S01]  /*29d0*/  LEA.HI.X.SX32 R8, R250, R6, 0x1, P4 ;  /* 0x00000006fa087211 */ /* 0x000fe200020f0eff */
[C---:B------:R-:W-:Y:S01]  /*29e0*/  IMAD R12, R3.reuse, c[0x0][0x1c4], R9 ;  /* 0x00007100030c7a24 */ /* 0x040fe200078e0209 */
[----:B------:R-:W-:Y:S01]  /*29f0*/  SHF.R.S32.HI R11, RZ, 0x1f, R0 ;  /* 0x0000001fff0b7819 */ /* 0x000fe20000011400 */
[----:B------:R-:W-:-:S04]  /*2a00*/  IMAD.WIDE.U32 R4, R3, c[0x0][0x1c0], R4 ;  /* 0x0000700003047a25 */ /* 0x000fc800078e0004 */
[C---:B------:R-:W-:Y:S02]  /*2a10*/  IMAD R14, R8.reuse, c[0x0][0x1e0], RZ ;  /* 0x00007800080e7a24 */ /* 0x040fe400078e02ff */
[----:B------:R-:W-:Y:S02]  /*2a20*/  IMAD R13, R8, c[0x0][0x208], RZ ;  /* 0x00008200080d7a24 */ /* 0x000fe400078e02ff */
[----:B------:R-:W-:Y:S02]  /*2a30*/  IMAD.IADD R3, R5, 0x1, R12 ;  /* 0x0000000105037824 */ /* 0x000fe400078e020c */
[C---:B------:R-:W-:Y:S02]  /*2a40*/  IMAD R12, R2.reuse, c[0x0][0x1e4], R14 ;  /* 0x00007900020c7a24 */ /* 0x040fe400078e020e */
[----:B------:R-:W-:Y:S02]  /*2a50*/  IMAD R13, R2, c[0x0][0x20c], R13 ;  /* 0x00008300020d7a24 */ /* 0x000fe400078e020d */
[----:B------:R-:W-:Y:S01]  /*2a60*/  IMAD R5, R11, c[0x0][0x1b0], RZ ;  /* 0x00006c000b057a24 */ /* 0x000fe200078e02ff */
[----:B------:R-:W-:-:S02]  /*2a70*/  IADD3 R11, -R0, RZ, RZ ;  /* 0x000000ff000b7210 */ /* 0x000fc40007ffe1ff */
[----:B------:R-:W-:Y:S01]  /*2a80*/  IADD3 R96, R203, -0x1, RZ ;  /* 0xffffffffcb607810 */ /* 0x000fe20007ffe0ff */
[----:B--2---:R-:W-:-:S04]  /*2a90*/  IMAD.WIDE.U32 R6, R2, c[0x0][0x1e0], R20 ;  /* 0x0000780002067a25 */ /* 0x004fc800078e0014 */
[----:B------:R-:W-:-:S04]  /*2aa0*/  IMAD.WIDE.U32 R8, R2, c[0x0][0x208], R20 ;  /* 0x0000820002087a25 */ /* 0x000fc800078e0014 */
[----:B------:R-:W-:Y:S02]  /*2ab0*/  IMAD.MOV.U32 R2, RZ, RZ, R4 ;  /* 0x000000ffff027224 */ /* 0x000fe400078e0004 */
[C---:B------:R-:W-:Y:S02]  /*2ac0*/  IMAD R4, R0.reuse, c[0x0][0x1b4], R5 ;  /* 0x00006d0000047a24 */ /* 0x040fe400078e0205 */
[----:B------:R-:W-:-:S04]  /*2ad0*/  IMAD.WIDE.U32 R2, R0, c[0x0][0x1b0], R2 ;  /* 0x00006c0000027a25 */ /* 0x000fc800078e0002 */
[----:B------:R-:W-:Y:S01]  /*2ae0*/  IMAD R0, R11, c[0x0][0x2c4], R10 ;  /* 0x0000b1000b007a24 */ /* 0x000fe200078e020a */
[----:B---3--:R-:W-:Y:S02]  /*2af0*/  ISETP.GE.AND P5, PT, R19, c[0x0][0x1d4], PT ;  /* 0x0000750013007a0c */ /* 0x008fe40003fa6270 */
[----:B------:R-:W-:Y:S02]  /*2b00*/  IADD3 R3, R3, R4, RZ ;  /* 0x0000000403037210 */ /* 0x000fe40007ffe0ff */
[----:B------:R-:W-:Y:S01]  /*2b10*/  SHF.R.S32.HI R10, RZ, 0x1f, R0 ;  /* 0x0000001fff0a7819 */ /* 0x000fe20000011400 */
[----:B------:R-:W-:Y:S01]  /*2b20*/  IMAD.MOV.U32 R4, RZ, RZ, R8 ;  /* 0x000000ffff047224 */ /* 0x000fe200078e0008 */
[----:B------:R-:W-:Y:S02]  /*2b30*/  IADD3 R7, R7, R12, RZ ;  /* 0x0000000c07077210 */ /* 0x000fe40007ffe0ff */
[----:B------:R-:W-:Y:S01]  /*2b40*/  SEL R8, RZ, 0xffffffff, P5 ;  /* 0xffffffffff087807 */ /* 0x000fe20002800000 */
[----:B------:R-:W-:Y:S01]  /*2b50*/  IMAD R10, R10, c[0x0][0x1a8], RZ ;  /* 0x00006a000a0a7a24 */ /* 0x000fe200078e02ff */
[----:B------:R-:W-:Y:S01]  /*2b60*/  ISETP.GE.AND P6, PT, R20, c[0x0][0x1d4], PT ;  /* 0x0000750014007a0c */ /* 0x000fe20003fc6270 */
[----:B------:R-:W-:Y:S01]  /*2b70*/  IMAD.IADD R5, R9, 0x1, R13 ;  /* 0x0000000109057824 */ /* 0x000fe200078e020d */
[----:B------:R-:W-:Y:S01]  /*2b80*/  SHF.L.U32 R11, R8, 0x1, RZ ;  /* 0x00000001080b7819 */ /* 0x000fe200000006ff */
[----:B------:R-:W-:Y:S01]  /*2b90*/  IMAD.WIDE.U32 R8, R76, c[0x0][0x1e8], R6 ;  /* 0x00007a004c087a25 */ /* 0x000fe200078e0006 */
[----:B------:R-:W-:-:S03]  /*2ba0*/  SEL R12, RZ, 0x1, P6 ;  /* 0x00000001ff0c7807 */ /* 0x000fc60003000000 */
[C---:B------:R-:W-:Y:S02]  /*2bb0*/  IMAD R10, R0.reuse, c[0x0][0x1ac], R10 ;  /* 0x00006b00000a7a24 */ /* 0x040fe400078e020a */
[----:B------:R-:W-:Y:S01]  /*2bc0*/  IMAD.WIDE.U32 R6, R0, c[0x0][0x1a8], R2 ;  /* 0x00006a0000067a25 */ /* 0x000fe200078e0002 */
[----:B------:R-:W-:-:S03]  /*2bd0*/  LOP3.LUT R13, R11, 0x2, R12, 0xe2, !PT ;  /* 0x000000020b0d7812 */ /* 0x000fc600078ee20c */
[----:B------:R-:W-:Y:S01]  /*2be0*/  IMAD.IADD R7, R7, 0x1, R10 ;  /* 0x0000000107077824 */ /* 0x000fe200078e020a */
[C---:B------:R-:W-:Y:S02]  /*2bf0*/  LEA R12, P1, R6.reuse, c[0x0][0x160], 0x1 ;  /* 0x00005800060c7a11 */ /* 0x040fe400078208ff */
[----:B----4-:R-:W-:Y:S02]  /*2c00*/  @P2 SHF.R.S32.HI R0, RZ, 0x1f, R15 ;  /* 0x0000001fff002819 */ /* 0x010fe4000001140f */
[----:B------:R-:W-:Y:S01]  /*2c10*/  LEA.HI.X R11, R6, c[0x0][0x164], R7, 0x1, P1 ;  /* 0x00005900060b7a11 */ /* 0x000fe200008f0c07 */
[----:B------:R-:W-:Y:S01]  /*2c20*/  @!P2 IMAD.MOV.U32 R0, RZ, RZ, R75 ;  /* 0x000000ffff00a224 */ /* 0x000fe200078e004b */
[----:B------:R-:W-:Y:S02]  /*2c30*/  ISETP.GE.AND P1, PT, R20, c[0x0][0x198], PT ;  /* 0x0000660014007a0c */ /* 0x000fe40003f26270 */
[----:B------:R-:W-:Y:S02]  /*2c40*/  @!P2 MOV R15, R74 ;  /* 0x0000004a000fa202 */ /* 0x000fe40000000f00 */
[----:B------:R-:W-:-:S02]  /*2c50*/  SEL R6, R0, RZ, !P0 ;  /* 0x000000ff00067207 */ /* 0x000fc40004000000 */
[----:B------:R-:W-:Y:S02]  /*2c60*/  SEL R0, R15, RZ, !P0 ;  /* 0x000000ff0f007207 */ /* 0x000fe40004000000 */
[----:B------:R-:W-:Y:S02]  /*2c70*/  ISETP.GE.AND P0, PT, R19, c[0x0][0x198], PT ;  /* 0x0000660013007a0c */ /* 0x000fe40003f06270 */
[----:B------:R-:W-:-:S04]  /*2c80*/  LOP3.LUT R18, R18, 0xfffffffd, RZ, 0xc0, !PT ;  /* 0xfffffffd12127812 */ /* 0x000fc800078ec0ff */
[----:B------:R-:W-:-:S04]  /*2c90*/  @P1 LOP3.LUT R18, R18, 0x2, RZ, 0xfc, !PT ;  /* 0x0000000212121812 */ /* 0x000fc800078efcff */
[----:B------:R-:W-:-:S04]  /*2ca0*/  LOP3.LUT R18, R18, 0xfffffffe, RZ, 0xc0, !PT ;  /* 0xfffffffe12127812 */ /* 0x000fc800078ec0ff */
[----:B------:R-:W-:-:S05]  /*2cb0*/  @P0 LOP3.LUT R18, R18, 0x1, RZ, 0xfc, !PT ;  /* 0x0000000112120812 */ /* 0x000fca00078efcff */
[----:B------:R1:W-:Y:S01]  /*2cc0*/  STL [R1+0x34], R18 ;  /* 0x0000341201007387 */ /* 0x0003e20000100800 */
[C---:B------:R-:W-:Y:S01]  /*2cd0*/  IMAD.WIDE.U32 R2, R76.reuse, c[0x0][0x210], R4 ;  /* 0x000084004c027a25 */ /* 0x040fe200078e0004 */
[----:B------:R-:W-:Y:S02]  /*2ce0*/  MOV R4, R8 ;  /* 0x0000000800047202 */ /* 0x000fe40000000f00 */
[----:B-----5:R-:W-:Y:S01]  /*2cf0*/  ISETP.GE.AND P4, PT, R17, c[0x0][0x1d4], PT ;  /* 0x0000750011007a0c */ /* 0x020fe20003f86270 */
[----:B------:R-:W-:Y:S02]  /*2d00*/  IMAD R5, R76, c[0x0][0x1ec], R9 ;  /* 0x00007b004c057a24 */ /* 0x000fe400078e0209 */
[----:B------:R-:W-:Y:S02]  /*2d10*/  IMAD R8, R6, c[0x0][0x1f0], RZ ;  /* 0x00007c0006087a24 */ /* 0x000fe400078e02ff */
[----:B------:R-:W-:Y:S02]  /*2d20*/  IMAD R3, R76, c[0x0][0x214], R3 ;  /* 0x000085004c037a24 */ /* 0x000fe400078e0203 */
[----:B------:R-:W-:Y:S01]  /*2d30*/  IMAD R7, R6, c[0x0][0x218], RZ ;  /* 0x0000860006077a24 */ /* 0x000fe200078e02ff */
[----:B------:R-:W-:Y:S01]  /*2d40*/  SEL R6, RZ, 0x4, P4 ;  /* 0x00000004ff067807 */ /* 0x000fe20002000000 */
[----:B------:R-:W-:-:S02]  /*2d50*/  IMAD R8, R0, c[0x0][0x1f4], R8 ;  /* 0x00007d0000087a24 */ /* 0x000fc400078e0208 */
[----:B------:R-:W-:-:S04]  /*2d60*/  IMAD.WIDE.U32 R242, R0, c[0x0][0x1f0], R4 ;  /* 0x00007c0000f27a25 */ /* 0x000fc800078e0004 */
[C---:B------:R-:W-:Y:S02]  /*2d70*/  IMAD R7, R0.reuse, c[0x0][0x21c], R7 ;  /* 0x0000870000077a24 */ /* 0x040fe400078e0207 */
[----:B------:R-:W-:Y:S01]  /*2d80*/  IMAD.WIDE.U32 R238, R0, c[0x0][0x218], R2 ;  /* 0x0000860000ee7a25 */ /* 0x000fe200078e0002 */
[----:B------:R-:W-:Y:S02]  /*2d90*/  ISETP.GE.AND P2, PT, R17, c[0x0][0x198], PT ;  /* 0x0000660011007a0c */ /* 0x000fe40003f46270 */
[----:B------:R-:W-:Y:S01]  /*2da0*/  LOP3.LUT R14, R13, R6, RZ, 0xfc, !PT ;  /* 0x000000060d0e7212 */ /* 0x000fe200078efcff */
[----:B------:R-:W-:Y:S01]  /*2db0*/  IMAD.IADD R9, R250, 0x1, R16 ;  /* 0x00000001fa097824 */ /* 0x000fe200078e0210 */
[----:B------:R-:W-:Y:S01]  /*2dc0*/  IADD3 R241, R243, R8, RZ ;  /* 0x00000008f3f17210 */ /* 0x000fe20007ffe0ff */
[----:B------:R-:W-:Y:S01]  /*2dd0*/  IMAD.IADD R240, R239, 0x1, R7 ;  /* 0x00000001eff07824 */ /* 0x000fe200078e0207 */
[----:B------:R-:W-:Y:S05]  /*2de0*/  BRA.DIV ~URZ, `(.L_x_1063) ;  /* 0x0000f7927f007947 */ /* 0x000fea000b800000 */
[----:B-1----:R1:W2:Y:S02]  /*2df0*/  SHFL.IDX PT, R8, R11, RZ, 0x1c1f ;  /* 0x001c1fff0b087589 */ /* 0x0022a400000e0000 */
.L_x_1161:
[----:B------:R-:W-:Y:S05]  /*2e00*/  BRA.DIV ~URZ, `(.L_x_1064) ;  /* 0x0000f7e27f007947 */ /* 0x000fea000b800000 */
[----:B------:R3:W4:Y:S02]  /*2e10*/  SHFL.IDX PT, R0, R12, RZ, 0x1c1f ;  /* 0x001c1fff0c007589 */ /* 0x00072400000e0000 */
.L_x_1162:
[----:B------:R-:W5:Y:S01]  /*2e20*/  LDL R2, [R1+0x10] ;  /* 0x0000100001027983 */ /* 0x000f620000100800 */
[----:B------:R-:W-:Y:S01]  /*2e30*/  BSSY B0, `(.L_x_1065) ;  /* 0x000001a000007945 */ /* 0x000fe20003800000 */
[----:B-----5:R-:W-:-:S05]  /*2e40*/  IMAD R10, R2, c[0x0][0x2c4], RZ ;  /* 0x0000b100020a7a24 */ /* 0x020fca00078e02ff */
[----:B------:R-:W-:-:S13]  /*2e50*/  ISETP.GE.AND P0, PT, R9, R10, PT ;  /* 0x0000000a0900720c */ /* 0x000fda0003f06270 */
[----:B------:R-:W-:Y:S05]  /*2e60*/  @P0 BRA `(.L_x_1066) ;  /* 0x0000016000000947 */ /* 0x000fea0003800000 */
[----:B------:R-:W5:Y:S04]  /*2e70*/  LDL.64 R4, [R1+0x18] ;  /* 0x0000180001047983 */ /* 0x000f680000100a00 */
[----:B---3--:R-:W3:Y:S04]  /*2e80*/  LDL R2, [R1+0x14] ;  /* 0x0000140001027983 */ /* 0x008ee80000100800 */
[----:B----4-:R-:W4:Y:S04]  /*2e90*/  LDL R3, [R1+0x7c] ;  /* 0x00007c0001037983 */ /* 0x010f280000100800 */
[----:B--2---:R-:W2:Y:S04]  /*2ea0*/  LDL R16, [R1+0x20] ;  /* 0x0000200001107983 */ /* 0x004ea80000100800 */
[----:B------:R-:W2:Y:S04]  /*2eb0*/  LDL R17, [R1+0x78] ;  /* 0x0000780001117983 */ /* 0x000ea80000100800 */
[----:B------:R-:W2:Y:S04]  /*2ec0*/  LDL R15, [R1+0x34] ;  /* 0x00003400010f7983 */ /* 0x000ea80000100800 */
[----:B------:R-:W2:Y:S01]  /*2ed0*/  LDL R13, [R1+0x84] ;  /* 0x00008400010d7983 */ /* 0x000ea20000100800 */
[----:B-----5:R-:W-:-:S04]  /*2ee0*/  LEA R6, P0, R4, R0, 0x1 ;  /* 0x0000000004067211 */ /* 0x020fc800078008ff */
[----:B------:R-:W-:Y:S02]  /*2ef0*/  LEA.HI.X R7, R4, R8, R5, 0x1, P0 ;  /* 0x0000000804077211 */ /* 0x000fe400000f0c05 */
[----:B---3--:R-:W-:-:S04]  /*2f00*/  LEA R4, P0, R2, R0, 0x1 ;  /* 0x0000000002047211 */ /* 0x008fc800078008ff */
[----:B----4-:R-:W-:Y:S02]  /*2f10*/  LEA.HI.X R5, R2, R8, R3, 0x1, P0 ;  /* 0x0000000802057211 */ /* 0x010fe400000f0c03 */
[----:B--2---:R-:W-:-:S04]  /*2f20*/  LEA R2, P0, R16, R0, 0x1 ;  /* 0x0000000010027211 */ /* 0x004fc800078008ff */
[----:B------:R-:W-:Y:S02]  /*2f30*/  LEA.HI.X R3, R16, R8, R17, 0x1, P0 ;  /* 0x0000000810037211 */ /* 0x000fe400000f0c11 */
[C---:B------:R-:W-:Y:S02]  /*2f40*/  LOP3.LUT P0, RZ, R15.reuse, 0x2, RZ, 0xc0, !PT ;  /* 0x000000020fff7812 */ /* 0x040fe4000780c0ff */
[----:B------:R-:W-:Y:S01]  /*2f50*/  LOP3.LUT P1, RZ, R15, 0x1, RZ, 0xc0, !PT ;  /* 0x000000010fff7812 */ /* 0x000fe2000782c0ff */
[----:B------:R-:W-:-:S10]  /*2f60*/  IMAD.SHL.U32 R0, R13, 0x2, RZ ;  /* 0x000000020d007824 */ /* 0x000fd400078e00ff */
[----:B------:R-:W-:Y:S01]  /*2f70*/  @!PT LDS RZ, [RZ] ;  /* 0x00000000fffff984 */ /* 0x000fe20000000800 */
[----:B------:R-:W-:Y:S01]  /*2f80*/  @!PT LDS RZ, [RZ] ;  /* 0x00000000fffff984 */ /* 0x000fe20000000800 */
[----:B------:R-:W-:Y:S01]  /*2f90*/  @!PT LDS RZ, [RZ] ;  /* 0x00000000fffff984 */ /* 0x000fe20000000800 */
[----:B------:R2:W-:Y:S04]  /*2fa0*/  LDGSTS.E.BYPASS.LTC128B.128 [R0+0x6080], [R6.64], !P0 ;  /* 0x0608000006007fae */ /* 0x0005e8000c101d46 */
[----:B------:R2:W-:Y:S04]  /*2fb0*/  LDGSTS.E.BYPASS.LTC128B.128 [R0+0x8080], [R4.64], !P1 ;  /* 0x0808000004007fae */ /* 0x0005e8000c901d46 */
[----:B------:R2:W-:Y:S02]  /*2fc0*/  LDGSTS.E.BYPASS.LTC128B.128 [R0+0xa080], [R2.64], !P2 ;  /* 0x0a08000002007fae */ /* 0x0005e4000d101d46 */
.L_x_1066:
[----:B------:R-:W-:Y:S05]  /*2fd0*/  BSYNC B0 ;  /* 0x0000000000007941 */ /* 0x000fea0003800000 */
.L_x_1065:
[----:B------:R-:W-:Y:S05]  /*2fe0*/  BRA.DIV ~URZ, `(.L_x_1067) ;  /* 0x0000f6627f007947 */ /* 0x000fea000b800000 */
[----:B--2---:R2:W1:Y:S04]  /*2ff0*/  SHFL.IDX PT, R8, R11, 0x1, 0x1c1f ;  /* 0x003c1f000b087f89 */ /* 0x00446800000e0000 */
[----:B----4-:R2:W4:Y:S02]  /*3000*/  SHFL.IDX PT, R0, R12, 0x1, 0x1c1f ;  /* 0x003c1f000c007f89 */ /* 0x01052400000e0000 */
.L_x_1163:
        /* <DEDUP_REMOVED lines=9> */
[----:B------:R-:W4:Y:S04]  /*30a0*/  LDL R15, [R1+0x34] ;  /* 0x00003400010f7983 */ /* 0x000f280000100800 */
[----:B------:R-:W4:Y:S01]  /*30b0*/  LDL R13, [R1+0x84] ;  /* 0x00008400010d7983 */ /* 0x000f220000100800 */
[----:B-----5:R-:W-:-:S04]  /*30c0*/  LEA R6, P0, R4, R0, 0x1 ;  /* 0x0000000004067211 */ /* 0x020fc800078008ff */
[----:B-1----:R-:W-:Y:S02]  /*30d0*/  LEA.HI.X R7, R4, R8, R5, 0x1, P0 ;  /* 0x0000000804077211 */ /* 0x002fe400000f0c05 */
[----:B--2---:R-:W-:-:S04]  /*30e0*/  LEA R4, P0, R3, R0, 0x1 ;  /* 0x0000000003047211 */ /* 0x004fc800078008ff */
[----:B---3--:R-:W-:Y:S02]  /*30f0*/  LEA.HI.X R5, R3, R8, R18, 0x1, P0 ;  /* 0x0000000803057211 */ /* 0x008fe400000f0c12 */
[----:B----4-:R-:W-:-:S04]  /*3100*/  LEA R2, P0, R16, R0, 0x1 ;  /* 0x0000000010027211 */ /* 0x010fc800078008ff */
        /* <DEDUP_REMOVED lines=10> */
.L_x_1069:
[----:B------:R-:W-:Y:S05]  /*31b0*/  BSYNC B0 ;  /* 0x0000000000007941 */ /* 0x000fea0003800000 */
.L_x_1068:
[----:B------:R-:W-:Y:S05]  /*31c0*/  BRA.DIV ~URZ, `(.L_x_1070) ;  /* 0x0000f5427f007947 */ /* 0x000fea000b800000 */
[----:B-1----:R1:W2:Y:S02]  /*31d0*/  SHFL.IDX PT, R8, R11, 0x2, 0x1c1f ;  /* 0x005c1f000b087f89 */ /* 0x0022a400000e0000 */
.L_x_1164:
[----:B------:R-:W-:Y:S05]  /*31e0*/  BRA.DIV ~URZ, `(.L_x_1071) ;  /* 0x0000f5927f007947 */ /* 0x000fea000b800000 */
[----:B----4-:R4:W1:Y:S02]  /*31f0*/  SHFL.IDX PT, R0, R12, 0x2, 0x1c1f ;  /* 0x005c1f000c007f89 */ /* 0x01086400000e0000 */
.L_x_1165:
        /* <DEDUP_REMOVED lines=11> */
[----:B-1---5:R-:W-:-:S04]  /*32b0*/  LEA R6, P0, R4, R0, 0x1 ;  /* 0x0000000004067211 */ /* 0x022fc800078008ff */
        /* <DEDUP_REMOVED lines=14> */
.L_x_1073:
[----:B------:R-:W-:Y:S05]  /*33a0*/  BSYNC B0 ;  /* 0x0000000000007941 */ /* 0x000fea0003800000 */
.L_x_1072:
[----:B------:R-:W-:Y:S05]  /*33b0*/  BRA.DIV ~URZ, `(.L_x_1074) ;  /* 0x0000f4227f007947 */ /* 0x000fea000b800000 */
[----:B-1----:R1:W3:Y:S04]  /*33c0*/  SHFL.IDX PT, R6, R11, 0x3, 0x1c1f ;  /* 0x007c1f000b067f89 */ /* 0x0022e800000e0000 */
[----:B------:R1:W4:Y:S02]  /*33d0*/  SHFL.IDX PT, R0, R12, 0x3, 0x1c1f ;  /* 0x007c1f000c007f89 */ /* 0x00032400000e0000 */
.L_x_1166:
[----:B------:R-:W5:Y:S04]  /*33e0*/  LDL.64 R16, [R1+0x18] ;  /* 0x0000180001107983 */ /* 0x000f680000100a00 */
[----:B----4-:R-:W4:Y:S04]  /*33f0*/  LDL R13, [R1+0x14] ;  /* 0x00001400010d7983 */ /* 0x010f280000100800 */
[----:B---3--:R-:W3:Y:S04]  /*3400*/  LDL R15, [R1+0x7c] ;  /* 0x00007c00010f7983 */ /* 0x008ee80000100800 */
[----:B--2---:R-:W2:Y:S04]  /*3410*/  LDL R8, [R1+0x34] ;  /* 0x0000340001087983 */ /* 0x004ea80000100800 */
[----:B------:R-:W2:Y:S04]  /*3420*/  LDL R7, [R1+0x84] ;  /* 0x0000840001077983 */ /* 0x000ea80000100800 */
[----:B------:R-:W2:Y:S04]  /*3430*/  LDL R249, [R1+0x4] ;  /* 0x0000040001f97983 */ /* 0x000ea80000100800 */
[----:B-1----:R-:W2:Y:S04]  /*3440*/  LDL R11, [R1+0x20] ;  /* 0x00002000010b7983 */ /* 0x002ea80000100800 */
[----:B------:R-:W2:Y:S01]  /*3450*/  LDL R12, [R1+0x78] ;  /* 0x00007800010c7983 */ /* 0x000ea20000100800 */
[----:B------:R-:W-:-:S04]  /*3460*/  IADD3 R2, R9, 0x60, RZ ;  /* 0x0000006009027810 */ /* 0x000fc80007ffe0ff */
[----:B------:R-:W-:Y:S02]  /*3470*/  ISETP.GE.AND P1, PT, R2, R10, PT ;  /* 0x0000000a0200720c */ /* 0x000fe40003f26270 */
[----:B------:R-:W-:Y:S02]  /*3480*/  MOV R9, 0x30 ;  /* 0x0000003000097802 */ /* 0x000fe40000000f00 */
[----:B------:R-:W-:-:S03]  /*3490*/  P2R R24, PR, RZ, 0x8 ;  /* 0x00000008ff187803 */ /* 0x000fc60000000000 */
[----:B------:R-:W-:Y:S01]  /*34a0*/  IMAD R9, R203, -0x30, R9 ;  /* 0xffffffd0cb097824 */ /* 0x000fe200078e0209 */
[----:B------:R-:W-:Y:S02]  /*34b0*/  MOV R98, R242 ;  /* 0x000000f200627202 */ /* 0x000fe40000000f00 */
[----:B------:R-:W-:Y:S02]  /*34c0*/  MOV R99, R241 ;  /* 0x000000f100637202 */ /* 0x000fe40000000f00 */
[----:B------:R-:W-:Y:S02]  /*34d0*/  MOV R10, 0x20 ;  /* 0x00000020000a7802 */ /* 0x000fe40000000f00 */
[----:B-----5:R-:W-:-:S04]  /*34e0*/  @!P1 LEA R4, P0, R16, R0, 0x1 ;  /* 0x0000000010049211 */ /* 0x020fc800078008ff */
[----:B------:R-:W-:Y:S02]  /*34f0*/  @!P1 LEA.HI.X R5, R16, R6, R17, 0x1, P0 ;  /* 0x0000000610059211 */ /* 0x000fe400000f0c11 */
[----:B----4-:R-:W-:-:S04]  /*3500*/  @!P1 LEA R2, P0, R13, R0, 0x1 ;  /* 0x000000000d029211 */ /* 0x010fc800078008ff */
[----:B---3--:R-:W-:Y:S02]  /*3510*/  @!P1 LEA.HI.X R3, R13, R6, R15, 0x1, P0 ;  /* 0x000000060d039211 */ /* 0x008fe400000f0c0f */
[C---:B--2---:R-:W-:Y:S02]  /*3520*/  LOP3.LUT P0, RZ, R8.reuse, 0x2, RZ, 0xc0, !PT ;  /* 0x0000000208ff7812 */ /* 0x044fe4000780c0ff */
[----:B------:R-:W-:Y:S02]  /*3530*/  LOP3.LUT P3, RZ, R8, 0x1, RZ, 0xc0, !PT ;  /* 0x0000000108ff7812 */ /* 0x000fe4000786c0ff */
[----:B------:R-:W-:Y:S02]  /*3540*/  SHF.L.U32 R198, R7, 0x1, RZ ;  /* 0x0000000107c67819 */ /* 0x000fe400000006ff */
[----:B------:R-:W-:Y:S02]  /*3550*/  SHF.R.S32.HI R8, RZ, 0x1f, R96 ;  /* 0x0000001fff087819 */ /* 0x000fe40000011460 */
[----:B------:R-:W-:-:S05]  /*3560*/  IADD3 R97, R249, R9, RZ ;  /* 0x00000009f9617210 */ /* 0x000fca0007ffe0ff */
[----:B------:R-:W-:Y:S01]  /*3570*/  @!PT LDS RZ, [RZ] ;  /* 0x00000000fffff984 */ /* 0x000fe20000000800 */
[----:B------:R-:W-:Y:S01]  /*3580*/  @!PT LDS RZ, [RZ] ;  /* 0x00000000fffff984 */ /* 0x000fe20000000800 */
[----:B------:R-:W-:Y:S01]  /*3590*/  @!PT LDS RZ, [RZ] ;  /* 0x00000000fffff984 */ /* 0x000fe20000000800 */
[----:B------:R1:W-:Y:S01]  /*35a0*/  @!P1 LDGSTS.E.BYPASS.LTC128B.128 [R198+0x7880], [R4.64], !P0 ;  /* 0x0788000004c69fae */ /* 0x0003e2000c101d46 */
[----:B------:R-:W-:-:S03]  /*35b0*/  IMAD R7, R8, c[0x0][0x1e0], RZ ;  /* 0x0000780008077a24 */ /* 0x000fc600078e02ff */
[----:B------:R2:W-:Y:S01]  /*35c0*/  @!P1 LDGSTS.E.BYPASS.LTC128B.128 [R198+0x9880], [R2.64], !P3 ;  /* 0x0988000002c69fae */ /* 0x0005e2000d901d46 */
[----:B------:R-:W-:Y:S01]  /*35d0*/  IMAD R7, R96, c[0x0][0x1e4], R7 ;  /* 0x0000790060077a24 */ /* 0x000fe200078e0207 */
[----:B-1----:R-:W-:Y:S02]  /*35e0*/  @!P1 LEA R4, P0, R11, R0, 0x1 ;  /* 0x000000000b049211 */ /* 0x002fe400078008ff */
[----:B------:R-:W-:Y:S02]  /*35f0*/  IMNMX R0, R97, 0x30, PT ;  /* 0x0000003061007817 */ /* 0x000fe40003800200 */
[----:B------:R-:W-:Y:S02]  /*3600*/  @!P1 LEA.HI.X R5, R11, R6, R12, 0x1, P0 ;  /* 0x000000060b059211 */ /* 0x000fe400000f0c0c */
[----:B------:R-:W-:Y:S01]  /*3610*/  IADD3 R0, -R250, R0, RZ ;  /* 0x00000000fa007210 */ /* 0x000fe20007ffe1ff */
[----:B--2---:R-:W-:Y:S02]  /*3620*/  IMAD.WIDE.U32 R2, R96, c[0x0][0x1e0], RZ ;  /* 0x0000780060027a25 */ /* 0x004fe400078e00ff */
[----:B------:R1:W-:Y:S01]  /*3630*/  @!P1 LDGSTS.E.BYPASS.LTC128B.128 [R198+0xb880], [R4.64], !P2 ;  /* 0x0b88000004c69fae */ /* 0x0003e2000d101d46 */
[----:B------:R-:W-:-:S02]  /*3640*/  ISETP.GE.AND P0, PT, R0, 0x1, PT ;  /* 0x000000010000780c */ /* 0x000fc40003f06270 */
[----:B------:R-:W-:Y:S01]  /*3650*/  IADD3 R7, R3, R7, RZ ;  /* 0x0000000703077210 */ /* 0x000fe20007ffe0ff */
[----:B------:R-:W0:Y:S01]  /*3660*/  LDGDEPBAR ;  /* 0x00000000000079af */ /* 0x000e220000000000 */
[----:B------:R-:W-:Y:S03]  /*3670*/  WARPSYNC 0xffffffff ;  /* 0xffffffff00007948 */ /* 0x000fe60003800000 */
[----:B------:R-:W-:Y:S01]  /*3680*/  BAR.SYNC.DEFER_BLOCKING 0x0 ;  /* 0x0000000000007b1d */ /* 0x000fe20000010000 */
[----:B------:R-:W-:Y:S01]  /*3690*/  ISETP.GE.AND P1, PT, R0, 0x21, PT ;  /* 0x000000210000780c */ /* 0x000fe20003f26270 */
[----:B------:R-:W-:-:S04]  /*36a0*/  IMAD.WIDE.U32 R2, R2, 0x30, R98 ;  /* 0x0000003002027825 */ /* 0x000fc800078e0062 */
[----:B------:R-:W-:Y:S02]  /*36b0*/  IMAD R0, R7, 0x30, RZ ;  /* 0x0000003007007824 */ /* 0x000fe400078e02ff */
[----:B------:R-:W-:-:S03]  /*36c0*/  IMAD.WIDE.U32 R6, R10, c[0x0][0x1e0], RZ ;  /* 0x000078000a067a25 */ /* 0x000fc600078e00ff */
[----:B------:R-:W-:Y:S01]  /*36d0*/  IADD3 R0, R3, R0, RZ ;  /* 0x0000000003007210 */ /* 0x000fe20007ffe0ff */
[----:B------:R-:W-:Y:S01]  /*36e0*/  IMAD R10, R10, c[0x0][0x1e4], RZ ;  /* 0x000079000a0a7a24 */ /* 0x000fe200078e02ff */
[----:B-1----:R-:W-:-:S04]  /*36f0*/  @P0 LEA R4, P2, R2, c[0x0][0x1c8], 0x1 ;  /* 0x0000720002040a11 */ /* 0x002fc800078408ff */
[C---:B------:R-:W-:Y:S02]  /*3700*/  @P0 LEA.HI.X R5, R2.reuse, c[0x0][0x1cc], R0, 0x1, P2 ;  /* 0x0000730002050a11 */ /* 0x040fe400010f0c00 */
[----:B------:R-:W-:Y:S01]  /*3710*/  @P1 IADD3 R3, P2, R2, R6, RZ ;  /* 0x0000000602031210 */ /* 0x000fe20007f5e0ff */
[----:B------:R-:W1:Y:S03]  /*3720*/  S2R R11, SR_TID.X ;  /* 0x00000000000b7919 */ /* 0x000e660000002100 */
[----:B------:R-:W-:Y:S01]  /*3730*/  @P1 IADD3.X R0, R0, R7, R10, P2, !PT ;  /* 0x0000000700001210 */ /* 0x000fe200017fe40a */
[----:B------:R-:W-:Y:S01]  /*3740*/  @!PT LDS RZ, [RZ] ;  /* 0x00000000fffff984 */ /* 0x000fe20000000800 */
[----:B------:R-:W-:Y:S01]  /*3750*/  @!PT LDS RZ, [RZ] ;  /* 0x00000000fffff984 */ /* 0x000fe20000000800 */
[----:B------:R-:W-:Y:S01]  /*3760*/  @!PT LDS RZ, [RZ] ;  /* 0x00000000fffff984 */ /* 0x000fe20000000800 */
[----:B------:R2:W-:Y:S01]  /*3770*/  @P0 LDGSTS.E.BYPASS.LTC128B.128 [R198+0x3c80], [R4.64], !P6 ;  /* 0x03c8000004c60fae */ /* 0x0005e2000f101d46 */
[----:B------:R-:W-:-:S03]  /*3780*/  @P1 LEA R2, P2, R3, c[0x0][0x1c8], 0x1 ;  /* 0x0000720003021a11 */ /* 0x000fc600078408ff */
[----:B------:R2:W-:Y:S01]  /*3790*/  @P0 LDGSTS.E.BYPASS.LTC128B.128 [R198+0x4880], [R4.64+0x40], !P5 ;  /* 0x0488004004c60fae */ /* 0x0005e2000e901d46 */
[----:B------:R-:W-:-:S03]  /*37a0*/  @P1 LEA.HI.X R3, R3, c[0x0][0x1cc], R0, 0x1, P2 ;  /* 0x0000730003031a11 */ /* 0x000fc600010f0c00 */
[----:B------:R2:W-:Y:S04]  /*37b0*/  @P0 LDGSTS.E.BYPASS.LTC128B.128 [R198+0x5480], [R4.64+0x80], !P4 ;  /* 0x0548008004c60fae */ /* 0x0005e8000e101d46 */
[----:B------:R3:W-:Y:S04]  /*37c0*/  @P1 LDGSTS.E.BYPASS.LTC128B.128 [R198+0x4480], [R2.64], !P6 ;  /* 0x0448000002c61fae */ /* 0x0007e8000f101d46 */
[----:B------:R3:W-:Y:S04]  /*37d0*/  @P1 LDGSTS.E.BYPASS.LTC128B.128 [R198+0x5080], [R2.64+0x40], !P5 ;  /* 0x0508004002c61fae */ /* 0x0007e8000e901d46 */
[----:B------:R3:W-:Y:S04]  /*37e0*/  @P1 LDGSTS.E.BYPASS.LTC128B.128 [R198+0x5c80], [R2.64+0x80], !P4 ;  /* 0x05c8008002c61fae */ /* 0x0007e8000e101d46 */
[----:B------:R-:W0:Y:S01]  /*37f0*/  LDGDEPBAR ;  /* 0x00000000000079af */ /* 0x000e220000000000 */
[----:B------:R-:W-:-:S02]  /*3800*/  IMAD R8, R8, c[0x0][0x208], RZ ;  /* 0x0000820008087a24 */ /* 0x000fc400078e02ff */
[----:B------:R-:W-:Y:S01]  /*3810*/  IMAD.WIDE.U32 R6, R96, c[0x0][0x208], RZ ;  /* 0x0000820060067a25 */ /* 0x000fe200078e00ff */
[----:B-1----:R-:W-:-:S03]  /*3820*/  ISETP.GT.AND P0, PT, R11, 0x3f, PT ;  /* 0x0000003f0b00780c */ /* 0x002fc60003f04270 */
[----:B------:R-:W-:-:S05]  /*3830*/  IMAD R0, R96, c[0x0][0x20c], R8 ;  /* 0x0000830060007a24 */ /* 0x000fca00078e0208 */
[----:B------:R-:W-:-:S05]  /*3840*/  IADD3 R0, R7, R0, RZ ;  /* 0x0000000007007210 */ /* 0x000fca0007ffe0ff */
[----:B------:R-:W-:Y:S01]  /*3850*/  IMAD R0, R0, 0x30, RZ ;  /* 0x0000003000007824 */ /* 0x000fe200078e02ff */
[----:B---3--:R-:W-:Y:S01]  /*3860*/  MOV R2, R238 ;  /* 0x000000ee00027202 */ /* 0x008fe20000000f00 */
[----:B------:R-:W-:-:S04]  /*3870*/  DEPBAR.LE SB0, 0x1 ;  /* 0x000080400000791a */ /* 0x000fc80000000000 */
[----:B------:R-:W-:Y:S01]  /*3880*/  MOV R3, R240 ;  /* 0x000000f000037202 */ /* 0x000fe20000000f00 */
[----:B------:R-:W-:-:S04]  /*3890*/  DEPBAR.LE SB0, 0x0 ;  /* 0x000080000000791a */ /* 0x000fc80000000000 */
[----:B------:R-:W-:Y:S01]  /*38a0*/  BAR.SYNC.DEFER_BLOCKING 0x0 ;  /* 0x0000000000007b1d */ /* 0x000fe20000010000 */
[----:B--2---:R-:W-:-:S05]  /*38b0*/  IMAD.WIDE.U32 R4, R6, 0x30, R2 ;  /* 0x0000003006047825 */ /* 0x004fca00078e0002 */
[C---:B------:R-:W-:Y:S02]  /*38c0*/  LEA R2, P1, R4.reuse, c[0x0][0x1f8], 0x1 ;  /* 0x00007e0004027a11 */ /* 0x040fe400078208ff */
[----:B------:R-:W-:Y:S02]  /*38d0*/  IADD3 R0, R5, R0, RZ ;  /* 0x0000000005007210 */ /* 0x000fe40007ffe0ff */
[----:B------:R-:W-:Y:S02]  /*38e0*/  @!P0 MOV R5, c[0x0][0x208] ;  /* 0x0000820000058a02 */ /* 0x000fe40000000f00 */
[----:B------:R-:W-:Y:S02]  /*38f0*/  LEA.HI.X R3, R4, c[0x0][0x1fc], R0, 0x1, P1 ;  /* 0x00007f0004037a11 */ /* 0x000fe400008f0c00 */
[----:B------:R-:W-:Y:S02]  /*3900*/  @!P0 MOV R4, c[0x0][0x20c] ;  /* 0x0000830000048a02 */ /* 0x000fe40000000f00 */
[----:B------:R-:W-:-:S02]  /*3910*/  @!P0 LEA R12, P1, R5, R2, 0x6 ;  /* 0x00000002050c8211 */ /* 0x000fc400078230ff */
[----:B------:R-:W-:Y:S02]  /*3920*/  LOP3.LUT P3, RZ, R14, 0x1, RZ, 0xc0, !PT ;  /* 0x000000010eff7812 */ /* 0x000fe4000786c0ff */
[----:B------:R-:W-:Y:S02]  /*3930*/  IADD3 R0, R9, R249, -R250 ;  /* 0x000000f909007210 */ /* 0x000fe40007ffe8fa */
[----:B------:R-:W-:Y:S02]  /*3940*/  @!P0 LEA.HI.X R13, R5, R3, R4, 0x6, P1 ;  /* 0x00000003050d8211 */ /* 0x000fe400008f3404 */
[----:B------:R-:W-:Y:S01]  /*3950*/  ISETP.LT.OR P1, PT, R0, 0x1, !P3 ;  /* 0x000000010000780c */ /* 0x000fe20005f21670 */
[----:B------:R-:W-:Y:S01]  /*3960*/  LDSM.16.M88.4 R8, [R187] ;  /* 0x00000000bb08783b */ /* 0x000fe20000000200 */
[----:B------:R-:W-:-:S03]  /*3970*/  LOP3.LUT P2, RZ, R14, 0x2, RZ, 0xc0, !PT ;  /* 0x000000020eff7812 */ /* 0x000fc6000784c0ff */
[----:B------:R-:W1:Y:S04]  /*3980*/  LDSM.16.M88.4 R16, [R184] ;  /* 0x00000000b810783b */ /* 0x000e680000000200 */
[----:B------:R-:W2:Y:S04]  /*3990*/  LDSM.16.M88.4 R4, [R187+0x1000] ;  /* 0x00100000bb04783b */ /* 0x000ea80000000200 */
[----:B------:R-:W3:Y:S04]  /*39a0*/  LDSM.16.M88.4 R20, [R184+0x400] ;  /* 0x00040000b814783b */ /* 0x000ee80000000200 */
[----:B------:R-:W4:Y:S04]  /*39b0*/  LDSM.16.M88.4 R44, [R184+0x800] ;  /* 0x00080000b82c783b */ /* 0x000f280000000200 */
[----:B------:R-:W-:Y:S04]  /*39c0*/  LDSM.16.M88.4 R40, [R188] ;  /* 0x00000000bc28783b */ /* 0x000fe80000000200 */
[----:B------:R-:W-:Y:S04]  /*39d0*/  LDSM.16.M88.4 R32, [R188+0x1000] ;  /* 0x00100000bc20783b */ /* 0x000fe80000000200 */
[----:B------:R-:W5:Y:S04]  /*39e0*/  LDSM.16.M88.4 R48, [R189] ;  /* 0x00000000bd30783b */ /* 0x000f680000000200 */
[----:B------:R-:W-:Y:S04]  /*39f0*/  LDSM.16.M88.4 R88, [R197] ;  /* 0x00000000c558783b */ /* 0x000fe80000000200 */
[----:B------:R-:W-:Y:S04]  /*3a00*/  LDSM.16.M88.4 R92, [R196] ;  /* 0x00000000c45c783b */ /* 0x000fe80000000200 */
[----:B------:R-:W-:Y:S01]  /*3a10*/  @!PT LDS RZ, [RZ] ;  /* 0x00000000fffff984 */ /* 0x000fe20000000800 */
[----:B------:R-:W-:Y:S01]  /*3a20*/  @!PT LDS RZ, [RZ] ;  /* 0x00000000fffff984 */ /* 0x000fe20000000800 */
[----:B------:R-:W-:Y:S01]  /*3a30*/  @!PT LDS RZ, [RZ] ;  /* 0x00000000fffff984 */ /* 0x000fe20000000800 */
[----:B------:R1:W-:Y:S01]  /*3a40*/  LDGSTS.E.BYPASS.LTC128B.128 [R198+0x1880], [R2.64], !P1 ;  /* 0x0188000002c67fae */ /* 0x0003e2000c901d46 */
[----:B------:R-:W-:-:S02]  /*3a50*/  ISETP.LT.OR P1, PT, R0, 0x1, !P2 ;  /* 0x000000010000780c */ /* 0x000fc40005721670 */
[----:B------:R-:W-:Y:S02]  /*3a60*/  P2R R15, PR, RZ, 0x40 ;  /* 0x00000040ff0f7803 */ /* 0x000fe40000000000 */
[----:B------:R-:W-:-:S09]  /*3a70*/  @!P0 ISETP.LT.OR P3, PT, R0, 0x21, !P3 ;  /* 0x000000210000880c */ /* 0x000fd20005f61670 */
[----:B------:R2:W-:Y:S01]  /*3a80*/  LDGSTS.E.BYPASS.LTC128B.128 [R198+0x2480], [R2.64+0x40], !P1 ;  /* 0x0248004002c67fae */ /* 0x0005e2000c901d46 */
[----:B------:R-:W-:-:S04]  /*3a90*/  LOP3.LUT P1, RZ, R14, 0x4, RZ, 0xc0, !PT ;  /* 0x000000040eff7812 */ /* 0x000fc8000782c0ff */
[C---:B------:R-:W-:Y:S02]  /*3aa0*/  ISETP.LT.OR P6, PT, R0.reuse, 0x1, !P1 ;  /* 0x000000010000780c */ /* 0x040fe40004fc1670 */
[C---:B------:R-:W-:Y:S02]  /*3ab0*/  @!P0 ISETP.LT.OR P2, PT, R0.reuse, 0x21, !P2 ;  /* 0x000000210000880c */ /* 0x040fe40005741670 */
[----:B------:R-:W-:-:S09]  /*3ac0*/  @!P0 ISETP.LT.OR P1, PT, R0, 0x21, !P1 ;  /* 0x000000210000880c */ /* 0x000fd20004f21670 */
[----:B------:R3:W-:Y:S04]  /*3ad0*/  LDGSTS.E.BYPASS.LTC128B.128 [R198+0x3080], [R2.64+0x80], !P6 ;  /* 0x0308008002c67fae */ /* 0x0007e8000f101d46 */
[----:B------:R4:W-:Y:S01]  /*3ae0*/  @!P0 LDGSTS.E.BYPASS.LTC128B.128 [R198+0x2080], [R12.64], !P3 ;  /* 0x020800000cc68fae */ /* 0x0009e2000d901d46 */
[----:B------:R-:W-:Y:S02]  /*3af0*/  ISETP.NE.AND P3, PT, R24, RZ, PT ;  /* 0x000000ff1800720c */ /* 0x000fe40003f65270 */
[-C--:B-1----:R-:W-:Y:S01]  /*3b00*/  HMMA.16816.F32 R24, R8, R16.reuse, RZ ;  /* 0x000000100818723c */ /* 0x082fe200000018ff */
[----:B------:R1:W-:Y:S04]  /*3b10*/  @!P0 LDGSTS.E.BYPASS.LTC128B.128 [R198+0x2c80], [R12.64+0x40], !P2 ;  /* 0x02c800400cc68fae */ /* 0x0003e8000d101d46 */
[----:B------:R1:W-:Y:S04]  /*3b20*/  @!P0 LDGSTS.E.BYPASS.LTC128B.128 [R198+0x3880], [R12.64+0x80], !P1 ;  /* 0x038800800cc68fae */ /* 0x0003e8000c901d46 */
[----:B------:R-:W-:Y:S04]  /*3b30*/  LDSM.16.M88.4 R60, [R184+0xc00] ;  /* 0x000c0000b83c783b */ /* 0x000fe80000000200 */
[----:B------:R-:W5:Y:S01]  /*3b40*/  LDSM.16.M88.4 R36, [R187+0x2000] ;  /* 0x00200000bb24783b */ /* 0x000f620000000200 */
[----:B--2---:R-:W-:Y:S01]  /*3b50*/  HMMA.16816.F32 R52, R4, R16, RZ ;  /* 0x000000100434723c */ /* 0x004fe200000018ff */
[----:B------:R-:W-:-:S02]  /*3b60*/  ISETP.NE.AND P6, PT, R15, RZ, PT ;  /* 0x000000ff0f00720c */ /* 0x000fc40003fc5270 */
[----:B------:R-:W2:Y:S04]  /*3b70*/  LDSM.16.M88.4 R28, [R187+0x3000] ;  /* 0x00300000bb1c783b */ /* 0x000ea80000000200 */
[----:B------:R-:W-:Y:S01]  /*3b80*/  LDSM.16.M88.4 R56, [R195] ;  /* 0x00000000c338783b */ /* 0x000fe20000000200 */
[C---:B---3--:R-:W-:Y:S03]  /*3b90*/  HMMA.16816.F32 R76, R4.reuse, R20, RZ ;  /* 0x00000014044c723c */ /* 0x048fe600000018ff */
[----:B------:R-:W0:Y:S05]  /*3ba0*/  LDGDEPBAR ;  /* 0x00000000000079af */ /* 0x000e2a0000000000 */
[C---:B----4-:R-:W-:Y:S08]  /*3bb0*/  HMMA.16816.F32 R64, R4.reuse, R44, RZ ;  /* 0x0000002c0440723c */ /* 0x050ff000000018ff */
[C---:B-1----:R-:W-:Y:S08]  /*3bc0*/  HMMA.16816.F32 R12, R4.reuse, R18, RZ ;  /* 0x00000012040c723c */ /* 0x042ff000000018ff */
[C---:B------:R-:W-:Y:S08]  /*3bd0*/  HMMA.16816.F32 R68, R4.reuse, R22, RZ ;  /* 0x000000160444723c */ /* 0x040ff000000018ff */
[----:B------:R-:W-:Y:S08]  /*3be0*/  HMMA.16816.F32 R80, R4, R46, RZ ;  /* 0x0000002e0450723c */ /* 0x000ff000000018ff */
[----:B-----5:R-:W-:Y:S01]  /*3bf0*/  HMMA.16816.F32 R4, R40, R48, R24 ;  /* 0x000000302804723c */ /* 0x020fe20000001818 */
        /* <DEDUP_REMOVED lines=13> */
[----:B------:R-:W5:Y:S07]  /*3cd0*/  LDSM.16.M88.4 R12, [R187+0x5000] ;  /* 0x00500000bb0c783b */ /* 0x000f6e0000000200 */
        /* <DEDUP_REMOVED lines=16> */
[----:B-----5:R-:W-:Y:S08]  /*3de0*/  HMMA.16816.F32 R32, R12, R52, R32 ;  /* 0x000000340c20723c */ /* 0x020ff00000001820 */
[-C--:B------:R-:W-:Y:S08]  /*3df0*/  HMMA.16816.F32 R64, R24, R58.reuse, R72 ;  /* 0x0000003a1840723c */ /* 0x080ff00000001848 */
[----:B------:R-:W-:Y:S08]  /*3e00*/  HMMA.16816.F32 R72, R20, R58, R76 ;  /* 0x0000003a1448723c */ /* 0x000ff0000000184c */
[----:B--2---:R-:W-:Y:S08]  /*3e10*/  HMMA.16816.F32 R80, R8, R44, R68 ;  /* 0x0000002c0850723c */ /* 0x004ff00000001844 */
[----:B-1----:R-:W-:Y:S08]  /*3e20*/  HMMA.16816.F32 R68, R36, R48, R84 ;  /* 0x000000302444723c */ /* 0x002ff00000001854 */
[----:B------:R-:W-:Y:S08]  /*3e30*/  HMMA.16816.F32 R100, R40, R90, R116 ;  /* 0x0000005a2864723c */ /* 0x000ff00000001874 */
[----:B------:R-:W-:Y:S01]  /*3e40*/  HMMA.16816.F32 R88, R4, R44, R32 ;  /* 0x0000002c0458723c */ /* 0x000fe20000001820 */
[----:B------:R-:W1:Y:S07]  /*3e50*/  LDSM.16.M88.4 R32, [R184+0x1c00] ;  /* 0x001c0000b820783b */ /* 0x000e6e0000000200 */
[----:B------:R-:W-:Y:S01]  /*3e60*/  HMMA.16816.F32 R56, R16, R54, R64 ;  /* 0x000000361038723c */ /* 0x000fe20000001840 */
[----:B------:R-:W-:-:S07]  /*3e70*/  FMUL.FTZ R0, R80, c[0x0][0x320] ;  /* 0x0000c80050007a20 */ /* 0x000fce0000410000 */
        /* <DEDUP_REMOVED lines=9> */
[----:B------:R-:W-:Y:S01]  /*3f10*/  HMMA.16816.F32 R76, R8, R46, R56 ;  /* 0x0000002e084c723c */ /* 0x000fe20000001838 */
[----:B------:R-:W-:Y:S01]  /*3f20*/  LDSM.16.M88.4 R56, [R191] ;  /* 0x00000000bf38783b */ /* 0x000fe20000000200 */
[----:B------:R2:W3:Y:S06]  /*3f30*/  MUFU.TANH R117, R0 ;  /* 0x0000000000757308 */ /* 0x0004ec0000002400 */
        /* <DEDUP_REMOVED lines=133> */
[----:B------:R-:W-:-:S03]  /*4790*/  ISETP.GE.AND P2, PT, R3, 0x1, PT ;  /* 0x000000010300780c */ /* 0x000fc60003f46270 */
        /* <DEDUP_REMOVED lines=9> */
[----:B------:R-:W-:Y:S01]  /*4830*/  @P2 IMAD.WIDE.U32 R2, R6, 0x30, R98 ;  /* 0x0000003006022825 */ /* 0x000fe200078e0062 */
[----:B------:R-:W-:-:S03]  /*4840*/  @P1 IADD3 R6, P0, R242, R4, RZ ;  /* 0x00000004f2061210 */ /* 0x000fc60007f1e0ff */
[C---:B------:R-:W-:Y:S02]  /*4850*/  @P1 IMAD R7, R0.reuse, 0x30, RZ ;  /* 0x0000003000071824 */ /* 0x040fe400078e02ff */
[----:B------:R-:W-:-:S03]  /*4860*/  @P2 IMAD R0, R0, 0x30, RZ ;  /* 0x0000003000002824 */ /* 0x000fc600078e02ff */
[----:B------:R-:W-:Y:S01]  /*4870*/  @P1 IADD3.X R7, R241, R7, R5, P0, !PT ;  /* 0x00000007f1071210 */ /* 0x000fe200007fe405 */
[----:B------:R-:W-:Y:S01]  /*4880*/  @P2 IMAD.IADD R0, R3, 0x1, R0 ;  /* 0x0000000103002824 */ /* 0x000fe200078e0200 */
[----:B------:R-:W-:-:S04]  /*4890*/  @P2 LEA R4, P0, R2, c[0x0][0x1c8], 0x1 ;  /* 0x0000720002042a11 */ /* 0x000fc800078008ff */
        /* <DEDUP_REMOVED lines=12> */
.L_x_1076:
[----:B--234-:R-:W-:Y:S05]  /*4960*/  BSYNC B0 ;  /* 0x0000000000007941 */ /* 0x01cfea0003800000 */
.L_x_1075:
[----:B------:R-:W2:Y:S04]  /*4970*/  LDL R237, [R1+0x30] ;  /* 0x0000300001ed7983 */ /* 0x000ea80000100800 */
[----:B------:R-:W2:Y:S04]  /*4980*/  LDL R236, [R1+0xb8] ;  /* 0x0000b80001ec7983 */ /* 0x000ea80000100800 */
[----:B-1----:R-:W3:Y:S04]  /*4990*/  LDL R5, [R1+0x24] ;  /* 0x0000240001057983 */ /* 0x002ee80000100800 */
[----:B------:R-:W4:Y:S04]  /*49a0*/  LDL R251, [R1+0x10] ;  /* 0x0000100001fb7983 */ /* 0x000f280000100800 */
[----:B------:R-:W-:Y:S04]  /*49b0*/  LDSM.16.MT88.4 R72, [R186+0xc00] ;  /* 0x000c0000ba48783b */ /* 0x000fe80000004200 */
        /* <DEDUP_REMOVED lines=9> */
[----:B------:R-:W-:-:S05]  /*4a50*/  @P3 IMAD.HI.U32 R0, R3, c[0x0][0x2c8], RZ ;  /* 0x0000b20003003a27 */ /* 0x000fca00078e00ff */
[----:B------:R-:W-:-:S05]  /*4a60*/  @P3 SHF.R.U32.HI R3, RZ, c[0x0][0x2cc], R0 ;  /* 0x0000b300ff033a19 */ /* 0x000fca0000011600 */
[----:B------:R-:W1:Y:S01]  /*4a70*/  SHFL.IDX PT, R2, R3, 0x2, 0x1c1f ;  /* 0x005c1f0003027f89 */ /* 0x000e6200000e0000 */
[----:B---3--:R-:W-:-:S03]  /*4a80*/  IADD3 R0, -R5, 0x1, R97 ;  /* 0x0000000105007810 */ /* 0x008fc60007ffe161 */
[----:B------:R-:W2:Y:S02]  /*4a90*/  SHFL.IDX PT, R4, R3, 0x3, 0x1c1f ;  /* 0x007c1f0003047f89 */ /* 0x000ea400000e0000 */
[----:B----4-:R-:W-:Y:S02]  /*4aa0*/  IMAD.IADD R7, R0, 0x1, -R251 ;  /* 0x0000000100077824 */ /* 0x010fe400078e0afb */
[----:B------:R-:W-:Y:S02]  /*4ab0*/  IMAD.IADD R8, R97, 0x1, -R5 ;  /* 0x0000000161087824 */ /* 0x000fe400078e0a05 */
[----:B------:R-:W-:Y:S01]  /*4ac0*/  LDSM.16.MT88.4 R96, [R185+0x1000] ;  /* 0x00100000b960783b */ /* 0x000fe20000004200 */
[----:B-1----:R-:W-:-:S05]  /*4ad0*/  IMAD.IADD R2, R7, 0x1, R2 ;  /* 0x0000000107027824 */ /* 0x002fca00078e0202 */
[----:B------:R-:W-:-:S04]  /*4ae0*/  IMNMX R2, R8, R2, PT ;  /* 0x0000000208027217 */ /* 0x000fc80003800200 */
[C---:B------:R-:W-:Y:S02]  /*4af0*/  ISETP.GT.AND P2, PT, R2.reuse, RZ, PT ;  /* 0x000000ff0200720c */ /* 0x040fe40003f44270 */
[C---:B------:R-:W-:Y:S02]  /*4b00*/  ISETP.GT.AND P1, PT, R2.reuse, 0x1, PT ;  /* 0x000000010200780c */ /* 0x040fe40003f24270 */
[C---:B------:R-:W-:Y:S02]  /*4b10*/  ISETP.GT.AND P0, PT, R2.reuse, 0x8, PT ;  /* 0x000000080200780c */ /* 0x040fe40003f04270 */
[----:B------:R-:W-:Y:S02]  /*4b20*/  FSEL R9, R93, -INF , P2 ;  /* 0xff8000005d097808 */ /* 0x000fe40001000000 */
[----:B------:R-:W-:Y:S02]  /*4b30*/  FSEL R10, R89, -INF , P1 ;  /* 0xff800000590a7808 */ /* 0x000fe40000800000 */
[----:B------:R-:W-:-:S02]  /*4b40*/  ISETP.GT.AND P2, PT, R2, 0x9, PT ;  /* 0x000000090200780c */ /* 0x000fc40003f44270 */
[----:B------:R-:W-:Y:S02]  /*4b50*/  ISETP.GT.AND P1, PT, R2, 0x10, PT ;  /* 0x000000100200780c */ /* 0x000fe40003f24270 */
[----:B------:R-:W-:Y:S02]  /*4b60*/  FSEL R11, R88, -INF , P0 ;  /* 0xff800000580b7808 */ /* 0x000fe40000000000 */
[----:B------:R-:W-:Y:S01]  /*4b70*/  ISETP.GT.AND P0, PT, R2, 0x11, PT ;  /* 0x000000110200780c */ /* 0x000fe20003f04270 */
[----:B--2---:R-:W-:Y:S01]  /*4b80*/  IMAD.IADD R0, R7, 0x1, R4 ;  /* 0x0000000107007824 */ /* 0x004fe200078e0204 */
[----:B------:R-:W-:Y:S02]  /*4b90*/  FSEL R18, R80, -INF , P2 ;  /* 0xff80000050127808 */ /* 0x000fe40001000000 */
[----:B------:R-:W-:Y:S02]  /*4ba0*/  FSEL R19, R56, -INF , P1 ;  /* 0xff80000038137808 */ /* 0x000fe40000800000 */
[----:B------:R-:W-:-:S02]  /*4bb0*/  ISETP.GT.AND P2, PT, R2, 0x18, PT ;  /* 0x000000180200780c */ /* 0x000fc40003f44270 */
[----:B------:R-:W-:Y:S02]  /*4bc0*/  ISETP.GT.AND P1, PT, R2, 0x19, PT ;  /* 0x000000190200780c */ /* 0x000fe40003f24270 */
[----:B------:R-:W-:Y:S02]  /*4bd0*/  FMNMX.FTZ R4, R9, R10, !PT ;  /* 0x0000000a09047209 */ /* 0x000fe40007810000 */
[----:B------:R-:W-:Y:S02]  /*4be0*/  FSEL R20, R52, -INF , P0 ;  /* 0xff80000034147808 */ /* 0x000fe40000000000 */
[----:B------:R-:W-:Y:S02]  /*4bf0*/  ISETP.GT.AND P0, PT, R2, 0x20, PT ;  /* 0x000000200200780c */ /* 0x000fe40003f04270 */
[----:B------:R-:W-:Y:S02]  /*4c00*/  FSEL R22, R45, -INF , P2 ;  /* 0xff8000002d167808 */ /* 0x000fe40001000000 */
[----:B------:R-:W-:-:S02]  /*4c10*/  FSEL R29, R44, -INF , P1 ;  /* 0xff8000002c1d7808 */ /* 0x000fc40000800000 */
[C---:B------:R-:W-:Y:S02]  /*4c20*/  ISETP.GT.AND P2, PT, R2.reuse, 0x21, PT ;  /* 0x000000210200780c */ /* 0x040fe40003f44270 */
[----:B------:R-:W-:Y:S02]  /*4c30*/  ISETP.GT.AND P1, PT, R2, 0x28, PT ;  /* 0x000000280200780c */ /* 0x000fe40003f24270 */
[----:B------:R-:W-:Y:S02]  /*4c40*/  FMNMX.FTZ R4, R11, R4, !PT ;  /* 0x000000040b047209 */ /* 0x000fe40007810000 */
[----:B------:R-:W-:Y:S02]  /*4c50*/  IMNMX R0, R8, R0, PT ;  /* 0x0000000008007217 */ /* 0x000fe40003800200 */
[----:B------:R-:W-:Y:S02]  /*4c60*/  FSEL R151, R17, -INF , P0 ;  /* 0xff80000011977808 */ /* 0x000fe40000000000 */
[----:B------:R-:W-:-:S02]  /*4c70*/  ISETP.GT.AND P0, PT, R2, 0x29, PT ;  /* 0x000000290200780c */ /* 0x000fc40003f04270 */
[----:B------:R-:W-:Y:S02]  /*4c80*/  FSEL R149, R16, -INF , P2 ;  /* 0xff80000010957808 */ /* 0x000fe40001000000 */
[----:B------:R-:W-:Y:S02]  /*4c90*/  FMNMX.FTZ R2, R18, R4, !PT ;  /* 0x0000000412027209 */ /* 0x000fe40007810000 */
[----:B------:R-:W-:Y:S02]  /*4ca0*/  FSEL R148, R13, -INF , P1 ;  /* 0xff8000000d947808 */ /* 0x000fe40000800000 */
[C---:B------:R-:W-:Y:S02]  /*4cb0*/  ISETP.GT.AND P2, PT, R0.reuse, RZ, PT ;  /* 0x000000ff0000720c */ /* 0x040fe40003f44270 */
[----:B------:R-:W-:Y:S02]  /*4cc0*/  ISETP.GT.AND P1, PT, R0, 0x1, PT ;  /* 0x000000010000780c */ /* 0x000fe40003f24270 */
[----:B------:R-:W-:-:S02]  /*4cd0*/  FSEL R150, R12, -INF , P0 ;  /* 0xff8000000c967808 */ /* 0x000fc40000000000 */
[----:B------:R-:W-:Y:S02]  /*4ce0*/  FMNMX.FTZ R2, R19, R2, !PT ;  /* 0x0000000213027209 */ /* 0x000fe40007810000 */
[----:B------:R-:W-:Y:S02]  /*4cf0*/  ISETP.GT.AND P0, PT, R0, 0x8, PT ;  /* 0x000000080000780c */ /* 0x000fe40003f04270 */
[----:B------:R-:W-:Y:S02]  /*4d00*/  FSEL R14, R92, -INF , P2 ;  /* 0xff8000005c0e7808 */ /* 0x000fe40001000000 */
[----:B------:R-:W-:Y:S02]  /*4d10*/  FSEL R17, R90, -INF , P1 ;  /* 0xff8000005a117808 */ /* 0x000fe40000800000 */
        /* <DEDUP_REMOVED lines=9> */
[C---:B------:R-:W-:Y:S02]  /*4db0*/  ISETP.GT.AND P1, PT, R0.reuse, 0x11, PT ;  /* 0x000000110000780c */ /* 0x040fe40003f24270 */
[----:B------:R-:W-:Y:S02]  /*4dc0*/  FSEL R26, R57, -INF , P0 ;  /* 0xff800000391a7808 */ /* 0x000fe40000000000 */
        /* <DEDUP_REMOVED lines=15> */
[----:B------:R-:W-:Y:S02]  /*4ec0*/  FSEL R143, R25, -INF , P0 ;  /* 0xff800000198f7808 */ /* 0x000fe40000000000 */
[----:B------:R-:W-:Y:S02]  /*4ed0*/  FMNMX.FTZ R2, R31, R5, !PT ;  /* 0x000000051f027209 */ /* 0x000fe40007810000 */
[----:B------:R-:W-:Y:S02]  /*4ee0*/  ISETP.GT.AND P0, PT, R0, 0x28, PT ;  /* 0x000000280000780c */ /* 0x000fe40003f04270 */
[----:B------:R-:W-:Y:S02]  /*4ef0*/  FSEL R142, R24, -INF , P1 ;  /* 0xff800000188e7808 */ /* 0x000fe40000800000 */
[----:B------:R-:W-:Y:S01]  /*4f00*/  FMNMX.FTZ R2, R143, R2, !PT ;  /* 0x000000028f027209 */ /* 0x000fe20007810000 */
[----:B------:R-:W1:Y:S01]  /*4f10*/  SHFL.BFLY PT, R6, R4, 0x2, 0x1f ;  /* 0x0c401f0004067f89 */ /* 0x000e6200000e0000 */
[----:B------:R-:W-:-:S02]  /*4f20*/  ISETP.GT.AND P1, PT, R0, 0x29, PT ;  /* 0x000000290000780c */ /* 0x000fc40003f24270 */
[----:B------:R-:W-:Y:S02]  /*4f30*/  FSEL R141, R23, -INF , P0 ;  /* 0xff800000178d7808 */ /* 0x000fe40000000000 */
[----:B------:R-:W-:Y:S02]  /*4f40*/  FMNMX.FTZ R2, R142, R2, !PT ;  /* 0x000000028e027209 */ /* 0x000fe40007810000 */
[----:B------:R-:W-:Y:S02]  /*4f50*/  FSEL R140, R21, -INF , P1 ;  /* 0xff800000158c7808 */ /* 0x000fe40000800000 */
[----:B------:R-:W-:-:S04]  /*4f60*/  FMNMX.FTZ R2, R141, R2, !PT ;  /* 0x000000028d027209 */ /* 0x000fc80007810000 */
[----:B------:R-:W-:-:S05]  /*4f70*/  FMNMX.FTZ R2, R140, R2, !PT ;  /* 0x000000028c027209 */ /* 0x000fca0007810000 */
[----:B------:R-:W2:Y:S01]  /*4f80*/  SHFL.BFLY PT, R5, R2, 0x2, 0x1f ;  /* 0x0c401f0002057f89 */ /* 0x000ea200000e0000 */
[----:B-1----:R-:W-:-:S05]  /*4f90*/  FMNMX.FTZ R0, R4, R6, !PT ;  /* 0x0000000604007209 */ /* 0x002fca0007810000 */
[----:B------:R-:W1:Y:S01]  /*4fa0*/  SHFL.BFLY PT, R4, R0, 0x1, 0x1f ;  /* 0x0c201f0000047f89 */ /* 0x000e6200000e0000 */
[----:B--2---:R-:W-:-:S05]  /*4fb0*/  FMNMX.FTZ R2, R2, R5, !PT ;  /* 0x0000000502027209 */ /* 0x004fca0007810000 */
[----:B------:R-:W2:Y:S01]  /*4fc0*/  SHFL.BFLY PT, R5, R2, 0x1, 0x1f ;  /* 0x0c201f0002057f89 */ /* 0x000ea200000e0000 */
[----:B-1----:R-:W-:-:S04]  /*4fd0*/  FMNMX.FTZ R106, R0, R4, !PT ;  /* 0x00000004006a7209 */ /* 0x002fc80007810000 */
[C---:B------:R-:W-:Y:S01]  /*4fe0*/  FSETP.NEU.FTZ.AND P0, PT, R106.reuse, -INF , PT ;  /* 0xff8000006a00780b */ /* 0x040fe20003f1d000 */
[----:B------:R-:W-:-:S05]  /*4ff0*/  FMUL.FTZ R0, R106, c[0x0][0x2d0] ;  /* 0x0000b4006a007a20 */ /* 0x000fca0000410000 */
[----:B------:R-:W-:Y:S02]  /*5000*/  FSEL R13, R0, RZ, P0 ;  /* 0x000000ff000d7208 */ /* 0x000fe40000000000 */
[----:B--2---:R-:W-:-:S03]  /*5010*/  FMNMX.FTZ R102, R2, R5, !PT ;  /* 0x0000000502667209 */ /* 0x004fc60007810000 */
[----:B------:R-:W-:-:S04]  /*5020*/  FFMA.FTZ R2, R11, c[0x0][0x2d0], -R13 ;  /* 0x0000b4000b027a23 */ /* 0x000fc8000001080d */
[----:B------:R1:W-:Y:S01]  /*5030*/  MUFU.EX2 R202, R2 ;  /* 0x0000000200ca7308 */ /* 0x0003e20000000800 */
[--C-:B------:R-:W-:Y:S01]  /*5040*/  FFMA.FTZ R0, R9, c[0x0][0x2d0], -R13.reuse ;  /* 0x0000b40009007a23 */ /* 0x100fe2000001080d */
[----:B-1----:R-:W1:Y:S06]  /*5050*/  SHFL.IDX PT, R2, R3, RZ, 0x1c1f ;  /* 0x001c1fff03027589 */ /* 0x002e6c00000e0000 */
[----:B------:R2:W-:Y:S01]  /*5060*/  MUFU.EX2 R200, R0 ;  /* 0x0000000000c87308 */ /* 0x0005e20000000800 */
[----:B------:R-:W-:Y:S01]  /*5070*/  FSETP.NEU.FTZ.AND P0, PT, R102, -INF , PT ;  /* 0xff8000006600780b */ /* 0x000fe20003f1d000 */
[----:B------:R-:W3:Y:S01]  /*5080*/  SHFL.IDX PT, R3, R3, 0x1, 0x1c1f ;  /* 0x003c1f0003037f89 */ /* 0x000ee200000e0000 */
[----:B--2---:R-:W-:-:S05]  /*5090*/  FFMA.FTZ R0, R10, c[0x0][0x2d0], -R13 ;  /* 0x0000b4000a007a23 */ /* 0x004fca000001080d */
[----:B------:R2:W-:Y:S01]  /*50a0*/  MUFU.EX2 R199, R0 ;  /* 0x0000000000c77308 */ /* 0x0005e20000000800 */
[----:B-1----:R-:W-:Y:S02]  /*50b0*/  IMAD.IADD R2, R7, 0x1, R2 ;  /* 0x0000000107027824 */ /* 0x002fe400078e0202 */
[----:B--2---:R-:W-:-:S05]  /*50c0*/  FMUL.FTZ R0, R102, c[0x0][0x2d0] ;  /* 0x0000b40066007a20 */ /* 0x004fca0000410000 */
[----:B------:R-:W-:Y:S01]  /*50d0*/  FSEL R12, R0, RZ, P0 ;  /* 0x000000ff000c7208 */ /* 0x000fe20000000000 */
[----:B------:R-:W-:Y:S01]  /*50e0*/  FFMA.FTZ R0, R18, c[0x0][0x2d0], -R13 ;  /* 0x0000b40012007a23 */ /* 0x000fe2000001080d */
[----:B------:R-:W-:-:S03]  /*50f0*/  IMNMX R2, R8, R2, PT ;  /* 0x0000000208027217 */ /* 0x000fc60003800200 */
[----:B------:R1:W2:Y:S01]  /*5100*/  MUFU.EX2 R201, R0 ;  /* 0x0000000000c97308 */ /* 0x0002a20000000800 */
[C---:B------:R-:W-:Y:S02]  /*5110*/  ISETP.GT.AND P2, PT, R2.reuse, RZ, PT ;  /* 0x000000ff0200720c */ /* 0x040fe40003f44270 */
[C---:B------:R-:W-:Y:S02]  /*5120*/  ISETP.GT.AND P1, PT, R2.reuse, 0x1, PT ;  /* 0x000000010200780c */ /* 0x040fe40003f24270 */
[----:B------:R-:W-:Y:S02]  /*5130*/  ISETP.GT.AND P0, PT, R2, 0x8, PT ;  /* 0x000000080200780c */ /* 0x000fe40003f04270 */
[----:B------:R-:W-:Y:S01]  /*5140*/  FSEL R18, R116, -INF , P2 ;  /* 0xff80000074127808 */ /* 0x000fe20001000000 */
[----:B-1----:R-:W-:-:S04]  /*5150*/  FFMA.FTZ R0, R14, c[0x0][0x2d0], -R12 ;  /* 0x0000b4000e007a23 */ /* 0x002fc8000001080c */
[----:B------:R1:W-:Y:S01]  /*5160*/  MUFU.EX2 R179, R0 ;  /* 0x0000000000b37308 */ /* 0x0003e20000000800 */
[----:B------:R-:W-:Y:S02]  /*5170*/  FSEL R21, R108, -INF , P1 ;  /* 0xff8000006c157808 */ /* 0x000fe40000800000 */
[----:B------:R-:W-:Y:S02]  /*5180*/  FSEL R23, R95, -INF , P0 ;  /* 0xff8000005f177808 */ /* 0x000fe40000000000 */
[C---:B------:R-:W-:Y:S02]  /*5190*/  ISETP.GT.AND P2, PT, R2.reuse, 0x9, PT ;  /* 0x000000090200780c */ /* 0x040fe40003f44270 */
[C---:B------:R-:W-:Y:S02]  /*51a0*/  ISETP.GT.AND P1, PT, R2.reuse, 0x10, PT ;  /* 0x000000100200780c */ /* 0x040fe40003f24270 */
[----:B------:R-:W-:Y:S01]  /*51b0*/  ISETP.GT.AND P0, PT, R2, 0x11, PT ;  /* 0x000000110200780c */ /* 0x000fe20003f04270 */
[----:B-1----:R-:W-:-:S04]  /*51c0*/  FFMA.FTZ R0, R17, c[0x0][0x2d0], -R12 ;  /* 0x0000b40011007a23 */ /* 0x002fc8000001080c */
[----:B------:R1:W4:Y:S01]  /*51d0*/  MUFU.EX2 R176, R0 ;  /* 0x0000000000b07308 */ /* 0x0003220000000800 */
[----:B------:R-:W-:Y:S02]  /*51e0*/  FSEL R24, R94, -INF , P2 ;  /* 0xff8000005e187808 */ /* 0x000fe40001000000 */
[----:B------:R-:W-:Y:S01]  /*51f0*/  FSEL R25, R91, -INF , P1 ;  /* 0xff8000005b197808 */ /* 0x000fe20000800000 */
[----:B---3--:R-:W-:Y:S01]  /*5200*/  IMAD.IADD R3, R7, 0x1, R3 ;  /* 0x0000000107037824 */ /* 0x008fe200078e0203 */
[----:B------:R-:W-:Y:S01]  /*5210*/  FSEL R27, R83, -INF , P0 ;  /* 0xff800000531b7808 */ /* 0x000fe20000000000 */
[----:B------:R-:W-:Y:S01]  /*5220*/  LDSM.16.MT88.4 R92, [R186+0x1000] ;  /* 0x00100000ba5c783b */ /* 0x000fe20000004200 */
[C---:B------:R-:W-:Y:S02]  /*5230*/  ISETP.GT.AND P2, PT, R2.reuse, 0x18, PT ;  /* 0x000000180200780c */ /* 0x040fe40003f44270 */
[----:B------:R-:W-:Y:S01]  /*5240*/  ISETP.GT.AND P1, PT, R2, 0x19, PT ;  /* 0x000000190200780c */ /* 0x000fe20003f24270 */
[--C-:B------:R-:W-:Y:S01]  /*5250*/  FFMA.FTZ R4, R30, c[0x0][0x2d0], -R12.reuse ;  /* 0x0000b4001e047a23 */ /* 0x100fe2000001080c */
[----:B------:R-:W-:Y:S01]  /*5260*/  ISETP.GT.AND P0, PT, R2, 0x20, PT ;  /* 0x000000200200780c */ /* 0x000fe20003f04270 */
[----:B------:R-:W-:Y:S01]  /*5270*/  LDSM.16.MT88.4 R88, [R186+0x400] ;  /* 0x00040000ba58783b */ /* 0x000fe20000004200 */
[----:B-1----:R-:W-:Y:S01]  /*5280*/  FFMA.FTZ R0, R16, c[0x0][0x2d0], -R12 ;  /* 0x0000b40010007a23 */ /* 0x002fe2000001080c */
[----:B--2---:R-:W-:-:S02]  /*5290*/  F2FP.PACK_AB R10, R201, R202 ;  /* 0x000000cac90a723e */ /* 0x004fc400000000ff */
[----:B------:R-:W-:Y:S01]  /*52a0*/  LDSM.16.MT88.4 R80, [R185+0x400] ;  /* 0x00040000b950783b */ /* 0x000fe20000004200 */
[----:B------:R1:W-:Y:S01]  /*52b0*/  MUFU.EX2 R183, R0 ;  /* 0x0000000000b77308 */ /* 0x0003e20000000800 */
[----:B------:R-:W-:Y:S02]  /*52c0*/  FSEL R33, R58, -INF , P2 ;  /* 0xff8000003a217808 */ /* 0x000fe40001000000 */
[----:B------:R-:W-:Y:S02]  /*52d0*/  FSEL R34, R54, -INF , P1 ;  /* 0xff80000036227808 */ /* 0x000fe40000800000 */
[----:B------:R-:W-:Y:S02]  /*52e0*/  FSEL R104, R104, -INF , P0 ;  /* 0xff80000068687808 */ /* 0x000fe40000000000 */
[C---:B------:R-:W-:Y:S02]  /*52f0*/  ISETP.GT.AND P2, PT, R2.reuse, 0x21, PT ;  /* 0x000000210200780c */ /* 0x040fe40003f44270 */
[----:B------:R-:W-:-:S02]  /*5300*/  ISETP.GT.AND P1, PT, R2, 0x28, PT ;  /* 0x000000280200780c */ /* 0x000fc40003f24270 */
[----:B------:R-:W-:Y:S01]  /*5310*/  ISETP.GT.AND P0, PT, R2, 0x29, PT ;  /* 0x000000290200780c */ /* 0x000fe20003f04270 */
[----:B-1----:R-:W-:Y:S02]  /*5320*/  FFMA.FTZ R0, R15, c[0x0][0x2d0], -R12 ;  /* 0x0000b4000f007a23 */ /* 0x002fe4000001080c */
[----:B------:R-:W-:Y:S02]  /*5330*/  FFMA.FTZ R2, R19, c[0x0][0x2d0], -R13 ;  /* 0x0000b40013027a23 */ /* 0x000fe4000001080d */
[----:B------:R1:W2:Y:S08]  /*5340*/  MUFU.EX2 R182, R0 ;  /* 0x0000000000b67308 */ /* 0x0002b00000000800 */
[----:B------:R3:W-:Y:S01]  /*5350*/  MUFU.EX2 R181, R2 ;  /* 0x0000000200b57308 */ /* 0x0007e20000000800 */
[----:B-1----:R-:W-:-:S02]  /*5360*/  IMNMX R0, R8, R3, PT ;  /* 0x0000000308007217 */ /* 0x002fc40003800200 */
[----:B------:R-:W-:-:S04]  /*5370*/  FMNMX.FTZ R3, R18, R21, !PT ;  /* 0x0000001512037209 */ /* 0x000fc80007810000 */
[----:B---3--:R-:W-:Y:S01]  /*5380*/  FMNMX.FTZ R2, R23, R3, !PT ;  /* 0x0000000317027209 */ /* 0x008fe20007810000 */
[----:B------:R-:W-:-:S03]  /*5390*/  FFMA.FTZ R3, R20, c[0x0][0x2d0], -R13 ;  /* 0x0000b40014037a23 */ /* 0x000fc6000001080d */
[----:B------:R-:W-:Y:S01]  /*53a0*/  FMNMX.FTZ R2, R24, R2, !PT ;  /* 0x0000000218027209 */ /* 0x000fe20007810000 */
[----:B------:R1:W3:Y:S03]  /*53b0*/  MUFU.EX2 R180, R3 ;  /* 0x0000000300b47308 */ /* 0x0002e60000000800 */
[----:B------:R-:W-:-:S04]  /*53c0*/  FMNMX.FTZ R2, R25, R2, !PT ;  /* 0x0000000219027209 */ /* 0x000fc80007810000 */
[----:B------:R-:W-:Y:S01]  /*53d0*/  FMNMX.FTZ R2, R27, R2, !PT ;  /* 0x000000021b027209 */ /* 0x000fe20007810000 */
[----:B-1----:R-:W-:-:S03]  /*53e0*/  FFMA.FTZ R3, R22, c[0x0][0x2d0], -R13 ;  /* 0x0000b40016037a23 */ /* 0x002fc6000001080d */
[----:B------:R-:W-:Y:S01]  /*53f0*/  FMNMX.FTZ R2, R33, R2, !PT ;  /* 0x0000000221027209 */ /* 0x000fe20007810000 */
[----:B------:R1:W-:Y:S03]  /*5400*/  MUFU.EX2 R178, R3 ;  /* 0x0000000300b27308 */ /* 0x0003e60000000800 */
[----:B------:R-:W-:Y:S02]  /*5410*/  FMNMX.FTZ R2, R34, R2, !PT ;  /* 0x0000000222027209 */ /* 0x000fe40007810000 */
[----:B------:R-:W-:Y:S02]  /*5420*/  FSEL R103, R103, -INF , P2 ;  /* 0xff80000067677808 */ /* 0x000fe40001000000 */
[----:B------:R-:W-:Y:S02]  /*5430*/  FSEL R101, R101, -INF , P1 ;  /* 0xff80000065657808 */ /* 0x000fe40000800000 */
[----:B------:R-:W-:-:S02]  /*5440*/  ISETP.GT.AND P2, PT, R0, RZ, PT ;  /* 0x000000ff0000720c */ /* 0x000fc40003f44270 */
[----:B------:R-:W-:Y:S01]  /*5450*/  ISETP.GT.AND P1, PT, R0, 0x1, PT ;  /* 0x000000010000780c */ /* 0x000fe20003f24270 */
[----:B-1----:R-:W-:-:S04]  /*5460*/  FFMA.FTZ R3, R29, c[0x0][0x2d0], -R13 ;  /* 0x0000b4001d037a23 */ /* 0x002fc8000001080d */
[----:B------:R1:W-:Y:S01]  /*5470*/  MUFU.EX2 R177, R3 ;  /* 0x0000000300b17308 */ /* 0x0003e20000000800 */
[----:B------:R-:W-:Y:S02]  /*5480*/  FMNMX.FTZ R2, R104, R2, !PT ;  /* 0x0000000268027209 */ /* 0x000fe40007810000 */
[----:B------:R-:W-:Y:S02]  /*5490*/  FSEL R100, R100, -INF , P0 ;  /* 0xff80000064647808 */ /* 0x000fe40000000000 */
[----:B------:R-:W-:Y:S02]  /*54a0*/  ISETP.GT.AND P0, PT, R0, 0x8, PT ;  /* 0x000000080000780c */ /* 0x000fe40003f04270 */
[----:B------:R-:W-:Y:S02]  /*54b0*/  FSEL R22, R117, -INF , P2 ;  /* 0xff80000075167808 */ /* 0x000fe40001000000 */
[----:B------:R-:W-:Y:S01]  /*54c0*/  FSEL R20, R146, -INF , P1 ;  /* 0xff80000092147808 */ /* 0x000fe20000800000 */
[----:B-1----:R-:W-:-:S04]  /*54d0*/  FFMA.FTZ R3, R26, c[0x0][0x2d0], -R12 ;  /* 0x0000b4001a037a23 */ /* 0x002fc8000001080c */
[----:B------:R1:W-:Y:S01]  /*54e0*/  MUFU.EX2 R173, R3 ;  /* 0x0000000300ad7308 */ /* 0x0003e20000000800 */
[----:B------:R-:W-:Y:S02]  /*54f0*/  FMNMX.FTZ R2, R103, R2, !PT ;  /* 0x0000000267027209 */ /* 0x000fe40007810000 */
[----:B------:R-:W-:Y:S02]  /*5500*/  ISETP.GT.AND P2, PT, R0, 0x9, PT ;  /* 0x000000090000780c */ /* 0x000fe40003f44270 */
[----:B------:R-:W-:Y:S02]  /*5510*/  FSEL R17, R145, -INF , P0 ;  /* 0xff80000091117808 */ /* 0x000fe40000000000 */
[----:B------:R-:W-:Y:S01]  /*5520*/  FMNMX.FTZ R2, R101, R2, !PT ;  /* 0x0000000265027209 */ /* 0x000fe20007810000 */
[----:B-1----:R-:W-:-:S04]  /*5530*/  FFMA.FTZ R3, R28, c[0x0][0x2d0], -R12 ;  /* 0x0000b4001c037a23 */ /* 0x002fc8000001080c */
[----:B------:R1:W5:Y:S01]  /*5540*/  MUFU.EX2 R172, R3 ;  /* 0x0000000300ac7308 */ /* 0x0003620000000800 */
[----:B------:R-:W-:Y:S02]  /*5550*/  ISETP.GT.AND P1, PT, R0, 0x10, PT ;  /* 0x000000100000780c */ /* 0x000fe40003f24270 */
[----:B------:R-:W-:Y:S02]  /*5560*/  FSEL R16, R144, -INF , P2 ;  /* 0xff80000090107808 */ /* 0x000fe40001000000 */
[----:B------:R-:W-:Y:S02]  /*5570*/  FMNMX.FTZ R2, R100, R2, !PT ;  /* 0x0000000264027209 */ /* 0x000fe40007810000 */
[----:B------:R-:W-:Y:S02]  /*5580*/  ISETP.GT.AND P0, PT, R0, 0x11, PT ;  /* 0x000000110000780c */ /* 0x000fe40003f04270 */
[----:B-1----:R-:W-:-:S04]  /*5590*/  FMNMX.FTZ R3, R22, R20, !PT ;  /* 0x0000001416037209 */ /* 0x002fc80007810000 */
[----:B------:R-:W-:Y:S02]  /*55a0*/  FMNMX.FTZ R3, R17, R3, !PT ;  /* 0x0000000311037209 */ /* 0x000fe40007810000 */
[----:B------:R-:W-:Y:S02]  /*55b0*/  FSEL R15, R105, -INF , P1 ;  /* 0xff800000690f7808 */ /* 0x000fe40000800000 */
[----:B------:R-:W-:Y:S01]  /*55c0*/  FMNMX.FTZ R3, R16, R3, !PT ;  /* 0x0000000310037209 */ /* 0x000fe20007810000 */
[----:B------:R-:W1:Y:S01]  /*55d0*/  SHFL.BFLY PT, R5, R2, 0x2, 0x1f ;  /* 0x0c401f0002057f89 */ /* 0x000e6200000e0000 */
[----:B------:R-:W-:Y:S02]  /*55e0*/  ISETP.GT.AND P2, PT, R0, 0x18, PT ;  /* 0x000000180000780c */ /* 0x000fe40003f44270 */
[----:B------:R-:W-:Y:S02]  /*55f0*/  FSEL R14, R107, -INF , P0 ;  /* 0xff8000006b0e7808 */ /* 0x000fe40000000000 */
[----:B------:R-:W-:-:S02]  /*5600*/  FMNMX.FTZ R3, R15, R3, !PT ;  /* 0x000000030f037209 */ /* 0x000fc40007810000 */
[----:B------:R-:W-:Y:S02]  /*5610*/  ISETP.GT.AND P1, PT, R0, 0x19, PT ;  /* 0x000000190000780c */ /* 0x000fe40003f24270 */
[----:B------:R-:W-:Y:S02]  /*5620*/  FSEL R19, R60, -INF , P2 ;  /* 0xff8000003c137808 */ /* 0x000fe40001000000 */
[----:B------:R-:W-:Y:S02]  /*5630*/  FMNMX.FTZ R3, R14, R3, !PT ;  /* 0x000000030e037209 */ /* 0x000fe40007810000 */
[----:B------:R-:W-:Y:S02]  /*5640*/  ISETP.GT.AND P0, PT, R0, 0x20, PT ;  /* 0x000000200000780c */ /* 0x000fe40003f04270 */
[----:B------:R-:W-:Y:S02]  /*5650*/  FSEL R32, R59, -INF , P1 ;  /* 0xff8000003b207808 */ /* 0x000fe40000800000 */
[----:B------:R-:W-:-:S02]  /*5660*/  FMNMX.FTZ R3, R19, R3, !PT ;  /* 0x0000000313037209 */ /* 0x000fc40007810000 */
[----:B----4-:R-:W-:Y:S01]  /*5670*/  F2FP.PACK_AB R9, R176, R179 ;  /* 0x000000b3b009723e */ /* 0x010fe200000000ff */
[----:B------:R4:W-:Y:S01]  /*5680*/  MUFU.EX2 R175, R4 ;  /* 0x0000000400af7308 */ /* 0x0009e20000000800 */
[----:B------:R-:W-:Y:S01]  /*5690*/  FSEL R63, R63, -INF , P0 ;  /* 0xff8000003f3f7808 */ /* 0x000fe20000000000 */
[----:B------:R-:W-:Y:S01]  /*56a0*/  LDSM.16.MT88.4 R56, [R186+0x1c00] ;  /* 0x001c0000ba38783b */ /* 0x000fe20000004200 */
[C---:B------:R-:W-:Y:S02]  /*56b0*/  ISETP.GT.AND P2, PT, R0.reuse, 0x21, PT ;  /* 0x000000210000780c */ /* 0x040fe40003f44270 */
[C---:B------:R-:W-:Y:S02]  /*56c0*/  ISETP.GT.AND P1, PT, R0.reuse, 0x28, PT ;  /* 0x000000280000780c */ /* 0x040fe40003f24270 */
[----:B------:R-:W-:Y:S02]  /*56d0*/  ISETP.GT.AND P0, PT, R0, 0x29, PT ;  /* 0x000000290000780c */ /* 0x000fe40003f04270 */
[----:B------:R-:W-:-:S02]  /*56e0*/  FMNMX.FTZ R0, R32, R3, !PT ;  /* 0x0000000320007209 */ /* 0x000fc40007810000 */
[----:B------:R-:W-:Y:S02]  /*56f0*/  FSEL R62, R62, -INF , P2 ;  /* 0xff8000003e3e7808 */ /* 0x000fe40001000000 */
[----:B------:R-:W-:Y:S02]  /*5700*/  FMNMX.FTZ R0, R63, R0, !PT ;  /* 0x000000003f007209 */ /* 0x000fe40007810000 */
[----:B------:R-:W-:Y:S02]  /*5710*/  F2FP.PACK_AB R8, R199, R200 ;  /* 0x000000c8c708723e */ /* 0x000fe400000000ff */
[----:B--2---:R-:W-:Y:S02]  /*5720*/  F2FP.PACK_AB R11, R182, R183 ;  /* 0x000000b7b60b723e */ /* 0x004fe400000000ff */
[----:B------:R-:W-:Y:S02]  /*5730*/  FSEL R61, R61, -INF , P1 ;  /* 0xff8000003d3d7808 */ /* 0x000fe40000800000 */
[----:B------:R-:W-:Y:S01]  /*5740*/  FMNMX.FTZ R0, R62, R0, !PT ;  /* 0x000000003e007209 */ /* 0x000fe20007810000 */
[----:B----4-:R-:W-:Y:S01]  /*5750*/  FFMA.FTZ R4, R31, c[0x0][0x2d0], -R12 ;  /* 0x0000b4001f047a23 */ /* 0x010fe2000001080c */
[----:B-1----:R-:W-:-:S02]  /*5760*/  FMNMX.FTZ R2, R2, R5, !PT ;  /* 0x0000000502027209 */ /* 0x002fc40007810000 */
[----:B------:R-:W-:Y:S02]  /*5770*/  FSEL R60, R35, -INF , P0 ;  /* 0xff800000233c7808 */ /* 0x000fe40000000000 */
[----:B------:R-:W-:Y:S01]  /*5780*/  FMNMX.FTZ R0, R61, R0, !PT ;  /* 0x000000003d007209 */ /* 0x000fe20007810000 */
[----:B------:R-:W-:Y:S01]  /*5790*/  HMMA.16816.F32 R108, R8, R72, RZ ;  /* 0x00000048086c723c */ /* 0x000fe200000018ff */
[----:B------:R3:W1:Y:S01]  /*57a0*/  MUFU.EX2 R174, R4 ;  /* 0x0000000400ae7308 */ /* 0x0006620000000800 */
[----:B------:R-:W2:Y:S01]  /*57b0*/  SHFL.BFLY PT, R3, R2, 0x1, 0x1f ;  /* 0x0c201f0002037f89 */ /* 0x000ea200000e0000 */
[----:B------:R-:W-:-:S05]  /*57c0*/  FMNMX.FTZ R0, R60, R0, !PT ;  /* 0x000000003c007209 */ /* 0x000fca0007810000 */
        /* <DEDUP_REMOVED lines=10> */
[----:B------:R-:W-:Y:S01]  /*5870*/  HMMA.16816.F32 R28, R8, R114, RZ ;  /* 0x00000072081c723c */ /* 0x000fe200000018ff */
[----:B------:R-:W4:Y:S01]  /*5880*/  SHFL.BFLY PT, R8, R0, 0x2, 0x1f ;  /* 0x0c401f0000087f89 */ /* 0x000f2200000e0000 */
[----:B---3--:R-:W-:-:S02]  /*5890*/  F2FP.PACK_AB R4, R180, R181 ;  /* 0x000000b5b404723e */ /* 0x008fc400000000ff */
[----:B-----5:R-:W-:Y:S02]  /*58a0*/  F2FP.PACK_AB R5, R172, R173 ;  /* 0x000000adac05723e */ /* 0x020fe400000000ff */
[----:B------:R-:W-:Y:S02]  /*58b0*/  F2FP.PACK_AB R6, R177, R178 ;  /* 0x000000b2b106723e */ /* 0x000fe400000000ff */
[----:B-1----:R-:W-:-:S07]  /*58c0*/  F2FP.PACK_AB R7, R174, R175 ;  /* 0x000000afae07723e */ /* 0x002fce00000000ff */
[----:B------:R-:W-:Y:S07]  /*58d0*/  HMMA.16816.F32 R244, R4, R92, R108 ;  /* 0x0000005c04f4723c */ /* 0x000fee000000186c */
[----:B--2---:R-:W-:Y:S02]  /*58e0*/  FMNMX.FTZ R108, R2, R3, !PT ;  /* 0x00000003026c7209 */ /* 0x004fe40007810000 */
[----:B----4-:R-:W-:-:S03]  /*58f0*/  FMNMX.FTZ R0, R0, R8, !PT ;  /* 0x0000000800007209 */ /* 0x010fc60007810000 */
[C---:B------:R-:W-:Y:S01]  /*5900*/  FMUL.FTZ R2, R108.reuse, c[0x0][0x2d0] ;  /* 0x0000b4006c027a20 */ /* 0x040fe20000410000 */
[----:B------:R-:W-:Y:S01]  /*5910*/  FSETP.NEU.FTZ.AND P0, PT, R108, -INF , PT ;  /* 0xff8000006c00780b */ /* 0x000fe20003f1d000 */
[----:B------:R-:W1:Y:S03]  /*5920*/  SHFL.BFLY PT, R8, R0, 0x1, 0x1f ;  /* 0x0c201f0000087f89 */ /* 0x000e6600000e0000 */
[----:B------:R-:W-:-:S05]  /*5930*/  FSEL R2, R2, RZ, P0 ;  /* 0x000000ff02027208 */ /* 0x000fca0000000000 */
[----:B------:R-:W-:-:S04]  /*5940*/  FFMA.FTZ R3, R18, c[0x0][0x2d0], -R2 ;  /* 0x0000b40012037a23 */ /* 0x000fc80000010802 */
[----:B------:R2:W-:Y:S02]  /*5950*/  MUFU.EX2 R171, R3 ;  /* 0x0000000300ab7308 */ /* 0x0005e40000000800 */
[----:B--2---:R-:W-:-:S06]  /*5960*/  FFMA.FTZ R3, R21, c[0x0][0x2d0], -R2 ;  /* 0x0000b40015037a23 */ /* 0x004fcc0000010802 */
[----:B------:R2:W3:Y:S01]  /*5970*/  MUFU.EX2 R168, R3 ;  /* 0x0000000300a87308 */ /* 0x0004e20000000800 */
[----:B-1----:R-:W-:Y:S01]  /*5980*/  FMNMX.FTZ R107, R0, R8, !PT ;  /* 0x00000008006b7209 */ /* 0x002fe20007810000 */
[--C-:B------:R-:W-:Y:S02]  /*5990*/  FFMA.FTZ R0, R27, c[0x0][0x2d0], -R2.reuse ;  /* 0x0000b4001b007a23 */ /* 0x100fe40000010802 */
[----:B--2---:R-:W-:-:S04]  /*59a0*/  FFMA.FTZ R3, R23, c[0x0][0x2d0], -R2 ;  /* 0x0000b40017037a23 */ /* 0x004fc80000010802 */
[----:B------:R1:W-:Y:S01]  /*59b0*/  MUFU.EX2 R167, R3 ;  /* 0x0000000300a77308 */ /* 0x0003e20000000800 */
[----:B------:R-:W-:Y:S01]  /*59c0*/  FSETP.NEU.FTZ.AND P0, PT, R107, -INF , PT ;  /* 0xff8000006b00780b */ /* 0x000fe20003f1d000 */
[----:B-1----:R-:W-:-:S06]  /*59d0*/  FFMA.FTZ R3, R24, c[0x0][0x2d0], -R2 ;  /* 0x0000b40018037a23 */ /* 0x002fcc0000010802 */
[----:B------:R1:W2:Y:S08]  /*59e0*/  MUFU.EX2 R169, R3 ;  /* 0x0000000300a97308 */ /* 0x0002b00000000800 */
[----:B------:R4:W-:Y:S01]  /*59f0*/  MUFU.EX2 R166, R0 ;  /* 0x0000000000a67308 */ /* 0x0009e20000000800 */
[----:B-1----:R-:W-:-:S07]  /*5a00*/  FFMA.FTZ R3, R25, c[0x0][0x2d0], -R2 ;  /* 0x0000b40019037a23 */ /* 0x002fce0000010802 */
[----:B------:R1:W-:Y:S01]  /*5a10*/  MUFU.EX2 R170, R3 ;  /* 0x0000000300aa7308 */ /* 0x0003e20000000800 */
[----:B----4-:R-:W-:-:S05]  /*5a20*/  FMUL.FTZ R0, R107, c[0x0][0x2d0] ;  /* 0x0000b4006b007a20 */ /* 0x010fca0000410000 */
[----:B------:R-:W-:Y:S01]  /*5a30*/  FSEL R0, R0, RZ, P0 ;  /* 0x000000ff00007208 */ /* 0x000fe20000000000 */
[----:B-1----:R-:W-:-:S04]  /*5a40*/  FFMA.FTZ R3, R33, c[0x0][0x2d0], -R2 ;  /* 0x0000b40021037a23 */ /* 0x002fc80000010802 */
[----:B------:R1:W-:Y:S02]  /*5a50*/  MUFU.EX2 R164, R3 ;  /* 0x0000000300a47308 */ /* 0x0003e40000000800 */
[----:B-1----:R-:W-:-:S06]  /*5a60*/  FFMA.FTZ R3, R34, c[0x0][0x2d0], -R2 ;  /* 0x0000b40022037a23 */ /* 0x002fcc0000010802 */
[----:B------:R1:W-:Y:S02]  /*5a70*/  MUFU.EX2 R165, R3 ;  /* 0x0000000300a57308 */ /* 0x0003e40000000800 */
[----:B-1----:R-:W-:-:S06]  /*5a80*/  FFMA.FTZ R3, R22, c[0x0][0x2d0], -R0 ;  /* 0x0000b40016037a23 */ /* 0x002fcc0000010800 */
[----:B------:R1:W-:Y:S02]  /*5a90*/  MUFU.EX2 R109, R3 ;  /* 0x00000003006d7308 */ /* 0x0003e40000000800 */
[----:B-1----:R-:W-:-:S06]  /*5aa0*/  FFMA.FTZ R3, R20, c[0x0][0x2d0], -R0 ;  /* 0x0000b40014037a23 */ /* 0x002fcc0000010800 */
[----:B------:R1:W4:Y:S02]  /*5ab0*/  MUFU.EX2 R105, R3 ;  /* 0x0000000300697308 */ /* 0x0003240000000800 */
[----:B-1----:R-:W-:-:S06]  /*5ac0*/  FFMA.FTZ R3, R17, c[0x0][0x2d0], -R0 ;  /* 0x0000b40011037a23 */ /* 0x002fcc0000010800 */
[----:B------:R1:W-:Y:S02]  /*5ad0*/  MUFU.EX2 R110, R3 ;  /* 0x00000003006e7308 */ /* 0x0003e40000000800 */
[----:B-1----:R-:W-:-:S06]  /*5ae0*/  FFMA.FTZ R3, R16, c[0x0][0x2d0], -R0 ;  /* 0x0000b40010037a23 */ /* 0x002fcc0000010800 */
[----:B------:R1:W5:Y:S01]  /*5af0*/  MUFU.EX2 R111, R3 ;  /* 0x00000003006f7308 */ /* 0x0003620000000800 */
[----:B---3--:R-:W-:Y:S02]  /*5b00*/  F2FP.PACK_AB R8, R168, R171 ;  /* 0x000000aba808723e */ /* 0x008fe400000000ff */
[----:B--2---:R-:W-:Y:S02]  /*5b10*/  F2FP.PACK_AB R10, R169, R167 ;  /* 0x000000a7a90a723e */ /* 0x004fe400000000ff */
[----:B----4-:R-:W-:Y:S01]  /*5b20*/  F2FP.PACK_AB R9, R105, R109 ;  /* 0x0000006d6909723e */ /* 0x010fe200000000ff */
[----:B-1----:R-:W-:-:S04]  /*5b30*/  FFMA.FTZ R3, R15, c[0x0][0x2d0], -R0 ;  /* 0x0000b4000f037a23 */ /* 0x002fc80000010800 */
[----:B------:R1:W-:Y:S01]  /*5b40*/  MUFU.EX2 R161, R3 ;  /* 0x0000000300a17308 */ /* 0x0003e20000000800 */
[----:B-----5:R-:W-:Y:S01]  /*5b50*/  F2FP.PACK_AB R11, R111, R110 ;  /* 0x0000006e6f0b723e */ /* 0x020fe200000000ff */
[----:B-1----:R-:W-:-:S06]  /*5b60*/  FFMA.FTZ R3, R14, c[0x0][0x2d0], -R0 ;  /* 0x0000b4000e037a23 */ /* 0x002fcc0000010800 */
[----:B------:R1:W2:Y:S01]  /*5b70*/  MUFU.EX2 R163, R3 ;  /* 0x0000000300a37308 */ /* 0x0002a20000000800 */
[----:B------:R-:W-:Y:S01]  /*5b80*/  HMMA.16816.F32 R20, R8, R76, RZ ;  /* 0x0000004c0814723c */ /* 0x000fe200000018ff */
[----:B-1----:R-:W-:-:S06]  /*5b90*/  FFMA.FTZ R3, R19, c[0x0][0x2d0], -R0 ;  /* 0x0000b40013037a23 */ /* 0x002fcc0000010800 */
[----:B------:R1:W-:Y:S02]  /*5ba0*/  MUFU.EX2 R162, R3 ;  /* 0x0000000300a27308 */ /* 0x0003e40000000800 */
[----:B-1----:R-:W-:-:S06]  /*5bb0*/  FFMA.FTZ R3, R32, c[0x0][0x2d0], -R0 ;  /* 0x0000b40020037a23 */ /* 0x002fcc0000010800 */
[----:B------:R-:W1:Y:S01]  /*5bc0*/  MUFU.EX2 R160, R3 ;  /* 0x0000000300a07308 */ /* 0x000e620000000800 */
[----:B------:R-:W-:Y:S08]  /*5bd0*/  HMMA.16816.F32 R24, R8, R68, RZ ;  /* 0x000000440818723c */ /* 0x000ff000000018ff */
        /* <DEDUP_REMOVED lines=10> */
[----:B------:R-:W-:Y:S07]  /*5c80*/  HMMA.16816.F32 R204, R4, R58, R28 ;  /* 0x0000003a04cc723c */ /* 0x000fee000000181c */
[----:B------:R-:W-:-:S02]  /*5c90*/  F2FP.PACK_AB R4, R166, R170 ;  /* 0x000000aaa604723e */ /* 0x000fc400000000ff */
[----:B--2---:R-:W-:Y:S02]  /*5ca0*/  F2FP.PACK_AB R5, R163, R161 ;  /* 0x000000a1a305723e */ /* 0x004fe400000000ff */
[----:B------:R-:W-:Y:S02]  /*5cb0*/  F2FP.PACK_AB R6, R165, R164 ;  /* 0x000000a4a506723e */ /* 0x000fe400000000ff */
[----:B-1----:R-:W-:Y:S01]  /*5cc0*/  F2FP.PACK_AB R7, R160, R162 ;  /* 0x000000a2a007723e */ /* 0x002fe200000000ff */
[----:B------:R-:W-:Y:S08]  /*5cd0*/  HMMA.16816.F32 R28, R8, R64, RZ ;  /* 0x00000040081c723c */ /* 0x000ff000000018ff */
[----:B------:R-:W-:Y:S08]  /*5ce0*/  HMMA.16816.F32 R144, R4, R96, R20 ;  /* 0x000000600490723c */ /* 0x000ff00000001814 */
[C---:B------:R-:W-:Y:S08]  /*5cf0*/  HMMA.16816.F32 R20, R8.reuse, R84, RZ ;  /* 0x000000540814723c */ /* 0x040ff000000018ff */
[----:B------:R-:W-:Y:S08]  /*5d00*/  HMMA.16816.F32 R16, R8, R72, RZ ;  /* 0x000000480810723c */ /* 0x000ff000000018ff */
[----:B------:R-:W-:Y:S08]  /*5d10*/  HMMA.16816.F32 R128, R4, R88, R24 ;  /* 0x000000580480723c */ /* 0x000ff00000001818 */
[----:B------:R-:W-:Y:S08]  /*5d20*/  HMMA.16816.F32 R24, R8, R78, RZ ;  /* 0x0000004e0818723c */ /* 0x000ff000000018ff */
[----:B------:R-:W-:Y:S08]  /*5d30*/  HMMA.16816.F32 R116, R4, R80, R28 ;  /* 0x000000500474723c */ /* 0x000ff0000000181c */
[----:B------:R-:W-:Y:S08]  /*5d40*/  HMMA.16816.F32 R28, R8, R70, RZ ;  /* 0x00000046081c723c */ /* 0x000ff000000018ff */
[----:B------:R-:W-:Y:S08]  /*5d50*/  HMMA.16816.F32 R68, R4, R124, R20 ;  /* 0x0000007c0444723c */ /* 0x000ff00000001814 */
[----:B------:R-:W-:Y:S01]  /*5d60*/  HMMA.16816.F32 R20, R8, R74, RZ ;  /* 0x0000004a0814723c */ /* 0x000fe200000018ff */
[----:B------:R-:W-:-:S07]  /*5d70*/  FFMA.FTZ R3, R104, c[0x0][0x2d0], -R2 ;  /* 0x0000b40068037a23 */ /* 0x000fce0000010802 */
[----:B------:R-:W-:Y:S08]  /*5d80*/  HMMA.16816.F32 R52, R4, R92, R16 ;  /* 0x0000005c0434723c */ /* 0x000ff00000001810 */
[----:B------:R-:W-:Y:S08]  /*5d90*/  HMMA.16816.F32 R16, R8, R112, RZ ;  /* 0x000000700810723c */ /* 0x000ff000000018ff */
[C---:B------:R-:W-:Y:S01]  /*5da0*/  HMMA.16816.F32 R48, R4.reuse, R98, R24 ;  /* 0x000000620430723c */ /* 0x040fe20000001818 */
[----:B------:R1:W-:Y:S07]  /*5db0*/  MUFU.EX2 R24, R3 ;  /* 0x0000000300187308 */ /* 0x0003ee0000000800 */
[----:B------:R-:W-:Y:S01]  /*5dc0*/  HMMA.16816.F32 R40, R4, R94, R20 ;  /* 0x0000005e0428723c */ /* 0x000fe20000001814 */
[----:B-1----:R-:W-:-:S04]  /*5dd0*/  FFMA.FTZ R3, R103, c[0x0][0x2d0], -R2 ;  /* 0x0000b40067037a23 */ /* 0x002fc80000010802 */
[----:B------:R1:W2:Y:S03]  /*5de0*/  MUFU.EX2 R25, R3 ;  /* 0x0000000300197308 */ /* 0x0002a60000000800 */
[----:B------:R-:W-:Y:S01]  /*5df0*/  HMMA.16816.F32 R36, R8, R86, RZ ;  /* 0x000000560824723c */ /* 0x000fe200000018ff */
[--C-:B-1----:R-:W-:Y:S02]  /*5e00*/  FFMA.FTZ R3, R101, c[0x0][0x2d0], -R2.reuse ;  /* 0x0000b40065037a23 */ /* 0x102fe40000010802 */
[----:B------:R-:W-:-:S04]  /*5e10*/  FFMA.FTZ R2, R100, c[0x0][0x2d0], -R2 ;  /* 0x0000b40064027a23 */ /* 0x000fc80000010802 */
[----:B------:R1:W-:Y:S01]  /*5e20*/  MUFU.EX2 R22, R2 ;  /* 0x0000000200167308 */ /* 0x0003e20000000800 */
[----:B------:R-:W-:Y:S08]  /*5e30*/  HMMA.16816.F32 R84, R4, R56, R16 ;  /* 0x000000380454723c */ /* 0x000ff00000001810 */
[----:B------:R-:W-:Y:S01]  /*5e40*/  HMMA.16816.F32 R32, R8, R66, RZ ;  /* 0x000000420820723c */ /* 0x000fe200000018ff */
[----:B------:R-:W-:Y:S07]  /*5e50*/  MUFU.EX2 R26, R3 ;  /* 0x00000003001a7308 */ /* 0x000fee0000000800 */
[----:B------:R-:W-:Y:S01]  /*5e60*/  HMMA.16816.F32 R28, R4, R90, R28 ;  /* 0x0000005a041c723c */ /* 0x000fe2000000181c */
[--C-:B-1----:R-:W-:Y:S01]  /*5e70*/  FFMA.FTZ R2, R63, c[0x0][0x2d0], -R0.reuse ;  /* 0x0000b4003f027a23 */ /* 0x102fe20000010800 */
[----:B--2---:R-:W-:Y:S01]  /*5e80*/  F2FP.PACK_AB R96, R25, R24 ;  /* 0x000000181960723e */ /* 0x004fe200000000ff */
[----:B------:R-:W-:Y:S02]  /*5e90*/  LDSM.16.MT88.4 R64, [R186+0x1400] ;  /* 0x00140000ba40783b */ /* 0x000fe40000004200 */
[----:B------:R1:W-:Y:S03]  /*5ea0*/  MUFU.EX2 R18, R2 ;  /* 0x0000000200127308 */ /* 0x0003e60000000800 */
[----:B------:R-:W-:Y:S01]  /*5eb0*/  HMMA.16816.F32 R8, R8, R114, RZ ;  /* 0x000000720808723c */ /* 0x000fe200000018ff */
[----:B-1----:R-:W-:-:S04]  /*5ec0*/  FFMA.FTZ R2, R62, c[0x0][0x2d0], -R0 ;  /* 0x0000b4003e027a23 */ /* 0x002fc80000010800 */
[----:B------:R1:W2:Y:S02]  /*5ed0*/  MUFU.EX2 R19, R2 ;  /* 0x0000000200137308 */ /* 0x0002a40000000800 */
[--C-:B-1----:R-:W-:Y:S02]  /*5ee0*/  FFMA.FTZ R2, R61, c[0x0][0x2d0], -R0.reuse ;  /* 0x0000b4003d027a23 */ /* 0x102fe40000010800 */
[----:B------:R-:W-:-:S04]  /*5ef0*/  FFMA.FTZ R0, R60, c[0x0][0x2d0], -R0 ;  /* 0x0000b4003c007a23 */ /* 0x000fc80000010800 */
[----:B------:R1:W-:Y:S02]  /*5f00*/  MUFU.EX2 R20, R0 ;  /* 0x0000000000147308 */ /* 0x0003e40000000800 */
[----:B-1----:R-:W-:-:S06]  /*5f10*/  FFMA.FTZ R0, R151, c[0x0][0x2d0], -R13 ;  /* 0x0000b40097007a23 */ /* 0x002fcc000001080d */
[----:B------:R1:W-:Y:S01]  /*5f20*/  MUFU.EX2 R15, R0 ;  /* 0x00000000000f7308 */ /* 0x0003e20000000800 */
[C---:B------:R-:W-:Y:S08]  /*5f30*/  HMMA.16816.F32 R32, R4.reuse, R82, R32 ;  /* 0x000000520420723c */ /* 0x040ff00000001820 */
[C---:B------:R-:W-:Y:S08]  /*5f40*/  HMMA.16816.F32 R36, R4.reuse, R126, R36 ;  /* 0x0000007e0424723c */ /* 0x040ff00000001824 */
[----:B------:R-:W-:Y:S01]  /*5f50*/  HMMA.16816.F32 R44, R4, R58, R8 ;  /* 0x0000003a042c723c */ /* 0x000fe20000001808 */
[----:B-1----:R-:W-:Y:S01]  /*5f60*/  FFMA.FTZ R0, R149, c[0x0][0x2d0], -R13 ;  /* 0x0000b40095007a23 */ /* 0x002fe2000001080d */
[----:B------:R-:W1:Y:S03]  /*5f70*/  LDSM.16.MT88.4 R4, [R186+0x2000] ;  /* 0x00200000ba04783b */ /* 0x000e660000004200 */
[----:B------:R3:W-:Y:S01]  /*5f80*/  MUFU.EX2 R16, R0 ;  /* 0x0000000000107308 */ /* 0x0007e20000000800 */
[----:B------:R-:W4:Y:S01]  /*5f90*/  LDSM.16.MT88.4 R124, [R185+0x800] ;  /* 0x00080000b97c783b */ /* 0x000f220000004200 */
[----:B--2---:R-:W-:-:S02]  /*5fa0*/  F2FP.PACK_AB R97, R19, R18 ;  /* 0x000000121361723e */ /* 0x004fc400000000ff */
[----:B------:R-:W-:Y:S01]  /*5fb0*/  F2FP.PACK_AB R98, R22, R26 ;  /* 0x0000001a1662723e */ /* 0x000fe200000000ff */
[----:B------:R-:W-:Y:S01]  /*5fc0*/  LDSM.16.MT88.4 R80, [R185+0x2000] ;  /* 0x00200000b950783b */ /* 0x000fe20000004200 */
[----:B---3--:R-:W-:-:S04]  /*5fd0*/  FFMA.FTZ R0, R148, c[0x0][0x2d0], -R13 ;  /* 0x0000b40094007a23 */ /* 0x008fc8000001080d */
[----:B------:R2:W-:Y:S02]  /*5fe0*/  MUFU.EX2 R17, R0 ;  /* 0x0000000000117308 */ /* 0x0005e40000000800 */
[----:B--2---:R-:W-:-:S06]  /*5ff0*/  FFMA.FTZ R0, R150, c[0x0][0x2d0], -R13 ;  /* 0x0000b40096007a23 */ /* 0x004fcc000001080d */
[----:B------:R2:W-:Y:S08]  /*6000*/  MUFU.EX2 R14, R0 ;  /* 0x00000000000e7308 */ /* 0x0005f00000000800 */
[----:B------:R3:W5:Y:S01]  /*6010*/  MUFU.EX2 R21, R2 ;  /* 0x0000000200157308 */ /* 0x0007620000000800 */
[----:B--2---:R-:W-:-:S07]  /*6020*/  FFMA.FTZ R0, R143, c[0x0][0x2d0], -R12 ;  /* 0x0000b4008f007a23 */ /* 0x004fce000001080c */
[----:B------:R2:W-:Y:S01]  /*6030*/  MUFU.EX2 R3, R0 ;  /* 0x0000000000037308 */ /* 0x0005e20000000800 */
[--C-:B---3--:R-:W-:Y:S02]  /*6040*/  FFMA.FTZ R2, R141, c[0x0][0x2d0], -R12.reuse ;  /* 0x0000b4008d027a23 */ /* 0x108fe4000001080c */
[----:B--2---:R-:W-:-:S05]  /*6050*/  FFMA.FTZ R0, R142, c[0x0][0x2d0], -R12 ;  /* 0x0000b4008e007a23 */ /* 0x004fca000001080c */
[----:B------:R2:W3:Y:S02]  /*6060*/  MUFU.EX2 R11, R0 ;  /* 0x00000000000b7308 */ /* 0x0004e40000000800 */
[----:B--2---:R-:W-:-:S06]  /*6070*/  FFMA.FTZ R0, R140, c[0x0][0x2d0], -R12 ;  /* 0x0000b4008c007a23 */ /* 0x004fcc000001080c */
[----:B------:R2:W-:Y:S01]  /*6080*/  MUFU.EX2 R12, R2 ;  /* 0x00000002000c7308 */ /* 0x0005e20000000800 */
[----:B-----5:R-:W-:Y:S01]  /*6090*/  F2FP.PACK_AB R99, R20, R21 ;  /* 0x000000151463723e */ /* 0x020fe200000000ff */
[----:B------:R-:W5:Y:S06]  /*60a0*/  LDSM.16.MT88.4 R140, [R186+0x800] ;  /* 0x00080000ba8c783b */ /* 0x000f6c0000004200 */
[----:B------:R1:W1:Y:S01]  /*60b0*/  MUFU.EX2 R13, R0 ;  /* 0x00000000000d7308 */ /* 0x0002620000000800 */
[----:B--2---:R-:W-:-:S04]  /*60c0*/  @P3 IMAD.HI.U32 R2, R237, c[0x0][0x2c8], RZ ;  /* 0x0000b200ed023a27 */ /* 0x004fc800078e00ff */
[----:B-1----:R-:W-:Y:S01]  /*60d0*/  IMAD.MOV.U32 R0, RZ, RZ, R237 ;  /* 0x000000ffff007224 */ /* 0x002fe200078e00ed */
[----:B------:R-:W-:-:S04]  /*60e0*/  @P3 SHF.R.U32.HI R0, RZ, c[0x0][0x2cc], R2 ;  /* 0x0000b300ff003a19 */ /* 0x000fc80000011602 */
[----:B------:R-:W-:-:S05]  /*60f0*/  IADD3 R0, R0, R249, -R251 ;  /* 0x000000f900007210 */ /* 0x000fca0007ffe8fb */
[----:B------:R-:W-:Y:S01]  /*6100*/  IMAD.HI R9, R0, 0x2aaaaaab, RZ ;  /* 0x2aaaaaab00097827 */ /* 0x000fe200078e02ff */
[----:B------:R-:W-:Y:S02]  /*6110*/  F2FP.PACK_AB R92, R16, R15 ;  /* 0x0000000f105c723e */ /* 0x000fe400000000ff */
[----:B---3--:R-:W-:Y:S02]  /*6120*/  F2FP.PACK_AB R93, R11, R3 ;  /* 0x000000030b5d723e */ /* 0x008fe400000000ff */
[----:B------:R-:W-:Y:S02]  /*6130*/  F2FP.PACK_AB R94, R14, R17 ;  /* 0x000000110e5e723e */ /* 0x000fe400000000ff */
[----:B------:R-:W-:Y:S02]  /*6140*/  F2FP.PACK_AB R95, R13, R12 ;  /* 0x0000000c0d5f723e */ /* 0x000fe400000000ff */
[----:B------:R-:W-:Y:S01]  /*6150*/  SHF.R.U32.HI R10, RZ, 0x1f, R9 ;  /* 0x0000001fff0a7819 */ /* 0x000fe20000011609 */
[----:B------:R-:W-:-:S02]  /*6160*/  FADD.FTZ R2, R171, R168 ;  /* 0x000000a8ab027221 */ /* 0x000fc40000010000 */
[----:B------:R-:W-:Y:S01]  /*6170*/  FADD.FTZ R0, R109, R105 ;  /* 0x000000696d007221 */ /* 0x000fe20000010000 */
[----:B------:R-:W-:Y:S01]  /*6180*/  LEA.HI.SX32 R23, R9, R10, 0x1d ;  /* 0x0000000a09177211 */ /* 0x000fe200078feaff */
[----:B------:R-:W-:Y:S01]  /*6190*/  FADD.FTZ R8, R200, R199 ;  /* 0x000000c7c8087221 */ /* 0x000fe20000010000 */
[----:B------:R-:W-:Y:S01]  /*61a0*/  HMMA.16816.F32 R88, R92, R4, R228 ;  /* 0x000000045c58723c */ /* 0x000fe200000018e4 */
[----:B------:R-:W-:Y:S02]  /*61b0*/  FADD.FTZ R10, R179, R176 ;  /* 0x000000b0b30a7221 */ /* 0x000fe40000010000 */
        /* <DEDUP_REMOVED lines=17> */
[----:B------:R-:W-:Y:S01]  /*62d0*/  FADD.FTZ R4, R178, R4 ;  /* 0x00000004b2047221 */ /* 0x000fe20000010000 */
[----:B------:R-:W-:Y:S01]  /*62e0*/  IADD3 R110, R203, -0x2, RZ ;  /* 0xfffffffecb6e7810 */ /* 0x000fe20007ffe0ff */
[----:B------:R-:W-:Y:S01]  /*62f0*/  FADD.FTZ R0, R164, R0 ;  /* 0x00000000a4007221 */ /* 0x000fe20000010000 */
[----:B------:R-:W-:Y:S01]  /*6300*/  IMNMX R251, R248, R23, !PT ;  /* 0x00000017f8fb7217 */ /* 0x000fe20007800200 */
[----:B------:R-:W-:Y:S02]  /*6310*/  FADD.FTZ R2, R162, R2 ;  /* 0x00000002a2027221 */ /* 0x000fe40000010000 */
[----:B------:R-:W-:Y:S02]  /*6320*/  FADD.FTZ R5, R175, R5 ;  /* 0x00000005af057221 */ /* 0x000fe40000010000 */
[----:B------:R-:W-:Y:S01]  /*6330*/  FADD.FTZ R4, R177, R4 ;  /* 0x00000004b1047221 */ /* 0x000fe20000010000 */
[----:B------:R-:W-:Y:S01]  /*6340*/  ISETP.GE.AND P0, PT, R110, R251, PT ;  /* 0x000000fb6e00720c */ /* 0x000fe20003f06270 */
        /* <DEDUP_REMOVED lines=11> */
[----:B----4-:R-:W-:Y:S01]  /*6400*/  HMMA.16816.F32 R112, R92, R124, R152 ;  /* 0x0000007c5c70723c */ /* 0x010fe20000001898 */
[----:B------:R-:W-:Y:S02]  /*6410*/  FADD.FTZ R0, R26, R0 ;  /* 0x000000001a007221 */ /* 0x000fe40000010000 */
[----:B------:R-:W-:-:S02]  /*6420*/  FADD.FTZ R2, R21, R2 ;  /* 0x0000000215027221 */ /* 0x000fc40000010000 */
[----:B------:R-:W-:Y:S02]  /*6430*/  FADD.FTZ R3, R17, R3 ;  /* 0x0000000311037221 */ /* 0x000fe40000010000 */
[----:B------:R-:W-:Y:S01]  /*6440*/  FADD.FTZ R4, R12, R4 ;  /* 0x000000040c047221 */ /* 0x000fe20000010000 */
[----:B------:R-:W-:Y:S08]  /*6450*/  HMMA.16816.F32 R116, R96, R124, R116 ;  /* 0x0000007c6074723c */ /* 0x000ff00000001874 */
[----:B------:R-:W-:Y:S08]  /*6460*/  HMMA.16816.F32 R120, R92, R126, R120 ;  /* 0x0000007e5c78723c */ /* 0x000ff00000001878 */
[-C--:B-----5:R-:W-:Y:S08]  /*6470*/  HMMA.16816.F32 R128, R96, R140.reuse, R128 ;  /* 0x0000008c6080723c */ /* 0x0a0ff00000001880 */
[C---:B------:R-:W-:Y:S08]  /*6480*/  HMMA.16816.F32 R132, R92.reuse, R140, R212 ;  /* 0x0000008c5c84723c */ /* 0x040ff000000018d4 */
[----:B------:R-:W-:Y:S08]  /*6490*/  HMMA.16816.F32 R136, R92, R142, R136 ;  /* 0x0000008e5c88723c */ /* 0x000ff00000001888 */
[-C--:B------:R-:W-:Y:S08]  /*64a0*/  HMMA.16816.F32 R144, R96, R156.reuse, R144 ;  /* 0x0000009c6090723c */ /* 0x080ff00000001890 */
[C---:B------:R-:W-:Y:S08]  /*64b0*/  HMMA.16816.F32 R148, R92.reuse, R156, R224 ;  /* 0x0000009c5c94723c */ /* 0x040ff000000018e0 */
[C---:B------:R-:W-:Y:S08]  /*64c0*/  HMMA.16816.F32 R56, R92.reuse, R64, R244 ;  /* 0x000000405c38723c */ /* 0x040ff000000018f4 */
[----:B------:R-:W-:Y:S01]  /*64d0*/  HMMA.16816.F32 R72, R92, R80, R232 ;  /* 0x000000505c48723c */ /* 0x000fe200000018e8 */
[----:B------:R-:W-:-:S02]  /*64e0*/  FADD.FTZ R244, R22, R0 ;  /* 0x0000000016f47221 */ /* 0x000fc40000010000 */
[----:B------:R-:W-:-:S05]  /*64f0*/  FADD.FTZ R246, R20, R2 ;  /* 0x0000000214f67221 */ /* 0x000fca0000010000 */
[----:B------:R-:W-:Y:S01]  /*6500*/  HMMA.16816.F32 R152, R92, R158, R220 ;  /* 0x0000009e5c98723c */ /* 0x000fe200000018dc */
[----:B------:R-:W-:Y:S02]  /*6510*/  FADD.FTZ R245, R14, R3 ;  /* 0x000000030ef57221 */ /* 0x000fe40000010000 */
[----:B------:R-:W-:-:S05]  /*6520*/  FADD.FTZ R247, R13, R4 ;  /* 0x000000040df77221 */ /* 0x000fca0000010000 */
        /* <DEDUP_REMOVED lines=8> */
[----:B------:R-:W-:Y:S08]  /*65b0*/  HMMA.16816.F32 R80, R96, R82, R36 ;  /* 0x000000526050723c */ /* 0x000ff00000001824 */
[-C--:B------:R-:W-:Y:S08]  /*65c0*/  HMMA.16816.F32 R92, R92, R6.reuse, R204 ;  /* 0x000000065c5c723c */ /* 0x080ff000000018cc */
[----:B------:R-:W-:Y:S01]  /*65d0*/  HMMA.16816.F32 R96, R96, R6, R44 ;  /* 0x000000066060723c */ /* 0x000fe2000000182c */
[----:B------:R-:W-:Y:S07]  /*65e0*/  @!P0 BRA `(.L_x_1077) ;  /* 0x000035d000008947 */ /* 0x000fee0003800000 */
[----:B------:R-:W-:Y:S01]  /*65f0*/  IMAD.IADD R249, R236, 0x1, R237 ;  /* 0x00000001ecf97824 */ /* 0x000fe200078e02ed */
[----:B------:R-:W-:Y:S01]  /*6600*/  MOV R3, R108 ;  /* 0x0000006c00037202 */ /* 0x000fe20000000f00 */
[----:B------:R-:W-:Y:S01]  /*6610*/  IMAD.MOV.U32 R100, RZ, RZ, R107 ;  /* 0x000000ffff647224 */ /* 0x000fe200078e006b */
[----:B------:R-:W-:Y:S01]  /*6620*/  MOV R104, R106 ;  /* 0x0000006a00687202 */ /* 0x000fe20000000f00 */
[----:B------:R-:W-:Y:S01]  /*6630*/  @P3 IMAD.HI.U32 R0, R249, c[0x0][0x2c8], RZ ;  /* 0x0000b200f9003a27 */ /* 0x000fe200078e00ff */
[----:B------:R-:W-:-:S03]  /*6640*/  MOV R180, R110 ;  /* 0x0000006e00b47202 */ /* 0x000fc60000000f00 */
[----:B------:R-:W-:Y:S01]  /*6650*/  IMAD.MOV.U32 R105, RZ, RZ, R102 ;  /* 0x000000ffff697224 */ /* 0x000fe200078e0066 */
[----:B------:R-:W-:-:S07]  /*6660*/  @P3 SHF.R.U32.HI R252, RZ, c[0x0][0x2cc], R0 ;  /* 0x0000b300fffc3a19 */ /* 0x000fce0000011600 */
.L_x_1082:
[----:B------:R-:W-:Y:S04]  /*6670*/  DEPBAR.LE SB0, 0x0 ;  /* 0x000080000000791a */ /* 0x000fe80000000000 */
[----:B------:R-:W-:Y:S01]  /*6680*/  WARPSYNC 0xffffffff ;  /* 0xffffffff00007948 */ /* 0x000fe20003800000 */
[----:B------:R-:W-:Y:S01]  /*6690*/  BAR.SYNC.DEFER_BLOCKING 0x0 ;  /* 0x0000000000007b1d */ /* 0x000fe20000010000 */
[----:B------:R-:W-:Y:S05]  /*66a0*/  ISETP.GT.AND P0, PT, R248, R180, PT ;  /* 0x000000b4f800720c */ /* 0x000fea0003f04270 */
[----:B------:R1:W2:Y:S01]  /*66b0*/  LDSM.16.M88.4 R48, [R187] ;  /* 0x00000000bb30783b */ /* 0x0002a20000000200 */
[----:B------:R-:W-:Y:S03]  /*66c0*/  BSSY B0, `(.L_x_1078) ;  /* 0x000002a000007945 */ /* 0x000fe60003800000 */
[----:B------:R1:W3:Y:S04]  /*66d0*/  LDSM.16.M88.4 R44, [R187+0x1000] ;  /* 0x00100000bb2c783b */ /* 0x0002e80000000200 */
[----:B------:R1:W4:Y:S04]  /*66e0*/  LDSM.16.M88.4 R16, [R184] ;  /* 0x00000000b810783b */ /* 0x0003280000000200 */
[----:B------:R1:W1:Y:S04]  /*66f0*/  LDSM.16.M88.4 R32, [R184+0x400] ;  /* 0x00040000b820783b */ /* 0x0002680000000200 */
[----:B------:R1:W1:Y:S04]  /*6700*/  LDSM.16.M88.4 R108, [R184+0x800] ;  /* 0x00080000b86c783b */ /* 0x0002680000000200 */
[----:B------:R1:W1:Y:S04]  /*6710*/  LDSM.16.M88.4 R160, [R188] ;  /* 0x00000000bca0783b */ /* 0x0002680000000200 */
[----:B------:R1:W1:Y:S04]  /*6720*/  LDSM.16.M88.4 R168, [R188+0x1000] ;  /* 0x00100000bca8783b */ /* 0x0002680000000200 */
[----:B------:R1:W1:Y:S04]  /*6730*/  LDSM.16.M88.4 R164, [R189] ;  /* 0x00000000bda4783b */ /* 0x0002680000000200 */
[----:B------:R1:W1:Y:S04]  /*6740*/  LDSM.16.M88.4 R172, [R197] ;  /* 0x00000000c5ac783b */ /* 0x0002680000000200 */
[----:B------:R1:W1:Y:S01]  /*6750*/  LDSM.16.M88.4 R176, [R196] ;  /* 0x00000000c4b0783b */ /* 0x0002620000000200 */
[----:B------:R-:W-:-:S05]  /*6760*/  @P0 BRA `(.L_x_1079) ;  /* 0x000001f000000947 */ /* 0x000fca0003800000 */
[----:B------:R-:W5:Y:S01]  /*6770*/  S2R R2, SR_TID.X ;  /* 0x0000000000027919 */ /* 0x000f620000002100 */
[----:B------:R-:W-:Y:S01]  /*6780*/  SHF.R.S32.HI R0, RZ, 0x1f, R180 ;  /* 0x0000001fff007819 */ /* 0x000fe200000114b4 */
[----:B------:R-:W-:Y:S04]  /*6790*/  IMAD.WIDE.U32 R4, R180, c[0x0][0x208], RZ ;  /* 0x00008200b4047a25 */ /* 0x000fe800078e00ff */
[----:B------:R-:W-:Y:S04]  /*67a0*/  IMAD R0, R0, c[0x0][0x208], RZ ;  /* 0x0000820000007a24 */ /* 0x000fe800078e02ff */
[----:B------:R-:W-:Y:S04]  /*67b0*/  IMAD R0, R180, c[0x0][0x20c], R0 ;  /* 0x00008300b4007a24 */ /* 0x000fe800078e0200 */
[----:B------:R-:W-:Y:S02]  /*67c0*/  IMAD.IADD R0, R5, 0x1, R0 ;  /* 0x0000000105007824 */ /* 0x000fe400078e0200 */
[----:B------:R-:W-:Y:S04]  /*67d0*/  IMAD.WIDE.U32 R4, R4, 0x30, RZ ;  /* 0x0000003004047825 */ /* 0x000fe800078e00ff */
[----:B------:R-:W-:Y:S01]  /*67e0*/  IMAD R0, R0, 0x30, RZ ;  /* 0x0000003000007824 */ /* 0x000fe200078e02ff */
[----:B-----5:R-:W-:Y:S02]  /*67f0*/  ISETP.GT.AND P0, PT, R2, 0x3f, PT ;  /* 0x0000003f0200780c */ /* 0x020fe40003f04270 */
[----:B------:R-:W-:Y:S02]  /*6800*/  IADD3 R2, P2, R238, R4, RZ ;  /* 0x00000004ee027210 */ /* 0x000fe40007f5e0ff */
[----:B------:R-:W-:Y:S09]  /*6810*/  IADD3 R0, R5, R0, RZ ;  /* 0x0000000005007210 */ /* 0x000ff20007ffe0ff */
[----:B------:R-:W-:Y:S02]  /*6820*/  @!P0 IMAD.MOV.U32 R7, RZ, RZ, c[0x0][0x208] ;  /* 0x00008200ff078624 */ /* 0x000fe400078e00ff */
[----:B------:R-:W-:Y:S03]  /*6830*/  @!P0 IMAD.MOV.U32 R8, RZ, RZ, c[0x0][0x20c] ;  /* 0x00008300ff088624 */ /* 0x000fe600078e00ff */
[C---:B------:R-:W-:Y:S04]  /*6840*/  @!P0 LEA R6, P1, R7.reuse, R4, 0x5 ;  /* 0x0000000407068211 */ /* 0x040fe800078228ff */
[----:B------:R-:W-:Y:S01]  /*6850*/  @!P0 LEA.HI.X R4, R7, R0, R8, 0x5, P1 ;  /* 0x0000000007048211 */ /* 0x000fe200008f2c08 */
[----:B------:R-:W-:Y:S01]  /*6860*/  IMAD.X R7, R0, 0x1, R240, P2 ;  /* 0x0000000100077824 */ /* 0x000fe200010e06f0 */
[----:B------:R-:W-:Y:S02]  /*6870*/  @!P0 IADD3 R5, P1, R6, R238, RZ ;  /* 0x000000ee06058210 */ /* 0x000fe40007f3e0ff */
[----:B------:R-:W-:Y:S02]  /*6880*/  LEA R6, P2, R2, c[0x0][0x1f8], 0x1 ;  /* 0x00007e0002067a11 */ /* 0x000fe400078408ff */
[----:B------:R-:W-:Y:S02]  /*6890*/  @!P0 IADD3.X R0, R4, R240, RZ, P1, !PT ;  /* 0x000000f004008210 */ /* 0x000fe40000ffe4ff */
[----:B------:R-:W-:Y:S02]  /*68a0*/  LEA.HI.X R7, R2, c[0x0][0x1fc], R7, 0x1, P2 ;  /* 0x00007f0002077a11 */ /* 0x000fe400010f0c07 */
[C---:B------:R-:W-:Y:S03]  /*68b0*/  @!P0 LEA R4, P1, R5.reuse, c[0x0][0x1f8], 0x1 ;  /* 0x00007e0005048a11 */ /* 0x040fe600078208ff */
[----:B------:R-:W-:Y:S01]  /*68c0*/  @!PT LDS RZ, [RZ] ;  /* 0x00000000fffff984 */ /* 0x000fe20000000800 */
[----:B------:R-:W-:Y:S01]  /*68d0*/  @!PT LDS RZ, [RZ] ;  /* 0x00000000fffff984 */ /* 0x000fe20000000800 */
[----:B------:R-:W-:Y:S01]  /*68e0*/  @!PT LDS RZ, [RZ] ;  /* 0x00000000fffff984 */ /* 0x000fe20000000800 */
[----:B------:R4:W-:Y:S01]  /*68f0*/  LDGSTS.E.BYPASS.LTC128B.128 [R198+0x1880], [R6.64], !P6 ;  /* 0x0188000006c67fae */ /* 0x0009e2000f101d46 */
[----:B------:R-:W-:Y:S03]  /*6900*/  @!P0 LEA.HI.X R5, R5, c[0x0][0x1fc], R0, 0x1, P1 ;  /* 0x00007f0005058a11 */ /* 0x000fe600008f0c00 */
[----:B------:R4:W-:Y:S04]  /*6910*/  LDGSTS.E.BYPASS.LTC128B.128 [R198+0x2480], [R6.64+0x40], !P5 ;  /* 0x0248004006c67fae */ /* 0x0009e8000e901d46 */
[----:B------:R4:W-:Y:S04]  /*6920*/  LDGSTS.E.BYPASS.LTC128B.128 [R198+0x3080], [R6.64+0x80], !P4 ;  /* 0x0308008006c67fae */ /* 0x0009e8000e101d46 */
[----:B------:R4:W-:Y:S04]  /*6930*/  @!P0 LDGSTS.E.BYPASS.LTC128B.128 [R198+0x2080], [R4.64], !P6 ;  /* 0x0208000004c68fae */ /* 0x0009e8000f101d46 */
[----:B------:R4:W-:Y:S04]  /*6940*/  @!P0 LDGSTS.E.BYPASS.LTC128B.128 [R198+0x2c80], [R4.64+0x40], !P5 ;  /* 0x02c8004004c68fae */ /* 0x0009e8000e901d46 */
[----:B------:R4:W-:Y:S02]  /*6950*/  @!P0 LDGSTS.E.BYPASS.LTC128B.128 [R198+0x3880], [R4.64+0x80], !P4 ;  /* 0x0388008004c68fae */ /* 0x0009e4000e101d46 */
.L_x_1079:
[----:B------:R-:W-:Y:S05]  /*6960*/  BSYNC B0 ;  /* 0x0000000000007941 */ /* 0x000fea0003800000 */
.L_x_1078:
[-C--:B--2-4-:R-:W-:Y:S01]  /*6970*/  HMMA.16816.F32 R4, R48, R16.reuse, RZ ;  /* 0x000000103004723c */ /* 0x094fe200000018ff */
[----:B------:R-:W0:Y:S01]  /*6980*/  LDGDEPBAR ;  /* 0x00000000000079af */ /* 0x000e220000000000 */
[----:B------:R-:W-:Y:S01]  /*6990*/  BSSY B0, `(.L_x_1080) ;  /* 0x00000eb000007945 */ /* 0x000fe20003800000 */
[----:B------:R-:W-:Y:S05]  /*69a0*/  ISETP.GT.AND P0, PT, R180, R248, PT ;  /* 0x000000f8b400720c */ /* 0x000fea0003f04270 */
[C---:B---3--:R-:W-:Y:S08]  /*69b0*/  HMMA.16816.F32 R8, R44.reuse, R16, RZ ;  /* 0x000000102c08723c */ /* 0x048ff000000018ff */
[-C--:B------:R-:W-:Y:S08]  /*69c0*/  HMMA.16816.F32 R12, R44, R18.reuse, RZ ;  /* 0x000000122c0c723c */ /* 0x080ff000000018ff */
[C---:B------:R-:W-:Y:S08]  /*69d0*/  HMMA.16816.F32 R16, R48.reuse, R18, RZ ;  /* 0x000000123010723c */ /* 0x040ff000000018ff */
[-C--:B-1----:R-:W-:Y:S08]  /*69e0*/  HMMA.16816.F32 R20, R48, R32.reuse, RZ ;  /* 0x000000203014723c */ /* 0x082ff000000018ff */
        /* <DEDUP_REMOVED lines=188> */
[----:B-1234-:R-:W-:Y:S04]  /*75b0*/  IADD3 R0, -R250, 0x30, RZ ;  /* 0x00000030fa007810 */ /* 0x01efe80007ffe1ff */
[C---:B------:R-:W-:Y:S02]  /*75c0*/  ISETP.GE.AND P0, PT, R0.reuse, 0x21, PT ;  /* 0x000000210000780c */ /* 0x040fe40003f06270 */
[----:B------:R-:W-:Y:S11]  /*75d0*/  ISETP.GE.AND P1, PT, R0, 0x1, PT ;  /* 0x000000010000780c */ /* 0x000ff60003f26270 */
[----:B------:R-:W-:Y:S01]  /*75e0*/  @P0 IMAD.MOV.U32 R6, RZ, RZ, c[0x0][0x1e0] ;  /* 0x00007800ff060624 */ /* 0x000fe200078e00ff */
[C---:B------:R-:W-:Y:S01]  /*75f0*/  @P0 IADD3 R0, R180.reuse, -0x1, RZ ;  /* 0xffffffffb4000810 */ /* 0x040fe20007ffe0ff */
[----:B------:R-:W-:Y:S01]  /*7600*/  @P0 IMAD.MOV.U32 R7, RZ, RZ, 0x5 ;  /* 0x00000005ff070424 */ /* 0x000fe200078e00ff */
[----:B------:R-:W-:Y:S02]  /*7610*/  @P1 IADD3 R2, R180, -0x1, RZ ;  /* 0xffffffffb4021810 */ /* 0x000fe40007ffe0ff */
[----:B------:R-:W-:Y:S02]  /*7620*/  @P0 SHF.R.S32.HI R4, RZ, 0x1f, R0 ;  /* 0x0000001fff040819 */ /* 0x000fe40000011400 */
[----:B------:R-:W-:Y:S02]  /*7630*/  @P1 SHF.R.S32.HI R5, RZ, 0x1f, R2 ;  /* 0x0000001fff051819 */ /* 0x000fe40000011402 */
[----:B------:R-:W-:Y:S01]  /*7640*/  @P0 SHF.L.U64.HI R7, R6, R7, c[0x0][0x1e4] ;  /* 0x0000790006070619 */ /* 0x000fe20000010207 */
[----:B------:R-:W-:Y:S01]  /*7650*/  @P0 IMAD R4, R4, c[0x0][0x1e0], RZ ;  /* 0x0000780004040a24 */ /* 0x000fe200078e02ff */
[----:B------:R-:W-:Y:S01]  /*7660*/  @P0 SHF.L.U32 R6, R6, 0x5, RZ ;  /* 0x0000000506060819 */ /* 0x000fe200000006ff */
[----:B------:R-:W-:Y:S02]  /*7670*/  @P1 IMAD R8, R5, c[0x0][0x1e0], RZ ;  /* 0x0000780005081a24 */ /* 0x000fe400078e02ff */
[C---:B------:R-:W-:Y:S02]  /*7680*/  @P0 IMAD R10, R0.reuse, c[0x0][0x1e4], R4 ;  /* 0x00007900000a0a24 */ /* 0x040fe400078e0204 */
[----:B------:R-:W-:Y:S04]  /*7690*/  @P0 IMAD.WIDE.U32 R4, R0, c[0x0][0x1e0], RZ ;  /* 0x0000780000040a25 */ /* 0x000fe800078e00ff */
[C---:B------:R-:W-:Y:S02]  /*76a0*/  @P1 IMAD R0, R2.reuse, c[0x0][0x1e4], R8 ;  /* 0x0000790002001a24 */ /* 0x040fe400078e0208 */
[----:B------:R-:W-:Y:S04]  /*76b0*/  @P1 IMAD.WIDE.U32 R8, R2, c[0x0][0x1e0], RZ ;  /* 0x0000780002081a25 */ /* 0x000fe800078e00ff */
[----:B------:R-:W-:Y:S01]  /*76c0*/  @P0 IMAD.WIDE.U32 R6, R4, 0x30, R6 ;  /* 0x0000003004060825 */ /* 0x000fe200078e0006 */
[----:B------:R-:W-:Y:S03]  /*76d0*/  @P1 MOV R4, R242 ;  /* 0x000000f200041202 */ /* 0x000fe60000000f00 */
[----:B------:R-:W-:Y:S01]  /*76e0*/  @P1 IMAD.IADD R9, R9, 0x1, R0 ;  /* 0x0000000109091824 */ /* 0x000fe200078e0200 */
[----:B------:R-:W-:Y:S01]  /*76f0*/  @P0 IADD3 R0, P2, R242, R6, RZ ;  /* 0x00000006f2000210 */ /* 0x000fe20007f5e0ff */
[----:B------:R-:W-:Y:S02]  /*7700*/  @P0 IMAD.IADD R2, R5, 0x1, R10 ;  /* 0x0000000105020824 */ /* 0x000fe400078e020a */
[----:B------:R-:W-:Y:S02]  /*7710*/  @P1 IMAD.MOV.U32 R5, RZ, RZ, R241 ;  /* 0x000000ffff051224 */ /* 0x000fe400078e00f1 */
[----:B------:R-:W-:Y:S02]  /*7720*/  @P0 IMAD R2, R2, 0x30, RZ ;  /* 0x0000003002020824 */ /* 0x000fe400078e02ff */
[----:B------:R-:W-:Y:S04]  /*7730*/  @P1 IMAD.WIDE.U32 R4, R8, 0x30, R4 ;  /* 0x0000003008041825 */ /* 0x000fe800078e0004 */
[----:B------:R-:W-:Y:S01]  /*7740*/  @P1 IMAD R8, R9, 0x30, RZ ;  /* 0x0000003009081824 */ /* 0x000fe200078e02ff */
[----:B------:R-:W-:Y:S02]  /*7750*/  @P0 IADD3.X R9, R241, R2, R7, P2, !PT ;  /* 0x00000002f1090210 */ /* 0x000fe400017fe407 */
[C---:B------:R-:W-:Y:S02]  /*7760*/  @P1 LEA R6, P2, R4.reuse, c[0x0][0x1c8], 0x1 ;  /* 0x0000720004061a11 */ /* 0x040fe400078408ff */
[----:B------:R-:W-:Y:S04]  /*7770*/  @P1 IADD3 R2, R5, R8, RZ ;  /* 0x0000000805021210 */ /* 0x000fe80007ffe0ff */
[----:B------:R-:W-:Y:S02]  /*7780*/  @P1 LEA.HI.X R7, R4, c[0x0][0x1cc], R2, 0x1, P2 ;  /* 0x0000730004071a11 */ /* 0x000fe400010f0c02 */
[C---:B------:R-:W-:Y:S03]  /*7790*/  @P0 LEA R4, P2, R0.reuse, c[0x0][0x1c8], 0x1 ;  /* 0x0000720000040a11 */ /* 0x040fe600078408ff */
[----:B------:R-:W-:Y:S01]  /*77a0*/  @!PT LDS RZ, [RZ] ;  /* 0x00000000fffff984 */ /* 0x000fe20000000800 */
[----:B------:R-:W-:Y:S01]  /*77b0*/  @!PT LDS RZ, [RZ] ;  /* 0x00000000fffff984 */ /* 0x000fe20000000800 */
[----:B------:R-:W-:Y:S01]  /*77c0*/  @!PT LDS RZ, [RZ] ;  /* 0x00000000fffff984 */ /* 0x000fe20000000800 */
[----:B------:R1:W-:Y:S01]  /*77d0*/  @P1 LDGSTS.E.BYPASS.LTC128B.128 [R198+0x3c80], [R6.64], !P6 ;  /* 0x03c8000006c61fae */ /* 0x0003e2000f101d46 */
[----:B------:R-:W-:Y:S04]  /*77e0*/  @P0 LEA.HI.X R5, R0, c[0x0][0x1cc], R9, 0x1, P2 ;  /* 0x0000730000050a11 */ /* 0x000fe800010f0c09 */
[----:B------:R1:W-:Y:S05]  /*77f0*/  @P1 LDGSTS.E.BYPASS.LTC128B.128 [R198+0x4880], [R6.64+0x40], !P5 ;  /* 0x0488004006c61fae */ /* 0x0003ea000e901d46 */
[----:B------:R1:W-:Y:S05]  /*7800*/  @P1 LDGSTS.E.BYPASS.LTC128B.128 [R198+0x5480], [R6.64+0x80], !P4 ;  /* 0x0548008006c61fae */ /* 0x0003ea000e101d46 */
[----:B------:R1:W-:Y:S05]  /*7810*/  @P0 LDGSTS.E.BYPASS.LTC128B.128 [R198+0x4480], [R4.64], !P6 ;  /* 0x0448000004c60fae */ /* 0x0003ea000f101d46 */
[----:B------:R1:W-:Y:S05]  /*7820*/  @P0 LDGSTS.E.BYPASS.LTC128B.128 [R198+0x5080], [R4.64+0x40], !P5 ;  /* 0x0508004004c60fae */ /* 0x0003ea000e901d46 */
[----:B------:R1:W-:Y:S02]  /*7830*/  @P0 LDGSTS.E.BYPASS.LTC128B.128 [R198+0x5c80], [R4.64+0x80], !P4 ;  /* 0x05c8008004c60fae */ /* 0x0003e4000e101d46 */
.L_x_1081:
[----:B--234-:R-:W-:Y:S05]  /*7840*/  BSYNC B0 ;  /* 0x0000000000007941 */ /* 0x01cfea0003800000 */
.L_x_1080:
[----:B-1----:R-:W2:Y:S01]  /*7850*/  LDL R7, [R1+0x24] ;  /* 0x0000240001077983 */ /* 0x002ea20000100800 */
[----:B------:R-:W-:Y:S01]  /*7860*/  MOV R4, R249 ;  /* 0x000000f900047202 */ /* 0x000fe20000000f00 */
[----:B------:R-:W-:Y:S01]  /*7870*/  IMAD R0, R180, -0x30, RZ ;  /* 0xffffffd0b4007824 */ /* 0x000fe200078e02ff */
[----:B------:R-:W-:Y:S01]  /*7880*/  @P3 MOV R4, R252 ;  /* 0x000000fc00043202 */ /* 0x000fe20000000f00 */
[----:B------:R-:W3:Y:S04]  /*7890*/  LDL R6, [R1+0x4] ;  /* 0x0000040001067983 */ /* 0x000ee80000100800 */
[----:B------:R-:W3:Y:S04]  /*78a0*/  LDL R5, [R1+0x10] ;  /* 0x0000100001057983 */ /* 0x000ee80000100800 */
[----:B------:R-:W1:Y:S08]  /*78b0*/  SHFL.IDX PT, R2, R4, RZ, 0x1c1f ;  /* 0x001c1fff04027589 */ /* 0x000e7000000e0000 */
[----:B------:R-:W-:Y:S08]  /*78c0*/  LDSM.16.MT88.4 R36, [R186] ;  /* 0x00000000ba24783b */ /* 0x000ff00000004200 */
[----:B------:R-:W0:Y:S01]  /*78d0*/  LDGDEPBAR ;  /* 0x00000000000079af */ /* 0x000e220000000000 */
[----:B--2---:R-:W-:Y:S04]  /*78e0*/  IADD3 R0, -R7, 0x1, R0 ;  /* 0x0000000107007810 */ /* 0x004fe80007ffe100 */
[----:B---3--:R-:W-:Y:S03]  /*78f0*/  IADD3 R5, -R5, R0, R6 ;  /* 0x0000000005057210 */ /* 0x008fe60007ffe106 */
[----:B------:R-:W2:Y:S01]  /*7900*/  SHFL.IDX PT, R6, R4, 0x1, 0x1c1f ;  /* 0x003c1f0004067f89 */ /* 0x000ea200000e0000 */
[----:B-1----:R-:W-:Y:S04]  /*7910*/  IADD3 R0, R5, R2, RZ ;  /* 0x0000000205007210 */ /* 0x002fe80007ffe0ff */
[C---:B------:R-:W-:Y:S02]  /*7920*/  ISETP.GT.AND P0, PT, R0.reuse, RZ, PT ;  /* 0x000000ff0000720c */ /* 0x040fe40003f04270 */
[C---:B------:R-:W-:Y:S02]  /*7930*/  ISETP.GT.AND P1, PT, R0.reuse, 0x1, PT ;  /* 0x000000010000780c */ /* 0x040fe40003f24270 */
[----:B------:R-:W-:Y:S02]  /*7940*/  FSEL R7, R173, -INF , P0 ;  /* 0xff800000ad077808 */ /* 0x000fe40000000000 */
[----:B------:R-:W-:Y:S02]  /*7950*/  ISETP.GT.AND P0, PT, R0, 0x8, PT ;  /* 0x000000080000780c */ /* 0x000fe40003f04270 */
[----:B------:R-:W-:Y:S02]  /*7960*/  FMNMX.FTZ R2, R7, R3, !PT ;  /* 0x0000000307027209 */ /* 0x000fe40007810000 */
[----:B------:R-:W-:Y:S02]  /*7970*/  FSEL R8, R172, -INF , P1 ;  /* 0xff800000ac087808 */ /* 0x000fe40000800000 */
[----:B------:R-:W-:Y:S02]  /*7980*/  FSEL R10, R103, -INF , P0 ;  /* 0xff800000670a7808 */ /* 0x000fe40000000000 */
[----:B------:R-:W-:Y:S02]  /*7990*/  FMNMX.FTZ R2, R8, R2, !PT ;  /* 0x0000000208027209 */ /* 0x000fe40007810000 */
[----:B------:R-:W-:Y:S02]  /*79a0*/  ISETP.GT.AND P1, PT, R0, 0x9, PT ;  /* 0x000000090000780c */ /* 0x000fe40003f24270 */
[----:B------:R-:W-:Y:S02]  /*79b0*/  FMNMX.FTZ R2, R10, R2, !PT ;  /* 0x000000020a027209 */ /* 0x000fe40007810000 */
[----:B------:R-:W-:Y:S02]  /*79c0*/  FSEL R15, R15, -INF , P1 ;  /* 0xff8000000f0f7808 */ /* 0x000fe40000800000 */
[C---:B------:R-:W-:Y:S02]  /*79d0*/  ISETP.GT.AND P0, PT, R0.reuse, 0x10, PT ;  /* 0x000000100000780c */ /* 0x040fe40003f04270 */
[----:B------:R-:W-:Y:S02]  /*79e0*/  FMNMX.FTZ R2, R15, R2, !PT ;  /* 0x000000020f027209 */ /* 0x000fe40007810000 */
[----:B------:R-:W-:Y:S02]  /*79f0*/  ISETP.GT.AND P1, PT, R0, 0x11, PT ;  /* 0x000000110000780c */ /* 0x000fe40003f24270 */
[----:B------:R-:W-:Y:S02]  /*7a00*/  FSEL R182, R102, -INF , P0 ;  /* 0xff80000066b67808 */ /* 0x000fe40000000000 */
[----:B------:R-:W-:Y:S02]  /*7a10*/  FSEL R181, R101, -INF , P1 ;  /* 0xff80000065b57808 */ /* 0x000fe40000800000 */
[----:B------:R-:W-:Y:S02]  /*7a20*/  ISETP.GT.AND P0, PT, R0, 0x18, PT ;  /* 0x000000180000780c */ /* 0x000fe40003f04270 */
[----:B------:R-:W-:Y:S02]  /*7a30*/  FMNMX.FTZ R2, R182, R2, !PT ;  /* 0x00000002b6027209 */ /* 0x000fe40007810000 */
[----:B------:R-:W-:Y:S02]  /*7a40*/  FSEL R199, R18, -INF , P0 ;  /* 0xff80000012c77808 */ /* 0x000fe40000000000 */
[----:B------:R-:W-:Y:S02]  /*7a50*/  ISETP.GT.AND P1, PT, R0, 0x19, PT ;  /* 0x000000190000780c */ /* 0x000fe40003f24270 */
[----:B------:R-:W-:Y:S02]  /*7a60*/  FMNMX.FTZ R2, R181, R2, !PT ;  /* 0x00000002b5027209 */ /* 0x000fe40007810000 */
[----:B------:R-:W-:Y:S02]  /*7a70*/  FSEL R183, R16, -INF , P1 ;  /* 0xff80000010b77808 */ /* 0x000fe40000800000 */
[----:B------:R-:W-:Y:S01]  /*7a80*/  FMNMX.FTZ R2, R199, R2, !PT ;  /* 0x00000002c7027209 */ /* 0x000fe20007810000 */
[----:B------:R-:W-:Y:S01]  /*7a90*/  SHFL.IDX PT, R16, R4, 0x3, 0x1c1f ;  /* 0x007c1f0004107f89 */ /* 0x000fe200000e0000 */
[C---:B------:R-:W-:Y:S02]  /*7aa0*/  ISETP.GT.AND P2, PT, R0.reuse, 0x20, PT ;  /* 0x000000200000780c */ /* 0x040fe40003f44270 */
[C---:B------:R-:W-:Y:S02]  /*7ab0*/  ISETP.GT.AND P1, PT, R0.reuse, 0x28, PT ;  /* 0x000000280000780c */ /* 0x040fe40003f24270 */
[----:B------:R-:W-:Y:S02]  /*7ac0*/  ISETP.GT.AND P0, PT, R0, 0x21, PT ;  /* 0x000000210000780c */ /* 0x000fe40003f04270 */
[----:B------:R-:W-:Y:S02]  /*7ad0*/  FSEL R226, R12, -INF , P2 ;  /* 0xff8000000ce27808 */ /* 0x000fe40001000000 */
[----:B------:R-:W-:Y:S01]  /*7ae0*/  ISETP.GT.AND P2, PT, R0, 0x29, PT ;  /* 0x000000290000780c */ /* 0x000fe20003f44270 */
[----:B------:R1:W3:Y:S01]  /*7af0*/  SHFL.IDX PT, R12, R4, 0x2, 0x1c1f ;  /* 0x005c1f00040c7f89 */ /* 0x0002e200000e0000 */
[----:B------:R-:W-:Y:S02]  /*7b00*/  FMNMX.FTZ R0, R183, R2, !PT ;  /* 0x00000002b7007209 */ /* 0x000fe40007810000 */
[----:B------:R-:W-:Y:S02]  /*7b10*/  FSEL R225, R14, -INF , P0 ;  /* 0xff8000000ee17808 */ /* 0x000fe40000000000 */
[----:B------:R-:W-:Y:S02]  /*7b20*/  FMNMX.FTZ R0, R226, R0, !PT ;  /* 0x00000000e2007209 */ /* 0x000fe40007810000 */
[----:B------:R-:W-:Y:S02]  /*7b30*/  FSEL R224, R11, -INF , P1 ;  /* 0xff8000000be07808 */ /* 0x000fe40000800000 */
[----:B------:R-:W-:Y:S02]  /*7b40*/  FMNMX.FTZ R0, R225, R0, !PT ;  /* 0x00000000e1007209 */ /* 0x000fe40007810000 */
[----:B------:R-:W-:Y:S02]  /*7b50*/  FSEL R223, R13, -INF , P2 ;  /* 0xff8000000ddf7808 */ /* 0x000fe40001000000 */
[----:B------:R-:W-:Y:S02]  /*7b60*/  FMNMX.FTZ R0, R224, R0, !PT ;  /* 0x00000000e0007209 */ /* 0x000fe40007810000 */
[----:B--2---:R-:W-:Y:S02]  /*7b70*/  IADD3 R2, R5, R6, RZ ;  /* 0x0000000605027210 */ /* 0x004fe40007ffe0ff */
[----:B------:R-:W-:Y:S02]  /*7b80*/  FMNMX.FTZ R6, R223, R0, !PT ;  /* 0x00000000df067209 */ /* 0x000fe40007810000 */
[C---:B------:R-:W-:Y:S02]  /*7b90*/  ISETP.GT.AND P0, PT, R2.reuse, RZ, PT ;  /* 0x000000ff0200720c */ /* 0x040fe40003f04270 */
[----:B------:R-:W-:Y:S01]  /*7ba0*/  ISETP.GT.AND P1, PT, R2, 0x1, PT ;  /* 0x000000010200780c */ /* 0x000fe20003f24270 */
[----:B------:R-:W2:Y:S01]  /*7bb0*/  SHFL.BFLY PT, R13, R6, 0x2, 0x1f ;  /* 0x0c401f00060d7f89 */ /* 0x000ea200000e0000 */
[----:B------:R-:W-:Y:S02]  /*7bc0*/  FSEL R9, R177, -INF , P0 ;  /* 0xff800000b1097808 */ /* 0x000fe40000000000 */
[----:B------:R-:W-:Y:S02]  /*7bd0*/  FSEL R11, R176, -INF , P1 ;  /* 0xff800000b00b7808 */ /* 0x000fe40000800000 */
[----:B-1----:R-:W-:Y:S02]  /*7be0*/  FMNMX.FTZ R4, R9, R100, !PT ;  /* 0x0000006409047209 */ /* 0x002fe40007810000 */
[C---:B------:R-:W-:Y:S02]  /*7bf0*/  ISETP.GT.AND P0, PT, R2.reuse, 0x8, PT ;  /* 0x000000080200780c */ /* 0x040fe40003f04270 */
[----:B------:R-:W-:Y:S02]  /*7c00*/  FMNMX.FTZ R0, R11, R4, !PT ;  /* 0x000000040b007209 */ /* 0x000fe40007810000 */
[C---:B------:R-:W-:Y:S02]  /*7c10*/  ISETP.GT.AND P1, PT, R2.reuse, 0x9, PT ;  /* 0x000000090200780c */ /* 0x040fe40003f24270 */
[----:B------:R-:W-:Y:S02]  /*7c20*/  FSEL R14, R109, -INF , P0 ;  /* 0xff8000006d0e7808 */ /* 0x000fe40000000000 */
[----:B------:R-:W-:Y:S02]  /*7c30*/  ISETP.GT.AND P0, PT, R2, 0x10, PT ;  /* 0x000000100200780c */ /* 0x000fe40003f04270 */
[----:B------:R-:W-:Y:S02]  /*7c40*/  FSEL R18, R111, -INF , P1 ;  /* 0xff8000006f127808 */ /* 0x000fe40000800000 */
[----:B------:R-:W-:Y:S02]  /*7c50*/  FMNMX.FTZ R0, R14, R0, !PT ;  /* 0x000000000e007209 */ /* 0x000fe40007810000 */
[C---:B------:R-:W-:Y:S02]  /*7c60*/  ISETP.GT.AND P1, PT, R2.reuse, 0x11, PT ;  /* 0x000000110200780c */ /* 0x040fe40003f24270 */
[----:B------:R-:W-:Y:S02]  /*7c70*/  FSEL R179, R107, -INF , P0 ;  /* 0xff8000006bb37808 */ /* 0x000fe40000000000 */
[----:B------:R-:W-:Y:S02]  /*7c80*/  ISETP.GT.AND P0, PT, R2, 0x18, PT ;  /* 0x000000180200780c */ /* 0x000fe40003f04270 */
[----:B------:R-:W-:Y:S02]  /*7c90*/  FMNMX.FTZ R4, R18, R0, !PT ;  /* 0x0000000012047209 */ /* 0x000fe40007810000 */
[----:B---3--:R-:W-:Y:S02]  /*7ca0*/  IADD3 R0, R5, R12, RZ ;  /* 0x0000000c05007210 */ /* 0x008fe40007ffe0ff */
[----:B------:R-:W-:Y:S02]  /*7cb0*/  FSEL R178, R106, -INF , P1 ;  /* 0xff8000006ab27808 */ /* 0x000fe40000800000 */
[C---:B------:R-:W-:Y:S02]  /*7cc0*/  ISETP.GT.AND P2, PT, R2.reuse, 0x21, PT ;  /* 0x000000210200780c */ /* 0x040fe40003f44270 */
[C---:B------:R-:W-:Y:S02]  /*7cd0*/  ISETP.GT.AND P1, PT, R2.reuse, 0x19, PT ;  /* 0x000000190200780c */ /* 0x040fe40003f24270 */
[----:B------:R-:W-:Y:S02]  /*7ce0*/  FSEL R177, R23, -INF , P0 ;  /* 0xff80000017b17808 */ /* 0x000fe40000000000 */
[----:B------:R-:W-:Y:S02]  /*7cf0*/  ISETP.GT.AND P0, PT, R2, 0x20, PT ;  /* 0x000000200200780c */ /* 0x000fe40003f04270 */
[----:B------:R-:W-:Y:S02]  /*7d00*/  FSEL R221, R21, -INF , P2 ;  /* 0xff80000015dd7808 */ /* 0x000fe40001000000 */
[----:B------:R-:W-:Y:S02]  /*7d10*/  FSEL R176, R22, -INF , P1 ;  /* 0xff80000016b07808 */ /* 0x000fe40000800000 */
[----:B------:R-:W-:Y:S02]  /*7d20*/  ISETP.GT.AND P1, PT, R2, 0x28, PT ;  /* 0x000000280200780c */ /* 0x000fe40003f24270 */
[----:B------:R-:W-:Y:S02]  /*7d30*/  ISETP.GT.AND P2, PT, R0, RZ, PT ;  /* 0x000000ff0000720c */ /* 0x000fe40003f44270 */
[----:B------:R-:W-:Y:S02]  /*7d40*/  FSEL R222, R20, -INF , P0 ;  /* 0xff80000014de7808 */ /* 0x000fe40000000000 */
[----:B------:R-:W-:Y:S02]  /*7d50*/  ISETP.GT.AND P0, PT, R2, 0x29, PT ;  /* 0x000000290200780c */ /* 0x000fe40003f04270 */
[----:B--2---:R-:W-:Y:S02]  /*7d60*/  FMNMX.FTZ R2, R6, R13, !PT ;  /* 0x0000000d06027209 */ /* 0x004fe40007810000 */
[----:B------:R-:W-:Y:S02]  /*7d70*/  FSEL R220, R19, -INF , P1 ;  /* 0xff80000013dc7808 */ /* 0x000fe40000800000 */
[C---:B------:R-:W-:Y:S01]  /*7d80*/  ISETP.GT.AND P1, PT, R0.reuse, 0x1, PT ;  /* 0x000000010000780c */ /* 0x040fe20003f24270 */
[----:B------:R-:W1:Y:S01]  /*7d90*/  SHFL.BFLY PT, R23, R2, 0x1, 0x1f ;  /* 0x0c201f0002177f89 */ /* 0x000e6200000e0000 */
[----:B------:R-:W-:Y:S02]  /*7da0*/  FSEL R6, R205, -INF , P2 ;  /* 0xff800000cd067808 */ /* 0x000fe40001000000 */
[----:B------:R-:W-:Y:S02]  /*7db0*/  FSEL R219, R17, -INF , P0 ;  /* 0xff80000011db7808 */ /* 0x000fe40000000000 */
[----:B------:R-:W-:Y:S02]  /*7dc0*/  ISETP.GT.AND P0, PT, R0, 0x8, PT ;  /* 0x000000080000780c */ /* 0x000fe40003f04270 */
[----:B------:R-:W-:Y:S02]  /*7dd0*/  FSEL R13, R204, -INF , P1 ;  /* 0xff800000cc0d7808 */ /* 0x000fe40000800000 */
[----:B------:R-:W-:Y:S02]  /*7de0*/  FMNMX.FTZ R19, R6, R104, !PT ;  /* 0x0000006806137209 */ /* 0x000fe40007810000 */
[----:B------:R-:W-:Y:S02]  /*7df0*/  ISETP.GT.AND P2, PT, R0, 0x9, PT ;  /* 0x000000090000780c */ /* 0x000fe40003f44270 */
[----:B------:R-:W-:Y:S02]  /*7e00*/  FMNMX.FTZ R19, R13, R19, !PT ;  /* 0x000000130d137209 */ /* 0x000fe40007810000 */
[----:B------:R-:W-:Y:S02]  /*7e10*/  FMNMX.FTZ R12, R179, R4, !PT ;  /* 0x00000004b30c7209 */ /* 0x000fe40007810000 */
[----:B------:R-:W-:Y:S02]  /*7e20*/  IADD3 R4, R5, R16, RZ ;  /* 0x0000001005047210 */ /* 0x000fe40007ffe0ff */
[----:B------:R-:W-:Y:S02]  /*7e30*/  FSEL R16, R201, -INF , P0 ;  /* 0xff800000c9107808 */ /* 0x000fe40000000000 */
[----:B------:R-:W-:Y:S02]  /*7e40*/  FSEL R17, R200, -INF , P2 ;  /* 0xff800000c8117808 */ /* 0x000fe40001000000 */
[----:B------:R-:W-:Y:S02]  /*7e50*/  FMNMX.FTZ R21, R16, R19, !PT ;  /* 0x0000001310157209 */ /* 0x000fe40007810000 */
[C---:B------:R-:W-:Y:S02]  /*7e60*/  ISETP.GT.AND P1, PT, R0.reuse, 0x10, PT ;  /* 0x000000100000780c */ /* 0x040fe40003f24270 */
[----:B------:R-:W-:Y:S02]  /*7e70*/  ISETP.GT.AND P0, PT, R0, 0x11, PT ;  /* 0x000000110000780c */ /* 0x000fe40003f04270 */
[----:B------:R-:W-:Y:S02]  /*7e80*/  ISETP.GT.AND P2, PT, R4, RZ, PT ;  /* 0x000000ff0400720c */ /* 0x000fe40003f44270 */
[----:B------:R-:W-:Y:S02]  /*7e90*/  FMNMX.FTZ R5, R178, R12, !PT ;  /* 0x0000000cb2057209 */ /* 0x000fe40007810000 */
[----:B------:R-:W-:Y:S02]  /*7ea0*/  FMNMX.FTZ R21, R17, R21, !PT ;  /* 0x0000001511157209 */ /* 0x000fe40007810000 */
[----:B------:R-:W-:Y:S02]  /*7eb0*/  FSEL R169, R165, -INF , P1 ;  /* 0xff800000a5a97808 */ /* 0x000fe40000800000 */
[----:B------:R-:W-:Y:S02]  /*7ec0*/  ISETP.GT.AND P1, PT, R0, 0x18, PT ;  /* 0x000000180000780c */ /* 0x000fe40003f24270 */
[----:B------:R-:W-:Y:S02]  /*7ed0*/  FSEL R171, R164, -INF , P0 ;  /* 0xff800000a4ab7808 */ /* 0x000fe40000000000 */
[----:B------:R-:W-:Y:S02]  /*7ee0*/  ISETP.GT.AND P0, PT, R4, 0x1, PT ;  /* 0x000000010400780c */ /* 0x000fe40003f04270 */
[----:B------:R-:W-:Y:S02]  /*7ef0*/  FSEL R12, R206, -INF , P2 ;  /* 0xff800000ce0c7808 */ /* 0x000fe40001000000 */
[----:B------:R-:W-:Y:S02]  /*7f00*/  ISETP.GT.AND P2, PT, R0, 0x19, PT ;  /* 0x000000190000780c */ /* 0x000fe40003f44270 */
[----:B------:R-:W-:Y:S02]  /*7f10*/  FMNMX.FTZ R5, R177, R5, !PT ;  /* 0x00000005b1057209 */ /* 0x000fe40007810000 */
[----:B------:R-:W-:Y:S02]  /*7f20*/  FSEL R20, R207, -INF , P0 ;  /* 0xff800000cf147808 */ /* 0x000fe40000000000 */
[----:B------:R-:W-:Y:S02]  /*7f30*/  FSEL R172, R108, -INF , P2 ;  /* 0xff8000006cac7808 */ /* 0x000fe40001000000 */
[----:B------:R-:W-:Y:S02]  /*7f40*/  FSEL R173, R110, -INF , P1 ;  /* 0xff8000006ead7808 */ /* 0x000fe40000800000 */
[----:B------:R-:W-:Y:S02]  /*7f50*/  ISETP.GT.AND P1, PT, R4, 0x8, PT ;  /* 0x000000080400780c */ /* 0x000fe40003f24270 */
[----:B------:R-:W-:Y:S02]  /*7f60*/  ISETP.GT.AND P0, PT, R0, 0x20, PT ;  /* 0x000000200000780c */ /* 0x000fe40003f04270 */
[----:B------:R-:W-:Y:S02]  /*7f70*/  ISETP.GT.AND P2, PT, R4, 0x9, PT ;  /* 0x000000090400780c */ /* 0x000fe40003f44270 */
[----:B------:R-:W-:Y:S02]  /*7f80*/  FMNMX.FTZ R21, R169, R21, !PT ;  /* 0x00000015a9157209 */ /* 0x000fe40007810000 */
[----:B------:R-:W-:Y:S02]  /*7f90*/  FMNMX.FTZ R5, R176, R5, !PT ;  /* 0x00000005b0057209 */ /* 0x000fe40007810000 */
[----:B------:R-:W-:Y:S02]  /*7fa0*/  FSEL R19, R202, -INF , P1 ;  /* 0xff800000ca137808 */ /* 0x000fe40000800000 */
[----:B------:R-:W-:Y:S02]  /*7fb0*/  ISETP.GT.AND P1, PT, R0, 0x21, PT ;  /* 0x000000210000780c */ /* 0x000fe40003f24270 */
[----:B------:R-:W-:Y:S02]  /*7fc0*/  FSEL R218, R24, -INF , P0 ;  /* 0xff80000018da7808 */ /* 0x000fe40000000000 */
[C---:B------:R-:W-:Y:S02]  /*7fd0*/  ISETP.GT.AND P0, PT, R0.reuse, 0x28, PT ;  /* 0x000000280000780c */ /* 0x040fe40003f04270 */
[----:B------:R-:W-:Y:S02]  /*7fe0*/  FSEL R24, R203, -INF , P2 ;  /* 0xff800000cb187808 */ /* 0x000fe40001000000 */
[----:B------:R-:W-:Y:S02]  /*7ff0*/  ISETP.GT.AND P2, PT, R0, 0x29, PT ;  /* 0x000000290000780c */ /* 0x000fe40003f44270 */
[----:B------:R-:W-:Y:S02]  /*8000*/  FMNMX.FTZ R0, R171, R21, !PT ;  /* 0x00000015ab007209 */ /* 0x000fe40007810000 */
[----:B------:R-:W-:Y:S02]  /*8010*/  FMNMX.FTZ R21, R12, R105, !PT ;  /* 0x000000690c157209 */ /* 0x000fe40007810000 */
[----:B------:R-:W-:Y:S02]  /*8020*/  FMNMX.FTZ R5, R222, R5, !PT ;  /* 0x00000005de057209 */ /* 0x000fe40007810000 */
[----:B-1----:R-:W-:Y:S02]  /*8030*/  FMNMX.FTZ R108, R2, R23, !PT ;  /* 0x00000017026c7209 */ /* 0x002fe40007810000 */
[----:B------:R-:W-:Y:S02]  /*8040*/  FMNMX.FTZ R2, R173, R0, !PT ;  /* 0x00000000ad027209 */ /* 0x000fe40007810000 */
[----:B------:R-:W-:Y:S02]  /*8050*/  FMNMX.FTZ R0, R20, R21, !PT ;  /* 0x0000001514007209 */ /* 0x000fe40007810000 */
[----:B------:R-:W-:Y:S02]  /*8060*/  FMNMX.FTZ R5, R221, R5, !PT ;  /* 0x00000005dd057209 */ /* 0x000fe40007810000 */
[----:B------:R-:W-:Y:S02]  /*8070*/  FMNMX.FTZ R0, R19, R0, !PT ;  /* 0x0000000013007209 */ /* 0x000fe40007810000 */
[----:B------:R-:W-:Y:S02]  /*8080*/  FSEL R217, R27, -INF , P1 ;  /* 0xff8000001bd97808 */ /* 0x000fe40000800000 */
[----:B------:R-:W-:Y:S02]  /*8090*/  ISETP.GT.AND P1, PT, R4, 0x10, PT ;  /* 0x000000100400780c */ /* 0x000fe40003f24270 */
[----:B------:R-:W-:Y:S02]  /*80a0*/  FMNMX.FTZ R5, R220, R5, !PT ;  /* 0x00000005dc057209 */ /* 0x000fe40007810000 */
[----:B------:R-:W-:Y:S02]  /*80b0*/  FSEL R167, R167, -INF , P1 ;  /* 0xff800000a7a77808 */ /* 0x000fe40000800000 */
[----:B------:R-:W-:Y:S02]  /*80c0*/  FMNMX.FTZ R0, R24, R0, !PT ;  /* 0x0000000018007209 */ /* 0x000fe40007810000 */
[----:B------:R-:W-:Y:S02]  /*80d0*/  ISETP.GT.AND P1, PT, R4, 0x11, PT ;  /* 0x000000110400780c */ /* 0x000fe40003f24270 */
[----:B------:R-:W-:Y:S02]  /*80e0*/  FSEL R215, R26, -INF , P0 ;  /* 0xff8000001ad77808 */ /* 0x000fe40000000000 */
[----:B------:R-:W-:Y:S02]  /*80f0*/  ISETP.GT.AND P0, PT, R4, 0x18, PT ;  /* 0x000000180400780c */ /* 0x000fe40003f04270 */
[----:B------:R-:W-:Y:S02]  /*8100*/  FMNMX.FTZ R5, R219, R5, !PT ;  /* 0x00000005db057209 */ /* 0x000fe40007810000 */
[----:B------:R-:W-:Y:S01]  /*8110*/  FMNMX.FTZ R21, R167, R0, !PT ;  /* 0x00000000a7157209 */ /* 0x000fe20007810000 */
[----:B------:R-:W-:Y:S01]  /*8120*/  FMUL.FTZ R0, R108, c[0x0][0x2d0] ;  /* 0x0000b4006c007a20 */ /* 0x000fe20000410000 */
[----:B------:R-:W-:Y:S01]  /*8130*/  FSEL R168, R174, -INF , P1 ;  /* 0xff800000aea87808 */ /* 0x000fe20000800000 */
[----:B------:R-:W1:Y:S01]  /*8140*/  SHFL.BFLY PT, R22, R5, 0x2, 0x1f ;  /* 0x0c401f0005167f89 */ /* 0x000e6200000e0000 */
[----:B------:R-:W-:Y:S02]  /*8150*/  FSEL R174, R166, -INF , P0 ;  /* 0xff800000a6ae7808 */ /* 0x000fe40000000000 */
[----:B------:R-:W-:Y:S02]  /*8160*/  FSETP.NEU.FTZ.AND P0, PT, R108, -INF , PT ;  /* 0xff8000006c00780b */ /* 0x000fe40003f1d000 */
[----:B------:R-:W-:Y:S02]  /*8170*/  FMNMX.FTZ R2, R172, R2, !PT ;  /* 0x00000002ac027209 */ /* 0x000fe40007810000 */
[----:B------:R-:W-:Y:S02]  /*8180*/  FSEL R111, R0, RZ, P0 ;  /* 0x000000ff006f7208 */ /* 0x000fe40000000000 */
[----:B------:R-:W-:Y:S02]  /*8190*/  FMNMX.FTZ R21, R168, R21, !PT ;  /* 0x00000015a8157209 */ /* 0x000fe40007810000 */
[----:B------:R-:W-:Y:S01]  /*81a0*/  ISETP.GT.AND P1, PT, R4, 0x19, PT ;  /* 0x000000190400780c */ /* 0x000fe20003f24270 */
[--C-:B------:R-:W-:Y:S01]  /*81b0*/  FFMA.FTZ R0, R7, c[0x0][0x2d0], -R111.reuse ;  /* 0x0000b40007007a23 */ /* 0x100fe2000001086f */
[----:B------:R-:W-:Y:S02]  /*81c0*/  FMNMX.FTZ R2, R218, R2, !PT ;  /* 0x00000002da027209 */ /* 0x000fe40007810000 */
[----:B------:R-:W-:Y:S01]  /*81d0*/  FMNMX.FTZ R21, R174, R21, !PT ;  /* 0x00000015ae157209 */ /* 0x000fe20007810000 */
[----:B------:R2:W-:Y:S01]  /*81e0*/  MUFU.EX2 R201, R0 ;  /* 0x0000000000c97308 */ /* 0x0005e20000000800 */
[----:B------:R-:W-:Y:S02]  /*81f0*/  FSEL R175, R175, -INF , P1 ;  /* 0xff800000afaf7808 */ /* 0x000fe40000800000 */
[----:B------:R-:W-:Y:S02]  /*8200*/  FSEL R212, R25, -INF , P2 ;  /* 0xff80000019d47808 */ /* 0x000fe40001000000 */
[C---:B------:R-:W-:Y:S02]  /*8210*/  ISETP.GT.AND P2, PT, R4.reuse, 0x20, PT ;  /* 0x000000200400780c */ /* 0x040fe40003f44270 */
[----:B------:R-:W-:Y:S02]  /*8220*/  FMNMX.FTZ R2, R217, R2, !PT ;  /* 0x00000002d9027209 */ /* 0x000fe40007810000 */
[----:B-1----:R-:W-:Y:S02]  /*8230*/  FMNMX.FTZ R5, R5, R22, !PT ;  /* 0x0000001605057209 */ /* 0x002fe40007810000 */
[----:B------:R-:W-:Y:S02]  /*8240*/  FMNMX.FTZ R7, R175, R21, !PT ;  /* 0x00000015af077209 */ /* 0x000fe40007810000 */
[----:B------:R-:W-:Y:S01]  /*8250*/  ISETP.GT.AND P1, PT, R4, 0x21, PT ;  /* 0x000000210400780c */ /* 0x000fe20003f24270 */
[----:B------:R-:W1:Y:S01]  /*8260*/  SHFL.BFLY PT, R23, R5, 0x1, 0x1f ;  /* 0x0c201f0005177f89 */ /* 0x000e6200000e0000 */
[----:B------:R-:W-:Y:S02]  /*8270*/  FSEL R211, R31, -INF , P2 ;  /* 0xff8000001fd37808 */ /* 0x000fe40001000000 */
[----:B------:R-:W-:Y:S02]  /*8280*/  FMNMX.FTZ R2, R215, R2, !PT ;  /* 0x00000002d7027209 */ /* 0x000fe40007810000 */
[----:B------:R-:W-:Y:S02]  /*8290*/  FSEL R207, R30, -INF , P1 ;  /* 0xff8000001ecf7808 */ /* 0x000fe40000800000 */
[----:B------:R-:W-:Y:S02]  /*82a0*/  FMNMX.FTZ R7, R211, R7, !PT ;  /* 0x00000007d3077209 */ /* 0x000fe40007810000 */
[----:B------:R-:W-:Y:S01]  /*82b0*/  FMNMX.FTZ R2, R212, R2, !PT ;  /* 0x00000002d4027209 */ /* 0x000fe20007810000 */
[--C-:B--2---:R-:W-:Y:S01]  /*82c0*/  FFMA.FTZ R0, R8, c[0x0][0x2d0], -R111.reuse ;  /* 0x0000b40008007a23 */ /* 0x104fe2000001086f */
[C---:B------:R-:W-:Y:S02]  /*82d0*/  ISETP.GT.AND P2, PT, R4.reuse, 0x28, PT ;  /* 0x000000280400780c */ /* 0x040fe40003f44270 */
[----:B------:R-:W-:Y:S01]  /*82e0*/  ISETP.GT.AND P1, PT, R4, 0x29, PT ;  /* 0x000000290400780c */ /* 0x000fe20003f24270 */
[----:B------:R2:W3:Y:S01]  /*82f0*/  MUFU.EX2 R209, R0 ;  /* 0x0000000000d17308 */ /* 0x0004e20000000800 */
[----:B------:R-:W-:Y:S01]  /*8300*/  FMNMX.FTZ R4, R207, R7, !PT ;  /* 0x00000007cf047209 */ /* 0x000fe20007810000 */
[--C-:B------:R-:W-:Y:S01]  /*8310*/  FFMA.FTZ R7, R10, c[0x0][0x2d0], -R111.reuse ;  /* 0x0000b4000a077a23 */ /* 0x100fe2000001086f */
[----:B------:R-:W4:Y:S01]  /*8320*/  SHFL.BFLY PT, R22, R2, 0x2, 0x1f ;  /* 0x0c401f0002167f89 */ /* 0x000f2200000e0000 */
[----:B------:R-:W-:Y:S02]  /*8330*/  FSEL R205, R29, -INF , P2 ;  /* 0xff8000001dcd7808 */ /* 0x000fe40001000000 */
[----:B------:R-:W-:Y:S04]  /*8340*/  FSEL R103, R28, -INF , P1 ;  /* 0xff8000001c677808 */ /* 0x000fe80000800000 */
[----:B------:R5:W-:Y:S01]  /*8350*/  MUFU.EX2 R234, R7 ;  /* 0x0000000700ea7308 */ /* 0x000be20000000800 */
[----:B-1----:R-:W-:Y:S01]  /*8360*/  FMNMX.FTZ R107, R5, R23, !PT ;  /* 0x00000017056b7209 */ /* 0x002fe20007810000 */
[----:B------:R-:W-:Y:S03]  /*8370*/  FFMA.FTZ R5, R15, c[0x0][0x2d0], -R111 ;  /* 0x0000b4000f057a23 */ /* 0x000fe6000001086f */
[----:B------:R-:W-:Y:S05]  /*8380*/  FSETP.NEU.FTZ.AND P2, PT, R107, -INF , PT ;  /* 0xff8000006b00780b */ /* 0x000fea0003f5d000 */
[----:B------:R1:W1:Y:S01]  /*8390*/  MUFU.EX2 R235, R5 ;  /* 0x0000000500eb7308 */ /* 0x0002620000000800 */
[----:B--2---:R-:W-:Y:S02]  /*83a0*/  FMNMX.FTZ R0, R205, R4, !PT ;  /* 0x00000004cd007209 */ /* 0x004fe40007810000 */
[----:B---3--:R-:W-:Y:S02]  /*83b0*/  F2FP.PACK_AB R160, R209, R201 ;  /* 0x000000c9d1a0723e */ /* 0x008fe400000000ff */
[----:B------:R-:W-:Y:S02]  /*83c0*/  FMNMX.FTZ R0, R103, R0, !PT ;  /* 0x0000000067007209 */ /* 0x000fe40007810000 */
[----:B----4-:R-:W-:Y:S03]  /*83d0*/  FMNMX.FTZ R4, R2, R22, !PT ;  /* 0x0000001602047209 */ /* 0x010fe60007810000 */
[----:B------:R-:W2:Y:S01]  /*83e0*/  SHFL.BFLY PT, R2, R0, 0x2, 0x1f ;  /* 0x0c401f0000027f89 */ /* 0x000ea200000e0000 */
[----:B-----5:R-:W-:Y:S05]  /*83f0*/  FMUL.FTZ R7, R107, c[0x0][0x2d0] ;  /* 0x0000b4006b077a20 */ /* 0x020fea0000410000 */
[----:B------:R-:W-:Y:S02]  /*8400*/  FSEL R109, R7, RZ, P2 ;  /* 0x000000ff076d7208 */ /* 0x000fe40001000000 */
[----:B------:R-:W3:Y:S03]  /*8410*/  SHFL.BFLY PT, R8, R4, 0x1, 0x1f ;  /* 0x0c201f0004087f89 */ /* 0x000ee600000e0000 */
[--C-:B-1----:R-:W-:Y:S01]  /*8420*/  FFMA.FTZ R5, R9, c[0x0][0x2d0], -R109.reuse ;  /* 0x0000b40009057a23 */ /* 0x102fe2000001086d */
[----:B------:R-:W-:Y:S03]  /*8430*/  F2FP.PACK_AB R162, R235, R234 ;  /* 0x000000eaeba2723e */ /* 0x000fe600000000ff */
[----:B------:R1:W-:Y:S01]  /*8440*/  MUFU.EX2 R170, R5 ;  /* 0x0000000500aa7308 */ /* 0x0003e20000000800 */
[----:B--2---:R-:W-:Y:S01]  /*8450*/  FMNMX.FTZ R0, R0, R2, !PT ;  /* 0x0000000200007209 */ /* 0x004fe20007810000 */
[--C-:B------:R-:W-:Y:S08]  /*8460*/  FFMA.FTZ R2, R14, c[0x0][0x2d0], -R109.reuse ;  /* 0x0000b4000e027a23 */ /* 0x100ff0000001086d */
[----:B------:R2:W-:Y:S01]  /*8470*/  MUFU.EX2 R232, R2 ;  /* 0x0000000200e87308 */ /* 0x0005e20000000800 */
[----:B---3--:R-:W-:Y:S01]  /*8480*/  FMNMX.FTZ R106, R4, R8, !PT ;  /* 0x00000008046a7209 */ /* 0x008fe20007810000 */
[--C-:B------:R-:W-:Y:S03]  /*8490*/  FFMA.FTZ R4, R18, c[0x0][0x2d0], -R109.reuse ;  /* 0x0000b40012047a23 */ /* 0x100fe6000001086d */
[C---:B------:R-:W-:Y:S01]  /*84a0*/  FSETP.NEU.FTZ.AND P1, PT, R106.reuse, -INF , PT ;  /* 0xff8000006a00780b */ /* 0x040fe20003f3d000 */
[----:B-1----:R-:W-:Y:S04]  /*84b0*/  FFMA.FTZ R5, R11, c[0x0][0x2d0], -R109 ;  /* 0x0000b4000b057a23 */ /* 0x002fe8000001086d */
[----:B------:R-:W1:Y:S10]  /*84c0*/  MUFU.EX2 R237, R4 ;  /* 0x0000000400ed7308 */ /* 0x000e740000000800 */
[----:B------:R3:W4:Y:S01]  /*84d0*/  MUFU.EX2 R233, R5 ;  /* 0x0000000500e97308 */ /* 0x0007220000000800 */
[----:B--2---:R-:W2:Y:S01]  /*84e0*/  SHFL.BFLY PT, R2, R0, 0x1, 0x1f ;  /* 0x0c201f0000027f89 */ /* 0x004ea200000e0000 */
[----:B-1----:R-:W-:Y:S01]  /*84f0*/  F2FP.PACK_AB R163, R237, R232 ;  /* 0x000000e8eda3723e */ /* 0x002fe200000000ff */
[----:B---3--:R-:W-:Y:S01]  /*8500*/  FMUL.FTZ R5, R106, c[0x0][0x2d0] ;  /* 0x0000b4006a057a20 */ /* 0x008fe20000410000 */
[----:B----4-:R-:W-:Y:S02]  /*8510*/  F2FP.PACK_AB R161, R233, R170 ;  /* 0x000000aae9a1723e */ /* 0x010fe400000000ff */
[----:B--2---:R-:W-:Y:S02]  /*8520*/  FMNMX.FTZ R102, R0, R2, !PT ;  /* 0x0000000200667209 */ /* 0x004fe40007810000 */
[----:B------:R-:W-:Y:S05]  /*8530*/  FSEL R110, R5, RZ, P1 ;  /* 0x000000ff056e7208 */ /* 0x000fea0000800000 */
[--C-:B------:R-:W-:Y:S02]  /*8540*/  FFMA.FTZ R4, R13, c[0x0][0x2d0], -R110.reuse ;  /* 0x0000b4000d047a23 */ /* 0x100fe4000001086e */
[--C-:B------:R-:W-:Y:S02]  /*8550*/  FFMA.FTZ R0, R16, c[0x0][0x2d0], -R110.reuse ;  /* 0x0000b40010007a23 */ /* 0x100fe4000001086e */
[----:B------:R1:W-:Y:S01]  /*8560*/  MUFU.EX2 R230, R4 ;  /* 0x0000000400e67308 */ /* 0x0003e20000000800 */
[--C-:B------:R-:W-:Y:S02]  /*8570*/  FFMA.FTZ R2, R17, c[0x0][0x2d0], -R110.reuse ;  /* 0x0000b40011027a23 */ /* 0x100fe4000001086e */
[----:B------:R-:W-:Y:S07]  /*8580*/  FFMA.FTZ R6, R6, c[0x0][0x2d0], -R110 ;  /* 0x0000b40006067a23 */ /* 0x000fee000001086e */
[----:B------:R2:W-:Y:S10]  /*8590*/  MUFU.EX2 R229, R0 ;  /* 0x0000000000e57308 */ /* 0x0005f40000000800 */
[----:B------:R3:W-:Y:S01]  /*85a0*/  MUFU.EX2 R236, R2 ;  /* 0x0000000200ec7308 */ /* 0x0007e20000000800 */
[----:B-1----:R-:W-:Y:S09]  /*85b0*/  FMUL.FTZ R4, R102, c[0x0][0x2d0] ;  /* 0x0000b40066047a20 */ /* 0x002ff20000410000 */
[----:B------:R-:W-:Y:S01]  /*85c0*/  MUFU.EX2 R166, R6 ;  /* 0x0000000600a67308 */ /* 0x000fe20000000800 */
[----:B--2---:R-:W-:Y:S02]  /*85d0*/  FSEL R0, R108, RZ, P0 ;  /* 0x000000ff6c007208 */ /* 0x004fe40000000000 */
[----:B------:R-:W-:Y:S03]  /*85e0*/  FSETP.NEU.FTZ.AND P0, PT, R102, -INF , PT ;  /* 0xff8000006600780b */ /* 0x000fe60003f1d000 */
[----:B------:R-:W-:Y:S01]  /*85f0*/  FADD.FTZ R0, -R0, R3 ;  /* 0x0000000300007221 */ /* 0x000fe20000010100 */
[----:B------:R-:W-:Y:S03]  /*8600*/  FSEL R164, R4, RZ, P0 ;  /* 0x000000ff04a47208 */ /* 0x000fe60000000000 */
[----:B------:R-:W-:Y:S02]  /*8610*/  FMUL.FTZ R0, R0, c[0x0][0x2d0] ;  /* 0x0000b40000007a20 */ /* 0x000fe40000410000 */
[--C-:B---3--:R-:W-:Y:S02]  /*8620*/  FFMA.FTZ R2, R12, c[0x0][0x2d0], -R164.reuse ;  /* 0x0000b4000c027a23 */ /* 0x108fe400000108a4 */
[----:B------:R-:W1:Y:S10]  /*8630*/  MUFU.EX2 R101, R0 ;  /* 0x0000000000657308 */ /* 0x000e740000000800 */
[----:B------:R2:W-:Y:S01]  /*8640*/  MUFU.EX2 R165, R2 ;  /* 0x0000000200a57308 */ /* 0x0005e20000000800 */
[C---:B-1----:R-:W-:Y:S01]  /*8650*/  FMUL.FTZ R4, R101.reuse, R116 ;  /* 0x0000007465047220 */ /* 0x042fe20000410000 */
[----:B------:R-:W-:Y:S01]  /*8660*/  F2FP.PACK_AB R116, R230, R166 ;  /* 0x000000a6e674723e */ /* 0x000fe200000000ff */
[C---:B------:R-:W-:Y:S02]  /*8670*/  FMUL.FTZ R5, R101.reuse, R117 ;  /* 0x0000007565057220 */ /* 0x040fe40000410000 */
[C---:B------:R-:W-:Y:S02]  /*8680*/  FMUL.FTZ R16, R101.reuse, R124 ;  /* 0x0000007c65107220 */ /* 0x040fe40000410000 */
[C---:B------:R-:W-:Y:S02]  /*8690*/  FMUL.FTZ R17, R101.reuse, R125 ;  /* 0x0000007d65117220 */ /* 0x040fe40000410000 */
[C---:B------:R-:W-:Y:S02]  /*86a0*/  FMUL.FTZ R33, R101.reuse, R141 ;  /* 0x0000008d65217220 */ /* 0x040fe40000410000 */
[--C-:B--2---:R-:W-:Y:S02]  /*86b0*/  FFMA.FTZ R2, R20, c[0x0][0x2d0], -R164.reuse ;  /* 0x0000b40014027a23 */ /* 0x104fe400000108a4 */
[----:B------:R-:W1:Y:S01]  /*86c0*/  LDSM.16.MT88.4 R20, [R185] ;  /* 0x00000000b914783b */ /* 0x000e620000004200 */
[C---:B------:R-:W-:Y:S01]  /*86d0*/  FMUL.FTZ R32, R101.reuse, R140 ;  /* 0x0000008c65207220 */ /* 0x040fe20000410000 */
[----:B------:R-:W2:Y:S01]  /*86e0*/  MUFU.EX2 R227, R2 ;  /* 0x0000000200e37308 */ /* 0x000ea20000000800 */
[C---:B------:R-:W-:Y:S02]  /*86f0*/  FMUL.FTZ R48, R101.reuse, R156 ;  /* 0x0000009c65307220 */ /* 0x040fe40000410000 */
        /* <DEDUP_REMOVED lines=10> */
[----:B------:R-:W-:Y:S01]  /*87a0*/  FMUL.FTZ R85, R101, R85 ;  /* 0x0000005565557220 */ /* 0x000fe20000410000 */
[----:B--2---:R-:W-:Y:S01]  /*87b0*/  F2FP.PACK_AB R117, R227, R165 ;  /* 0x000000a5e375723e */ /* 0x004fe200000000ff */
[----:B------:R-:W-:Y:S02]  /*87c0*/  FFMA.FTZ R2, R19, c[0x0][0x2d0], -R164 ;  /* 0x0000b40013027a23 */ /* 0x000fe400000108a4 */
[C---:B------:R-:W-:Y:S02]  /*87d0*/  FMUL.FTZ R96, R101.reuse, R96 ;  /* 0x0000006065607220 */ /* 0x040fe40000410000 */
[----:B------:R2:W-:Y:S01]  /*87e0*/  MUFU.EX2 R228, R2 ;  /* 0x0000000200e47308 */ /* 0x0005e20000000800 */
[----:B------:R-:W-:Y:S01]  /*87f0*/  FMUL.FTZ R97, R101, R97 ;  /* 0x0000006165617220 */ /* 0x000fe20000410000 */
[----:B--2---:R-:W-:Y:S05]  /*8800*/  FSEL R2, R107, RZ, P2 ;  /* 0x000000ff6b027208 */ /* 0x004fea0001000000 */
[----:B------:R-:W-:Y:S01]  /*8810*/  FADD.FTZ R0, -R2, R100 ;  /* 0x0000006402007221 */ /* 0x000fe20000010100 */
[----:B------:R-:W-:Y:S03]  /*8820*/  FSEL R2, R106, RZ, P1 ;  /* 0x000000ff6a027208 */ /* 0x000fe60000800000 */
[----:B------:R-:W-:Y:S04]  /*8830*/  FMUL.FTZ R0, R0, c[0x0][0x2d0] ;  /* 0x0000b40000007a20 */ /* 0x000fe80000410000 */
[----:B------:R2:W3:Y:S02]  /*8840*/  MUFU.EX2 R100, R0 ;  /* 0x0000000000647308 */ /* 0x0004e40000000800 */
[----:B--2---:R-:W-:Y:S01]  /*8850*/  FADD.FTZ R0, -R2, R104 ;  /* 0x0000006802007221 */ /* 0x004fe20000010100 */
[----:B------:R-:W-:Y:S01]  /*8860*/  FSEL R2, R102, RZ, P0 ;  /* 0x000000ff66027208 */ /* 0x000fe20000000000 */
[----:B---3--:R-:W-:Y:S01]  /*8870*/  FMUL.FTZ R6, R100, R118 ;  /* 0x0000007664067220 */ /* 0x008fe20000410000 */
[----:B------:R-:W-:Y:S01]  /*8880*/  F2FP.PACK_AB R118, R236, R229 ;  /* 0x000000e5ec76723e */ /* 0x000fe200000000ff */
[----:B------:R-:W-:Y:S01]  /*8890*/  FMUL.FTZ R0, R0, c[0x0][0x2d0] ;  /* 0x0000b40000007a20 */ /* 0x000fe20000410000 */
[----:B------:R-:W-:Y:S01]  /*88a0*/  ISETP.GT.AND P0, PT, R180, R251, PT ;  /* 0x000000fbb400720c */ /* 0x000fe20003f04270 */
[C---:B------:R-:W-:Y:S02]  /*88b0*/  FMUL.FTZ R7, R100.reuse, R119 ;  /* 0x0000007764077220 */ /* 0x040fe40000410000 */
[----:B------:R2:W3:Y:S01]  /*88c0*/  MUFU.EX2 R3, R0 ;  /* 0x0000000000037308 */ /* 0x0004e20000000800 */
[C---:B------:R-:W-:Y:S02]  /*88d0*/  FMUL.FTZ R18, R100.reuse, R126 ;  /* 0x0000007e64127220 */ /* 0x040fe40000410000 */
[C---:B------:R-:W-:Y:S02]  /*88e0*/  FMUL.FTZ R19, R100.reuse, R127 ;  /* 0x0000007f64137220 */ /* 0x040fe40000410000 */
[-C--:B-1----:R-:W-:Y:S01]  /*88f0*/  HMMA.16816.F32 R4, R160, R20.reuse, R4 ;  /* 0x00000014a004723c */ /* 0x082fe20000001804 */
[C---:B------:R-:W-:Y:S01]  /*8900*/  FMUL.FTZ R34, R100.reuse, R142 ;  /* 0x0000008e64227220 */ /* 0x040fe20000410000 */
[----:B------:R-:W-:Y:S01]  /*8910*/  LDSM.16.MT88.4 R124, [R186+0x400] ;  /* 0x00040000ba7c783b */ /* 0x000fe20000004200 */
[C---:B------:R-:W-:Y:S02]  /*8920*/  FMUL.FTZ R35, R100.reuse, R143 ;  /* 0x0000008f64237220 */ /* 0x040fe40000410000 */
[C---:B------:R-:W-:Y:S02]  /*8930*/  FMUL.FTZ R50, R100.reuse, R158 ;  /* 0x0000009e64327220 */ /* 0x040fe40000410000 */
[C---:B------:R-:W-:Y:S02]  /*8940*/  FMUL.FTZ R51, R100.reuse, R159 ;  /* 0x0000009f64337220 */ /* 0x040fe40000410000 */
[----:B------:R-:W-:Y:S01]  /*8950*/  FFMA.FTZ R104, R183, c[0x0][0x2d0], -R111 ;  /* 0x0000b400b7687a23 */ /* 0x000fe2000001086f */
[----:B------:R-:W-:Y:S02]  /*8960*/  LDSM.16.MT88.4 R156, [R185+0x1400] ;  /* 0x00140000b99c783b */ /* 0x000fe40000004200 */
[C---:B------:R-:W-:Y:S01]  /*8970*/  FMUL.FTZ R54, R100.reuse, R54 ;  /* 0x0000003664367220 */ /* 0x040fe20000410000 */
[----:B------:R-:W-:Y:S01]  /*8980*/  MUFU.EX2 R216, R104 ;  /* 0x0000006800d87308 */ /* 0x000fe20000000800 */
[C---:B------:R-:W-:Y:S02]  /*8990*/  FMUL.FTZ R55, R100.reuse, R55 ;  /* 0x0000003764377220 */ /* 0x040fe40000410000 */
[C---:B------:R-:W-:Y:S02]  /*89a0*/  FFMA.FTZ R140, R100.reuse, R246, R170 ;  /* 0x000000f6648c7223 */ /* 0x040fe400000100aa */
[----:B------:R-:W-:Y:S02]  /*89b0*/  FMUL.FTZ R66, R100, R66 ;  /* 0x0000004264427220 */ /* 0x000fe40000410000 */
[----:B--2---:R-:W-:Y:S02]  /*89c0*/  FADD.FTZ R0, -R2, R105 ;  /* 0x0000006902007221 */ /* 0x004fe40000010100 */
[----:B------:R-:W-:Y:S02]  /*89d0*/  FFMA.FTZ R2, R24, c[0x0][0x2d0], -R164 ;  /* 0x0000b40018027a23 */ /* 0x000fe400000108a4 */
[----:B------:R-:W-:Y:S02]  /*89e0*/  FMUL.FTZ R0, R0, c[0x0][0x2d0] ;  /* 0x0000b40000007a20 */ /* 0x000fe40000410000 */
[----:B------:R-:W1:Y:S01]  /*89f0*/  MUFU.EX2 R231, R2 ;  /* 0x0000000200e77308 */ /* 0x000e620000000800 */
[C---:B---3--:R-:W-:Y:S02]  /*8a00*/  FMUL.FTZ R8, R3.reuse, R112 ;  /* 0x0000007003087220 */ /* 0x048fe40000410000 */
[C---:B------:R-:W-:Y:S02]  /*8a10*/  FMUL.FTZ R9, R3.reuse, R113 ;  /* 0x0000007103097220 */ /* 0x040fe40000410000 */
[C---:B------:R-:W-:Y:S02]  /*8a20*/  FMUL.FTZ R12, R3.reuse, R120 ;  /* 0x00000078030c7220 */ /* 0x040fe40000410000 */
[C---:B------:R-:W-:Y:S02]  /*8a30*/  FMUL.FTZ R13, R3.reuse, R121 ;  /* 0x00000079030d7220 */ /* 0x040fe40000410000 */
        /* <DEDUP_REMOVED lines=10> */
[--C-:B------:R-:W-:Y:S02]  /*8ae0*/  FFMA.FTZ R2, R182, c[0x0][0x2d0], -R111.reuse ;  /* 0x0000b400b6027a23 */ /* 0x100fe4000001086f */
[----:B------:R-:W-:Y:S02]  /*8af0*/  FFMA.FTZ R105, R199, c[0x0][0x2d0], -R111 ;  /* 0x0000b400c7697a23 */ /* 0x000fe4000001086f */
[----:B------:R1:W-:Y:S01]  /*8b00*/  MUFU.EX2 R202, R2 ;  /* 0x0000000200ca7308 */ /* 0x0003e20000000800 */
[C---:B------:R-:W-:Y:S02]  /*8b10*/  FMUL.FTZ R56, R3.reuse, R56 ;  /* 0x0000003803387220 */ /* 0x040fe40000410000 */
[----:B------:R-:W-:Y:S02]  /*8b20*/  FMUL.FTZ R57, R3, R57 ;  /* 0x0000003903397220 */ /* 0x000fe40000410000 */
[C---:B--2---:R-:W-:Y:S02]  /*8b30*/  FMUL.FTZ R10, R0.reuse, R114 ;  /* 0x00000072000a7220 */ /* 0x044fe40000410000 */
[----:B------:R-:W-:Y:S02]  /*8b40*/  FMUL.FTZ R11, R0, R115 ;  /* 0x00000073000b7220 */ /* 0x000fe40000410000 */
[----:B------:R-:W2:Y:S01]  /*8b50*/  LDSM.16.MT88.4 R112, [R185+0xc00] ;  /* 0x000c0000b970783b */ /* 0x000ea20000004200 */
[--C-:B------:R-:W-:Y:S01]  /*8b60*/  FFMA.FTZ R133, R221, c[0x0][0x2d0], -R109.reuse ;  /* 0x0000b400dd857a23 */ /* 0x100fe2000001086d */
[----:B------:R-:W-:Y:S01]  /*8b70*/  MUFU.EX2 R208, R105 ;  /* 0x0000006900d07308 */ /* 0x000fe20000000800 */
[----:B------:R-:W-:Y:S02]  /*8b80*/  FFMA.FTZ R132, R220, c[0x0][0x2d0], -R109 ;  /* 0x0000b400dc847a23 */ /* 0x000fe4000001086d */
[C---:B------:R-:W-:Y:S01]  /*8b90*/  HMMA.16816.F32 R8, R116.reuse, R20, R8 ;  /* 0x000000147408723c */ /* 0x040fe20000001808 */
[C---:B------:R-:W-:Y:S02]  /*8ba0*/  FMUL.FTZ R14, R0.reuse, R122 ;  /* 0x0000007a000e7220 */ /* 0x040fe40000410000 */
[C---:B------:R-:W-:Y:S02]  /*8bb0*/  FMUL.FTZ R15, R0.reuse, R123 ;  /* 0x0000007b000f7220 */ /* 0x040fe40000410000 */
[----:B------:R-:W-:Y:S02]  /*8bc0*/  FMUL.FTZ R26, R0, R134 ;  /* 0x00000086001a7220 */ /* 0x000fe40000410000 */
[C---:B------:R-:W-:Y:S02]  /*8bd0*/  FMUL.FTZ R20, R101.reuse, R128 ;  /* 0x0000008065147220 */ /* 0x040fe40000410000 */
[----:B------:R-:W-:Y:S01]  /*8be0*/  FMUL.FTZ R21, R101, R129 ;  /* 0x0000008165157220 */ /* 0x000fe20000410000 */
[-C--:B------:R-:W-:Y:S02]  /*8bf0*/  HMMA.16816.F32 R12, R116, R22.reuse, R12 ;  /* 0x00000016740c723c */ /* 0x080fe4000000180c */
[----:B-1----:R-:W-:Y:S02]  /*8c00*/  FFMA.FTZ R2, R181, c[0x0][0x2d0], -R111 ;  /* 0x0000b400b5027a23 */ /* 0x002fe4000001086f */
[----:B------:R-:W-:Y:S02]  /*8c10*/  FFMA.FTZ R134, R222, c[0x0][0x2d0], -R109 ;  /* 0x0000b400de867a23 */ /* 0x000fe4000001086d */
[----:B------:R1:W-:Y:S01]  /*8c20*/  MUFU.EX2 R210, R2 ;  /* 0x0000000200d27308 */ /* 0x0003e20000000800 */
[C---:B------:R-:W-:Y:S01]  /*8c30*/  FMUL.FTZ R27, R0.reuse, R135 ;  /* 0x00000087001b7220 */ /* 0x040fe20000410000 */
[C---:B------:R-:W-:Y:S01]  /*8c40*/  HMMA.16816.F32 R16, R160.reuse, R22, R16 ;  /* 0x00000016a010723c */ /* 0x040fe20000001810 */
[C---:B------:R-:W-:Y:S03]  /*8c50*/  FMUL.FTZ R30, R0.reuse, R138 ;  /* 0x0000008a001e7220 */ /* 0x040fe60000410000 */
[C---:B------:R-:W-:Y:S02]  /*8c60*/  FMUL.FTZ R31, R0.reuse, R139 ;  /* 0x0000008b001f7220 */ /* 0x040fe40000410000 */
[----:B------:R-:W-:Y:S02]  /*8c70*/  FMUL.FTZ R42, R0, R150 ;  /* 0x00000096002a7220 */ /* 0x000fe40000410000 */
[C---:B------:R-:W-:Y:S01]  /*8c80*/  FMUL.FTZ R22, R100.reuse, R130 ;  /* 0x0000008264167220 */ /* 0x040fe20000410000 */
[----:B------:R-:W-:Y:S03]  /*8c90*/  MUFU.EX2 R170, R134 ;  /* 0x0000008600aa7308 */ /* 0x000fe60000000800 */
[----:B------:R-:W-:Y:S02]  /*8ca0*/  FMUL.FTZ R23, R100, R131 ;  /* 0x0000008364177220 */ /* 0x000fe40000410000 */
[----:B------:R-:W-:Y:S01]  /*8cb0*/  LDSM.16.MT88.4 R128, [R185+0x1000] ;  /* 0x00100000b980783b */ /* 0x000fe20000004200 */
[----:B------:R-:W-:Y:S02]  /*8cc0*/  FFMA.FTZ R135, R224, c[0x0][0x2d0], -R111 ;  /* 0x0000b400e0877a23 */ /* 0x000fe4000001086f */
[C---:B------:R-:W-:Y:S02]  /*8cd0*/  FMUL.FTZ R43, R0.reuse, R151 ;  /* 0x00000097002b7220 */ /* 0x040fe40000410000 */
[-C--:B------:R-:W-:Y:S01]  /*8ce0*/  HMMA.16816.F32 R20, R160, R36.reuse, R20 ;  /* 0x00000024a014723c */ /* 0x080fe20000001814 */
[C---:B------:R-:W-:Y:S02]  /*8cf0*/  FMUL.FTZ R46, R0.reuse, R154 ;  /* 0x0000009a002e7220 */ /* 0x040fe40000410000 */
[--C-:B-1----:R-:W-:Y:S02]  /*8d00*/  FFMA.FTZ R2, R179, c[0x0][0x2d0], -R109.reuse ;  /* 0x0000b400b3027a23 */ /* 0x102fe4000001086d */
[C---:B------:R-:W-:Y:S02]  /*8d10*/  FMUL.FTZ R47, R0.reuse, R155 ;  /* 0x0000009b002f7220 */ /* 0x040fe40000410000 */
[----:B------:R1:W-:Y:S01]  /*8d20*/  MUFU.EX2 R200, R2 ;  /* 0x0000000200c87308 */ /* 0x0003e20000000800 */
[C---:B------:R-:W-:Y:S01]  /*8d30*/  HMMA.16816.F32 R24, R116.reuse, R36, R24 ;  /* 0x000000247418723c */ /* 0x040fe20000001818 */
[C---:B------:R-:W-:Y:S03]  /*8d40*/  FMUL.FTZ R58, R0.reuse, R58 ;  /* 0x0000003a003a7220 */ /* 0x040fe60000410000 */
[C---:B------:R-:W-:Y:S02]  /*8d50*/  FMUL.FTZ R59, R0.reuse, R59 ;  /* 0x0000003b003b7220 */ /* 0x040fe40000410000 */
[----:B------:R-:W-:Y:S02]  /*8d60*/  FMUL.FTZ R60, R3, R60 ;  /* 0x0000003c033c7220 */ /* 0x000fe40000410000 */
[-C--:B------:R-:W-:Y:S01]  /*8d70*/  HMMA.16816.F32 R28, R116, R38.reuse, R28 ;  /* 0x00000026741c723c */ /* 0x080fe2000000181c */
[C---:B------:R-:W-:Y:S03]  /*8d80*/  FMUL.FTZ R36, R101.reuse, R144 ;  /* 0x0000009065247220 */ /* 0x040fe60000410000 */
[----:B------:R-:W-:Y:S02]  /*8d90*/  FMUL.FTZ R37, R101, R145 ;  /* 0x0000009165257220 */ /* 0x000fe40000410000 */
[C---:B------:R-:W-:Y:S02]  /*8da0*/  FMUL.FTZ R61, R3.reuse, R61 ;  /* 0x0000003d033d7220 */ /* 0x040fe40000410000 */
[C---:B------:R-:W-:Y:S01]  /*8db0*/  HMMA.16816.F32 R32, R160.reuse, R38, R32 ;  /* 0x00000026a020723c */ /* 0x040fe20000001820 */
[C---:B------:R-:W-:Y:S03]  /*8dc0*/  FMUL.FTZ R62, R0.reuse, R62 ;  /* 0x0000003e003e7220 */ /* 0x040fe60000410000 */
[----:B------:R-:W-:Y:S02]  /*8dd0*/  FMUL.FTZ R63, R0, R63 ;  /* 0x0000003f003f7220 */ /* 0x000fe40000410000 */
[----:B------:R-:W-:Y:S02]  /*8de0*/  FMUL.FTZ R67, R100, R67 ;  /* 0x0000004364437220 */ /* 0x000fe40000410000 */
[--C-:B-1----:R-:W-:Y:S04]  /*8df0*/  FFMA.FTZ R2, R178, c[0x0][0x2d0], -R109.reuse ;  /* 0x0000b400b2027a23 */ /* 0x102fe8000001086d */
[----:B------:R1:W-:Y:S01]  /*8e00*/  MUFU.EX2 R206, R2 ;  /* 0x0000000200ce7308 */ /* 0x0003e20000000800 */
[C---:B------:R-:W-:Y:S02]  /*8e10*/  FMUL.FTZ R38, R100.reuse, R146 ;  /* 0x0000009264267220 */ /* 0x040fe40000410000 */
[C---:B------:R-:W-:Y:S02]  /*8e20*/  FMUL.FTZ R39, R100.reuse, R147 ;  /* 0x0000009364277220 */ /* 0x040fe40000410000 */
[C---:B------:R-:W-:Y:S02]  /*8e30*/  FMUL.FTZ R70, R100.reuse, R70 ;  /* 0x0000004664467220 */ /* 0x040fe40000410000 */
[----:B------:R-:W-:Y:S02]  /*8e40*/  FMUL.FTZ R71, R100, R71 ;  /* 0x0000004764477220 */ /* 0x000fe40000410000 */
[C---:B------:R-:W-:Y:S01]  /*8e50*/  FMUL.FTZ R72, R3.reuse, R72 ;  /* 0x0000004803487220 */ /* 0x040fe20000410000 */
[-C--:B--2---:R-:W-:Y:S01]  /*8e60*/  HMMA.16816.F32 R36, R160, R112.reuse, R36 ;  /* 0x00000070a024723c */ /* 0x084fe20000001824 */
[C---:B------:R-:W-:Y:S02]  /*8e70*/  FMUL.FTZ R73, R3.reuse, R73 ;  /* 0x0000004903497220 */ /* 0x040fe40000410000 */
[C---:B------:R-:W-:Y:S02]  /*8e80*/  FMUL.FTZ R74, R0.reuse, R74 ;  /* 0x0000004a004a7220 */ /* 0x040fe40000410000 */
[C---:B------:R-:W-:Y:S02]  /*8e90*/  FMUL.FTZ R75, R0.reuse, R75 ;  /* 0x0000004b004b7220 */ /* 0x040fe40000410000 */
[C---:B------:R-:W-:Y:S01]  /*8ea0*/  FMUL.FTZ R76, R3.reuse, R76 ;  /* 0x0000004c034c7220 */ /* 0x040fe20000410000 */
[C---:B------:R-:W-:Y:S01]  /*8eb0*/  HMMA.16816.F32 R40, R116.reuse, R112, R40 ;  /* 0x000000707428723c */ /* 0x040fe20000001828 */
[----:B------:R-:W-:Y:S03]  /*8ec0*/  FMUL.FTZ R77, R3, R77 ;  /* 0x0000004d034d7220 */ /* 0x000fe60000410000 */
[C---:B------:R-:W-:Y:S02]  /*8ed0*/  FMUL.FTZ R78, R0.reuse, R78 ;  /* 0x0000004e004e7220 */ /* 0x040fe40000410000 */
[--C-:B-1----:R-:W-:Y:S02]  /*8ee0*/  FFMA.FTZ R2, R177, c[0x0][0x2d0], -R109.reuse ;  /* 0x0000b400b1027a23 */ /* 0x102fe4000001086d */
[-C--:B------:R-:W-:Y:S01]  /*8ef0*/  HMMA.16816.F32 R44, R116, R114.reuse, R44 ;  /* 0x00000072742c723c */ /* 0x080fe2000000182c */
[----:B------:R-:W-:Y:S01]  /*8f00*/  FMUL.FTZ R79, R0, R79 ;  /* 0x0000004f004f7220 */ /* 0x000fe20000410000 */
[----:B------:R1:W-:Y:S02]  /*8f10*/  MUFU.EX2 R213, R2 ;  /* 0x0000000200d57308 */ /* 0x0003e40000000800 */
[C---:B------:R-:W-:Y:S02]  /*8f20*/  FMUL.FTZ R82, R100.reuse, R82 ;  /* 0x0000005264527220 */ /* 0x040fe40000410000 */
[----:B------:R-:W-:Y:S02]  /*8f30*/  FMUL.FTZ R83, R100, R83 ;  /* 0x0000005364537220 */ /* 0x000fe40000410000 */
[C---:B------:R-:W-:Y:S01]  /*8f40*/  HMMA.16816.F32 R48, R160.reuse, R114, R48 ;  /* 0x00000072a030723c */ /* 0x040fe20000001830 */
[----:B------:R-:W2:Y:S03]  /*8f50*/  LDSM.16.MT88.4 R112, [R186+0xc00] ;  /* 0x000c0000ba70783b */ /* 0x000ea60000004200 */
[C---:B------:R-:W-:Y:S02]  /*8f60*/  FMUL.FTZ R88, R3.reuse, R88 ;  /* 0x0000005803587220 */ /* 0x040fe40000410000 */
[C---:B------:R-:W-:Y:S02]  /*8f70*/  FMUL.FTZ R89, R3.reuse, R89 ;  /* 0x0000005903597220 */ /* 0x040fe40000410000 */
[C---:B------:R-:W-:Y:S04]  /*8f80*/  FMUL.FTZ R90, R0.reuse, R90 ;  /* 0x0000005a005a7220 */ /* 0x040fe80000410000 */
[----:B------:R-:W-:Y:S02]  /*8f90*/  FMUL.FTZ R91, R0, R91 ;  /* 0x0000005b005b7220 */ /* 0x000fe40000410000 */
[C---:B------:R-:W-:Y:S02]  /*8fa0*/  FMUL.FTZ R92, R3.reuse, R92 ;  /* 0x0000005c035c7220 */ /* 0x040fe40000410000 */
[C---:B------:R-:W-:Y:S02]  /*8fb0*/  FMUL.FTZ R93, R3.reuse, R93 ;  /* 0x0000005d035d7220 */ /* 0x040fe40000410000 */
[----:B-1----:R-:W-:Y:S02]  /*8fc0*/  FFMA.FTZ R2, R176, c[0x0][0x2d0], -R109 ;  /* 0x0000b400b0027a23 */ /* 0x002fe4000001086d */
[C---:B------:R-:W-:Y:S02]  /*8fd0*/  FMUL.FTZ R94, R0.reuse, R94 ;  /* 0x0000005e005e7220 */ /* 0x040fe40000410000 */
[----:B------:R1:W-:Y:S01]  /*8fe0*/  MUFU.EX2 R214, R2 ;  /* 0x0000000200d67308 */ /* 0x0003e20000000800 */
[----:B------:R-:W-:Y:S02]  /*8ff0*/  FMUL.FTZ R95, R0, R95 ;  /* 0x0000005f005f7220 */ /* 0x000fe40000410000 */
[C---:B------:R-:W-:Y:S02]  /*9000*/  FMUL.FTZ R86, R100.reuse, R86 ;  /* 0x0000005664567220 */ /* 0x040fe40000410000 */
[C---:B------:R-:W-:Y:S02]  /*9010*/  FMUL.FTZ R87, R100.reuse, R87 ;  /* 0x0000005764577220 */ /* 0x040fe40000410000 */
[C---:B------:R-:W-:Y:S02]  /*9020*/  FMUL.FTZ R98, R100.reuse, R98 ;  /* 0x0000006264627220 */ /* 0x040fe40000410000 */
[----:B------:R-:W-:Y:S02]  /*9030*/  FMUL.FTZ R99, R100, R99 ;  /* 0x0000006364637220 */ /* 0x000fe40000410000 */
[----:B------:R-:W-:Y:S02]  /*9040*/  FFMA.FTZ R166, R3, R245, R166 ;  /* 0x000000f503a67223 */ /* 0x000fe400000100a6 */
[----:B------:R-:W-:Y:S02]  /*9050*/  FFMA.FTZ R3, R211, c[0x0][0x2d0], -R164 ;  /* 0x0000b400d3037a23 */ /* 0x000fe400000108a4 */
[----:B------:R-:W-:Y:S02]  /*9060*/  FFMA.FTZ R165, R0, R247, R165 ;  /* 0x000000f700a57223 */ /* 0x000fe400000100a5 */
[----:B------:R-:W-:Y:S01]  /*9070*/  FFMA.FTZ R137, R226, c[0x0][0x2d0], -R111 ;  /* 0x0000b400e2897a23 */ /* 0x000fe2000001086f */
[-C--:B--2---:R-:W-:Y:S01]  /*9080*/  HMMA.16816.F32 R52, R160, R112.reuse, R52 ;  /* 0x00000070a034723c */ /* 0x084fe20000001834 */
[----:B------:R-:W-:Y:S02]  /*9090*/  FADD.FTZ R0, R227, R165 ;  /* 0x000000a5e3007221 */ /* 0x000fe40000010000 */
[--C-:B------:R-:W-:Y:S02]  /*90a0*/  FFMA.FTZ R136, R225, c[0x0][0x2d0], -R111.reuse ;  /* 0x0000b400e1887a23 */ /* 0x100fe4000001086f */
[--C-:B-1----:R-:W-:Y:S02]  /*90b0*/  FFMA.FTZ R2, R169, c[0x0][0x2d0], -R110.reuse ;  /* 0x0000b400a9027a23 */ /* 0x102fe4000001086e */
[----:B------:R-:W-:Y:S01]  /*90c0*/  FFMA.FTZ R111, R223, c[0x0][0x2d0], -R111 ;  /* 0x0000b400df6f7a23 */ /* 0x000fe2000001086f */
[C---:B------:R-:W-:Y:S01]  /*90d0*/  HMMA.16816.F32 R56, R116.reuse, R112, R56 ;  /* 0x000000707438723c */ /* 0x040fe20000001838 */
[----:B------:R1:W-:Y:S03]  /*90e0*/  MUFU.EX2 R183, R2 ;  /* 0x0000000200b77308 */ /* 0x0003e60000000800 */
[----:B------:R-:W-:Y:S02]  /*90f0*/  FFMA.FTZ R109, R219, c[0x0][0x2d0], -R109 ;  /* 0x0000b400db6d7a23 */ /* 0x000fe4000001086d */
[--C-:B------:R-:W-:Y:S02]  /*9100*/  FFMA.FTZ R105, R218, c[0x0][0x2d0], -R110.reuse ;  /* 0x0000b400da697a23 */ /* 0x100fe4000001086e */
[-C--:B------:R-:W-:Y:S01]  /*9110*/  HMMA.16816.F32 R60, R116, R114.reuse, R60 ;  /* 0x00000072743c723c */ /* 0x080fe2000000183c */
[--C-:B------:R-:W-:Y:S02]  /*9120*/  FFMA.FTZ R104, R217, c[0x0][0x2d0], -R110.reuse ;  /* 0x0000b400d9687a23 */ /* 0x100fe4000001086e */
[----:B------:R-:W-:Y:S01]  /*9130*/  MUFU.EX2 R177, R111 ;  /* 0x0000006f00b17308 */ /* 0x000fe20000000800 */
[----:B------:R-:W-:Y:S02]  /*9140*/  FFMA.FTZ R138, R215, c[0x0][0x2d0], -R110 ;  /* 0x0000b400d78a7a23 */ /* 0x000fe4000001086e */
[----:B------:R-:W-:Y:S02]  /*9150*/  FFMA.FTZ R100, R207, c[0x0][0x2d0], -R164 ;  /* 0x0000b400cf647a23 */ /* 0x000fe400000108a4 */
[C---:B------:R-:W-:Y:S01]  /*9160*/  HMMA.16816.F32 R64, R160.reuse, R114, R64 ;  /* 0x00000072a040723c */ /* 0x040fe20000001840 */
[----:B------:R-:W2:Y:S04]  /*9170*/  LDSM.16.MT88.4 R112, [R185+0x1800] ;  /* 0x00180000b970783b */ /* 0x000ea80000004200 */
[----:B------:R3:W-:Y:S01]  /*9180*/  MUFU.EX2 R111, R3 ;  /* 0x00000003006f7308 */ /* 0x0007e20000000800 */
[----:B-1----:R-:W-:Y:S09]  /*9190*/  FFMA.FTZ R2, R171, c[0x0][0x2d0], -R110 ;  /* 0x0000b400ab027a23 */ /* 0x002ff2000001086e */
[----:B------:R1:W4:Y:S10]  /*91a0*/  MUFU.EX2 R199, R2 ;  /* 0x0000000200c77308 */ /* 0x0003340000000800 */
[----:B------:R-:W-:Y:S01]  /*91b0*/  MUFU.EX2 R171, R137 ;  /* 0x0000008900ab7308 */ /* 0x000fe20000000800 */
[----:B---3--:R-:W-:Y:S02]  /*91c0*/  FADD.FTZ R3, R233, R140 ;  /* 0x0000008ce9037221 */ /* 0x008fe40000010000 */
[----:B------:R-:W-:Y:S07]  /*91d0*/  LDSM.16.MT88.4 R140, [R186+0x800] ;  /* 0x00080000ba8c783b */ /* 0x000fee0000004200 */
[----:B------:R-:W-:Y:S01]  /*91e0*/  MUFU.EX2 R176, R109 ;  /* 0x0000006d00b07308 */ /* 0x000fe20000000800 */
[--C-:B-1----:R-:W-:Y:S01]  /*91f0*/  FFMA.FTZ R2, R173, c[0x0][0x2d0], -R110.reuse ;  /* 0x0000b400ad027a23 */ /* 0x102fe2000001086e */
[----:B----4-:R-:W-:Y:S01]  /*9200*/  F2FP.PACK_AB R120, R199, R183 ;  /* 0x000000b7c778723e */ /* 0x010fe200000000ff */
[-C--:B--2---:R-:W-:Y:S07]  /*9210*/  HMMA.16816.F32 R68, R160, R112.reuse, R68 ;  /* 0x00000070a044723c */ /* 0x084fee0000001844 */
[----:B------:R1:W-:Y:S01]  /*9220*/  MUFU.EX2 R203, R2 ;  /* 0x0000000200cb7308 */ /* 0x0003e20000000800 */
[C---:B------:R-:W-:Y:S09]  /*9230*/  HMMA.16816.F32 R72, R116.reuse, R112, R72 ;  /* 0x000000707448723c */ /* 0x040ff20000001848 */
[----:B------:R-:W-:Y:S01]  /*9240*/  MUFU.EX2 R173, R136 ;  /* 0x0000008800ad7308 */ /* 0x000fe20000000800 */
[-C--:B------:R-:W-:Y:S08]  /*9250*/  HMMA.16816.F32 R76, R116, R114.reuse, R76 ;  /* 0x00000072744c723c */ /* 0x080ff0000000184c */
[C---:B------:R-:W-:Y:S01]  /*9260*/  HMMA.16816.F32 R80, R160.reuse, R114, R80 ;  /* 0x00000072a050723c */ /* 0x040fe20000001850 */
[----:B------:R-:W2:Y:S01]  /*9270*/  LDSM.16.MT88.4 R112, [R186+0x1800] ;  /* 0x00180000ba70783b */ /* 0x000ea20000004200 */
[----:B------:R-:W-:Y:S02]  /*9280*/  MUFU.EX2 R169, R104 ;  /* 0x0000006800a97308 */ /* 0x000fe40000000800 */
[--C-:B-1----:R-:W-:Y:S02]  /*9290*/  FFMA.FTZ R2, R172, c[0x0][0x2d0], -R110.reuse ;  /* 0x0000b400ac027a23 */ /* 0x102fe4000001086e */
[----:B------:R-:W-:Y:S06]  /*92a0*/  FFMA.FTZ R110, R212, c[0x0][0x2d0], -R110 ;  /* 0x0000b400d46e7a23 */ /* 0x000fec000001086e */
[----:B------:R1:W3:Y:S10]  /*92b0*/  MUFU.EX2 R204, R2 ;  /* 0x0000000200cc7308 */ /* 0x0002f40000000800 */
[----:B------:R-:W-:Y:S10]  /*92c0*/  MUFU.EX2 R172, R133 ;  /* 0x0000008500ac7308 */ /* 0x000ff40000000800 */
[----:B------:R-:W4:Y:S01]  /*92d0*/  MUFU.EX2 R109, R100 ;  /* 0x00000064006d7308 */ /* 0x000f220000000800 */
[--C-:B-1----:R-:W-:Y:S01]  /*92e0*/  FFMA.FTZ R2, R167, c[0x0][0x2d0], -R164.reuse ;  /* 0x0000b400a7027a23 */ /* 0x102fe200000108a4 */
[----:B---3--:R-:W-:Y:S01]  /*92f0*/  F2FP.PACK_AB R122, R204, R203 ;  /* 0x000000cbcc7a723e */ /* 0x008fe200000000ff */
[-C--:B--2---:R-:W-:Y:S07]  /*9300*/  HMMA.16816.F32 R84, R160, R112.reuse, R84 ;  /* 0x00000070a054723c */ /* 0x084fee0000001854 */
[----:B------:R1:W-:Y:S01]  /*9310*/  MUFU.EX2 R182, R2 ;  /* 0x0000000200b67308 */ /* 0x0003e20000000800 */
[C---:B------:R-:W-:Y:S09]  /*9320*/  HMMA.16816.F32 R88, R116.reuse, R112, R88 ;  /* 0x000000707458723c */ /* 0x040ff20000001858 */
[----:B------:R2:W-:Y:S03]  /*9330*/  MUFU.EX2 R104, R110 ;  /* 0x0000006e00687308 */ /* 0x0005e60000000800 */
[----:B------:R-:W-:Y:S01]  /*9340*/  F2FP.PACK_AB R112, R210, R202 ;  /* 0x000000cad270723e */ /* 0x000fe200000000ff */
[-C--:B------:R-:W-:Y:S01]  /*9350*/  HMMA.16816.F32 R92, R116, R114.reuse, R92 ;  /* 0x00000072745c723c */ /* 0x080fe2000000185c */
[----:B------:R-:W3:Y:S01]  /*9360*/  LDSM.16.MT88.4 R116, [R185+0x400] ;  /* 0x00040000b974783b */ /* 0x000ee20000004200 */
[----:B------:R-:W-:Y:S02]  /*9370*/  F2FP.PACK_AB R113, R206, R200 ;  /* 0x000000c8ce71723e */ /* 0x000fe400000000ff */
[----:B----4-:R-:W-:Y:S04]  /*9380*/  F2FP.PACK_AB R165, R109, R111 ;  /* 0x0000006f6da5723e */ /* 0x010fe800000000ff */
[----:B------:R-:W-:Y:S01]  /*9390*/  HMMA.16816.F32 R96, R160, R114, R96 ;  /* 0x00000072a060723c */ /* 0x000fe20000001860 */
[--C-:B-1----:R-:W-:Y:S02]  /*93a0*/  FFMA.FTZ R2, R168, c[0x0][0x2d0], -R164.reuse ;  /* 0x0000b400a8027a23 */ /* 0x102fe400000108a4 */
[----:B------:R-:W-:Y:S04]  /*93b0*/  MUFU.EX2 R168, R105 ;  /* 0x0000006900a87308 */ /* 0x000fe80000000800 */
[----:B------:R-:W-:Y:S02]  /*93c0*/  F2FP.PACK_AB R114, R216, R208 ;  /* 0x000000d0d872723e */ /* 0x000fe400000000ff */
[----:B------:R-:W-:Y:S03]  /*93d0*/  F2FP.PACK_AB R115, R214, R213 ;  /* 0x000000d5d673723e */ /* 0x000fe600000000ff */
[----:B------:R-:W-:Y:S01]  /*93e0*/  F2FP.PACK_AB R160, R173, R171 ;  /* 0x000000abada0723e */ /* 0x000fe200000000ff */
[----:B------:R1:W4:Y:S01]  /*93f0*/  MUFU.EX2 R181, R2 ;  /* 0x0000000200b57308 */ /* 0x0003220000000800 */
[----:B------:R-:W-:Y:S01]  /*9400*/  F2FP.PACK_AB R161, R172, R170 ;  /* 0x000000aaaca1723e */ /* 0x000fe200000000ff */
[----:B--2---:R-:W-:Y:S08]  /*9410*/  FADD.FTZ R110, R232, R3 ;  /* 0x00000003e86e7221 */ /* 0x004ff00000010000 */
[----:B------:R-:W-:Y:S01]  /*9420*/  MUFU.EX2 R105, R138 ;  /* 0x0000008a00697308 */ /* 0x000fe20000000800 */
[-C--:B---3--:R-:W-:Y:S01]  /*9430*/  HMMA.16816.F32 R4, R112, R116.reuse, R4 ;  /* 0x000000747004723c */ /* 0x088fe20000001804 */
[--C-:B-1----:R-:W-:Y:S01]  /*9440*/  FFMA.FTZ R2, R174, c[0x0][0x2d0], -R164.reuse ;  /* 0x0000b400ae027a23 */ /* 0x102fe200000108a4 */
[----:B----4-:R-:W-:Y:S07]  /*9450*/  F2FP.PACK_AB R121, R181, R182 ;  /* 0x000000b6b579723e */ /* 0x010fee00000000ff */
[----:B------:R-:W1:Y:S10]  /*9460*/  MUFU.EX2 R174, R132 ;  /* 0x0000008400ae7308 */ /* 0x000e740000000800 */
[----:B------:R2:W-:Y:S01]  /*9470*/  MUFU.EX2 R178, R2 ;  /* 0x0000000200b27308 */ /* 0x0005e20000000800 */
[----:B-1----:R-:W-:Y:S01]  /*9480*/  F2FP.PACK_AB R163, R176, R174 ;  /* 0x000000aeb0a3723e */ /* 0x002fe200000000ff */
[--C-:B--2---:R-:W-:Y:S08]  /*9490*/  FFMA.FTZ R2, R175, c[0x0][0x2d0], -R164.reuse ;  /* 0x0000b400af027a23 */ /* 0x104ff000000108a4 */
[----:B------:R1:W2:Y:S10]  /*94a0*/  MUFU.EX2 R175, R135 ;  /* 0x0000008700af7308 */ /* 0x0002b40000000800 */
[----:B------:R-:W3:Y:S01]  /*94b0*/  MUFU.EX2 R179, R2 ;  /* 0x0000000200b37308 */ /* 0x000ee20000000800 */
[----:B-1----:R-:W-:Y:S01]  /*94c0*/  LDSM.16.MT88.4 R132, [R185+0x800] ;  /* 0x00080000b984783b */ /* 0x002fe20000004200 */
[----:B--2---:R-:W-:Y:S02]  /*94d0*/  F2FP.PACK_AB R162, R177, R175 ;  /* 0x000000afb1a2723e */ /* 0x004fe400000000ff */
[----:B---3--:R-:W-:Y:S01]  /*94e0*/  F2FP.PACK_AB R123, R179, R178 ;  /* 0x000000b2b37b723e */ /* 0x008fe200000000ff */
[----:B------:R-:W-:Y:S02]  /*94f0*/  FFMA.FTZ R2, R101, R244, R201 ;  /* 0x000000f465027223 */ /* 0x000fe400000100c9 */
[--C-:B------:R-:W-:Y:S02]  /*9500*/  FFMA.FTZ R101, R205, c[0x0][0x2d0], -R164.reuse ;  /* 0x0000b400cd657a23 */ /* 0x100fe400000108a4 */
[----:B------:R-:W-:Y:S02]  /*9510*/  FFMA.FTZ R164, R103, c[0x0][0x2d0], -R164 ;  /* 0x0000b40067a47a23 */ /* 0x000fe400000108a4 */
[C---:B------:R-:W-:Y:S01]  /*9520*/  HMMA.16816.F32 R8, R120.reuse, R116, R8 ;  /* 0x000000747808723c */ /* 0x040fe20000001808 */
[----:B------:R-:W-:Y:S01]  /*9530*/  MUFU.EX2 R103, R101 ;  /* 0x0000006500677308 */ /* 0x000fe20000000800 */
[----:B------:R-:W-:Y:S02]  /*9540*/  FADD.FTZ R139, R209, R2 ;  /* 0x00000002d18b7221 */ /* 0x000fe40000010000 */
[----:B------:R-:W-:Y:S01]  /*9550*/  FADD.FTZ R2, R230, R166 ;  /* 0x000000a6e6027221 */ /* 0x000fe20000010000 */
[----:B------:R-:W-:Y:S01]  /*9560*/  F2FP.PACK_AB R166, R104, R105 ;  /* 0x0000006968a6723e */ /* 0x000fe200000000ff */
[----:B------:R-:W-:Y:S02]  /*9570*/  FADD.FTZ R100, R234, R139 ;  /* 0x0000008bea647221 */ /* 0x000fe40000010000 */
[-C--:B------:R-:W-:Y:S01]  /*9580*/  HMMA.16816.F32 R12, R120, R118.reuse, R12 ;  /* 0x00000076780c723c */ /* 0x080fe2000000180c */
[----:B------:R-:W-:Y:S02]  /*9590*/  FADD.FTZ R3, R229, R2 ;  /* 0x00000002e5037221 */ /* 0x000fe40000010000 */
[----:B------:R1:W2:Y:S01]  /*95a0*/  MUFU.EX2 R101, R164 ;  /* 0x000000a400657308 */ /* 0x0002a20000000800 */
[----:B------:R-:W-:Y:S02]  /*95b0*/  FADD.FTZ R2, R228, R0 ;  /* 0x00000000e4027221 */ /* 0x000fe40000010000 */
[----:B------:R-:W-:Y:S02]  /*95c0*/  FADD.FTZ R100, R235, R100 ;  /* 0x00000064eb647221 */ /* 0x000fe40000010000 */
[C---:B------:R-:W-:Y:S01]  /*95d0*/  HMMA.16816.F32 R16, R112.reuse, R118, R16 ;  /* 0x000000767010723c */ /* 0x040fe20000001810 */
[----:B------:R-:W3:Y:S03]  /*95e0*/  LDSM.16.MT88.4 R116, [R186+0x1000] ;  /* 0x00100000ba74783b */ /* 0x000ee60000004200 */
[----:B------:R-:W-:Y:S01]  /*95f0*/  FADD.FTZ R0, R237, R110 ;  /* 0x0000006eed007221 */ /* 0x000fe20000010000 */
[----:B------:R-:W-:Y:S01]  /*9600*/  IADD3 R110, R180, -0x1, RZ ;  /* 0xffffffffb46e7810 */ /* 0x000fe20007ffe0ff */
[----:B------:R-:W-:Y:S02]  /*9610*/  FADD.FTZ R3, R236, R3 ;  /* 0x00000003ec037221 */ /* 0x000fe40000010000 */
[-C--:B------:R-:W-:Y:S01]  /*9620*/  HMMA.16816.F32 R20, R112, R124.reuse, R20 ;  /* 0x0000007c7014723c */ /* 0x080fe20000001814 */
[----:B------:R-:W-:Y:S03]  /*9630*/  FADD.FTZ R2, R231, R2 ;  /* 0x00000002e7027221 */ /* 0x000fe60000010000 */
[----:B------:R-:W-:Y:S01]  /*9640*/  FADD.FTZ R3, R183, R3 ;  /* 0x00000003b7037221 */ /* 0x000fe20000010000 */
[----:B------:R-:W-:Y:S01]  /*9650*/  MOV R180, R110 ;  /* 0x0000006e00b47202 */ /* 0x000fe20000000f00 */
[----:B------:R-:W-:Y:S02]  /*9660*/  FADD.FTZ R2, R182, R2 ;  /* 0x00000002b6027221 */ /* 0x000fe40000010000 */
[C---:B------:R-:W-:Y:S01]  /*9670*/  HMMA.16816.F32 R24, R120.reuse, R124, R24 ;  /* 0x0000007c7818723c */ /* 0x040fe20000001818 */
[----:B-1----:R-:W-:Y:S03]  /*9680*/  F2FP.PACK_AB R164, R169, R168 ;  /* 0x000000a8a9a4723e */ /* 0x002fe600000000ff */
[----:B--2---:R-:W-:Y:S04]  /*9690*/  F2FP.PACK_AB R167, R101, R103 ;  /* 0x0000006765a7723e */ /* 0x004fe800000000ff */
        /* <DEDUP_REMOVED lines=8> */
[-C--:B---3--:R-:W-:Y:S08]  /*9720*/  HMMA.16816.F32 R52, R112, R116.reuse, R52 ;  /* 0x000000747034723c */ /* 0x088ff00000001834 */
[C---:B------:R-:W-:Y:S08]  /*9730*/  HMMA.16816.F32 R56, R120.reuse, R116, R56 ;  /* 0x000000747838723c */ /* 0x040ff00000001838 */
[-C--:B------:R-:W-:Y:S08]  /*9740*/  HMMA.16816.F32 R60, R120, R118.reuse, R60 ;  /* 0x00000076783c723c */ /* 0x080ff0000000183c */
[C---:B------:R-:W-:Y:S08]  /*9750*/  HMMA.16816.F32 R64, R112.reuse, R118, R64 ;  /* 0x000000767040723c */ /* 0x040ff00000001840 */
        /* <DEDUP_REMOVED lines=31> */
[----:B------:R-:W-:Y:S06]  /*9950*/  FADD.FTZ R5, R181, R2 ;  /* 0x00000002b5057221 */ /* 0x000fec0000010000 */
        /* <DEDUP_REMOVED lines=28> */
[----:B------:R-:W-:Y:S01]  /*9b20*/  MOV R105, R102 ;  /* 0x0000006600697202 */ /* 0x000fe20000000f00 */
[----:B------:R-:W-:Y:S02]  /*9b30*/  FADD.FTZ R0, R103, R0 ;  /* 0x0000000067007221 */ /* 0x000fe40000010000 */
[----:B------:R-:W-:Y:S01]  /*9b40*/  HMMA.16816.F32 R96, R160, R14, R96 ;  /* 0x0000000ea060723c */ /* 0x000fe20000001860 */
[----:B------:R-:W-:Y:S03]  /*9b50*/  FADD.FTZ R244, R177, R4 ;  /* 0x00000004b1f47221 */ /* 0x000fe60000010000 */
[----:B------:R-:W-:Y:S01]  /*9b60*/  FADD.FTZ R246, R176, R3 ;  /* 0x00000003b0f67221 */ /* 0x000fe20000010000 */
[----:B------:R-:W-:Y:S01]  /*9b70*/  MOV R3, R108 ;  /* 0x0000006c00037202 */ /* 0x000fe20000000f00 */
[----:B------:R-:W-:Y:S01]  /*9b80*/  FADD.FTZ R245, R104, R2 ;  /* 0x0000000268f57221 */ /* 0x000fe20000010000 */
[----:B------:R-:W-:Y:S01]  /*9b90*/  MOV R104, R106 ;  /* 0x0000006a00687202 */ /* 0x000fe20000000f00 */
[----:B------:R-:W-:Y:S01]  /*9ba0*/  FADD.FTZ R247, R101, R0 ;  /* 0x0000000065f77221 */ /* 0x000fe20000010000 */
[----:B------:R-:W-:-:S05]  /*9bb0*/  @P0 BRA `(.L_x_1082) ;  /* 0xffffcab000000947 */ /* 0x000fca000383ffff */
.L_x_1077:
[----:B------:R-:W-:-:S13]  /*9bc0*/  ISETP.GE.AND P0, PT, R110, R248, PT ;  /* 0x000000f86e00720c */ /* 0x000fda0003f06270 */
[----:B------:R-:W-:Y:S05]  /*9bd0*/  @!P0 BRA `(.L_x_1083) ;  /* 0x00002f9000008947 */ /* 0x000fea0003800000 */
.L_x_1086:
[----:B------:R-:W-:Y:S04]  /*9be0*/  DEPBAR.LE SB0, 0x0 ;  /* 0x000080000000791a */ /* 0x000fe80000000000 */
[----:B------:R-:W-:Y:S01]  /*9bf0*/  WARPSYNC 0xffffffff ;  /* 0xffffffff00007948 */ /* 0x000fe20003800000 */
[----:B------:R-:W-:Y:S01]  /*9c00*/  BAR.SYNC.DEFER_BLOCKING 0x0 ;  /* 0x0000000000007b1d */ /* 0x000fe20000010000 */
[----:B------:R-:W-:Y:S05]  /*9c10*/  SHF.R.S32.HI R0, RZ, 0x1f, R110 ;  /* 0x0000001fff007819 */ /* 0x000fea000001146e */
[----:B------:R-:W-:Y:S04]  /*9c20*/  IMAD R0, R0, c[0x0][0x208], RZ ;  /* 0x0000820000007a24 */ /* 0x000fe800078e02ff */
[----:B------:R-:W-:Y:S01]  /*9c30*/  IMAD R0, R110, c[0x0][0x20c], R0 ;  /* 0x000083006e007a24 */ /* 0x000fe200078e0200 */
[----:B------:R-:W-:Y:S01]  /*9c40*/  LDSM.16.M88.4 R48, [R187] ;  /* 0x00000000bb30783b */ /* 0x000fe20000000200 */
[----:B------:R-:W-:Y:S07]  /*9c50*/  BSSY B0, `(.L_x_1084) ;  /* 0x000013b000007945 */ /* 0x000fee0003800000 */
[----:B------:R-:W1:Y:S08]  /*9c60*/  S2R R2, SR_TID.X ;  /* 0x0000000000027919 */ /* 0x000e700000002100 */
[----:B------:R-:W2:Y:S08]  /*9c70*/  LDSM.16.M88.4 R16, [R184] ;  /* 0x00000000b810783b */ /* 0x000eb00000000200 */
[----:B------:R-:W3:Y:S08]  /*9c80*/  LDSM.16.M88.4 R44, [R187+0x1000] ;  /* 0x00100000bb2c783b */ /* 0x000ef00000000200 */
[----:B------:R-:W4:Y:S08]  /*9c90*/  LDSM.16.M88.4 R32, [R184+0x400] ;  /* 0x00040000b820783b */ /* 0x000f300000000200 */
[----:B------:R-:W5:Y:S08]  /*9ca0*/  LDSM.16.M88.4 R160, [R184+0x800] ;  /* 0x00080000b8a0783b */ /* 0x000f700000000200 */
[----:B------:R-:W-:Y:S08]  /*9cb0*/  LDSM.16.M88.4 R164, [R188] ;  /* 0x00000000bca4783b */ /* 0x000ff00000000200 */
[----:B------:R-:W2:Y:S08]  /*9cc0*/  LDSM.16.M88.4 R168, [R189] ;  /* 0x00000000bda8783b */ /* 0x000eb00000000200 */
[----:B------:R-:W2:Y:S08]  /*9cd0*/  LDSM.16.M88.4 R172, [R188+0x1000] ;  /* 0x00100000bcac783b */ /* 0x000eb00000000200 */
[----:B------:R-:W3:Y:S08]  /*9ce0*/  LDSM.16.M88.4 R176, [R197] ;  /* 0x00000000c5b0783b */ /* 0x000ef00000000200 */
[----:B------:R-:W4:Y:S01]  /*9cf0*/  LDSM.16.M88.4 R180, [R196] ;  /* 0x00000000c4b4783b */ /* 0x000f220000000200 */
[----:B-1----:R-:W-:Y:S01]  /*9d00*/  ISETP.GT.AND P0, PT, R2, 0x3f, PT ;  /* 0x0000003f0200780c */ /* 0x002fe20003f04270 */
[----:B------:R-:W-:Y:S05]  /*9d10*/  IMAD.WIDE.U32 R2, R110, c[0x0][0x208], RZ ;  /* 0x000082006e027a25 */ /* 0x000fea00078e00ff */
[----:B------:R-:W-:Y:S01]  /*9d20*/  IADD3 R0, R3, R0, RZ ;  /* 0x0000000003007210 */ /* 0x000fe20007ffe0ff */
[----:B------:R-:W-:Y:S04]  /*9d30*/  IMAD.WIDE.U32 R2, R2, 0x30, RZ ;  /* 0x0000003002027825 */ /* 0x000fe800078e00ff */
[----:B------:R-:W-:Y:S01]  /*9d40*/  IMAD R0, R0, 0x30, RZ ;  /* 0x0000003000007824 */ /* 0x000fe200078e02ff */
[----:B------:R-:W-:Y:S02]  /*9d50*/  IADD3 R8, P1, R238, R2, RZ ;  /* 0x00000002ee087210 */ /* 0x000fe40007f3e0ff */
[----:B------:R-:W-:Y:S02]  /*9d60*/  @!P0 MOV R4, c[0x0][0x208] ;  /* 0x0000820000048a02 */ /* 0x000fe40000000f00 */
[----:B------:R-:W-:Y:S02]  /*9d70*/  IADD3 R0, R3, R0, RZ ;  /* 0x0000000003007210 */ /* 0x000fe40007ffe0ff */
[----:B------:R-:W-:Y:S02]  /*9d80*/  @!P0 MOV R5, c[0x0][0x20c] ;  /* 0x0000830000058a02 */ /* 0x000fe40000000f00 */
[----:B------:R-:W-:Y:S02]  /*9d90*/  IADD3.X R9, R0, R240, RZ, P1, !PT ;  /* 0x000000f000097210 */ /* 0x000fe40000ffe4ff */
[----:B------:R-:W-:Y:S02]  /*9da0*/  LEA R26, P1, R8, c[0x0][0x1f8], 0x1 ;  /* 0x00007e00081a7a11 */ /* 0x000fe400078208ff */
[----:B------:R-:W-:Y:S02]  /*9db0*/  @!P0 LEA R20, P2, R4, R2, 0x5 ;  /* 0x0000000204148211 */ /* 0x000fe400078428ff */
[----:B------:R-:W-:Y:S02]  /*9dc0*/  LEA.HI.X R27, R8, c[0x0][0x1fc], R9, 0x1, P1 ;  /* 0x00007f00081b7a11 */ /* 0x000fe400008f0c09 */
[----:B------:R-:W-:Y:S02]  /*9dd0*/  @!P0 LEA.HI.X R3, R4, R0, R5, 0x5, P2 ;  /* 0x0000000004038211 */ /* 0x000fe400010f2c05 */
[-C--:B--2---:R-:W-:Y:S01]  /*9de0*/  HMMA.16816.F32 R4, R48, R16.reuse, RZ ;  /* 0x000000103004723c */ /* 0x084fe200000018ff */
[----:B------:R-:W-:Y:S01]  /*9df0*/  @!PT LDS RZ, [RZ] ;  /* 0x00000000fffff984 */ /* 0x000fe20000000800 */
[----:B------:R-:W-:Y:S01]  /*9e00*/  @!PT LDS RZ, [RZ] ;  /* 0x00000000fffff984 */ /* 0x000fe20000000800 */
[----:B------:R-:W-:Y:S01]  /*9e10*/  @!PT LDS RZ, [RZ] ;  /* 0x00000000fffff984 */ /* 0x000fe20000000800 */
[----:B------:R1:W-:Y:S02]  /*9e20*/  LDGSTS.E.BYPASS.LTC128B.128 [R198+0x1880], [R26.64], !P6 ;  /* 0x018800001ac67fae */ /* 0x0003e4000f101d46 */
[----:B------:R-:W-:Y:S04]  /*9e30*/  IADD3 R12, P3, P2, R2, 0x20, R238 ;  /* 0x00000020020c7810 */ /* 0x000fe80007a7e0ee */
[----:B------:R-:W-:Y:S01]  /*9e40*/  IADD3.X R13, R0, RZ, R240, P3, P2 ;  /* 0x000000ff000d7210 */ /* 0x000fe20001fe44f0 */
[C---:B---3--:R-:W-:Y:S04]  /*9e50*/  HMMA.16816.F32 R8, R44.reuse, R16, RZ ;  /* 0x000000102c08723c */ /* 0x048fe800000018ff */
[----:B------:R-:W-:Y:S02]  /*9e60*/  LEA R30, P3, R12, c[0x0][0x1f8], 0x1 ;  /* 0x00007e000c1e7a11 */ /* 0x000fe400078608ff */
[----:B------:R-:W-:Y:S02]  /*9e70*/  IADD3 R2, P2, P1, R2, 0x40, R238 ;  /* 0x0000004002027810 */ /* 0x000fe4000795e0ee */
[----:B------:R-:W-:Y:S02]  /*9e80*/  LEA.HI.X R31, R12, c[0x0][0x1fc], R13, 0x1, P3 ;  /* 0x00007f000c1f7a11 */ /* 0x000fe400018f0c0d */
[-C--:B------:R-:W-:Y:S02]  /*9e90*/  HMMA.16816.F32 R12, R44, R18.reuse, RZ ;  /* 0x000000122c0c723c */ /* 0x080fe400000018ff */
[----:B------:R-:W-:Y:S01]  /*9ea0*/  LEA R28, P3, R2, c[0x0][0x1f8], 0x1 ;  /* 0x00007e00021c7a11 */ /* 0x000fe200078608ff */
[----:B------:R2:W-:Y:S01]  /*9eb0*/  LDGSTS.E.BYPASS.LTC128B.128 [R198+0x2480], [R30.64], !P5 ;  /* 0x024800001ec67fae */ /* 0x0005e2000e901d46 */
[----:B------:R-:W-:Y:S02]  /*9ec0*/  IADD3.X R0, R0, RZ, R240, P2, P1 ;  /* 0x000000ff00007210 */ /* 0x000fe400017e24f0 */
[----:B------:R-:W-:Y:S02]  /*9ed0*/  @!P0 IADD3 R24, P2, P1, R20, 0x20, R238 ;  /* 0x0000002014188810 */ /* 0x000fe4000795e0ee */
[C---:B------:R-:W-:Y:S04]  /*9ee0*/  HMMA.16816.F32 R16, R48.reuse, R18, RZ ;  /* 0x000000123010723c */ /* 0x040fe800000018ff */
[----:B------:R-:W-:Y:S02]  /*9ef0*/  LEA.HI.X R29, R2, c[0x0][0x1fc], R0, 0x1, P3 ;  /* 0x00007f00021d7a11 */ /* 0x000fe400018f0c00 */
[C---:B------:R-:W-:Y:S02]  /*9f00*/  @!P0 IADD3.X R39, R3.reuse, RZ, R240, P2, P1 ;  /* 0x000000ff03278210 */ /* 0x040fe400017e24f0 */
[C---:B------:R-:W-:Y:S01]  /*9f10*/  @!P0 IADD3 R2, P3, P2, R20.reuse, 0x40, R238 ;  /* 0x0000004014028810 */ /* 0x040fe20007a7e0ee */
[----:B------:R2:W-:Y:S03]  /*9f20*/  LDGSTS.E.BYPASS.LTC128B.128 [R198+0x3080], [R28.64], !P4 ;  /* 0x030800001cc67fae */ /* 0x0005e6000e101d46 */
[----:B------:R-:W-:Y:S02]  /*9f30*/  @!P0 IADD3 R0, P1, R20, R238, RZ ;  /* 0x000000ee14008210 */ /* 0x000fe40007f3e0ff */
[-C--:B----4-:R-:W-:Y:S01]  /*9f40*/  HMMA.16816.F32 R20, R48, R32.reuse, RZ ;  /* 0x000000203014723c */ /* 0x090fe200000018ff */
[C---:B------:R-:W-:Y:S02]  /*9f50*/  @!P0 IADD3.X R25, R3.reuse, RZ, R240, P3, P2 ;  /* 0x000000ff03198210 */ /* 0x040fe40001fe44f0 */
[----:B------:R-:W-:Y:S02]  /*9f60*/  @!P0 LEA R36, P3, R0, c[0x0][0x1f8], 0x1 ;  /* 0x00007e0000248a11 */ /* 0x000fe400078608ff */
[----:B------:R-:W-:Y:S02]  /*9f70*/  @!P0 IADD3.X R3, R3, R240, RZ, P1, !PT ;  /* 0x000000f003038210 */ /* 0x000fe40000ffe4ff */
[----:B------:R-:W-:Y:S02]  /*9f80*/  @!P0 LEA R40, P2, R24, c[0x0][0x1f8], 0x1 ;  /* 0x00007e0018288a11 */ /* 0x000fe400078408ff */
[----:B------:R-:W-:Y:S03]  /*9f90*/  @!P0 LEA.HI.X R37, R0, c[0x0][0x1fc], R3, 0x1, P3 ;  /* 0x00007f0000258a11 */ /* 0x000fe600018f0c03 */
[----:B------:R-:W-:Y:S02]  /*9fa0*/  @!P0 LEA.HI.X R41, R24, c[0x0][0x1fc], R39, 0x1, P2 ;  /* 0x00007f0018298a11 */ /* 0x000fe400010f0c27 */
[----:B------:R5:W-:Y:S01]  /*9fb0*/  @!P0 LDGSTS.E.BYPASS.LTC128B.128 [R198+0x2080], [R36.64], !P6 ;  /* 0x0208000024c68fae */ /* 0x000be2000f101d46 */
[----:B------:R-:W-:Y:S02]  /*9fc0*/  @!P0 LEA R38, P1, R2, c[0x0][0x1f8], 0x1 ;  /* 0x00007e0002268a11 */ /* 0x000fe400078208ff */
[----:B------:R-:W-:Y:S02]  /*9fd0*/  ISETP.GT.AND P2, PT, R110, R248, PT ;  /* 0x000000f86e00720c */ /* 0x000fe40003f44270 */
[----:B------:R-:W-:Y:S02]  /*9fe0*/  @!P0 LEA.HI.X R39, R2, c[0x0][0x1fc], R25, 0x1, P1 ;  /* 0x00007f0002278a11 */ /* 0x000fe400008f0c19 */
[C---:B-1----:R-:W-:Y:S01]  /*9ff0*/  HMMA.16816.F32 R24, R44.reuse, R32, RZ ;  /* 0x000000202c18723c */ /* 0x042fe200000018ff */
[----:B------:R1:W-:Y:S07]  /*a000*/  @!P0 LDGSTS.E.BYPASS.LTC128B.128 [R198+0x2c80], [R40.64], !P5 ;  /* 0x02c8000028c68fae */ /* 0x0003ee000e901d46 */
[-C--:B--2---:R-:W-:Y:S01]  /*a010*/  HMMA.16816.F32 R28, R44, R34.reuse, RZ ;  /* 0x000000222c1c723c */ /* 0x084fe200000018ff */
[----:B------:R5:W-:Y:S07]  /*a020*/  @!P0 LDGSTS.E.BYPASS.LTC128B.128 [R198+0x3880], [R38.64], !P4 ;  /* 0x0388000026c68fae */ /* 0x000bee000e101d46 */
[C---:B------:R-:W-:Y:S01]  /*a030*/  HMMA.16816.F32 R32, R48.reuse, R34, RZ ;  /* 0x000000223020723c */ /* 0x040fe200000018ff */
[----:B------:R-:W0:Y:S07]  /*a040*/  LDGDEPBAR ;  /* 0x00000000000079af */ /* 0x000e2e0000000000 */
[-C--:B-----5:R-:W-:Y:S08]  /*a050*/  HMMA.16816.F32 R36, R48, R160.reuse, RZ ;  /* 0x000000a03024723c */ /* 0x0a0ff000000018ff */
[C---:B-1----:R-:W-:Y:S08]  /*a060*/  HMMA.16816.F32 R40, R44.reuse, R160, RZ ;  /* 0x000000a02c28723c */ /* 0x042ff000000018ff */
        /* <DEDUP_REMOVED lines=97> */
[----:B-----5:R-:W-:Y:S03]  /*a680*/  FMUL.FTZ R0, R9, c[0x0][0x320] ;  /* 0x0000c80009007a20 */ /* 0x020fe60000410000 */
[----:B------:R-:W-:Y:S01]  /*a690*/  MOV R4, R106 ;  /* 0x0000006a00047202 */ /* 0x000fe20000000f00 */
        /* <DEDUP_REMOVED lines=8> */
[----:B------:R-:W2:Y:S01]  /*a720*/  MUFU.TANH R209, R2 ;  /* 0x0000000200d17308 */ /* 0x000ea20000002400 */
[----:B-1----:R-:W-:Y:S09]  /*a730*/  FMUL.FTZ R0, R12, c[0x0][0x320] ;  /* 0x0000c8000c007a20 */ /* 0x002ff20000410000 */
[----:B------:R1:W1:Y:S10]  /*a740*/  MUFU.TANH R163, R0 ;  /* 0x0000000000a37308 */ /* 0x0002740000002400 */
[----:B------:R-:W3:Y:S01]  /*a750*/  MUFU.TANH R210, R3 ;  /* 0x0000000300d27308 */ /* 0x000ee20000002400 */
[-C--:B--2---:R-:W-:Y:S05]  /*a760*/  HMMA.16816.F32 R36, R168, R8.reuse, R36 ;  /* 0x00000008a824723c */ /* 0x084fea0000001824 */
[----:B-1----:R-:W-:Y:S03]  /*a770*/  FMUL.FTZ R0, R13, c[0x0][0x320] ;  /* 0x0000c8000d007a20 */ /* 0x002fe60000410000 */
[C---:B------:R-:W-:Y:S01]  /*a780*/  HMMA.16816.F32 R40, R172.reuse, R8, R40 ;  /* 0x00000008ac28723c */ /* 0x040fe20000001828 */
[----:B------:R1:W2:Y:S07]  /*a790*/  MUFU.TANH R162, R0 ;  /* 0x0000000000a27308 */ /* 0x0002ae0000002400 */
[-C--:B------:R-:W-:Y:S08]  /*a7a0*/  HMMA.16816.F32 R44, R172, R10.reuse, R44 ;  /* 0x0000000aac2c723c */ /* 0x080ff0000000182c */
[----:B------:R-:W-:Y:S04]  /*a7b0*/  HMMA.16816.F32 R48, R168, R10, R48 ;  /* 0x0000000aa830723c */ /* 0x000fe80000001830 */
[----:B-1----:R-:W-:Y:S04]  /*a7c0*/  FMUL.FTZ R0, R14, c[0x0][0x320] ;  /* 0x0000c8000e007a20 */ /* 0x002fe80000410000 */
[----:B------:R1:W1:Y:S11]  /*a7d0*/  MUFU.TANH R167, R0 ;  /* 0x0000000000a77308 */ /* 0x0002760000002400 */
[----:B------:R-:W-:Y:S05]  /*a7e0*/  @!UPT UIADD3 URZ, URZ, URZ, URZ ;  /* 0x0000003f3f3ff290 */ /* 0x000fea000fffe03f */
[----:B------:R-:W-:Y:S04]  /*a7f0*/  FMUL.FTZ R2, R48, c[0x0][0x320] ;  /* 0x0000c80030027a20 */ /* 0x000fe80000410000 */
        /* <DEDUP_REMOVED lines=66> */
[----:B--234-:R-:W-:Y:S02]  /*ac20*/  IADD3 R3, -R250, 0x30, RZ ;  /* 0x00000030fa037810 */ /* 0x01cfe40007ffe1ff */
[----:B------:R-:W-:Y:S02]  /*ac30*/  P2R R12, PR, RZ, 0x4 ;  /* 0x00000004ff0c7803 */ /* 0x000fe40000000000 */
[----:B------:R-:W-:Y:S11]  /*ac40*/  ISETP.GE.AND P0, PT, R3, 0x21, PT ;  /* 0x000000210300780c */ /* 0x000ff60003f06270 */
[----:B------:R-:W-:Y:S02]  /*ac50*/  @!UPT UIADD3 URZ, URZ, URZ, URZ ;  /* 0x0000003f3f3ff290 */ /* 0x000fe4000fffe03f */
[----:B------:R-:W-:Y:S01]  /*ac60*/  @P0 IADD3 R5, R110, -0x1, RZ ;  /* 0xffffffff6e050810 */ /* 0x000fe20007ffe0ff */
[----:B------:R-:W-:Y:S02]  /*ac70*/  @P0 IMAD.MOV.U32 R11, RZ, RZ, c[0x0][0x1e0] ;  /* 0x00007800ff0b0624 */ /* 0x000fe400078e00ff */
[----:B------:R-:W-:Y:S01]  /*ac80*/  @P0 IMAD.MOV.U32 R7, RZ, RZ, 0x5 ;  /* 0x00000005ff070424 */ /* 0x000fe200078e00ff */
[----:B------:R-:W-:Y:S01]  /*ac90*/  @P0 SHF.R.S32.HI R6, RZ, 0x1f, R5 ;  /* 0x0000001fff060819 */ /* 0x000fe20000011405 */
[----:B------:R-:W-:Y:S03]  /*aca0*/  @P0 IMAD.WIDE.U32 R8, R5, c[0x0][0x1e0], RZ ;  /* 0x0000780005080a25 */ /* 0x000fe600078e00ff */
[----:B------:R-:W-:Y:S01]  /*acb0*/  @P0 SHF.L.U64.HI R7, R11, R7, c[0x0][0x1e4] ;  /* 0x000079000b070619 */ /* 0x000fe20000010207 */
[----:B------:R-:W-:Y:S04]  /*acc0*/  @P0 IMAD R6, R6, c[0x0][0x1e0], RZ ;  /* 0x0000780006060a24 */ /* 0x000fe800078e02ff */
[----:B------:R-:W-:Y:S02]  /*acd0*/  @P0 IMAD R10, R5, c[0x0][0x1e4], R6 ;  /* 0x00007900050a0a24 */ /* 0x000fe400078e0206 */
[----:B------:R-:W-:Y:S02]  /*ace0*/  @P0 IMAD.SHL.U32 R6, R11, 0x20, RZ ;  /* 0x000000200b060824 */ /* 0x000fe400078e00ff */
[----:B------:R-:W-:Y:S02]  /*acf0*/  @P0 IMAD.IADD R5, R9, 0x1, R10 ;  /* 0x0000000109050824 */ /* 0x000fe400078e020a */
[----:B------:R-:W-:Y:S04]  /*ad00*/  @P0 IMAD.WIDE.U32 R6, R8, 0x30, R6 ;  /* 0x0000003008060825 */ /* 0x000fe800078e0006 */
[----:B------:R-:W-:Y:S01]  /*ad10*/  @P0 IMAD R5, R5, 0x30, RZ ;  /* 0x0000003005050824 */ /* 0x000fe200078e02ff */
[C-C-:B------:R-:W-:Y:S03]  /*ad20*/  @P0 IADD3 R18, P3, P1, R6.reuse, 0x20, R242.reuse ;  /* 0x0000002006120810 */ /* 0x140fe6000797e0f2 */
[----:B------:R-:W-:Y:S05]  /*ad30*/  @P0 IMAD.IADD R7, R5, 0x1, R7 ;  /* 0x0000000105070824 */ /* 0x000fea00078e0207 */
[C-C-:B------:R-:W-:Y:S02]  /*ad40*/  @P0 IADD3.X R20, R7.reuse, RZ, R241.reuse, P3, P1 ;  /* 0x000000ff07140210 */ /* 0x140fe40001fe24f1 */
[--C-:B------:R-:W-:Y:S04]  /*ad50*/  @P0 IADD3 R19, P3, P1, R6, 0x40, R242.reuse ;  /* 0x0000004006130810 */ /* 0x100fe8000797e0f2 */
[--C-:B------:R-:W-:Y:S02]  /*ad60*/  @P0 IADD3.X R21, R7, RZ, R241.reuse, P3, P1 ;  /* 0x000000ff07150210 */ /* 0x100fe40001fe24f1 */
        /* <DEDUP_REMOVED lines=11> */
[C---:B------:R-:W-:Y:S02]  /*ae20*/  @P1 IMAD.SHL.U32 R5, R8.reuse, 0x2, RZ ;  /* 0x0000000208051824 */ /* 0x040fe400078e00ff */
[----:B------:R-:W-:Y:S04]  /*ae30*/  @P1 IMAD R3, R3, 0x30, RZ ;  /* 0x0000003003031824 */ /* 0x000fe800078e02ff */
[----:B------:R-:W-:Y:S01]  /*ae40*/  @P1 IMAD.IADD R3, R9, 0x1, R3 ;  /* 0x0000000109031824 */ /* 0x000fe200078e0203 */
[----:B------:R-:W-:Y:S04]  /*ae50*/  @P1 IADD3 R9, P2, R5, 0x40, RZ ;  /* 0x0000004005091810 */ /* 0x000fe80007f5e0ff */
[----:B------:R-:W-:Y:S02]  /*ae60*/  @P1 IADD3 R16, P3, R9, c[0x0][0x1c8], RZ ;  /* 0x0000720009101a10 */ /* 0x000fe40007f7e0ff */
[----:B------:R-:W-:Y:S04]  /*ae70*/  @P1 SHF.L.U64.HI R3, R8, 0x1, R3 ;  /* 0x0000000108031819 */ /* 0x000fe80000010203 */
[--C-:B------:R-:W-:Y:S02]  /*ae80*/  @P1 IADD3.X R17, RZ, c[0x0][0x1cc], R3.reuse, P3, P2 ;  /* 0x00007300ff111a10 */ /* 0x100fe40001fe4403 */
[----:B------:R-:W-:Y:S04]  /*ae90*/  @P1 IADD3 R8, P2, R5, 0x80, RZ ;  /* 0x0000008005081810 */ /* 0x000fe80007f5e0ff */
[----:B------:R-:W-:Y:S04]  /*aea0*/  @P1 IADD3 R14, P3, R8, c[0x0][0x1c8], RZ ;  /* 0x00007200080e1a10 */ /* 0x000fe80007f7e0ff */
[----:B------:R-:W-:Y:S02]  /*aeb0*/  @P1 IADD3.X R15, RZ, c[0x0][0x1cc], R3, P3, P2 ;  /* 0x00007300ff0f1a10 */ /* 0x000fe40001fe4403 */
[----:B------:R-:W-:Y:S02]  /*aec0*/  @P0 IADD3 R6, P3, R242, R6, RZ ;  /* 0x00000006f2060210 */ /* 0x000fe40007f7e0ff */
[----:B------:R-:W-:Y:S03]  /*aed0*/  ISETP.NE.AND P2, PT, R12, RZ, PT ;  /* 0x000000ff0c00720c */ /* 0x000fe60003f45270 */
        /* <DEDUP_REMOVED lines=18> */
.L_x_1085:
[----:B--234-:R-:W-:Y:S05]  /*b000*/  BSYNC B0 ;  /* 0x0000000000007941 */ /* 0x01cfea0003800000 */
.L_x_1084:
        /* <DEDUP_REMOVED lines=14> */
[----:B-1----:R-:W-:Y:S02]  /*b0f0*/  FMNMX.FTZ R6, R180, R106, !PT ;  /* 0x0000006ab4067209 */ /* 0x002fe40007810000 */
        /* <DEDUP_REMOVED lines=19> */
[----:B------:R-:W-:Y:S02]  /*b230*/  FMNMX.FTZ R3, R169, R3, !PT ;  /* 0x00000003a9037209 */ /* 0x000fe40007810000 */
[----:B------:R-:W-:Y:S02]  /*b240*/  FMNMX.FTZ R6, R217, R6, !PT ;  /* 0x00000006d9067209 */ /* 0x000fe40007810000 */
[----:B------:R-:W-:Y:S01]  /*b250*/  IADD3 R110, R110, -0x1, RZ ;  /* 0xffffffff6e6e7810 */ /* 0x000fe20007ffe0ff */
[----:B------:R-:W-:Y:S01]  /*b260*/  SHFL.BFLY PT, R7, R3, 0x2, 0x1f ;  /* 0x0c401f0003077f89 */ /* 0x000fe200000e0000 */
[----:B------:R-:W-:Y:S04]  /*b270*/  FMNMX.FTZ R6, R205, R6, !PT ;  /* 0x00000006cd067209 */ /* 0x000fe80007810000 */
[----:B------:R-:W-:Y:S04]  /*b280*/  FMNMX.FTZ R6, R175, R6, !PT ;  /* 0x00000006af067209 */ /* 0x000fe80007810000 */
[----:B------:R-:W-:Y:S04]  /*b290*/  FMNMX.FTZ R6, R174, R6, !PT ;  /* 0x00000006ae067209 */ /* 0x000fe80007810000 */
[----:B------:R-:W-:Y:S05]  /*b2a0*/  FMNMX.FTZ R6, R173, R6, !PT ;  /* 0x00000006ad067209 */ /* 0x000fea0007810000 */
[----:B------:R-:W1:Y:S02]  /*b2b0*/  SHFL.BFLY PT, R9, R6, 0x2, 0x1f ;  /* 0x0c401f0006097f89 */ /* 0x000e6400000e0000 */
[----:B-1----:R-:W-:Y:S02]  /*b2c0*/  FMNMX.FTZ R6, R6, R9, !PT ;  /* 0x0000000906067209 */ /* 0x002fe40007810000 */
[----:B------:R-:W-:Y:S02]  /*b2d0*/  FMNMX.FTZ R5, R5, R8, !PT ;  /* 0x0000000805057209 */ /* 0x000fe40007810000 */
[----:B------:R-:W-:Y:S02]  /*b2e0*/  FMNMX.FTZ R3, R3, R7, !PT ;  /* 0x0000000703037209 */ /* 0x000fe40007810000 */
[----:B------:R-:W1:Y:S01]  /*b2f0*/  SHFL.BFLY PT, R9, R6, 0x1, 0x1f ;  /* 0x0c201f0006097f89 */ /* 0x000e6200000e0000 */
[----:B------:R-:W-:Y:S04]  /*b300*/  FMNMX.FTZ R7, R176, R102, !PT ;  /* 0x00000066b0077209 */ /* 0x000fe80007810000 */
[----:B------:R-:W-:Y:S03]  /*b310*/  FMNMX.FTZ R7, R181, R7, !PT ;  /* 0x00000007b5077209 */ /* 0x000fe60007810000 */
[----:B------:R-:W2:Y:S01]  /*b320*/  SHFL.BFLY PT, R8, R5, 0x1, 0x1f ;  /* 0x0c201f0005087f89 */ /* 0x000ea200000e0000 */
[----:B------:R-:W-:Y:S04]  /*b330*/  FMNMX.FTZ R7, R167, R7, !PT ;  /* 0x00000007a7077209 */ /* 0x000fe80007810000 */
[----:B------:R-:W-:Y:S03]  /*b340*/  FMNMX.FTZ R7, R166, R7, !PT ;  /* 0x00000007a6077209 */ /* 0x000fe60007810000 */
[----:B------:R-:W3:Y:S01]  /*b350*/  SHFL.BFLY PT, R10, R3, 0x1, 0x1f ;  /* 0x0c201f00030a7f89 */ /* 0x000ee200000e0000 */
[----:B------:R-:W-:Y:S04]  /*b360*/  FMNMX.FTZ R7, R210, R7, !PT ;  /* 0x00000007d2077209 */ /* 0x000fe80007810000 */
[----:B------:R-:W-:Y:S02]  /*b370*/  FMNMX.FTZ R7, R209, R7, !PT ;  /* 0x00000007d1077209 */ /* 0x000fe40007810000 */
[----:B-1----:R-:W-:Y:S02]  /*b380*/  FMNMX.FTZ R106, R6, R9, !PT ;  /* 0x00000009066a7209 */ /* 0x002fe40007810000 */
[----:B--2---:R-:W-:Y:S05]  /*b390*/  FMNMX.FTZ R107, R5, R8, !PT ;  /* 0x00000008056b7209 */ /* 0x004fea0007810000 */
[----:B------:R-:W-:Y:S01]  /*b3a0*/  FADD.FTZ R2, -R107, R2 ;  /* 0x000000026b027221 */ /* 0x000fe20000010100 */
[----:B---3--:R-:W-:Y:S03]  /*b3b0*/  FMNMX.FTZ R108, R3, R10, !PT ;  /* 0x0000000a036c7209 */ /* 0x008fe60007810000 */
[----:B------:R-:W-:Y:S01]  /*b3c0*/  FMUL.FTZ R2, R2, c[0x0][0x2d0] ;  /* 0x0000b40002027a20 */ /* 0x000fe20000410000 */
[----:B------:R-:W-:Y:S03]  /*b3d0*/  FMNMX.FTZ R3, R219, R7, !PT ;  /* 0x00000007db037209 */ /* 0x000fe60007810000 */
[----:B------:R1:W2:Y:S01]  /*b3e0*/  MUFU.EX2 R101, R2 ;  /* 0x0000000200657308 */ /* 0x0002a20000000800 */
[----:B------:R-:W-:Y:S01]  /*b3f0*/  FMNMX.FTZ R3, R218, R3, !PT ;  /* 0x00000003da037209 */ /* 0x000fe20007810000 */
[C---:B------:R-:W-:Y:S02]  /*b400*/  FADD.FTZ R0, -R108.reuse, R0 ;  /* 0x000000006c007221 */ /* 0x040fe40000010100 */
[----:B------:R-:W-:Y:S01]  /*b410*/  FMUL.FTZ R168, R108, c[0x0][0x2d0] ;  /* 0x0000b4006ca87a20 */ /* 0x000fe20000410000 */
[----:B------:R-:W-:Y:S01]  /*b420*/  FMNMX.FTZ R5, R212, R3, !PT ;  /* 0x00000003d4057209 */ /* 0x000fe20007810000 */
[----:B------:R-:W-:Y:S03]  /*b430*/  FMUL.FTZ R3, R0, c[0x0][0x2d0] ;  /* 0x0000b40000037a20 */ /* 0x000fe60000410000 */
[----:B------:R-:W-:Y:S01]  /*b440*/  FMNMX.FTZ R0, R214, R5, !PT ;  /* 0x00000005d6007209 */ /* 0x000fe20007810000 */
[----:B------:R3:W4:Y:S03]  /*b450*/  MUFU.EX2 R103, R3 ;  /* 0x0000000300677308 */ /* 0x0007260000000800 */
[----:B------:R-:W-:Y:S04]  /*b460*/  FMNMX.FTZ R0, R105, R0, !PT ;  /* 0x0000000069007209 */ /* 0x000fe80007810000 */
[----:B------:R-:W-:Y:S01]  /*b470*/  FMNMX.FTZ R0, R104, R0, !PT ;  /* 0x0000000068007209 */ /* 0x000fe20007810000 */
[----:B-1----:R-:W-:Y:S02]  /*b480*/  FADD.FTZ R2, -R106, R4 ;  /* 0x000000046a027221 */ /* 0x002fe40000010100 */
[--C-:B------:R-:W-:Y:S02]  /*b490*/  FFMA.FTZ R4, R165, c[0x0][0x2d0], -R168.reuse ;  /* 0x0000b400a5047a23 */ /* 0x100fe400000108a8 */
[----:B------:R-:W-:Y:S02]  /*b4a0*/  FMUL.FTZ R2, R2, c[0x0][0x2d0] ;  /* 0x0000b40002027a20 */ /* 0x000fe40000410000 */
[----:B------:R-:W-:Y:S01]  /*b4b0*/  MUFU.EX2 R227, R4 ;  /* 0x0000000400e37308 */ /* 0x000fe20000000800 */
[C---:B--2---:R-:W-:Y:S02]  /*b4c0*/  FMUL.FTZ R6, R101.reuse, R118 ;  /* 0x0000007665067220 */ /* 0x044fe40000410000 */
[----:B------:R-:W-:Y:S01]  /*b4d0*/  FMUL.FTZ R7, R101, R119 ;  /* 0x0000007765077220 */ /* 0x000fe20000410000 */
[----:B---3--:R-:W1:Y:S01]  /*b4e0*/  SHFL.BFLY PT, R3, R0, 0x2, 0x1f ;  /* 0x0c401f0000037f89 */ /* 0x008e6200000e0000 */
[C---:B----4-:R-:W-:Y:S02]  /*b4f0*/  FMUL.FTZ R5, R103.reuse, R117 ;  /* 0x0000007567057220 */ /* 0x050fe40000410000 */
[C---:B------:R-:W-:Y:S02]  /*b500*/  FMUL.FTZ R16, R103.reuse, R124 ;  /* 0x0000007c67107220 */ /* 0x040fe40000410000 */
[----:B------:R-:W-:Y:S01]  /*b510*/  FMUL.FTZ R17, R103, R125 ;  /* 0x0000007d67117220 */ /* 0x000fe20000410000 */
[----:B------:R2:W3:Y:S01]  /*b520*/  MUFU.EX2 R100, R2 ;  /* 0x0000000200647308 */ /* 0x0004e20000000800 */
[C---:B------:R-:W-:Y:S02]  /*b530*/  FMUL.FTZ R18, R101.reuse, R126 ;  /* 0x0000007e65127220 */ /* 0x040fe40000410000 */
[----:B------:R-:W-:Y:S02]  /*b540*/  FMUL.FTZ R19, R101, R127 ;  /* 0x0000007f65137220 */ /* 0x000fe40000410000 */
[C---:B------:R-:W-:Y:S01]  /*b550*/  FMUL.FTZ R32, R103.reuse, R140 ;  /* 0x0000008c67207220 */ /* 0x040fe20000410000 */
[----:B------:R-:W-:Y:S01]  /*b560*/  LDSM.16.MT88.4 R124, [R185+0x400] ;  /* 0x00040000b97c783b */ /* 0x000fe20000004200 */
[----:B------:R-:W-:Y:S02]  /*b570*/  FMUL.FTZ R33, R103, R141 ;  /* 0x0000008d67217220 */ /* 0x000fe40000410000 */
[C---:B------:R-:W-:Y:S02]  /*b580*/  FMUL.FTZ R34, R101.reuse, R142 ;  /* 0x0000008e65227220 */ /* 0x040fe40000410000 */
[----:B------:R-:W-:Y:S02]  /*b590*/  FMUL.FTZ R35, R101, R143 ;  /* 0x0000008f65237220 */ /* 0x000fe40000410000 */
[C---:B------:R-:W-:Y:S01]  /*b5a0*/  FMUL.FTZ R48, R103.reuse, R156 ;  /* 0x0000009c67307220 */ /* 0x040fe20000410000 */
[----:B------:R-:W-:Y:S01]  /*b5b0*/  LDSM.16.MT88.4 R140, [R186+0x800] ;  /* 0x00080000ba8c783b */ /* 0x000fe20000004200 */
[----:B------:R-:W-:Y:S02]  /*b5c0*/  FMUL.FTZ R49, R103, R157 ;  /* 0x0000009d67317220 */ /* 0x000fe40000410000 */
[C---:B------:R-:W-:Y:S01]  /*b5d0*/  FMUL.FTZ R50, R101.reuse, R158 ;  /* 0x0000009e65327220 */ /* 0x040fe20000410000 */
[----:B-1----:R-:W-:Y:S01]  /*b5e0*/  FMNMX.FTZ R0, R0, R3, !PT ;  /* 0x0000000300007209 */ /* 0x002fe20007810000 */
[----:B------:R-:W-:Y:S02]  /*b5f0*/  FMUL.FTZ R51, R101, R159 ;  /* 0x0000009f65337220 */ /* 0x000fe40000410000 */
[C---:B------:R-:W-:Y:S01]  /*b600*/  FMUL.FTZ R52, R103.reuse, R52 ;  /* 0x0000003467347220 */ /* 0x040fe20000410000 */
[----:B------:R-:W-:Y:S01]  /*b610*/  LDSM.16.MT88.4 R156, [R185+0x1400] ;  /* 0x00140000b99c783b */ /* 0x000fe20000004200 */
[----:B------:R-:W-:Y:S02]  /*b620*/  FMUL.FTZ R53, R103, R53 ;  /* 0x0000003567357220 */ /* 0x000fe40000410000 */
[----:B--2---:R-:W-:Y:S02]  /*b630*/  FFMA.FTZ R2, R164, c[0x0][0x2d0], -R168 ;  /* 0x0000b400a4027a23 */ /* 0x004fe400000108a8 */
[----:B------:R-:W-:Y:S02]  /*b640*/  FMUL.FTZ R164, R107, c[0x0][0x2d0] ;  /* 0x0000b4006ba47a20 */ /* 0x000fe40000410000 */
[----:B------:R1:W-:Y:S01]  /*b650*/  MUFU.EX2 R228, R2 ;  /* 0x0000000200e47308 */ /* 0x0003e20000000800 */
[----:B---3--:R-:W-:Y:S02]  /*b660*/  FMUL.FTZ R8, R100, R112 ;  /* 0x0000007064087220 */ /* 0x008fe40000410000 */
[--C-:B------:R-:W-:Y:S02]  /*b670*/  FFMA.FTZ R3, R178, c[0x0][0x2d0], -R164.reuse ;  /* 0x0000b400b2037a23 */ /* 0x100fe400000108a4 */
        /* <DEDUP_REMOVED lines=10> */
[C---:B------:R-:W-:Y:S02]  /*b720*/  FMUL.FTZ R44, R100.reuse, R152 ;  /* 0x00000098642c7220 */ /* 0x040fe40000410000 */
[----:B-1----:R-:W-:Y:S02]  /*b730*/  FFMA.FTZ R2, R177, c[0x0][0x2d0], -R164 ;  /* 0x0000b400b1027a23 */ /* 0x002fe400000108a4 */
[C---:B------:R-:W-:Y:S02]  /*b740*/  FMUL.FTZ R45, R100.reuse, R153 ;  /* 0x00000099642d7220 */ /* 0x040fe40000410000 */
[----:B------:R1:W3:Y:S01]  /*b750*/  MUFU.EX2 R226, R2 ;  /* 0x0000000200e27308 */ /* 0x0002e20000000800 */
[C---:B------:R-:W-:Y:S02]  /*b760*/  FMUL.FTZ R54, R101.reuse, R54 ;  /* 0x0000003665367220 */ /* 0x040fe40000410000 */
[----:B------:R-:W-:Y:S02]  /*b770*/  FMUL.FTZ R55, R101, R55 ;  /* 0x0000003765377220 */ /* 0x000fe40000410000 */
[--C-:B--2---:R-:W-:Y:S02]  /*b780*/  FFMA.FTZ R3, R161, c[0x0][0x2d0], -R168.reuse ;  /* 0x0000b400a1037a23 */ /* 0x104fe400000108a8 */
[C---:B------:R-:W-:Y:S02]  /*b790*/  FMUL.FTZ R56, R100.reuse, R56 ;  /* 0x0000003864387220 */ /* 0x040fe40000410000 */
[C---:B------:R-:W-:Y:S01]  /*b7a0*/  FMUL.FTZ R57, R100.reuse, R57 ;  /* 0x0000003964397220 */ /* 0x040fe20000410000 */
[----:B------:R2:W-:Y:S01]  /*b7b0*/  MUFU.EX2 R236, R3 ;  /* 0x0000000300ec7308 */ /* 0x0005e20000000800 */
[C---:B------:R-:W-:Y:S02]  /*b7c0*/  FMUL.FTZ R60, R100.reuse, R60 ;  /* 0x0000003c643c7220 */ /* 0x040fe40000410000 */
[C---:B------:R-:W-:Y:S02]  /*b7d0*/  FMUL.FTZ R61, R100.reuse, R61 ;  /* 0x0000003d643d7220 */ /* 0x040fe40000410000 */
[C---:B------:R-:W-:Y:S02]  /*b7e0*/  FMUL.FTZ R64, R103.reuse, R64 ;  /* 0x0000004067407220 */ /* 0x040fe40000410000 */
[----:B------:R-:W-:Y:S02]  /*b7f0*/  FMUL.FTZ R65, R103, R65 ;  /* 0x0000004167417220 */ /* 0x000fe40000410000 */
[C---:B------:R-:W-:Y:S02]  /*b800*/  FMUL.FTZ R66, R101.reuse, R66 ;  /* 0x0000004265427220 */ /* 0x040fe40000410000 */
[----:B------:R-:W-:Y:S02]  /*b810*/  FMUL.FTZ R67, R101, R67 ;  /* 0x0000004365437220 */ /* 0x000fe40000410000 */
[----:B------:R-:W-:Y:S01]  /*b820*/  FMUL.FTZ R68, R103, R68 ;  /* 0x0000004467447220 */ /* 0x000fe20000410000 */
[----:B-1----:R-:W1:Y:S01]  /*b830*/  SHFL.BFLY PT, R2, R0, 0x1, 0x1f ;  /* 0x0c201f0000027f89 */ /* 0x002e6200000e0000 */
[----:B---3--:R-:W-:Y:S01]  /*b840*/  F2FP.PACK_AB R117, R229, R226 ;  /* 0x000000e2e575723e */ /* 0x008fe200000000ff */
[----:B------:R-:W-:Y:S02]  /*b850*/  FMUL.FTZ R69, R103, R69 ;  /* 0x0000004567457220 */ /* 0x000fe40000410000 */
[C---:B------:R-:W-:Y:S02]  /*b860*/  FMUL.FTZ R70, R101.reuse, R70 ;  /* 0x0000004665467220 */ /* 0x040fe40000410000 */
[----:B------:R-:W-:Y:S02]  /*b870*/  FMUL.FTZ R71, R101, R71 ;  /* 0x0000004765477220 */ /* 0x000fe40000410000 */
[C---:B------:R-:W-:Y:S02]  /*b880*/  FMUL.FTZ R72, R100.reuse, R72 ;  /* 0x0000004864487220 */ /* 0x040fe40000410000 */
[----:B--2---:R-:W-:Y:S02]  /*b890*/  FFMA.FTZ R3, R111, c[0x0][0x2d0], -R168 ;  /* 0x0000b4006f037a23 */ /* 0x004fe400000108a8 */
[C---:B------:R-:W-:Y:S02]  /*b8a0*/  FMUL.FTZ R73, R100.reuse, R73 ;  /* 0x0000004964497220 */ /* 0x040fe40000410000 */
[----:B------:R2:W3:Y:S01]  /*b8b0*/  MUFU.EX2 R237, R3 ;  /* 0x0000000300ed7308 */ /* 0x0004e20000000800 */
[C---:B------:R-:W-:Y:S02]  /*b8c0*/  FMUL.FTZ R76, R100.reuse, R76 ;  /* 0x0000004c644c7220 */ /* 0x040fe40000410000 */
[----:B------:R-:W-:Y:S02]  /*b8d0*/  FMUL.FTZ R77, R100, R77 ;  /* 0x0000004d644d7220 */ /* 0x000fe40000410000 */
[C---:B------:R-:W-:Y:S02]  /*b8e0*/  FMUL.FTZ R80, R103.reuse, R80 ;  /* 0x0000005067507220 */ /* 0x040fe40000410000 */
[----:B------:R-:W-:Y:S02]  /*b8f0*/  FMUL.FTZ R81, R103, R81 ;  /* 0x0000005167517220 */ /* 0x000fe40000410000 */
[C---:B------:R-:W-:Y:S01]  /*b900*/  FMUL.FTZ R82, R101.reuse, R82 ;  /* 0x0000005265527220 */ /* 0x040fe20000410000 */
[----:B-1----:R-:W-:Y:S01]  /*b910*/  FMNMX.FTZ R2, R0, R2, !PT ;  /* 0x0000000200027209 */ /* 0x002fe20007810000 */
[--C-:B------:R-:W-:Y:S02]  /*b920*/  FFMA.FTZ R0, R160, c[0x0][0x2d0], -R164.reuse ;  /* 0x0000b400a0007a23 */ /* 0x100fe400000108a4 */
[----:B------:R-:W-:Y:S02]  /*b930*/  FMUL.FTZ R160, R106, c[0x0][0x2d0] ;  /* 0x0000b4006aa07a20 */ /* 0x000fe40000410000 */
[----:B------:R1:W-:Y:S01]  /*b940*/  MUFU.EX2 R234, R0 ;  /* 0x0000000000ea7308 */ /* 0x0003e20000000800 */
[----:B------:R-:W-:Y:S02]  /*b950*/  FMUL.FTZ R83, R101, R83 ;  /* 0x0000005365537220 */ /* 0x000fe40000410000 */
[C---:B------:R-:W-:Y:S02]  /*b960*/  FMUL.FTZ R84, R103.reuse, R84 ;  /* 0x0000005467547220 */ /* 0x040fe40000410000 */
[----:B------:R-:W-:Y:S02]  /*b970*/  FMUL.FTZ R85, R103, R85 ;  /* 0x0000005567557220 */ /* 0x000fe40000410000 */
[----:B------:R-:W-:Y:S02]  /*b980*/  FMUL.FTZ R86, R101, R86 ;  /* 0x0000005665567220 */ /* 0x000fe40000410000 */
[--C-:B--2---:R-:W-:Y:S01]  /*b990*/  FFMA.FTZ R3, R109, c[0x0][0x2d0], -R164.reuse ;  /* 0x0000b4006d037a23 */ /* 0x104fe200000108a4 */
[----:B---3--:R-:W-:Y:S01]  /*b9a0*/  F2FP.PACK_AB R118, R237, R236 ;  /* 0x000000eced76723e */ /* 0x008fe200000000ff */
[----:B------:R-:W-:Y:S02]  /*b9b0*/  FFMA.FTZ R109, R202, c[0x0][0x2d0], -R164 ;  /* 0x0000b400ca6d7a23 */ /* 0x000fe400000108a4 */
[----:B------:R2:W3:Y:S01]  /*b9c0*/  MUFU.EX2 R235, R3 ;  /* 0x0000000300eb7308 */ /* 0x0004e20000000800 */
[----:B------:R-:W-:Y:S02]  /*b9d0*/  FMUL.FTZ R87, R101, R87 ;  /* 0x0000005765577220 */ /* 0x000fe40000410000 */
[C---:B------:R-:W-:Y:S02]  /*b9e0*/  FMUL.FTZ R88, R100.reuse, R88 ;  /* 0x0000005864587220 */ /* 0x040fe40000410000 */
[C---:B------:R-:W-:Y:S02]  /*b9f0*/  FMUL.FTZ R89, R100.reuse, R89 ;  /* 0x0000005964597220 */ /* 0x040fe40000410000 */
[C---:B------:R-:W-:Y:S02]  /*ba00*/  FMUL.FTZ R92, R100.reuse, R92 ;  /* 0x0000005c645c7220 */ /* 0x040fe40000410000 */
[----:B------:R-:W-:Y:S02]  /*ba10*/  FMUL.FTZ R93, R100, R93 ;  /* 0x0000005d645d7220 */ /* 0x000fe40000410000 */
[----:B-1----:R-:W-:Y:S02]  /*ba20*/  FADD.FTZ R0, -R2, R102 ;  /* 0x0000006602007221 */ /* 0x002fe40000010100 */
[----:B------:R-:W-:Y:S02]  /*ba30*/  FFMA.FTZ R102, R203, c[0x0][0x2d0], -R168 ;  /* 0x0000b400cb667a23 */ /* 0x000fe400000108a8 */
[----:B------:R-:W-:Y:S02]  /*ba40*/  FMUL.FTZ R0, R0, c[0x0][0x2d0] ;  /* 0x0000b40000007a20 */ /* 0x000fe40000410000 */
[----:B------:R1:W-:Y:S01]  /*ba50*/  MUFU.EX2 R222, R102 ;  /* 0x0000006600de7308 */ /* 0x0003e20000000800 */
[C---:B------:R-:W-:Y:S02]  /*ba60*/  FMUL.FTZ R96, R103.reuse, R96 ;  /* 0x0000006067607220 */ /* 0x040fe40000410000 */
[----:B------:R-:W-:Y:S02]  /*ba70*/  FMUL.FTZ R97, R103, R97 ;  /* 0x0000006167617220 */ /* 0x000fe40000410000 */
[C---:B------:R-:W-:Y:S02]  /*ba80*/  FMUL.FTZ R98, R101.reuse, R98 ;  /* 0x0000006265627220 */ /* 0x040fe40000410000 */
[--C-:B--2---:R-:W-:Y:S01]  /*ba90*/  FFMA.FTZ R3, R180, c[0x0][0x2d0], -R160.reuse ;  /* 0x0000b400b4037a23 */ /* 0x104fe200000108a0 */
[----:B---3--:R-:W-:Y:S01]  /*baa0*/  F2FP.PACK_AB R119, R234, R235 ;  /* 0x000000ebea77723e */ /* 0x008fe200000000ff */
[----:B------:R-:W-:Y:S01]  /*bab0*/  FMUL.FTZ R99, R101, R99 ;  /* 0x0000006365637220 */ /* 0x000fe20000410000 */
[----:B------:R-:W2:Y:S01]  /*bac0*/  MUFU.EX2 R0, R0 ;  /* 0x0000000000007308 */ /* 0x000ea20000000800 */
[--C-:B------:R-:W-:Y:S02]  /*bad0*/  FFMA.FTZ R137, R174, c[0x0][0x2d0], -R160.reuse ;  /* 0x0000b400ae897a23 */ /* 0x100fe400000108a0 */
[----:B------:R-:W-:Y:S02]  /*bae0*/  FFMA.FTZ R136, R173, c[0x0][0x2d0], -R160 ;  /* 0x0000b400ad887a23 */ /* 0x000fe400000108a0 */
[--C-:B------:R-:W-:Y:S02]  /*baf0*/  FFMA.FTZ R111, R208, c[0x0][0x2d0], -R164.reuse ;  /* 0x0000b400d06f7a23 */ /* 0x100fe400000108a4 */
[----:B------:R-:W-:Y:S03]  /*bb00*/  FFMA.FTZ R132, R171, c[0x0][0x2d0], -R164 ;  /* 0x0000b400ab847a23 */ /* 0x000fe600000108a4 */
[----:B------:R3:W-:Y:S01]  /*bb10*/  MUFU.EX2 R224, R3 ;  /* 0x0000000300e07308 */ /* 0x0007e20000000800 */
[----:B-1----:R-:W-:Y:S09]  /*bb20*/  FFMA.FTZ R102, R201, c[0x0][0x2d0], -R168 ;  /* 0x0000b400c9667a23 */ /* 0x002ff200000108a8 */
[----:B------:R1:W-:Y:S01]  /*bb30*/  MUFU.EX2 R223, R102 ;  /* 0x0000006600df7308 */ /* 0x0003e20000000800 */
[C---:B--2---:R-:W-:Y:S02]  /*bb40*/  FMUL.FTZ R10, R0.reuse, R114 ;  /* 0x00000072000a7220 */ /* 0x044fe40000410000 */
[C---:B------:R-:W-:Y:S02]  /*bb50*/  FMUL.FTZ R11, R0.reuse, R115 ;  /* 0x00000073000b7220 */ /* 0x040fe40000410000 */
[C---:B------:R-:W-:Y:S02]  /*bb60*/  FMUL.FTZ R14, R0.reuse, R122 ;  /* 0x0000007a000e7220 */ /* 0x040fe40000410000 */
[C---:B------:R-:W-:Y:S03]  /*bb70*/  FMUL.FTZ R15, R0.reuse, R123 ;  /* 0x0000007b000f7220 */ /* 0x040fe60000410000 */
[----:B------:R-:W-:Y:S01]  /*bb80*/  MUFU.EX2 R201, R109 ;  /* 0x0000006d00c97308 */ /* 0x000fe20000000800 */
[----:B------:R-:W2:Y:S01]  /*bb90*/  LDSM.16.MT88.4 R120, [R185+0xc00] ;  /* 0x000c0000b978783b */ /* 0x000ea20000004200 */
[C---:B------:R-:W-:Y:S02]  /*bba0*/  FMUL.FTZ R26, R0.reuse, R134 ;  /* 0x00000086001a7220 */ /* 0x040fe40000410000 */
[----:B---3--:R-:W-:Y:S02]  /*bbb0*/  FFMA.FTZ R3, R179, c[0x0][0x2d0], -R160 ;  /* 0x0000b400b3037a23 */ /* 0x008fe400000108a0 */
[C---:B------:R-:W-:Y:S02]  /*bbc0*/  FMUL.FTZ R27, R0.reuse, R135 ;  /* 0x00000087001b7220 */ /* 0x040fe40000410000 */
[C---:B------:R-:W-:Y:S02]  /*bbd0*/  FMUL.FTZ R30, R0.reuse, R138 ;  /* 0x0000008a001e7220 */ /* 0x040fe40000410000 */
[----:B------:R-:W3:Y:S01]  /*bbe0*/  MUFU.EX2 R225, R3 ;  /* 0x0000000300e17308 */ /* 0x000ee20000000800 */
[C---:B------:R-:W-:Y:S02]  /*bbf0*/  FMUL.FTZ R31, R0.reuse, R139 ;  /* 0x0000008b001f7220 */ /* 0x040fe40000410000 */
[----:B-1----:R-:W-:Y:S02]  /*bc00*/  FFMA.FTZ R102, R199, c[0x0][0x2d0], -R164 ;  /* 0x0000b400c7667a23 */ /* 0x002fe400000108a4 */
        /* <DEDUP_REMOVED lines=10> */
[C---:B------:R-:W-:Y:S01]  /*bcb0*/  FMUL.FTZ R75, R0.reuse, R75 ;  /* 0x0000004b004b7220 */ /* 0x040fe20000410000 */
[----:B---3--:R-:W-:Y:S01]  /*bcc0*/  F2FP.PACK_AB R112, R225, R224 ;  /* 0x000000e0e170723e */ /* 0x008fe200000000ff */
[----:B------:R-:W-:Y:S02]  /*bcd0*/  FFMA.FTZ R3, R163, c[0x0][0x2d0], -R160 ;  /* 0x0000b400a3037a23 */ /* 0x000fe400000108a0 */
[C---:B------:R-:W-:Y:S02]  /*bce0*/  FMUL.FTZ R78, R0.reuse, R78 ;  /* 0x0000004e004e7220 */ /* 0x040fe40000410000 */
[----:B------:R3:W-:Y:S01]  /*bcf0*/  MUFU.EX2 R232, R3 ;  /* 0x0000000300e87308 */ /* 0x0007e20000000800 */
[C---:B------:R-:W-:Y:S02]  /*bd00*/  FMUL.FTZ R79, R0.reuse, R79 ;  /* 0x0000004f004f7220 */ /* 0x040fe40000410000 */
[----:B------:R-:W-:Y:S02]  /*bd10*/  FMUL.FTZ R90, R0, R90 ;  /* 0x0000005a005a7220 */ /* 0x000fe40000410000 */
[----:B-1----:R-:W-:Y:S02]  /*bd20*/  FFMA.FTZ R102, R204, c[0x0][0x2d0], -R164 ;  /* 0x0000b400cc667a23 */ /* 0x002fe400000108a4 */
[C---:B------:R-:W-:Y:S02]  /*bd30*/  FMUL.FTZ R91, R0.reuse, R91 ;  /* 0x0000005b005b7220 */ /* 0x040fe40000410000 */
[C---:B------:R-:W-:Y:S01]  /*bd40*/  FMUL.FTZ R94, R0.reuse, R94 ;  /* 0x0000005e005e7220 */ /* 0x040fe20000410000 */
[----:B------:R1:W-:Y:S01]  /*bd50*/  MUFU.EX2 R220, R102 ;  /* 0x0000006600dc7308 */ /* 0x0003e20000000800 */
[----:B------:R-:W-:Y:S02]  /*bd60*/  FMUL.FTZ R95, R0, R95 ;  /* 0x0000005f005f7220 */ /* 0x000fe40000410000 */
[--C-:B------:R-:W-:Y:S02]  /*bd70*/  FFMA.FTZ R138, R175, c[0x0][0x2d0], -R160.reuse ;  /* 0x0000b400af8a7a23 */ /* 0x100fe400000108a0 */
[----:B------:R-:W-:Y:S02]  /*bd80*/  FFMA.FTZ R135, R205, c[0x0][0x2d0], -R160 ;  /* 0x0000b400cd877a23 */ /* 0x000fe400000108a0 */
[----:B------:R-:W-:Y:S04]  /*bd90*/  FFMA.FTZ R109, R206, c[0x0][0x2d0], -R164 ;  /* 0x0000b400ce6d7a23 */ /* 0x000fe800000108a4 */
[----:B------:R-:W-:Y:S01]  /*bda0*/  MUFU.EX2 R173, R109 ;  /* 0x0000006d00ad7308 */ /* 0x000fe20000000800 */
[----:B---3--:R-:W-:Y:S09]  /*bdb0*/  FFMA.FTZ R3, R162, c[0x0][0x2d0], -R160 ;  /* 0x0000b400a2037a23 */ /* 0x008ff200000108a0 */
[----:B------:R3:W4:Y:S01]  /*bdc0*/  MUFU.EX2 R233, R3 ;  /* 0x0000000300e97308 */ /* 0x0007220000000800 */
[--C-:B-1----:R-:W-:Y:S09]  /*bdd0*/  FFMA.FTZ R102, R182, c[0x0][0x2d0], -R168.reuse ;  /* 0x0000b400b6667a23 */ /* 0x102ff200000108a8 */
[----:B------:R1:W-:Y:S01]  /*bde0*/  MUFU.EX2 R204, R102 ;  /* 0x0000006600cc7308 */ /* 0x0003e20000000800 */
[----:B---3--:R-:W-:Y:S01]  /*bdf0*/  FMUL.FTZ R3, R2, c[0x0][0x2d0] ;  /* 0x0000b40002037a20 */ /* 0x008fe20000410000 */
[----:B----4-:R-:W-:Y:S03]  /*be00*/  F2FP.PACK_AB R114, R233, R232 ;  /* 0x000000e8e972723e */ /* 0x010fe600000000ff */
[--C-:B------:R-:W-:Y:S02]  /*be10*/  FFMA.FTZ R4, R176, c[0x0][0x2d0], -R3.reuse ;  /* 0x0000b400b0047a23 */ /* 0x100fe40000010803 */
[--C-:B------:R-:W-:Y:S03]  /*be20*/  FFMA.FTZ R134, R212, c[0x0][0x2d0], -R3.reuse ;  /* 0x0000b400d4867a23 */ /* 0x100fe60000010803 */
[----:B------:R3:W4:Y:S01]  /*be30*/  MUFU.EX2 R161, R4 ;  /* 0x0000000400a17308 */ /* 0x0007220000000800 */
[--C-:B------:R-:W-:Y:S02]  /*be40*/  FFMA.FTZ R133, R214, c[0x0][0x2d0], -R3.reuse ;  /* 0x0000b400d6857a23 */ /* 0x100fe40000010803 */
[----:B-1----:R-:W-:Y:S02]  /*be50*/  FFMA.FTZ R102, R183, c[0x0][0x2d0], -R168 ;  /* 0x0000b400b7667a23 */ /* 0x002fe400000108a8 */
[--C-:B------:R-:W-:Y:S05]  /*be60*/  FFMA.FTZ R105, R105, c[0x0][0x2d0], -R3.reuse ;  /* 0x0000b40069697a23 */ /* 0x100fea0000010803 */
[----:B------:R1:W-:Y:S10]  /*be70*/  MUFU.EX2 R203, R102 ;  /* 0x0000006600cb7308 */ /* 0x0003f40000000800 */
[----:B------:R-:W-:Y:S01]  /*be80*/  MUFU.EX2 R165, R133 ;  /* 0x0000008500a57308 */ /* 0x000fe20000000800 */
[----:B---3--:R-:W-:Y:S02]  /*be90*/  FFMA.FTZ R4, R181, c[0x0][0x2d0], -R3 ;  /* 0x0000b400b5047a23 */ /* 0x008fe40000010803 */
[----:B----4-:R-:W-:Y:S07]  /*bea0*/  FFMA.FTZ R0, R0, R247, R161 ;  /* 0x000000f700007223 */ /* 0x010fee00000100a1 */
[----:B------:R3:W4:Y:S01]  /*beb0*/  MUFU.EX2 R162, R4 ;  /* 0x0000000400a27308 */ /* 0x0007220000000800 */
[----:B-1----:R-:W-:Y:S09]  /*bec0*/  FFMA.FTZ R102, R200, c[0x0][0x2d0], -R164 ;  /* 0x0000b400c8667a23 */ /* 0x002ff200000108a4 */
[----:B------:R1:W-:Y:S01]  /*bed0*/  MUFU.EX2 R202, R102 ;  /* 0x0000006600ca7308 */ /* 0x0003e20000000800 */
[--C-:B---3--:R-:W-:Y:S01]  /*bee0*/  FFMA.FTZ R4, R167, c[0x0][0x2d0], -R3.reuse ;  /* 0x0000b400a7047a23 */ /* 0x108fe20000010803 */
[C---:B----4-:R-:W-:Y:S08]  /*bef0*/  F2FP.PACK_AB R113, R162.reuse, R161 ;  /* 0x000000a1a271723e */ /* 0x050ff000000000ff */
[----:B------:R-:W-:Y:S01]  /*bf00*/  MUFU.EX2 R167, R138 ;  /* 0x0000008a00a77308 */ /* 0x000fe20000000800 */
[----:B------:R-:W-:Y:S02]  /*bf10*/  FADD.FTZ R0, R162, R0 ;  /* 0x00000000a2007221 */ /* 0x000fe40000010000 */
[----:B-1----:R-:W-:Y:S07]  /*bf20*/  FFMA.FTZ R102, R215, c[0x0][0x2d0], -R160 ;  /* 0x0000b400d7667a23 */ /* 0x002fee00000108a0 */
[----:B------:R1:W3:Y:S10]  /*bf30*/  MUFU.EX2 R230, R4 ;  /* 0x0000000400e67308 */ /* 0x0002f40000000800 */
[----:B------:R4:W-:Y:S01]  /*bf40*/  MUFU.EX2 R199, R102 ;  /* 0x0000006600c77308 */ /* 0x0009e20000000800 */
[----:B-1----:R-:W-:Y:S09]  /*bf50*/  FFMA.FTZ R4, R166, c[0x0][0x2d0], -R3 ;  /* 0x0000b400a6047a23 */ /* 0x002ff20000010803 */
[----:B------:R1:W-:Y:S01]  /*bf60*/  MUFU.EX2 R166, R105 ;  /* 0x0000006900a67308 */ /* 0x0003e20000000800 */
[----:B---3--:R-:W-:Y:S02]  /*bf70*/  FADD.FTZ R0, R230, R0 ;  /* 0x00000000e6007221 */ /* 0x008fe40000010000 */
[----:B----4-:R-:W-:Y:S07]  /*bf80*/  FFMA.FTZ R102, R211, c[0x0][0x2d0], -R160 ;  /* 0x0000b400d3667a23 */ /* 0x010fee00000108a0 */
[----:B------:R3:W4:Y:S10]  /*bf90*/  MUFU.EX2 R231, R4 ;  /* 0x0000000400e77308 */ /* 0x0007340000000800 */
[----:B------:R5:W-:Y:S01]  /*bfa0*/  MUFU.EX2 R200, R102 ;  /* 0x0000006600c87308 */ /* 0x000be20000000800 */
[----:B-1----:R-:W-:Y:S04]  /*bfb0*/  FFMA.FTZ R105, R101, R246, R226 ;  /* 0x000000f665697223 */ /* 0x002fe800000100e2 */
[----:B------:R-:W-:Y:S02]  /*bfc0*/  FADD.FTZ R105, R229, R105 ;  /* 0x00000069e5697221 */ /* 0x000fe40000010000 */
[----:B---3--:R-:W-:Y:S01]  /*bfd0*/  FMUL.FTZ R4, R103, R116 ;  /* 0x0000007467047220 */ /* 0x008fe20000410000 */
[----:B------:R-:W-:Y:S01]  /*bfe0*/  F2FP.PACK_AB R116, R228, R227 ;  /* 0x000000e3e474723e */ /* 0x000fe200000000ff */
[C---:B----4-:R-:W-:Y:S01]  /*bff0*/  FADD.FTZ R0, R231.reuse, R0 ;  /* 0x00000000e7007221 */ /* 0x050fe20000010000 */
[----:B------:R-:W-:Y:S05]  /*c000*/  F2FP.PACK_AB R115, R231, R230 ;  /* 0x000000e6e773723e */ /* 0x000fea00000000ff */
[-C--:B------:R-:W-:Y:S05]  /*c010*/  HMMA.16816.F32 R4, R116, R20.reuse, R4 ;  /* 0x000000147404723c */ /* 0x080fea0000001804 */
[--C-:B-----5:R-:W-:Y:S03]  /*c020*/  FFMA.FTZ R102, R210, c[0x0][0x2d0], -R3.reuse ;  /* 0x0000b400d2667a23 */ /* 0x120fe60000010803 */
[C---:B------:R-:W-:Y:S01]  /*c030*/  HMMA.16816.F32 R8, R112.reuse, R20, R8 ;  /* 0x000000147008723c */ /* 0x040fe20000001808 */
[----:B------:R1:W-:Y:S06]  /*c040*/  MUFU.EX2 R182, R102 ;  /* 0x0000006600b67308 */ /* 0x0003ec0000000800 */
[C---:B------:R-:W-:Y:S01]  /*c050*/  FMUL.FTZ R20, R103.reuse, R128 ;  /* 0x0000008067147220 */ /* 0x040fe20000410000 */
[-C--:B------:R-:W-:Y:S04]  /*c060*/  HMMA.16816.F32 R12, R112, R22.reuse, R12 ;  /* 0x00000016700c723c */ /* 0x080fe8000000180c */
[----:B------:R-:W-:Y:S02]  /*c070*/  FMUL.FTZ R21, R103, R129 ;  /* 0x0000008167157220 */ /* 0x000fe40000410000 */
[--C-:B------:R-:W-:Y:S02]  /*c080*/  FFMA.FTZ R129, R170, c[0x0][0x2d0], -R168.reuse ;  /* 0x0000b400aa817a23 */ /* 0x100fe400000108a8 */
[C---:B------:R-:W-:Y:S01]  /*c090*/  HMMA.16816.F32 R16, R116.reuse, R22, R16 ;  /* 0x000000167410723c */ /* 0x040fe20000001810 */
[----:B------:R-:W-:Y:S03]  /*c0a0*/  MUFU.EX2 R170, R132 ;  /* 0x0000008400aa7308 */ /* 0x000fe60000000800 */
[--C-:B------:R-:W-:Y:S03]  /*c0b0*/  FFMA.FTZ R128, R169, c[0x0][0x2d0], -R168.reuse ;  /* 0x0000b400a9807a23 */ /* 0x100fe600000108a8 */
[C---:B------:R-:W-:Y:S02]  /*c0c0*/  FMUL.FTZ R22, R101.reuse, R130 ;  /* 0x0000008265167220 */ /* 0x040fe40000410000 */
[----:B------:R-:W-:Y:S02]  /*c0d0*/  FMUL.FTZ R23, R101, R131 ;  /* 0x0000008365177220 */ /* 0x000fe40000410000 */
[----:B------:R-:W-:Y:S01]  /*c0e0*/  MUFU.EX2 R176, R129 ;  /* 0x0000008100b07308 */ /* 0x000fe20000000800 */
[--C-:B-1----:R-:W-:Y:S02]  /*c0f0*/  FFMA.FTZ R102, R209, c[0x0][0x2d0], -R3.reuse ;  /* 0x0000b400d1667a23 */ /* 0x102fe40000010803 */
[--C-:B------:R-:W-:Y:S02]  /*c100*/  FFMA.FTZ R131, R213, c[0x0][0x2d0], -R168.reuse ;  /* 0x0000b400d5837a23 */ /* 0x100fe400000108a8 */
[-C--:B------:R-:W-:Y:S03]  /*c110*/  HMMA.16816.F32 R20, R116, R36.reuse, R20 ;  /* 0x000000247414723c */ /* 0x080fe60000001814 */
[----:B------:R-:W-:Y:S02]  /*c120*/  FFMA.FTZ R130, R207, c[0x0][0x2d0], -R168 ;  /* 0x0000b400cf827a23 */ /* 0x000fe400000108a8 */
[----:B------:R1:W-:Y:S03]  /*c130*/  MUFU.EX2 R183, R102 ;  /* 0x0000006600b77308 */ /* 0x0003e60000000800 */
[C---:B------:R-:W-:Y:S07]  /*c140*/  HMMA.16816.F32 R24, R112.reuse, R36, R24 ;  /* 0x000000247018723c */ /* 0x040fee0000001818 */
[C---:B------:R-:W-:Y:S01]  /*c150*/  FMUL.FTZ R36, R103.reuse, R144 ;  /* 0x0000009067247220 */ /* 0x040fe20000410000 */
[-C--:B------:R-:W-:Y:S01]  /*c160*/  HMMA.16816.F32 R28, R112, R38.reuse, R28 ;  /* 0x00000026701c723c */ /* 0x080fe2000000181c */
[----:B------:R-:W-:Y:S03]  /*c170*/  MUFU.EX2 R171, R131 ;  /* 0x0000008300ab7308 */ /* 0x000fe60000000800 */
[----:B------:R-:W-:Y:S04]  /*c180*/  FMUL.FTZ R37, R103, R145 ;  /* 0x0000009167257220 */ /* 0x000fe80000410000 */
[C---:B------:R-:W-:Y:S03]  /*c190*/  HMMA.16816.F32 R32, R116.reuse, R38, R32 ;  /* 0x000000267420723c */ /* 0x040fe60000001820 */
[----:B------:R-:W-:Y:S01]  /*c1a0*/  MUFU.EX2 R175, R130 ;  /* 0x0000008200af7308 */ /* 0x000fe20000000800 */
[--C-:B-1----:R-:W-:Y:S03]  /*c1b0*/  FFMA.FTZ R102, R216, c[0x0][0x2d0], -R160.reuse ;  /* 0x0000b400d8667a23 */ /* 0x102fe600000108a0 */
[C---:B------:R-:W-:Y:S02]  /*c1c0*/  FMUL.FTZ R38, R101.reuse, R146 ;  /* 0x0000009265267220 */ /* 0x040fe40000410000 */
[----:B------:R-:W-:Y:S04]  /*c1d0*/  FMUL.FTZ R39, R101, R147 ;  /* 0x0000009365277220 */ /* 0x000fe80000410000 */
[----:B------:R1:W-:Y:S03]  /*c1e0*/  MUFU.EX2 R180, R102 ;  /* 0x0000006600b47308 */ /* 0x0003e60000000800 */
[-C--:B--2---:R-:W-:Y:S07]  /*c1f0*/  HMMA.16816.F32 R36, R116, R120.reuse, R36 ;  /* 0x000000787424723c */ /* 0x084fee0000001824 */
[----:B------:R-:W-:Y:S01]  /*c200*/  MUFU.EX2 R177, R128 ;  /* 0x0000008000b17308 */ /* 0x000fe20000000800 */
[C---:B------:R-:W-:Y:S08]  /*c210*/  HMMA.16816.F32 R40, R112.reuse, R120, R40 ;  /* 0x000000787028723c */ /* 0x040ff00000001828 */
[-C--:B------:R-:W-:Y:S01]  /*c220*/  HMMA.16816.F32 R44, R112, R122.reuse, R44 ;  /* 0x0000007a702c723c */ /* 0x080fe2000000182c */
[----:B------:R-:W-:Y:S03]  /*c230*/  MUFU.EX2 R168, R137 ;  /* 0x0000008900a87308 */ /* 0x000fe60000000800 */
[----:B-1----:R-:W-:Y:S04]  /*c240*/  FFMA.FTZ R102, R217, c[0x0][0x2d0], -R160 ;  /* 0x0000b400d9667a23 */ /* 0x002fe800000108a0 */
[C---:B------:R-:W-:Y:S01]  /*c250*/  HMMA.16816.F32 R48, R116.reuse, R122, R48 ;  /* 0x0000007a7430723c */ /* 0x040fe20000001830 */
[----:B------:R-:W1:Y:S02]  /*c260*/  LDSM.16.MT88.4 R120, [R186+0xc00] ;  /* 0x000c0000ba78783b */ /* 0x000e640000004200 */
[----:B------:R2:W-:Y:S10]  /*c270*/  MUFU.EX2 R181, R102 ;  /* 0x0000006600b57308 */ /* 0x0005f40000000800 */
[----:B------:R-:W3:Y:S01]  /*c280*/  MUFU.EX2 R169, R136 ;  /* 0x0000008800a97308 */ /* 0x000ee20000000800 */
[--C-:B--2---:R-:W-:Y:S09]  /*c290*/  FFMA.FTZ R102, R219, c[0x0][0x2d0], -R3.reuse ;  /* 0x0000b400db667a23 */ /* 0x104ff20000010803 */
[----:B------:R2:W-:Y:S01]  /*c2a0*/  MUFU.EX2 R179, R102 ;  /* 0x0000006600b37308 */ /* 0x0005e20000000800 */
[----:B---3--:R-:W-:Y:S01]  /*c2b0*/  F2FP.PACK_AB R162, R169, R168 ;  /* 0x000000a8a9a2723e */ /* 0x008fe200000000ff */
[-C--:B-1----:R-:W-:Y:S08]  /*c2c0*/  HMMA.16816.F32 R52, R116, R120.reuse, R52 ;  /* 0x000000787434723c */ /* 0x082ff00000001834 */
[C---:B------:R-:W-:Y:S04]  /*c2d0*/  HMMA.16816.F32 R56, R112.reuse, R120, R56 ;  /* 0x000000787038723c */ /* 0x040fe80000001838 */
[--C-:B--2---:R-:W-:Y:S04]  /*c2e0*/  FFMA.FTZ R102, R218, c[0x0][0x2d0], -R3.reuse ;  /* 0x0000b400da667a23 */ /* 0x104fe80000010803 */
[-C--:B------:R-:W-:Y:S01]  /*c2f0*/  HMMA.16816.F32 R60, R112, R122.reuse, R60 ;  /* 0x0000007a703c723c */ /* 0x080fe2000000183c */
[----:B------:R1:W-:Y:S03]  /*c300*/  MUFU.EX2 R178, R102 ;  /* 0x0000006600b27308 */ /* 0x0003e60000000800 */
[----:B------:R-:W-:Y:S02]  /*c310*/  FFMA.FTZ R3, R104, c[0x0][0x2d0], -R3 ;  /* 0x0000b40068037a23 */ /* 0x000fe40000010803 */
[----:B------:R-:W-:Y:S01]  /*c320*/  FFMA.FTZ R104, R100, R245, R224 ;  /* 0x000000f564687223 */ /* 0x000fe200000100e0 */
[----:B------:R-:W-:Y:S01]  /*c330*/  F2FP.PACK_AB R100, R175, R171 ;  /* 0x000000abaf64723e */ /* 0x000fe200000000ff */
[C---:B------:R-:W-:Y:S01]  /*c340*/  HMMA.16816.F32 R64, R116.reuse, R122, R64 ;  /* 0x0000007a7440723c */ /* 0x040fe20000001840 */
[----:B------:R-:W2:Y:S02]  /*c350*/  LDSM.16.MT88.4 R120, [R185+0x1800] ;  /* 0x00180000b978783b */ /* 0x000ea40000004200 */
[----:B------:R-:W3:Y:S01]  /*c360*/  MUFU.EX2 R109, R3 ;  /* 0x00000003006d7308 */ /* 0x000ee20000000800 */
[----:B------:R-:W-:Y:S02]  /*c370*/  FADD.FTZ R104, R225, R104 ;  /* 0x00000068e1687221 */ /* 0x000fe40000010000 */
[----:B-1----:R-:W-:Y:S07]  /*c380*/  FFMA.FTZ R102, R172, c[0x0][0x2d0], -R164 ;  /* 0x0000b400ac667a23 */ /* 0x002fee00000108a4 */
[----:B------:R-:W1:Y:S01]  /*c390*/  MUFU.EX2 R172, R111 ;  /* 0x0000006f00ac7308 */ /* 0x000e620000000800 */
[----:B---3--:R-:W-:Y:S01]  /*c3a0*/  F2FP.PACK_AB R163, R109, R166 ;  /* 0x000000a66da3723e */ /* 0x008fe200000000ff */
[----:B------:R-:W-:Y:S08]  /*c3b0*/  FFMA.FTZ R3, R103, R244, R227 ;  /* 0x000000f467037223 */ /* 0x000ff000000100e3 */
[----:B------:R3:W4:Y:S01]  /*c3c0*/  MUFU.EX2 R174, R102 ;  /* 0x0000006600ae7308 */ /* 0x0007220000000800 */
[----:B------:R-:W-:Y:S04]  /*c3d0*/  FADD.FTZ R3, R228, R3 ;  /* 0x00000003e4037221 */ /* 0x000fe80000010000 */
[----:B------:R-:W-:Y:S05]  /*c3e0*/  FADD.FTZ R3, R236, R3 ;  /* 0x00000003ec037221 */ /* 0x000fea0000010000 */
[----:B------:R-:W5:Y:S01]  /*c3f0*/  MUFU.EX2 R164, R135 ;  /* 0x0000008700a47308 */ /* 0x000f620000000800 */
[-C--:B--2---:R-:W-:Y:S03]  /*c400*/  HMMA.16816.F32 R68, R116, R120.reuse, R68 ;  /* 0x000000787444723c */ /* 0x084fe60000001844 */
[----:B-1----:R-:W-:Y:S01]  /*c410*/  F2FP.PACK_AB R101, R173, R172 ;  /* 0x000000acad65723e */ /* 0x002fe200000000ff */
[----:B------:R-:W-:Y:S04]  /*c420*/  FADD.FTZ R3, R237, R3 ;  /* 0x00000003ed037221 */ /* 0x000fe80000010000 */
[C---:B------:R-:W-:Y:S01]  /*c430*/  HMMA.16816.F32 R72, R112.reuse, R120, R72 ;  /* 0x000000787048723c */ /* 0x040fe20000001848 */
[----:B------:R-:W1:Y:S03]  /*c440*/  MUFU.EX2 R111, R134 ;  /* 0x00000086006f7308 */ /* 0x000e660000000800 */
[----:B------:R-:W-:Y:S01]  /*c450*/  FADD.FTZ R3, R222, R3 ;  /* 0x00000003de037221 */ /* 0x000fe20000010000 */
[----:B---3--:R-:W-:Y:S02]  /*c460*/  F2FP.PACK_AB R102, R177, R176 ;  /* 0x000000b0b166723e */ /* 0x008fe400000000ff */
[----:B----4-:R-:W-:Y:S01]  /*c470*/  F2FP.PACK_AB R103, R170, R174 ;  /* 0x000000aeaa67723e */ /* 0x010fe200000000ff */
[-C--:B------:R-:W-:Y:S04]  /*c480*/  HMMA.16816.F32 R76, R112, R122.reuse, R76 ;  /* 0x0000007a704c723c */ /* 0x080fe8000000184c */
[----:B------:R-:W-:Y:S01]  /*c490*/  FADD.FTZ R3, R223, R3 ;  /* 0x00000003df037221 */ /* 0x000fe20000010000 */
[----:B-----5:R-:W-:Y:S03]  /*c4a0*/  F2FP.PACK_AB R160, R167, R164 ;  /* 0x000000a4a7a0723e */ /* 0x020fe600000000ff */
[C---:B------:R-:W-:Y:S01]  /*c4b0*/  HMMA.16816.F32 R80, R116.reuse, R122, R80 ;  /* 0x0000007a7450723c */ /* 0x040fe20000001850 */
[----:B------:R-:W2:Y:S03]  /*c4c0*/  LDSM.16.MT88.4 R120, [R186+0x1800] ;  /* 0x00180000ba78783b */ /* 0x000ea60000004200 */
[----:B-1----:R-:W-:Y:S04]  /*c4d0*/  F2FP.PACK_AB R161, R165, R111 ;  /* 0x0000006fa5a1723e */ /* 0x002fe800000000ff */
[-C--:B--2---:R-:W-:Y:S08]  /*c4e0*/  HMMA.16816.F32 R84, R116, R120.reuse, R84 ;  /* 0x000000787454723c */ /* 0x084ff00000001854 */
[C---:B------:R-:W-:Y:S08]  /*c4f0*/  HMMA.16816.F32 R88, R112.reuse, R120, R88 ;  /* 0x000000787058723c */ /* 0x040ff00000001858 */
[-C--:B------:R-:W-:Y:S07]  /*c500*/  HMMA.16816.F32 R92, R112, R122.reuse, R92 ;  /* 0x0000007a705c723c */ /* 0x080fee000000185c */
[----:B------:R-:W-:Y:S01]  /*c510*/  F2FP.PACK_AB R112, R223, R222 ;  /* 0x000000dedf70723e */ /* 0x000fe200000000ff */
[----:B------:R-:W-:Y:S01]  /*c520*/  HMMA.16816.F32 R96, R116, R122, R96 ;  /* 0x0000007a7460723c */ /* 0x000fe20000001860 */
[----:B------:R-:W1:Y:S03]  /*c530*/  LDSM.16.MT88.4 R120, [R186+0x400] ;  /* 0x00040000ba78783b */ /* 0x000e660000004200 */
[----:B------:R-:W-:Y:S02]  /*c540*/  F2FP.PACK_AB R113, R220, R221 ;  /* 0x000000dddc71723e */ /* 0x000fe400000000ff */
[----:B------:R-:W-:Y:S02]  /*c550*/  F2FP.PACK_AB R114, R203, R204 ;  /* 0x000000cccb72723e */ /* 0x000fe400000000ff */
[----:B------:R-:W-:Y:S04]  /*c560*/  F2FP.PACK_AB R115, R202, R201 ;  /* 0x000000c9ca73723e */ /* 0x000fe800000000ff */
[----:B------:R-:W-:Y:S02]  /*c570*/  F2FP.PACK_AB R116, R200, R199 ;  /* 0x000000c7c874723e */ /* 0x000fe400000000ff */
        /* <DEDUP_REMOVED lines=95> */
.L_x_1083:
[----:B------:R-:W-:Y:S02]  /*cb70*/  MOV R9, 0x1f ;  /* 0x0000001f00097802 */ /* 0x000fe40000000f00 */
[----:B------:R-:W-:Y:S01]  /*cb80*/  MOV R8, 0xffffffff ;  /* 0xffffffff00087802 */ /* 0x000fe20000000f00 */
[----:B------:R-:W-:Y:S05]  /*cb90*/  BRA.DIV ~URZ, `(.L_x_1087) ;  /* 0x00005d027f007947 */ /* 0x000fea000b800000 */
[----:B------:R1:W2:Y:S02]  /*cba0*/  SHFL.BFLY PT, R0, R244, 0x2, 0x1f ;  /* 0x0c401f00f4007f89 */ /* 0x0002a400000e0000 */
.L_x_1167:
        /* <DEDUP_REMOVED lines=15> */
.L_x_1168:
        /* <DEDUP_REMOVED lines=58> */
[----:B------:R-:W-:Y:S01]  /*d040*/  FMUL.FTZ R49, R2, R57 ;  /* 0x0000003902317220 */ /* 0x000fe20000410000 */
        /* <DEDUP_REMOVED lines=75> */
.L_x_1062:
[----:B------:R2:W5:Y:S04]  /*d500*/  LDL R6, [R1] ;  /* 0x0000000001067983 */ /* 0x0005680000100800 */
        /* <DEDUP_REMOVED lines=17> */
[----:B------:R1:W-:Y:S02]  /*d620*/  STL [R1], R6 ;  /* 0x0000000601007387 */ /* 0x0003e40000100800 */
.L_x_1090:
[----:B--2---:R-:W-:Y:S05]  /*d630*/  BSYNC B0 ;  /* 0x0000000000007941 */ /* 0x004fea0003800000 */
.L_x_1089:
        /* <DEDUP_REMOVED lines=130> */
.L_x_1093:
        /* <DEDUP_REMOVED lines=24> */
[----:B--2---:R-:W-:Y:S01]  /*dfe0*/  IMAD.IADD R10, R4, 0x1, R75 ;  /* 0x00000001040a7824 */ /* 0x004fe200078e024b */
        /* <DEDUP_REMOVED lines=37> */
[----:B------:R-:W3:Y:S04]  /*e240*/  SHFL.IDX PT, R9, R3, 0x2, 0x1c1f ;  /* 0x005c1f0003097f89 */ /* 0x000ee800000e0000 */
[----:B------:R4:W-:Y:S01]  /*e250*/  SHFL.IDX PT, R7, R3, 0x3, 0x1c1f ;  /* 0x007c1f0003077f89 */ /* 0x0009e200000e0000 */
[----:B------:R-:W-:-:S03]  /*e260*/  IMAD R4, R11, c[0x0][0x4e8], RZ ;  /* 0x00013a000b047a24 */ /* 0x000fc600078e02ff */
[----:B------:R1:W1:Y:S01]  /*e270*/  SHFL.IDX PT, R6, R5, 0x3, 0x1c1f ;  /* 0x007c1f0005067f89 */ /* 0x00026200000e0000 */
[----:B------:R-:W-:Y:S01]  /*e280*/  LOP3.LUT P0, RZ, R16, 0x3, RZ, 0xc0, !PT ;  /* 0x0000000310ff7812 */ /* 0x000fe2000780c0ff */
[----:B----4-:R-:W-:-:S05]  /*e290*/  IMAD.IADD R3, R77, 0x1, R75 ;  /* 0x000000014d037824 */ /* 0x010fca00078e024b */
[C---:B------:R-:W-:Y:S02]  /*e2a0*/  IADD3 R16, R3.reuse, 0x8, RZ ;  /* 0x0000000803107810 */ /* 0x040fe40007ffe0ff */
[C---:B------:R-:W-:Y:S02]  /*e2b0*/  IADD3 R11, R3.reuse, 0x40, RZ ;  /* 0x00000040030b7810 */ /* 0x040fe40007ffe0ff */
[C---:B-1----:R-:W-:Y:S02]  /*e2c0*/  IADD3 R5, R3.reuse, 0x48, RZ ;  /* 0x0000004803057810 */ /* 0x042fe40007ffe0ff */
[-C--:B------:R-:W-:Y:S02]  /*e2d0*/  ISETP.GE.OR P5, PT, R3, R4.reuse, P0 ;  /* 0x000000040300720c */ /* 0x080fe400007a6670 */
[-C--:B------:R-:W-:Y:S02]  /*e2e0*/  ISETP.GE.OR P4, PT, R16, R4.reuse, P0 ;  /* 0x000000041000720c */ /* 0x080fe40000786670 */
[----:B------:R-:W-:-:S02]  /*e2f0*/  ISETP.GE.OR P1, PT, R11, R4, P0 ;  /* 0x000000040b00720c */ /* 0x000fc40000726670 */
[----:B------:R-:W-:-:S07]  /*e300*/  ISETP.GE.OR P0, PT, R5, R4, P0 ;  /* 0x000000040500720c */ /* 0x000fce0000706670 */
[----:B------:R1:W-:Y:S01]  /*e310*/  @!P5 ST.E [R14.64], R23 ;  /* 0x000000170e00d985 */ /* 0x0003e2000c101906 */
[----:B------:R-:W-:-:S03]  /*e320*/  ISETP.GE.AND P5, PT, R5, R4, PT ;  /* 0x000000040500720c */ /* 0x000fc60003fa6270 */
[----:B--2---:R1:W-:Y:S01]  /*e330*/  @!P4 ST.E [R12.64], R24 ;  /* 0x000000180c00c985 */ /* 0x0043e2000c101906 */
[----:B------:R-:W-:-:S03]  /*e340*/  ISETP.GE.AND P4, PT, R11, R4, PT ;  /* 0x000000040b00720c */ /* 0x000fc60003f86270 */
[----:B---3--:R1:W-:Y:S01]  /*e350*/  @!P1 ST.E [R8.64], R25 ;  /* 0x0000001908009985 */ /* 0x0083e2000c101906 */
[----:B------:R-:W-:-:S03]  /*e360*/  ISETP.GE.AND P1, PT, R3, R4, PT ;  /* 0x000000040300720c */ /* 0x000fc60003f26270 */
        /* <DEDUP_REMOVED lines=8> */
[----:B---3--:R-:W-:-:S04]  /*e3f0*/  SHF.R.S32.HI R77, RZ, 0x1f, R78 ;  /* 0x0000001fff4d7819 */ /* 0x008fc8000001144e */
[----:B------:R-:W-:-:S04]  /*e400*/  LEA.HI R77, R77, R78, RZ, 0x2 ;  /* 0x0000004e4d4d7211 */ /* 0x000fc800078f10ff */
[----:B------:R-:W-:-:S04]  /*e410*/  LOP3.LUT R77, R77, 0xfffffffc, RZ, 0xc0, !PT ;  /* 0xfffffffc4d4d7812 */ /* 0x000fc800078ec0ff */
[----:B------:R-:W-:Y:S02]  /*e420*/  IADD3 R77, -R77, R78, RZ ;  /* 0x0000004e4d4d7210 */ /* 0x000fe40007ffe1ff */
[----:B------:R-:W-:Y:S02]  /*e430*/  IADD3 R3, R7, R2, RZ ;  /* 0x0000000207037210 */ /* 0x000fe40007ffe0ff */
[----:B------:R-:W-:Y:S02]  /*e440*/  LEA R5, R77, R250, 0x5 ;  /* 0x000000fa4d057211 */ /* 0x000fe400078e28ff */
[----:B------:R-:W-:Y:S02]  /*e450*/  MOV R2, R6 ;  /* 0x0000000600027202 */ /* 0x000fe40000000f00 */
[----:B------:R-:W-:-:S03]  /*e460*/  IADD3 R5, R75, R5, RZ ;  /* 0x000000054b057210 */ /* 0x000fc60007ffe0ff */
[----:B------:R-:W-:Y:S01]  /*e470*/  IMAD.WIDE.U32 R6, R76, c[0x0][0x3e8], R2 ;  /* 0x0000fa004c067a25 */ /* 0x000fe200078e0002 */
[----:B------:R-:W-:-:S03]  /*e480*/  SHF.R.S32.HI R3, RZ, 0x1f, R0 ;  /* 0x0000001fff037819 */ /* 0x000fc60000011400 */
[----:B------:R-:W-:-:S04]  /*e490*/  @P2 IMAD.HI.U32 R9, R5, c[0x0][0x4ec], RZ ;  /* 0x00013b0005092a27 */ /* 0x000fc800078e00ff */
[----:B------:R-:W-:Y:S01]  /*e4a0*/  IMAD.MOV.U32 R2, RZ, RZ, R5 ;  /* 0x000000ffff027224 */ /* 0x000fe200078e0005 */
[----:B------:R-:W-:Y:S01]  /*e4b0*/  @P2 SHF.R.U32.HI R2, RZ, c[0x0][0x4f0], R9 ;  /* 0x00013c00ff022a19 */ /* 0x000fe20000011609 */
[----:B------:R-:W-:Y:S02]  /*e4c0*/  IMAD R8, R3, c[0x0][0x3f0], RZ ;  /* 0x0000fc0003087a24 */ /* 0x000fe400078e02ff */
[----:B------:R-:W-:Y:S02]  /*e4d0*/  IMAD R7, R76, c[0x0][0x3ec], R7 ;  /* 0x0000fb004c077a24 */ /* 0x000fe400078e0207 */
[C---:B------:R-:W-:Y:S01]  /*e4e0*/  IMAD R9, R0.reuse, c[0x0][0x3f4], R8 ;  /* 0x0000fd0000097a24 */ /* 0x040fe200078e0208 */
[----:B------:R-:W-:Y:S01]  /*e4f0*/  SHF.R.S32.HI R8, RZ, 0x1f, R2 ;  /* 0x0000001fff087819 */ /* 0x000fe20000011402 */
[----:B------:R-:W-:Y:S01]  /*e500*/  IMAD.WIDE.U32 R6, R0, c[0x0][0x3f0], R6 ;  /* 0x0000fc0000067a25 */ /* 0x000fe200078e0006 */
[----:B------:R-:W-:-:S03]  /*e510*/  IADD3 R0, -R2, RZ, RZ ;  /* 0x000000ff02007210 */ /* 0x000fc60007ffe1ff */
[----:B------:R-:W-:Y:S02]  /*e520*/  IMAD.IADD R7, R7, 0x1, R9 ;  /* 0x0000000107077824 */ /* 0x000fe400078e0209 */
[----:B------:R-:W-:-:S05]  /*e530*/  IMAD R0, R0, c[0x0][0x4e8], R5 ;  /* 0x00013a0000007a24 */ /* 0x000fca00078e0205 */
[----:B------:R-:W-:-:S05]  /*e540*/  SHF.R.S32.HI R5, RZ, 0x1f, R0 ;  /* 0x0000001fff057819 */ /* 0x000fca0000011400 */
[----:B------:R-:W-:Y:S01]  /*e550*/  IMAD R5, R5, c[0x0][0x3d8], RZ ;  /* 0x0000f60005057a24 */ /* 0x000fe200078e02ff */
[----:B------:R-:W-:Y:S02]  /*e560*/  IADD3 R11, R250, R75, RZ ;  /* 0x0000004bfa0b7210 */ /* 0x000fe40007ffe0ff */
[----:B--2---:R-:W-:-:S05]  /*e570*/  SHF.L.U32 R3, R18, 0x1, RZ ;  /* 0x0000000112037819 */ /* 0x004fca00000006ff */
        /* <DEDUP_REMOVED lines=23> */
.L_x_1169:
[----:B------:R-:W-:Y:S05]  /*e6f0*/  BRA.DIV ~URZ, `(.L_x_1096) ;  /* 0x000044a27f007947 */ /* 0x000fea000b800000 */
[----:B------:R3:W4:Y:S02]  /*e700*/  SHFL.IDX PT, R0, R13, RZ, 0x1c1f ;  /* 0x001c1fff0d007589 */ /* 0x00072400000e0000 */
.L_x_1170:
        /* <DEDUP_REMOVED lines=20> */
.L_x_1098:
[----:B------:R-:W-:Y:S05]  /*e850*/  BSYNC B0 ;  /* 0x0000000000007941 */ /* 0x000fea0003800000 */
.L_x_1097:
[----:B------:R-:W-:Y:S05]  /*e860*/  BRA.DIV ~URZ, `(.L_x_1099) ;  /* 0x000043927f007947 */ /* 0x000fea000b800000 */
[----:B--2---:R2:W1:Y:S04]  /*e870*/  SHFL.IDX PT, R10, R12, 0x1, 0x1c1f ;  /* 0x003c1f000c0a7f89 */ /* 0x00446800000e0000 */
[----:B----4-:R2:W4:Y:S02]  /*e880*/  SHFL.IDX PT, R0, R13, 0x1, 0x1c1f ;  /* 0x003c1f000d007f89 */ /* 0x01052400000e0000 */
.L_x_1171:
        /* <DEDUP_REMOVED lines=21> */
.L_x_1101:
[----:B------:R-:W-:Y:S05]  /*e9e0*/  BSYNC B0 ;  /* 0x0000000000007941 */ /* 0x000fea0003800000 */
.L_x_1100:
[----:B------:R-:W-:Y:S05]  /*e9f0*/  BRA.DIV ~URZ, `(.L_x_1102) ;  /* 0x000042c27f007947 */ /* 0x000fea000b800000 */
[----:B-1----:R1:W2:Y:S02]  /*ea00*/  SHFL.IDX PT, R10, R12, 0x2, 0x1c1f ;  /* 0x005c1f000c0a7f89 */ /* 0x0022a400000e0000 */
.L_x_1172:
[----:B------:R-:W-:Y:S05]  /*ea10*/  BRA.DIV ~URZ, `(.L_x_1103) ;  /* 0x000043127f007947 */ /* 0x000fea000b800000 */
[----:B----4-:R4:W1:Y:S02]  /*ea20*/  SHFL.IDX PT, R0, R13, 0x2, 0x1c1f ;  /* 0x005c1f000d007f89 */ /* 0x01086400000e0000 */
.L_x_1173:
        /* <DEDUP_REMOVED lines=21> */
.L_x_1105:
[----:B------:R-:W-:Y:S05]  /*eb80*/  BSYNC B0 ;  /* 0x0000000000007941 */ /* 0x000fea0003800000 */
.L_x_1104:
[----:B------:R-:W-:Y:S05]  /*eb90*/  BRA.DIV ~URZ, `(.L_x_1106) ;  /* 0x000041f27f007947 */ /* 0x000fea000b800000 */
[----:B-1----:R1:W3:Y:S04]  /*eba0*/  SHFL.IDX PT, R6, R12, 0x3, 0x1c1f ;  /* 0x007c1f000c067f89 */ /* 0x0022e800000e0000 */
[----:B------:R1:W4:Y:S02]  /*ebb0*/  SHFL.IDX PT, R0, R13, 0x3, 0x1c1f ;  /* 0x007c1f000d007f89 */ /* 0x00032400000e0000 */
.L_x_1174:
        /* <DEDUP_REMOVED lines=22> */
.L_x_1094:
        /* <DEDUP_REMOVED lines=35> */
.L_x_1175:
[----:B------:R-:W-:Y:S05]  /*ef50*/  BRA.DIV ~URZ, `(.L_x_1109) ;  /* 0x00003f627f007947 */ /* 0x000fea000b800000 */
[----:B------:R3:W4:Y:S02]  /*ef60*/  SHFL.IDX PT, R0, R13, RZ, 0x1c1f ;  /* 0x001c1fff0d007589 */ /* 0x00072400000e0000 */
.L_x_1176:
        /* <DEDUP_REMOVED lines=23> */
[----:B------:R-:W-:-:S04]  /*f0e0*/  @!P6 LEA R2, P2, R5, R0, 0x2 ;  /* 0x000000000502e211 */ /* 0x000fc800078410ff */
[----:B----4-:R-:W-:Y:S02]  /*f0f0*/  @!P6 LEA.HI.X R3, R5, R4, R6, 0x2, P2 ;  /* 0x000000040503e211 */ /* 0x010fe400010f1406 */
[C---:B------:R-:W-:Y:S01]  /*f100*/  @!P3 LEA R6, P2, R9.reuse, R0, 0x2 ;  /* 0x000000000906b211 */ /* 0x040fe200078410ff */
[----:B------:R-:W3:Y:S01]  /*f110*/  LDL R5, [R1+0x44] ;  /* 0x0000440001057983 */ /* 0x000ee20000100800 */
[C---:B--2---:R-:W-:Y:S02]  /*f120*/  ISETP.GE.AND P1, PT, R10.reuse, c[0x0][0x3c8], PT ;  /* 0x0000f2000a007a0c */ /* 0x044fe40003f26270 */
[----:B------:R-:W-:Y:S02]  /*f130*/  @!P3 LEA.HI.X R7, R9, R4, R16, 0x2, P2 ;  /* 0x000000040907b211 */ /* 0x000fe400010f1410 */
        /* <DEDUP_REMOVED lines=9> */
[----:B------:R-:W-:-:S03]  /*f1d0*/  ISETP.GE.AND P3, PT, R23, c[0x0][0x3c8], PT ;  /* 0x0000f20017007a0c */ /* 0x000fc60003f66270 */
[----:B------:R1:W-:Y:S01]  /*f1e0*/  @!P1 ST.E.64 [R2.64], R128 ;  /* 0x0000008002009985 */ /* 0x0003e2000c101b06 */
[----:B------:R-:W-:-:S05]  /*f1f0*/  ISETP.GE.AND P1, PT, R21, c[0x0][0x3c8], PT ;  /* 0x0000f20015007a0c */ /* 0x000fca0003f26270 */
[----:B-1----:R-:W-:-:S04]  /*f200*/  @!P6 LEA R6, P2, R25, R0, 0x2 ;  /* 0x000000001906e211 */ /* 0x002fc800078410ff */
[----:B------:R-:W-:Y:S02]  /*f210*/  @!P6 LEA.HI.X R7, R25, R4, R75, 0x2, P2 ;  /* 0x000000041907e211 */ /* 0x000fe400010f144b */
[----:B------:R-:W-:-:S03]  /*f220*/  @!P3 LEA R2, P2, R23, R0, 0x2 ;  /* 0x000000001702b211 */ /* 0x000fc600078410ff */
[----:B------:R1:W-:Y:S01]  /*f230*/  @!P6 ST.E.64 [R6.64], R140 ;  /* 0x0000008c0600e985 */ /* 0x0003e2000c101b06 */
[----:B------:R-:W-:Y:S02]  /*f240*/  @!P3 LEA.HI.X R3, R23, R4, R24, 0x2, P2 ;  /* 0x000000041703b211 */ /* 0x000fe400010f1418 */
[----:B------:R-:W-:-:S03]  /*f250*/  ISETP.GE.AND P6, PT, R19, c[0x0][0x3c8], PT ;  /* 0x0000f20013007a0c */ /* 0x000fc60003fc6270 */
[----:B------:R1:W-:Y:S01]  /*f260*/  @!P3 ST.E.64 [R2.64], R144 ;  /* 0x000000900200b985 */ /* 0x0003e2000c101b06 */
[----:B------:R-:W-:Y:S02]  /*f270*/  ISETP.GE.AND P3, PT, R17, c[0x0][0x3c8], PT ;  /* 0x0000f20011007a0c */ /* 0x000fe40003f66270 */
[----:B-1----:R-:W-:-:S04]  /*f280*/  @!P1 LEA R6, P2, R21, R0, 0x2 ;  /* 0x0000000015069211 */ /* 0x002fc800078410ff */
[----:B------:R-:W-:-:S03]  /*f290*/  @!P1 LEA.HI.X R7, R21, R4, R22, 0x2, P2 ;  /* 0x0000000415079211 */ /* 0x000fc600010f1416 */
[C---:B------:R-:W-:Y:S02]  /*f2a0*/  @!P6 LEA R2, P2, R19.reuse, R0, 0x2 ;  /* 0x000000001302e211 */ /* 0x040fe400078410ff */
[----:B------:R1:W-:Y:S01]  /*f2b0*/  @!P1 ST.E.64 [R6.64], R156 ;  /* 0x0000009c06009985 */ /* 0x0003e2000c101b06 */
[----:B------:R-:W-:Y:S02]  /*f2c0*/  ISETP.GE.AND P1, PT, R8, c[0x0][0x3c8], PT ;  /* 0x0000f20008007a0c */ /* 0x000fe40003f26270 */
[----:B------:R-:W-:-:S05]  /*f2d0*/  @!P6 LEA.HI.X R3, R19, R4, R20, 0x2, P2 ;  /* 0x000000041303e211 */ /* 0x000fca00010f1414 */
[----:B------:R1:W-:Y:S01]  /*f2e0*/  @!P6 ST.E.64 [R2.64], R164 ;  /* 0x000000a40200e985 */ /* 0x0003e2000c101b06 */
[----:B------:R-:W-:Y:S02]  /*f2f0*/  ISETP.GE.AND P6, PT, R15, c[0x0][0x3c8], PT ;  /* 0x0000f2000f007a0c */ /* 0x000fe40003fc6270 */
[----:B-1----:R-:W-:-:S04]  /*f300*/  @!P3 LEA R6, P2, R17, R0, 0x2 ;  /* 0x000000001106b211 */ /* 0x002fc800078410ff */
[----:B------:R-:W-:Y:S02]  /*f310*/  @!P3 LEA.HI.X R7, R17, R4, R18, 0x2, P2 ;  /* 0x000000041107b211 */ /* 0x000fe400010f1412 */
[----:B------:R-:W-:-:S03]  /*f320*/  @!P1 LEA R2, P2, R8, R0, 0x2 ;  /* 0x0000000008029211 */ /* 0x000fc600078410ff */
[----:B------:R1:W-:Y:S01]  /*f330*/  @!P3 ST.E.64 [R6.64], R166 ;  /* 0x000000a60600b985 */ /* 0x0003e2000c101b06 */
[----:B------:R-:W-:Y:S02]  /*f340*/  ISETP.GE.AND P3, PT, R11, c[0x0][0x3c8], PT ;  /* 0x0000f2000b007a0c */ /* 0x000fe40003f66270 */
[----:B--2---:R-:W-:Y:S02]  /*f350*/  @!P1 LEA.HI.X R3, R8, R4, R9, 0x2, P2 ;  /* 0x0000000408039211 */ /* 0x004fe400010f1409 */
[----:B---3--:R-:W-:-:S03]  /*f360*/  ISETP.GE.AND P2, PT, R5, c[0x0][0x3c8], PT ;  /* 0x0000f20005007a0c */ /* 0x008fc60003f46270 */
[----:B------:R2:W-:Y:S01]  /*f370*/  @!P1 ST.E.64 [R2.64], R100 ;  /* 0x0000006402009985 */ /* 0x0005e2000c101b06 */
[----:B------:R-:W-:-:S04]  /*f380*/  @!P6 LEA R8, P1, R15, R0, 0x2 ;  /* 0x000000000f08e211 */ /* 0x000fc800078210ff */
[----:B-----5:R-:W-:Y:S02]  /*f390*/  @!P6 LEA.HI.X R9, R15, R4, R16, 0x2, P1 ;  /* 0x000000040f09e211 */ /* 0x020fe400008f1410 */
[----:B-1----:R-:W-:-:S03]  /*f3a0*/  @!P3 LEA R6, P1, R11, R0, 0x2 ;  /* 0x000000000b06b211 */ /* 0x002fc600078210ff */
[----:B------:R1:W-:Y:S01]  /*f3b0*/  @!P6 ST.E.64 [R8.64], R170 ;  /* 0x000000aa0800e985 */ /* 0x0003e2000c101b06 */
[----:B----4-:R-:W-:Y:S02]  /*f3c0*/  @!P3 LEA.HI.X R7, R11, R4, R14, 0x2, P1 ;  /* 0x000000040b07b211 */ /* 0x010fe400008f140e */
[----:B--2---:R-:W-:-:S04]  /*f3d0*/  @!P2 LEA R2, P1, R5, R0, 0x2 ;  /* 0x000000000502a211 */ /* 0x004fc800078210ff */
[----:B------:R-:W-:Y:S01]  /*f3e0*/  @!P2 LEA.HI.X R3, R5, R4, R10, 0x2, P1 ;  /* 0x000000040503a211 */ /* 0x000fe200008f140a */
[----:B------:R1:W-:Y:S04]  /*f3f0*/  @!P3 ST.E.64 [R6.64], R168 ;  /* 0x000000a80600b985 */ /* 0x0003e8000c101b06 */
[----:B------:R1:W-:Y:S04]  /*f400*/  @!P2 ST.E.64 [R2.64], R84 ;  /* 0x000000540200a985 */ /* 0x0003e8000c101b06 */
.L_x_1111:
[----:B------:R-:W-:Y:S05]  /*f410*/  BSYNC B0 ;  /* 0x0000000000007941 */ /* 0x000fea0003800000 */
.L_x_1110:
[----:B------:R-:W-:Y:S05]  /*f420*/  BRA.DIV ~URZ, `(.L_x_1112) ;  /* 0x00003af27f007947 */ /* 0x000fea000b800000 */
[----:B--2---:R2:W1:Y:S04]  /*f430*/  SHFL.IDX PT, R4, R12, 0x1, 0x1c1f ;  /* 0x003c1f000c047f89 */ /* 0x00446800000e0000 */
[----:B----4-:R2:W4:Y:S02]  /*f440*/  SHFL.IDX PT, R0, R13, 0x1, 0x1c1f ;  /* 0x003c1f000d007f89 */ /* 0x01052400000e0000 */
.L_x_1177:
[----:B------:R-:W-:Y:S01]  /*f450*/  BSSY B0, `(.L_x_1113) ;  /* 0x000004a000007945 */ /* 0x000fe20003800000 */
[----:B------:R-:W-:Y:S05]  /*f460*/  @P0 BRA `(.L_x_1114) ;  /* 0x0000048000000947 */ /* 0x000fea0003800000 */
[----:B------:R-:W5:Y:S04]  /*f470*/  LDL R5, [R1+0x24] ;  /* 0x0000240001057983 */ /* 0x000f680000100800 */
[----:B--2---:R-:W2:Y:S04]  /*f480*/  LDL R14, [R1+0x6c] ;  /* 0x00006c00010e7983 */ /* 0x004ea80000100800 */
[----:B-1-3--:R-:W3:Y:S04]  /*f490*/  LDL R6, [R1+0xb4] ;  /* 0x0000b40001067983 */ /* 0x00aee80000100800 */
[----:B----4-:R-:W4:Y:S04]  /*f4a0*/  LDL R16, [R1+0xb0] ;  /* 0x0000b00001107983 */ /* 0x010f280000100800 */
        /* <DEDUP_REMOVED lines=19> */
[----:B------:R-:W-:-:S04]  /*f5e0*/  @!P2 LEA R2, P3, R5, R0, 0x2 ;  /* 0x000000000502a211 */ /* 0x000fc800078610ff */
[----:B---3--:R-:W-:Y:S02]  /*f5f0*/  @!P2 LEA.HI.X R3, R5, R4, R6, 0x2, P3 ;  /* 0x000000040503a211 */ /* 0x008fe400018f1406 */
[----:B------:R-:W2:Y:S01]  /*f600*/  LDL R5, [R1+0x44] ;  /* 0x0000440001057983 */ /* 0x000ea20000100800 */
[----:B------:R-:W-:-:S04]  /*f610*/  @!P6 LEA R6, P3, R14, R0, 0x2 ;  /* 0x000000000e06e211 */ /* 0x000fc800078610ff */
[----:B----4-:R-:W-:Y:S02]  /*f620*/  @!P6 LEA.HI.X R7, R14, R4, R16, 0x2, P3 ;  /* 0x000000040e07e211 */ /* 0x010fe400018f1410 */
[----:B------:R-:W3:Y:S04]  /*f630*/  LDL R16, [R1+0x8c] ;  /* 0x00008c0001107983 */ /* 0x000ee80000100800 */
[----:B------:R-:W4:Y:S01]  /*f640*/  LDL R14, [R1+0x88] ;  /* 0x00008800010e7983 */ /* 0x000f220000100800 */
[----:B------:R-:W-:Y:S02]  /*f650*/  ISETP.GE.AND P1, PT, R76, c[0x0][0x3c8], PT ;  /* 0x0000f2004c007a0c */ /* 0x000fe40003f26270 */
[----:B------:R-:W-:Y:S01]  /*f660*/  ISETP.GE.AND P0, PT, R25, c[0x0][0x3c8], PT ;  /* 0x0000f20019007a0c */ /* 0x000fe20003f06270 */
[----:B------:R1:W-:Y:S01]  /*f670*/  @!P2 ST.E.64 [R2.64], R124 ;  /* 0x0000007c0200a985 */ /* 0x0003e2000c101b06 */
[----:B------:R-:W-:-:S03]  /*f680*/  ISETP.GE.AND P2, PT, R8, c[0x0][0x3c8], PT ;  /* 0x0000f20008007a0c */ /* 0x000fc60003f46270 */
[----:B------:R5:W-:Y:S01]  /*f690*/  @!P6 ST.E.64 [R6.64], R126 ;  /* 0x0000007e0600e985 */ /* 0x000be2000c101b06 */
[----:B------:R-:W-:-:S05]  /*f6a0*/  ISETP.GE.AND P6, PT, R23, c[0x0][0x3c8], PT ;  /* 0x0000f20017007a0c */ /* 0x000fca0003fc6270 */
[----:B-1----:R-:W-:-:S04]  /*f6b0*/  @!P1 LEA R2, P3, R76, R0, 0x2 ;  /* 0x000000004c029211 */ /* 0x002fc800078610ff */
[----:B------:R-:W-:Y:S02]  /*f6c0*/  @!P1 LEA.HI.X R3, R76, R4, R77, 0x2, P3 ;  /* 0x000000044c039211 */ /* 0x000fe400018f144d */
[----:B-----5:R-:W-:-:S03]  /*f6d0*/  @!P0 LEA R6, P3, R25, R0, 0x2 ;  /* 0x0000000019068211 */ /* 0x020fc600078610ff */
[----:B------:R1:W-:Y:S01]  /*f6e0*/  @!P1 ST.E.64 [R2.64], R130 ;  /* 0x0000008202009985 */ /* 0x0003e2000c101b06 */
[----:B------:R-:W-:Y:S02]  /*f6f0*/  @!P0 LEA.HI.X R7, R25, R4, R75, 0x2, P3 ;  /* 0x0000000419078211 */ /* 0x000fe400018f144b */
[----:B------:R-:W-:-:S03]  /*f700*/  ISETP.GE.AND P1, PT, R21, c[0x0][0x3c8], PT ;  /* 0x0000f20015007a0c */ /* 0x000fc60003f26270 */
[----:B------:R5:W-:Y:S01]  /*f710*/  @!P0 ST.E.64 [R6.64], R96 ;  /* 0x0000006006008985 */ /* 0x000be2000c101b06 */
[----:B------:R-:W-:Y:S02]  /*f720*/  ISETP.GE.AND P0, PT, R10, c[0x0][0x3c8], PT ;  /* 0x0000f2000a007a0c */ /* 0x000fe40003f06270 */
[----:B-1----:R-:W-:-:S04]  /*f730*/  @!P2 LEA R2, P3, R8, R0, 0x2 ;  /* 0x000000000802a211 */ /* 0x002fc800078610ff */
[----:B------:R-:W-:Y:S02]  /*f740*/  @!P2 LEA.HI.X R3, R8, R4, R9, 0x2, P3 ;  /* 0x000000040803a211 */ /* 0x000fe400018f1409 */
[----:B------:R-:W-:-:S03]  /*f750*/  @!P6 LEA R8, P3, R23, R0, 0x2 ;  /* 0x000000001708e211 */ /* 0x000fc600078610ff */
[----:B------:R1:W-:Y:S01]  /*f760*/  @!P2 ST.E.64 [R2.64], R104 ;  /* 0x000000680200a985 */ /* 0x0003e2000c101b06 */
[----:B------:R-:W-:Y:S02]  /*f770*/  @!P6 LEA.HI.X R9, R23, R4, R24, 0x2, P3 ;  /* 0x000000041709e211 */ /* 0x000fe400018f1418 */
[----:B------:R-:W-:Y:S02]  /*f780*/  ISETP.GE.AND P3, PT, R19, c[0x0][0x3c8], PT ;  /* 0x0000f20013007a0c */ /* 0x000fe40003f66270 */
[C---:B-----5:R-:W-:Y:S01]  /*f790*/  @!P1 LEA R6, P2, R21.reuse, R0, 0x2 ;  /* 0x0000000015069211 */ /* 0x060fe200078410ff */
[----:B------:R5:W-:Y:S03]  /*f7a0*/  @!P6 ST.E.64 [R8.64], R110 ;  /* 0x0000006e0800e985 */ /* 0x000be6000c101b06 */
        /* <DEDUP_REMOVED lines=9> */
[----:B-----5:R-:W-:-:S04]  /*f840*/  @!P2 LEA R8, P6, R17, R0, 0x2 ;  /* 0x000000001108a211 */ /* 0x020fc800078c10ff */
[----:B------:R-:W-:Y:S02]  /*f850*/  @!P2 LEA.HI.X R9, R17, R4, R18, 0x2, P6 ;  /* 0x000000041109a211 */ /* 0x000fe400030f1412 */
[----:B------:R-:W-:Y:S01]  /*f860*/  @!P1 LEA R6, P6, R15, R0, 0x2 ;  /* 0x000000000f069211 */ /* 0x000fe200078c10ff */
[----:B------:R1:W-:Y:S04]  /*f870*/  @!P3 ST.E.64 [R10.64], R146 ;  /* 0x000000920a00b985 */ /* 0x0003e8000c101b06 */
[----:B------:R1:W-:Y:S01]  /*f880*/  @!P2 ST.E.64 [R8.64], R142 ;  /* 0x0000008e0800a985 */ /* 0x0003e2000c101b06 */
[----:B--2---:R-:W-:Y:S02]  /*f890*/  ISETP.GE.AND P0, PT, R5, c[0x0][0x3c8], PT ;  /* 0x0000f20005007a0c */ /* 0x004fe40003f06270 */
[----:B---3--:R-:W-:-:S11]  /*f8a0*/  @!P1 LEA.HI.X R7, R15, R4, R16, 0x2, P6 ;  /* 0x000000040f079211 */ /* 0x008fd600030f1410 */
[----:B-1----:R-:W-:-:S04]  /*f8b0*/  @!P0 LEA R2, P6, R5, R0, 0x2 ;  /* 0x0000000005028211 */ /* 0x002fc800078c10ff */
[----:B----4-:R-:W-:Y:S01]  /*f8c0*/  @!P0 LEA.HI.X R3, R5, R4, R14, 0x2, P6 ;  /* 0x0000000405038211 */ /* 0x010fe200030f140e */
[----:B------:R1:W-:Y:S04]  /*f8d0*/  @!P1 ST.E.64 [R6.64], R82 ;  /* 0x0000005206009985 */ /* 0x0003e8000c101b06 */
[----:B------:R1:W-:Y:S04]  /*f8e0*/  @!P0 ST.E.64 [R2.64], R80 ;  /* 0x0000005002008985 */ /* 0x0003e8000c101b06 */
.L_x_1114:
[----:B------:R-:W-:Y:S05]  /*f8f0*/  BSYNC B0 ;  /* 0x0000000000007941 */ /* 0x000fea0003800000 */
.L_x_1113:
[----:B------:R-:W-:Y:S05]  /*f900*/  BRA.DIV ~URZ, `(.L_x_1115) ;  /* 0x000036d27f007947 */ /* 0x000fea000b800000 */
[----:B-1----:R1:W2:Y:S02]  /*f910*/  SHFL.IDX PT, R4, R12, 0x2, 0x1c1f ;  /* 0x005c1f000c047f89 */ /* 0x0022a400000e0000 */
.L_x_1178:
[----:B------:R-:W-:Y:S05]  /*f920*/  BRA.DIV ~URZ, `(.L_x_1116) ;  /* 0x000037227f007947 */ /* 0x000fea000b800000 */
[----:B----4-:R4:W1:Y:S02]  /*f930*/  SHFL.IDX PT, R0, R13, 0x2, 0x1c1f ;  /* 0x005c1f000d007f89 */ /* 0x01086400000e0000 */
.L_x_1179:
        /* <DEDUP_REMOVED lines=24> */
[----:B-----5:R-:W-:-:S13]  /*fac0*/  ISETP.GE.AND P0, PT, R11, c[0x0][0x3c8], PT ;  /* 0x0000f2000b007a0c */ /* 0x020fda0003f06270 */
[----:B-1----:R-:W-:-:S04]  /*fad0*/  @!P0 LEA R2, P6, R11, R0, 0x2 ;  /* 0x000000000b028211 */ /* 0x002fc800078c10ff */
[----:B---3--:R-:W-:Y:S02]  /*fae0*/  @!P0 LEA.HI.X R3, R11, R4, R14, 0x2, P6 ;  /* 0x000000040b038211 */ /* 0x008fe400030f140e */
[----:B------:R-:W3:Y:S04]  /*faf0*/  LDL R11, [R1+0x98] ;  /* 0x00009800010b7983 */ /* 0x000ee80000100800 */
[----:B------:R-:W5:Y:S01]  /*fb00*/  LDL R14, [R1+0x88] ;  /* 0x00008800010e7983 */ /* 0x000f620000100800 */
[----:B----4-:R-:W-:Y:S02]  /*fb10*/  ISETP.GE.AND P1, PT, R6, c[0x0][0x3c8], PT ;  /* 0x0000f20006007a0c */ /* 0x010fe40003f26270 */
[----:B--2---:R-:W-:Y:S02]  /*fb20*/  ISETP.GE.AND P2, PT, R78, c[0x0][0x3c8], PT ;  /* 0x0000f2004e007a0c */ /* 0x004fe40003f46270 */
[----:B------:R-:W-:Y:S01]  /*fb30*/  ISETP.GE.AND P4, PT, R76, c[0x0][0x3c8], PT ;  /* 0x0000f2004c007a0c */ /* 0x000fe20003f86270 */
[----:B------:R1:W-:Y:S08]  /*fb40*/  @!P0 ST.E.64 [R2.64], R36 ;  /* 0x0000002402008985 */ /* 0x0003f0000c101b06 */
[----:B------:R-:W-:-:S04]  /*fb50*/  @!P1 LEA R8, P3, R6, R0, 0x2 ;  /* 0x0000000006089211 */ /* 0x000fc800078610ff */
[----:B------:R-:W-:Y:S02]  /*fb60*/  @!P1 LEA.HI.X R9, R6, R4, R7, 0x2, P3 ;  /* 0x0000000406099211 */ /* 0x000fe400018f1407 */
[----:B------:R-:W-:Y:S02]  /*fb70*/  ISETP.GE.AND P3, PT, R25, c[0x0][0x3c8], PT ;  /* 0x0000f20019007a0c */ /* 0x000fe40003f66270 */
[C---:B------:R-:W-:Y:S01]  /*fb80*/  @!P2 LEA R6, P0, R78.reuse, R0, 0x2 ;  /* 0x000000004e06a211 */ /* 0x040fe200078010ff */
[----:B------:R2:W-:Y:S01]  /*fb90*/  @!P1 ST.E.64 [R8.64], R38 ;  /* 0x0000002608009985 */ /* 0x0005e2000c101b06 */
[----:B------:R-:W-:Y:S02]  /*fba0*/  ISETP.GE.AND P1, PT, R23, c[0x0][0x3c8], PT ;  /* 0x0000f20017007a0c */ /* 0x000fe40003f26270 */
[----:B------:R-:W-:Y:S02]  /*fbb0*/  @!P2 LEA.HI.X R7, R78, R4, R79, 0x2, P0 ;  /* 0x000000044e07a211 */ /* 0x000fe400000f144f */
[----:B------:R-:W-:-:S02]  /*fbc0*/  ISETP.GE.AND P0, PT, R21, c[0x0][0x3c8], PT ;  /* 0x0000f20015007a0c */ /* 0x000fc40003f06270 */
[----:B-1----:R-:W-:-:S04]  /*fbd0*/  @!P4 LEA R2, P6, R76, R0, 0x2 ;  /* 0x000000004c02c211 */ /* 0x002fc800078c10ff */
[----:B------:R-:W-:Y:S01]  /*fbe0*/  @!P4 LEA.HI.X R3, R76, R4, R77, 0x2, P6 ;  /* 0x000000044c03c211 */ /* 0x000fe200030f144d */
[----:B------:R1:W-:Y:S04]  /*fbf0*/  @!P2 ST.E.64 [R6.64], R40 ;  /* 0x000000280600a985 */ /* 0x0003e8000c101b06 */
[----:B------:R4:W-:Y:S01]  /*fc00*/  @!P4 ST.E.64 [R2.64], R42 ;  /* 0x0000002a0200c985 */ /* 0x0009e2000c101b06 */
[----:B------:R-:W-:Y:S02]  /*fc10*/  ISETP.GE.AND P4, PT, R10, c[0x0][0x3c8], PT ;  /* 0x0000f2000a007a0c */ /* 0x000fe40003f86270 */
[----:B--2---:R-:W-:-:S04]  /*fc20*/  @!P3 LEA R8, P2, R25, R0, 0x2 ;  /* 0x000000001908b211 */ /* 0x004fc800078410ff */
[----:B------:R-:W-:-:S05]  /*fc30*/  @!P3 LEA.HI.X R9, R25, R4, R75, 0x2, P2 ;  /* 0x000000041909b211 */ /* 0x000fca00010f144b */
[----:B------:R-:W-:Y:S01]  /*fc40*/  @!P3 ST.E.64 [R8.64], R66 ;  /* 0x000000420800b985 */ /* 0x000fe2000c101b06 */
[----:B------:R-:W-:Y:S02]  /*fc50*/  ISETP.GE.AND P3, PT, R19, c[0x0][0x3c8], PT ;  /* 0x0000f20013007a0c */ /* 0x000fe40003f66270 */
[-C--:B-1----:R-:W-:Y:S02]  /*fc60*/  @!P0 LEA R6, P2, R21, R0.reuse, 0x2 ;  /* 0x0000000015068211 */ /* 0x082fe400078410ff */
[----:B----4-:R-:W-:Y:S02]  /*fc70*/  @!P1 LEA R2, P6, R23, R0, 0x2 ;  /* 0x0000000017029211 */ /* 0x010fe400078c10ff */
[-C--:B------:R-:W-:Y:S02]  /*fc80*/  @!P0 LEA.HI.X R7, R21, R4.reuse, R22, 0x2, P2 ;  /* 0x0000000415078211 */ /* 0x080fe400010f1416 */
[----:B------:R-:W-:Y:S02]  /*fc90*/  @!P1 LEA.HI.X R3, R23, R4, R24, 0x2, P6 ;  /* 0x0000000417039211 */ /* 0x000fe400030f1418 */
[----:B------:R-:W-:-:S03]  /*fca0*/  ISETP.GE.AND P2, PT, R17, c[0x0][0x3c8], PT ;  /* 0x0000f20011007a0c */ /* 0x000fc60003f46270 */
[----:B------:R1:W-:Y:S01]  /*fcb0*/  @!P1 ST.E.64 [R2.64], R44 ;  /* 0x0000002c02009985 */ /* 0x0003e2000c101b06 */
[----:B------:R-:W-:-:S03]  /*fcc0*/  ISETP.GE.AND P1, PT, R15, c[0x0][0x3c8], PT ;  /* 0x0000f2000f007a0c */ /* 0x000fc60003f26270 */
[----:B------:R2:W-:Y:S01]  /*fcd0*/  @!P0 ST.E.64 [R6.64], R48 ;  /* 0x0000003006008985 */ /* 0x0005e2000c101b06 */
[----:B------:R-:W-:Y:S02]  /*fce0*/  ISETP.GE.AND P0, PT, R5, c[0x0][0x3c8], PT ;  /* 0x0000f20005007a0c */ /* 0x000fe40003f06270 */
        /* <DEDUP_REMOVED lines=8> */
[----:B------:R-:W-:Y:S01]  /*fd70*/  @!P1 LEA.HI.X R7, R15, R4, R16, 0x2, P6 ;  /* 0x000000040f079211 */ /* 0x000fe200030f1410 */
[----:B------:R2:W-:Y:S04]  /*fd80*/  @!P3 ST.E.64 [R10.64], R72 ;  /* 0x000000480a00b985 */ /* 0x0005e8000c101b06 */
[----:B------:R2:W-:Y:S04]  /*fd90*/  @!P2 ST.E.64 [R8.64], R68 ;  /* 0x000000440800a985 */ /* 0x0005e8000c101b06 */
[----:B------:R2:W-:Y:S01]  /*fda0*/  @!P1 ST.E.64 [R6.64], R56 ;  /* 0x0000003806009985 */ /* 0x0005e2000c101b06 */
[----:B-1----:R-:W-:-:S04]  /*fdb0*/  @!P0 LEA R2, P4, R5, R0, 0x2 ;  /* 0x0000000005028211 */ /* 0x002fc800078810ff */
[----:B-----5:R-:W-:-:S05]  /*fdc0*/  @!P0 LEA.HI.X R3, R5, R4, R14, 0x2, P4 ;  /* 0x0000000405038211 */ /* 0x020fca00020f140e */
[----:B------:R2:W-:Y:S04]  /*fdd0*/  @!P0 ST.E.64 [R2.64], R28 ;  /* 0x0000001c02008985 */ /* 0x0005e8000c101b06 */
.L_x_1118:
[----:B------:R-:W-:Y:S05]  /*fde0*/  BSYNC B0 ;  /* 0x0000000000007941 */ /* 0x000fea0003800000 */
.L_x_1117:
[----:B------:R-:W-:Y:S05]  /*fdf0*/  BRA.DIV ~URZ, `(.L_x_1119) ;  /* 0x000032b27f007947 */ /* 0x000fea000b800000 */
[----:B--2---:R2:W3:Y:S04]  /*fe00*/  SHFL.IDX PT, R4, R12, 0x3, 0x1c1f ;  /* 0x007c1f000c047f89 */ /* 0x0044e800000e0000 */
[----:B-1----:R2:W1:Y:S02]  /*fe10*/  SHFL.IDX PT, R0, R13, 0x3, 0x1c1f ;  /* 0x007c1f000d007f89 */ /* 0x00246400000e0000 */
.L_x_1180:
[----:B------:R-:W-:Y:S05]  /*fe20*/  @P5 BRA `(.L_x_1107) ;  /* 0x0000128000005947 */ /* 0x000fea0003800000 */
[----:B------:R-:W5:Y:S04]  /*fe30*/  LDL R9, [R1+0x24] ;  /* 0x0000240001097983 */ /* 0x000f680000100800 */
[----:B--2---:R-:W2:Y:S04]  /*fe40*/  LDL R5, [R1+0x6c] ;  /* 0x00006c0001057983 */ /* 0x004ea80000100800 */
[----:B---34-:R-:W3:Y:S04]  /*fe50*/  LDL R13, [R1+0xb4] ;  /* 0x0000b400010d7983 */ /* 0x018ee80000100800 */
[----:B------:R-:W4:Y:S04]  /*fe60*/  LDL R8, [R1+0xb0] ;  /* 0x0000b00001087983 */ /* 0x000f280000100800 */
        /* <DEDUP_REMOVED lines=19> */
[----:B-1----:R-:W-:-:S04]  /*ffa0*/  @!P4 LEA R6, P6, R9, R0, 0x2 ;  /* 0x000000000906c211 */ /* 0x002fc800078c10ff */
[----:B---3--:R-:W-:Y:S02]  /*ffb0*/  @!P4 LEA.HI.X R7, R9, R4, R13, 0x2, P6 ;  /* 0x000000040907c211 */ /* 0x008fe400030f140d */
[----:B------:R-:W2:Y:S01]  /*ffc0*/  LDL R13, [R1+0x8c] ;  /* 0x00008c00010d7983 */ /* 0x000ea20000100800 */
[----:B------:R-:W-:-:S04]  /*ffd0*/  @!P3 LEA R2, P5, R5, R0, 0x2 ;  /* 0x000000000502b211 */ /* 0x000fc800078a10ff */
[----:B----4-:R-:W-:Y:S02]  /*ffe0*/  @!P3 LEA.HI.X R3, R5, R4, R8, 0x2, P5 ;  /* 0x000000040503b211 */ /* 0x010fe400028f1408 */
[----:B------:R-:W3:Y:S01]  /*fff0*/  LDL R5, [R1+0x44] ;  /* 0x0000440001057983 */ /* 0x000ee20000100800 */
[----:B------:R-:W-:Y:S02]  /*10000*/  ISETP.GE.AND P2, PT, R28, c[0x0][0x3c8], PT ;  /* 0x0000f2001c007a0c */ /* 0x000fe40003f46270 */
[----:B------:R-:W-:Y:S02]  /*10010*/  ISETP.GE.AND P1, PT, R24, c[0x0][0x3c8], PT ;  /* 0x0000f20018007a0c */ /* 0x000fe40003f26270 */
[----:B------:R-:W-:Y:S01]  /*10020*/  ISETP.GE.AND P0, PT, R22, c[0x0][0x3c8], PT ;  /* 0x0000f20016007a0c */ /* 0x000fe20003f06270 */
[----:B------:R1:W-:Y:S01]  /*10030*/  @!P4 ST.E.64 [R6.64], R60 ;  /* 0x0000003c0600c985 */ /* 0x0003e2000c101b06 */
[----:B------:R-:W-:-:S03]  /*10040*/  ISETP.GE.AND P4, PT, R20, c[0x0][0x3c8], PT ;  /* 0x0000f20014007a0c */ /* 0x000fc60003f86270 */
[----:B------:R4:W-:Y:S04]  /*10050*/  @!P3 ST.E.64 [R2.64], R34 ;  /* 0x000000220200b985 */ /* 0x0009e8000c101b06 */
[----:B------:R-:W-:-:S04]  /*10060*/  @!P2 LEA R8, P5, R28, R0, 0x2 ;  /* 0x000000001c08a211 */ /* 0x000fc800078a10ff */
[----:B------:R-:W-:Y:S02]  /*10070*/  @!P2 LEA.HI.X R9, R28, R4, R29, 0x2, P5 ;  /* 0x000000041c09a211 */ /* 0x000fe400028f141d */
[----:B------:R-:W-:-:S03]  /*10080*/  ISETP.GE.AND P5, PT, R10, c[0x0][0x3c8], PT ;  /* 0x0000f2000a007a0c */ /* 0x000fc60003fa6270 */
[----:B------:R-:W-:Y:S01]  /*10090*/  @!P2 ST.E.64 [R8.64], R70 ;  /* 0x000000460800a985 */ /* 0x000fe2000c101b06 */
[-C--:B-1----:R-:W-:Y:S02]  /*100a0*/  @!P1 LEA R6, P6, R24, R0.reuse, 0x2 ;  /* 0x0000000018069211 */ /* 0x082fe400078c10ff */
[----:B----4-:R-:W-:Y:S02]  /*100b0*/  @!P0 LEA R2, P3, R22, R0, 0x2 ;  /* 0x0000000016028211 */ /* 0x010fe400078610ff */
[-C--:B------:R-:W-:Y:S02]  /*100c0*/  @!P1 LEA.HI.X R7, R24, R4.reuse, R25, 0x2, P6 ;  /* 0x0000000418079211 */ /* 0x080fe400030f1419 */
[----:B------:R-:W-:-:S03]  /*100d0*/  @!P0 LEA.HI.X R3, R22, R4, R23, 0x2, P3 ;  /* 0x0000000416038211 */ /* 0x000fc600018f1417 */
[----:B------:R1:W-:Y:S01]  /*100e0*/  @!P1 ST.E.64 [R6.64], R64 ;  /* 0x0000004006009985 */ /* 0x0003e2000c101b06 */
[----:B------:R-:W-:-:S03]  /*100f0*/  ISETP.GE.AND P3, PT, R18, c[0x0][0x3c8], PT ;  /* 0x0000f20012007a0c */ /* 0x000fc60003f66270 */
[----:B------:R4:W-:Y:S01]  /*10100*/  @!P0 ST.E.64 [R2.64], R30 ;  /* 0x0000001e02008985 */ /* 0x0009e2000c101b06 */
[----:B------:R-:W-:Y:S02]  /*10110*/  ISETP.GE.AND P2, PT, R16, c[0x0][0x3c8], PT ;  /* 0x0000f20010007a0c */ /* 0x000fe40003f46270 */
[----:B------:R-:W-:Y:S02]  /*10120*/  ISETP.GE.AND P1, PT, R14, c[0x0][0x3c8], PT ;  /* 0x0000f2000e007a0c */ /* 0x000fe40003f26270 */
[----:B-1----:R-:W-:-:S04]  /*10130*/  @!P4 LEA R6, P0, R20, R0, 0x2 ;  /* 0x000000001406c211 */ /* 0x002fc800078010ff */
[----:B------:R-:W-:Y:S02]  /*10140*/  @!P4 LEA.HI.X R7, R20, R4, R21, 0x2, P0 ;  /* 0x000000041407c211 */ /* 0x000fe400000f1415 */
[----:B------:R-:W-:Y:S02]  /*10150*/  ISETP.GE.AND P0, PT, R12, c[0x0][0x3c8], PT ;  /* 0x0000f2000c007a0c */ /* 0x000fe40003f06270 */
[C---:B----4-:R-:W-:Y:S01]  /*10160*/  @!P5 LEA R2, P6, R10.reuse, R0, 0x2 ;  /* 0x000000000a02d211 */ /* 0x050fe200078c10ff */
[----:B------:R1:W-:Y:S03]  /*10170*/  @!P4 ST.E.64 [R6.64], R46 ;  /* 0x0000002e0600c985 */ /* 0x0003e6000c101b06 */
[----:B------:R-:W-:Y:S02]  /*10180*/  @!P5 LEA.HI.X R3, R10, R4, R11, 0x2, P6 ;  /* 0x000000040a03d211 */ /* 0x000fe400030f140b */
[----:B------:R-:W-:-:S02]  /*10190*/  @!P3 LEA R10, P4, R18, R0, 0x2 ;  /* 0x00000000120ab211 */ /* 0x000fc400078810ff */
[----:B------:R-:W-:Y:S01]  /*101a0*/  @!P2 LEA R8, P6, R16, R0, 0x2 ;  /* 0x000000001008a211 */ /* 0x000fe200078c10ff */
[----:B------:R4:W-:Y:S01]  /*101b0*/  @!P5 ST.E.64 [R2.64], R50 ;  /* 0x000000320200d985 */ /* 0x0009e2000c101b06 */
[-C--:B------:R-:W-:Y:S02]  /*101c0*/  @!P3 LEA.HI.X R11, R18, R4.reuse, R19, 0x2, P4 ;  /* 0x00000004120bb211 */ /* 0x080fe400020f1413 */
[----:B------:R-:W-:-:S03]  /*101d0*/  @!P2 LEA.HI.X R9, R16, R4, R17, 0x2, P6 ;  /* 0x000000041009a211 */ /* 0x000fc600030f1411 */
[----:B------:R2:W-:Y:S04]  /*101e0*/  @!P3 ST.E.64 [R10.64], R62 ;  /* 0x0000003e0a00b985 */ /* 0x0005e8000c101b06 */
[----:B------:R2:W-:Y:S01]  /*101f0*/  @!P2 ST.E.64 [R8.64], R58 ;  /* 0x0000003a0800a985 */ /* 0x0005e2000c101b06 */
[----:B-1----:R-:W-:-:S04]  /*10200*/  @!P1 LEA R6, P5, R14, R0, 0x2 ;  /* 0x000000000e069211 */ /* 0x002fc800078a10ff */
[----:B------:R-:W-:Y:S02]  /*10210*/  @!P1 LEA.HI.X R7, R14, R4, R15, 0x2, P5 ;  /* 0x000000040e079211 */ /* 0x000fe400028f140f */
[----:B----4-:R-:W-:-:S03]  /*10220*/  @!P0 LEA R2, P4, R12, R0, 0x2 ;  /* 0x000000000c028211 */ /* 0x010fc600078810ff */
[----:B------:R1:W-:Y:S01]  /*10230*/  @!P1 ST.E.64 [R6.64], R54 ;  /* 0x0000003606009985 */ /* 0x0003e2000c101b06 */
[----:B--2---:R-:W-:-:S05]  /*10240*/  @!P0 LEA.HI.X R3, R12, R4, R13, 0x2, P4 ;  /* 0x000000040c038211 */ /* 0x004fca00020f140d */
[----:B------:R1:W-:Y:S01]  /*10250*/  @!P0 ST.E.64 [R2.64], R32 ;  /* 0x0000002002008985 */ /* 0x0003e2000c101b06 */
[----:B---3--:R-:W-:-:S13]  /*10260*/  ISETP.GE.AND P0, PT, R5, c[0x0][0x3c8], PT ;  /* 0x0000f20005007a0c */ /* 0x008fda0003f06270 */
[----:B------:R-:W-:Y:S05]  /*10270*/  @P0 BRA `(.L_x_1107) ;  /* 0x00000e3000000947 */ /* 0x000fea0003800000 */
[----:B------:R-:W2:Y:S01]  /*10280*/  LDL R12, [R1+0x88] ;  /* 0x00008800010c7983 */ /* 0x000ea20000100800 */
[----:B-1----:R-:W-:-:S04]  /*10290*/  LEA R2, P0, R5, R0, 0x2 ;  /* 0x0000000005027211 */ /* 0x002fc800078010ff */
[----:B--2---:R-:W-:-:S05]  /*102a0*/  LEA.HI.X R3, R5, R4, R12, 0x2, P0 ;  /* 0x0000000405037211 */ /* 0x004fca00000f140c */
[----:B------:R1:W-:Y:S01]  /*102b0*/  ST.E.64 [R2.64], R26 ;  /* 0x0000001a02007985 */ /* 0x0003e2000c101b06 */
[----:B------:R-:W-:Y:S05]  /*102c0*/  BRA `(.L_x_1107) ;  /* 0x00000de000007947 */ /* 0x000fea0003800000 */
.L_x_1092:
        /* <DEDUP_REMOVED lines=22> */
.L_x_1120:
        /* <DEDUP_REMOVED lines=57> */
.L_x_1122:
[----:B------:R-:W-:Y:S05]  /*107c0*/  BSYNC B0 ;  /* 0x0000000000007941 */ /* 0x000fea0003800000 */
.L_x_1121:
        /* <DEDUP_REMOVED lines=12> */
[----:B------:R-:W-:Y:S02]  /*10890*/  IADD3 R11, R250, R8, RZ ;  /* 0x00000008fa0b7210 */ /* 0x000fe40007ffe0ff */
[----:B------:R-:W-:Y:S01]  /*108a0*/  ISETP.NE.AND P0, PT, R2, 0x1, PT ;  /* 0x000000010200780c */ /* 0x000fe20003f05270 */
[----:B------:R-:W-:-:S04]  /*108b0*/  IMAD.WIDE.U32 R2, R0, c[0x0][0x3a0], RZ ;  /* 0x0000e80000027a25 */ /* 0x000fc800078e00ff */
[----:B------:R-:W-:Y:S01]  /*108c0*/  IMAD R0, R0, c[0x0][0x3a4], R4 ;  /* 0x0000e90000007a24 */ /* 0x000fe200078e0204 */
[----:B------:R-:W-:Y:S01]  /*108d0*/  LEA R4, R5, R250, 0x5 ;  /* 0x000000fa05047211 */ /* 0x000fe200078e28ff */
[----:B------:R-:W-:Y:S02]  /*108e0*/  IMAD R5, R20, c[0x0][0x3f0], RZ ;  /* 0x0000fc0014057a24 */ /* 0x000fe400078e02ff */
[----:B------:R-:W-:Y:S01]  /*108f0*/  IMAD.IADD R3, R3, 0x1, R0 ;  /* 0x0000000103037824 */ /* 0x000fe200078e0200 */
[----:B------:R-:W-:-:S03]  /*10900*/  IADD3 R4, R8, R4, RZ ;  /* 0x0000000408047210 */ /* 0x000fc60007ffe0ff */
        /* <DEDUP_REMOVED lines=24> */
.L_x_1181:
[----:B------:R-:W-:Y:S05]  /*10a90*/  BRA.DIV ~URZ, `(.L_x_1124) ;  /* 0x000027427f007947 */ /* 0x000fea000b800000 */
[----:B------:R3:W4:Y:S02]  /*10aa0*/  SHFL.IDX PT, R0, R12, RZ, 0x1c1f ;  /* 0x001c1fff0c007589 */ /* 0x00072400000e0000 */
.L_x_1182:
        /* <DEDUP_REMOVED lines=21> */
.L_x_1126:
[----:B------:R-:W-:Y:S05]  /*10c00*/  BSYNC B0 ;  /* 0x0000000000007941 */ /* 0x000fea0003800000 */
.L_x_1125:
[----:B------:R-:W-:Y:S05]  /*10c10*/  BRA.DIV ~URZ, `(.L_x_1127) ;  /* 0x000026227f007947 */ /* 0x000fea000b800000 */
[----:B--2---:R2:W1:Y:S04]  /*10c20*/  SHFL.IDX PT, R8, R9, 0x1, 0x1c1f ;  /* 0x003c1f0009087f89 */ /* 0x00446800000e0000 */
[----:B----4-:R2:W4:Y:S02]  /*10c30*/  SHFL.IDX PT, R0, R12, 0x1, 0x1c1f ;  /* 0x003c1f000c007f89 */ /* 0x01052400000e0000 */
.L_x_1183:
        /* <DEDUP_REMOVED lines=21> */
.L_x_1129:
[----:B------:R-:W-:Y:S05]  /*10d90*/  BSYNC B0 ;  /* 0x0000000000007941 */ /* 0x000fea0003800000 */
.L_x_1128:
[----:B------:R-:W-:Y:S05]  /*10da0*/  BRA.DIV ~URZ, `(.L_x_1130) ;  /* 0x000025527f007947 */ /* 0x000fea000b800000 */
[----:B-1----:R1:W2:Y:S02]  /*10db0*/  SHFL.IDX PT, R8, R9, 0x2, 0x1c1f ;  /* 0x005c1f0009087f89 */ /* 0x0022a400000e0000 */
.L_x_1184:
[----:B------:R-:W-:Y:S05]  /*10dc0*/  BRA.DIV ~URZ, `(.L_x_1131) ;  /* 0x000025a27f007947 */ /* 0x000fea000b800000 */
[----:B----4-:R4:W1:Y:S02]  /*10dd0*/  SHFL.IDX PT, R0, R12, 0x2, 0x1c1f ;  /* 0x005c1f000c007f89 */ /* 0x01086400000e0000 */
.L_x_1185:
        /* <DEDUP_REMOVED lines=21> */
.L_x_1133:
[----:B------:R-:W-:Y:S05]  /*10f30*/  BSYNC B0 ;  /* 0x0000000000007941 */ /* 0x000fea0003800000 */
.L_x_1132:
[----:B------:R-:W-:Y:S05]  /*10f40*/  BRA.DIV ~URZ, `(.L_x_1134) ;  /* 0x000024827f007947 */ /* 0x000fea000b800000 */
[----:B--2---:R2:W3:Y:S04]  /*10f50*/  SHFL.IDX PT, R8, R9, 0x3, 0x1c1f ;  /* 0x007c1f0009087f89 */ /* 0x0044e800000e0000 */
[----:B-1----:R2:W1:Y:S02]  /*10f60*/  SHFL.IDX PT, R0, R12, 0x3, 0x1c1f ;  /* 0x007c1f000c007f89 */ /* 0x00246400000e0000 */
.L_x_1186:
        /* <DEDUP_REMOVED lines=20> */
.L_x_1107:
[----:B------:R-:W-:Y:S05]  /*110b0*/  BSYNC B1 ;  /* 0x0000000000017941 */ /* 0x000fea0003800000 */
.L_x_1091:
[----:B-1--4-:R-:W4:Y:S02]  /*110c0*/  LDL R0, [R1+0xbc] ;  /* 0x0000bc0001007983 */ /* 0x012f240000100800 */
[----:B----4-:R-:W-:-:S13]  /*110d0*/  ISETP.NE.AND P0, PT, R0, RZ, PT ;  /* 0x000000ff0000720c */ /* 0x010fda0003f05270 */
[----:B------:R-:W-:Y:S01]  /*110e0*/  @P0 WARPSYNC 0xffffffff ;  /* 0xffffffff00000948 */ /* 0x000fe20003800000 */
[----:B------:R-:W-:Y:S06]  /*110f0*/  @P0 BAR.SYNC.DEFER_BLOCKING 0x5, 0x80 ;  /* 0x0142000000000b1d */ /* 0x000fec0000010000 */
[----:B---3--:R-:W1:Y:S04]  /*11100*/  @P0 LDS.128 R4, [0xc080] ;  /* 0x00c08000ff040984 */ /* 0x008e680000000c00 */
[----:B-1----:R1:W-:Y:S04]  /*11110*/  @P0 STL.64 [R1], R4 ;  /* 0x0000000401000387 */ /* 0x0023e80000100a00 */
        /* <DEDUP_REMOVED lines=9> */
.L_x_1187:
[----:B------:R-:W-:Y:S05]  /*111b0*/  BRA.DIV ~URZ, `(.L_x_1137) ;  /* 0x000023427f007947 */ /* 0x000fea000b800000 */
[----:B------:R3:W4:Y:S02]  /*111c0*/  SHFL.IDX PT, R8, R74, 0x1, 0x1f ;  /* 0x00201f004a087f89 */ /* 0x00072400000e0000 */
.L_x_1188:
        /* <DEDUP_REMOVED lines=19> */
.L_x_1189:
        /* <DEDUP_REMOVED lines=16> */
.L_x_1190:
[----:B---3--:R-:W-:Y:S01]  /*11400*/  IMAD R0, R0, c[0x0][0x538], RZ ;  /* 0x00014e0000007a24 */ /* 0x008fe200078e02ff */
[----:B------:R-:W-:Y:S04]  /*11410*/  BSSY B1, `(.L_x_1140) ;  /* 0x00000ce000017945 */ /* 0x000fe80003800000 */
[----:B----4-:R-:W-:-:S04]  /*11420*/  IADD3 R8, R0, R8, RZ ;  /* 0x0000000800087210 */ /* 0x010fc80007ffe0ff */
[----:B--2---:R-:W-:-:S13]  /*11430*/  ISETP.GT.AND P6, PT, R8, R9, PT ;  /* 0x000000090800720c */ /* 0x004fda0003fc4270 */
[----:B------:R-:W-:Y:S05]  /*11440*/  @P6 BRA `(.L_x_1141) ;  /* 0x0000025000006947 */ /* 0x000fea0003800000 */
.L_x_1145:
        /* <DEDUP_REMOVED lines=17> */
.L_x_1191:
        /* <DEDUP_REMOVED lines=16> */
.L_x_1192:
[----:B--2---:R-:W-:-:S05]  /*11660*/  IMAD R0, R0, c[0x0][0x538], RZ ;  /* 0x00014e0000007a24 */ /* 0x004fca00078e02ff */
[----:B------:R-:W-:-:S04]  /*11670*/  IADD3 R8, R0, R8, RZ ;  /* 0x0000000800087210 */ /* 0x000fc80007ffe0ff */
[----:B------:R-:W-:-:S13]  /*11680*/  ISETP.GT.AND P6, PT, R8, R9, PT ;  /* 0x000000090800720c */ /* 0x000fda0003fc4270 */
[----:B-1----:R-:W-:Y:S05]  /*11690*/  @!P6 BRA `(.L_x_1145) ;  /* 0xfffffdb00000e947 */ /* 0x002fea000383ffff */
.L_x_1141:
[----:B------:R-:W-:-:S05]  /*116a0*/  IADD3 R11, -R0, R8, RZ ;  /* 0x00000008000b7210 */ /* 0x000fca0007ffe1ff */
[----:B------:R-:W-:-:S05]  /*116b0*/  IMAD R0, R4, c[0x0][0x538], R11 ;  /* 0x00014e0004007a24 */ /* 0x000fca00078e020b */
[----:B------:R-:W-:Y:S01]  /*116c0*/  ISETP.GT.AND P0, PT, R0, R9, PT ;  /* 0x000000090000720c */ /* 0x000fe20003f04270 */
[----:B------:R-:W-:-:S12]  /*116d0*/  BRA.DIV ~URZ, `(.L_x_1146) ;  /* 0x000022627f007947 */ /* 0x000fd8000b800000 */
[----:B------:R-:W-:-:S03]  /*116e0*/  VOTE.ANY R10, PT, !P0 ;  /* 0x00000000000a7806 */ /* 0x000fc600040e0100 */
.L_x_1193:
[----:B------:R-:W2:Y:S01]  /*116f0*/  LDL.LU R0, [R1+0xc] ;  /* 0x00000c0001007983 */ /* 0x000ea20000300800 */
[----:B------:R-:W2:Y:S02]  /*11700*/  POPC R8, R10 ;  /* 0x0000000a00087309 */ /* 0x000ea40000000000 */
[----:B--2---:R-:W-:-:S05]  /*11710*/  IADD3 R0, R8, R0, RZ ;  /* 0x0000000008007210 */ /* 0x004fca0007ffe0ff */
[----:B------:R2:W-:Y:S01]  /*11720*/  STL [R1+0xc], R0 ;  /* 0x00000c0001007387 */ /* 0x0005e20000100800 */
[----:B------:R-:W-:Y:S05]  /*11730*/  BRA.DIV ~URZ, `(.L_x_1147) ;  /* 0x000022527f007947 */ /* 0x000fea000b800000 */
[----:B------:R3:W4:Y:S04]  /*11740*/  SHFL.IDX PT, R12, R6, R8, 0x1f ;  /* 0x00001f08060c7589 */ /* 0x00072800000e0000 */
[----:B------:R3:W1:Y:S02]  /*11750*/  SHFL.IDX PT, R7, R7, R8, 0x1f ;  /* 0x00001f0807077589 */ /* 0x00066400000e0000 */
.L_x_1194:
[----:B------:R-:W-:Y:S01]  /*11760*/  ISETP.NE.AND P0, PT, R10, RZ, PT ;  /* 0x000000ff0a00720c */ /* 0x000fe20003f05270 */
[----:B------:R-:W-:-:S12]  /*11770*/  BSSY B0, `(.L_x_1148) ;  /* 0x0000005000007945 */ /* 0x000fd80003800000 */
[----:B------:R-:W-:Y:S05]  /*11780*/  @!P0 BRA `(.L_x_1149) ;  /* 0x0000003000008947 */ /* 0x000fea0003800000 */
[----:B------:R-:W-:Y:S01]  /*11790*/  IADD3 R3, R8, -0x1, RZ ;  /* 0xffffffff08037810 */ /* 0x000fe20007ffe0ff */
[----:B------:R-:W-:Y:S05]  /*117a0*/  BRA.DIV ~URZ, `(.L_x_1150) ;  /* 0x000022b27f007947 */ /* 0x000fea000b800000 */
[----:B------:R2:W3:Y:S02]  /*117b0*/  SHFL.IDX PT, R13, R4, R3, 0x1f ;  /* 0x00001f03040d7589 */ /* 0x0004e400000e0000 */
.L_x_1149:
[----:B------:R-:W-:Y:S05]  /*117c0*/  BSYNC B0 ;  /* 0x0000000000007941 */ /* 0x000fea0003800000 */
.L_x_1148:
[----:B--23--:R-:W-:Y:S01]  /*117d0*/  IMAD R0, R13, c[0x0][0x538], R11 ;  /* 0x00014e000d007a24 */ /* 0x00cfe200078e020b */
[----:B-1----:R-:W-:Y:S01]  /*117e0*/  ISETP.NE.AND P0, PT, R7, 0x1, PT ;  /* 0x000000010700780c */ /* 0x002fe20003f05270 */
[----:B------:R-:W-:Y:S03]  /*117f0*/  BSSY B0, `(.L_x_1151) ;  /* 0x0000086000007945 */ /* 0x000fe60003800000 */
[----:B------:R1:W-:Y:S01]  /*11800*/  STL [R1], R0 ;  /* 0x0000000001007387 */ /* 0x0003e20000100800 */
        /* <DEDUP_REMOVED lines=64> */
.L_x_1152:
        /* <DEDUP_REMOVED lines=68> */
.L_x_1153:
[----:B------:R-:W-:Y:S05]  /*12050*/  BSYNC B0 ;  /* 0x0000000000007941 */ /* 0x000fea0003800000 */
.L_x_1151:
[----:B------:R-:W-:-:S04]  /*12060*/  LOP3.LUT R2, RZ, R2, RZ, 0x33, !PT ;  /* 0x00000002ff027212 */ /* 0x000fc800078e33ff */
[----:B-1----:R-:W-:-:S05]  /*12070*/  IADD3 R0, R2, R12, RZ ;  /* 0x0000000c02007210 */ /* 0x002fca0007ffe0ff */
[----:B------:R1:W-:Y:S01]  /*12080*/  STL [R1+0x4], R0 ;  /* 0x0000040001007387 */ /* 0x0003e20000100800 */
[----:B------:R-:W-:Y:S05]  /*12090*/  BRA `(.L_x_1154) ;  /* 0x0000005000007947 */ /* 0x000fea0003800000 */
.L_x_1142:
[----:B------:R-:W-:Y:S01]  /*120a0*/  MOV R0, c[0x0][0x53c] ;  /* 0x00014f0000007a02 */ /* 0x000fe20000000f00 */
[----:B------:R2:W-:Y:S04]  /*120b0*/  STL [R1], R9 ;  /* 0x0000000901007387 */ /* 0x0005e80000100800 */
[----:B------:R2:W-:Y:S04]  /*120c0*/  STL [R1+0x4], RZ ;  /* 0x000004ff01007387 */ /* 0x0005e80000100800 */
[----:B------:R2:W-:Y:S04]  /*120d0*/  STL [R1+0x8], RZ ;  /* 0x000008ff01007387 */ /* 0x0005e80000100800 */
[----:B------:R2:W-:Y:S02]  /*120e0*/  STL [R1+0xc], R0 ;  /* 0x00000c0001007387 */ /* 0x0005e40000100800 */
.L_x_1154:
[----:B------:R-:W-:Y:S05]  /*120f0*/  BSYNC B1 ;  /* 0x0000000000017941 */ /* 0x000fea0003800000 */
.L_x_1140:
[----:B-1----:R-:W3:Y:S04]  /*12100*/  LDL R4, [R1] ;  /* 0x0000000001047983 */ /* 0x002ee80000100800 */
        /* <DEDUP_REMOVED lines=8> */
.L_x_1135:
[----:B--2---:R-:W2:Y:S02]  /*12190*/  LDL R0, [R1+0xc] ;  /* 0x00000c0001007983 */ /* 0x004ea40000100800 */
[----:B--2---:R-:W-:-:S13]  /*121a0*/  ISETP.GE.AND P0, PT, R0, c[0x0][0x53c], PT ;  /* 0x00014f0000007a0c */ /* 0x004fda0003f06270 */
[----:B-1----:R-:W-:Y:S01]  /*121b0*/  @P0 CALL.REL.NOINC `(.L_x_1155) ;  /* 0x0000001000000944 */ /* 0x002fe20003c00000 */
[----:B------:R-:W-:Y:S05]  /*121c0*/  BRA `(.L_x_1156) ;  /* 0xfffefb1000007947 */ /* 0x000fea000383ffff */
.L_x_1155:
[----:B------:R-:W-:Y:S05]  /*121d0*/  EXIT ;  /* 0x000000000000794d */ /* 0x000fea0003800000 */
.L_x_1045:
[----:B------:R-:W-:Y:S01]  /*121e0*/  IMAD.MOV.U32 R0, RZ, RZ, R5 ;  /* 0x000000ffff007224 */ /* 0x000fe200078e0005 */
[----:B------:R-:W-:Y:S02]  /*121f0*/  MOV R2, 0x1 ;  /* 0x0000000100027802 */ /* 0x000fe40000000f00 */
[----:B------:R-:W-:Y:S02]  /*12200*/  MOV R3, 0x12220 ;  /* 0x0001222000037802 */ /* 0x000fe40000000f00 */
[----:B------:R-:W-:Y:S05]  /*12210*/  CALL.REL.NOINC `($__internal_20_$__cuda_sm70_shflsync_up_p) ;  /* 0x0000193000007944 */ /* 0x000fea0003c00000 */
[----:B------:R-:W-:Y:S01]  /*12220*/  MOV R0, R4 ;  /* 0x0000000400007202 */ /* 0x000fe20000000f00 */
[----:B------:R-:W-:Y:S05]  /*12230*/  BRA `(.L_x_1157) ;  /* 0xfffee22000007947 */ /* 0x000fea000383ffff */
.L_x_1046:
[----:B------:R-:W-:Y:S01]  /*12240*/  IMAD.MOV.U32 R0, RZ, RZ, R5 ;  /* 0x000000ffff007224 */ /* 0x000fe200078e0005 */
[----:B------:R-:W-:Y:S02]  /*12250*/  MOV R2, 0x2 ;  /* 0x0000000200027802 */ /* 0x000fe40000000f00 */
[----:B------:R-:W-:Y:S02]  /*12260*/  MOV R3, 0x12280 ;  /* 0x0001228000037802 */ /* 0x000fe40000000f00 */
[----:B------:R-:W-:Y:S05]  /*12270*/  CALL.REL.NOINC `($__internal_20_$__cuda_sm70_shflsync_up_p) ;  /* 0x000018d000007944 */ /* 0x000fea0003c00000 */
[----:B------:R-:W-:Y:S01]  /*12280*/  SEL R0, R4, RZ, P4 ;  /* 0x000000ff04007207 */ /* 0x000fe20002000000 */
[----:B------:R-:W-:Y:S01]  /*12290*/  IMAD.MOV.U32 R2, RZ, RZ, 0x4 ;  /* 0x00000004ff027424 */ /* 0x000fe200078e00ff */
[----:B------:R-:W-:-:S03]  /*122a0*/  MOV R3, 0x122d0 ;  /* 0x000122d000037802 */ /* 0x000fc60000000f00 */
[----:B------:R-:W-:Y:S02]  /*122b0*/  IMAD.IADD R0, R5, 0x1, R0 ;  /* 0x0000000105007824 */ /* 0x000fe400078e0200 */
        /* <DEDUP_REMOVED lines=14> */
[----:B------:R-:W-:Y:S01]  /*123a0*/  IMAD.IADD R4, R0, 0x1, R4 ;  /* 0x0000000100047824 */ /* 0x000fe200078e0204 */
[----:B------:R-:W-:-:S03]  /*123b0*/  MOV R0, 0x1f ;  /* 0x0000001f00007802 */ /* 0x000fc60000000f00 */
[----:B------:R-:W-:Y:S02]  /*123c0*/  IMAD.MOV.U32 R5, RZ, RZ, R4 ;  /* 0x000000ffff057224 */ /* 0x000fe400078e0004 */
[----:B------:R-:W-:Y:S05]  /*123d0*/  CALL.REL.NOINC `($__internal_19_$__cuda_sm70_shflsync_idx_p) ;  /* 0x0000172000007944 */ /* 0x000fea0003c00000 */
[----:B------:R-:W-:Y:S05]  /*123e0*/  BRA `(.L_x_1158) ;  /* 0xfffee17000007947 */ /* 0x000fea000383ffff */
.L_x_1048:
[----:B------:R-:W-:Y:S02]  /*123f0*/  SEL R0, RZ, 0x1, P0 ;  /* 0x00000001ff007807 */ /* 0x000fe40000000000 */
[----:B------:R-:W-:Y:S02]  /*12400*/  MOV R2, 0x12420 ;  /* 0x0001242000027802 */ /* 0x000fe40000000f00 */
[----:B------:R-:W-:Y:S05]  /*12410*/  CALL.REL.NOINC `($__internal_21_$__cuda_sm70_votesync_ballot) ;  /* 0x000017a000007944 */ /* 0x000fea0003c00000 */
[----:B------:R-:W-:Y:S01]  /*12420*/  MOV R10, R0 ;  /* 0x00000000000a7202 */ /* 0x000fe20000000f00 */
[----:B------:R-:W-:Y:S05]  /*12430*/  BRA `(.L_x_1159) ;  /* 0xfffee1b000007947 */ /* 0x000fea000383ffff */
.L_x_1049:
[----:B------:R-:W-:Y:S01]  /*12440*/  IMAD.MOV.U32 R5, RZ, RZ, R9 ;  /* 0x000000ffff057224 */ /* 0x000fe200078e0009 */
[----:B------:R-:W-:Y:S01]  /*12450*/  MOV R3, R6 ;  /* 0x0000000600037202 */ /* 0x000fe20000000f00 */
[----:B-1----:R-:W-:Y:S01]  /*12460*/  IMAD.MOV.U32 R0, RZ, RZ, 0x1f ;  /* 0x0000001fff007424 */ /* 0x002fe200078e00ff */
[----:B------:R-:W-:Y:S02]  /*12470*/  MOV R2, 0x12490 ;  /* 0x0001249000027802 */ /* 0x000fe40000000f00 */
[----:B------:R-:W-:Y:S05]  /*12480*/  CALL.REL.NOINC `($__internal_19_$__cuda_sm70_shflsync_idx_p) ;  /* 0x0000167000007944 */ /* 0x000fea0003c00000 */
[----:B------:R-:W-:Y:S01]  /*12490*/  IMAD.MOV.U32 R12, RZ, RZ, R0 ;  /* 0x000000ffff0c7224 */ /* 0x000fe200078e0000 */
[----:B------:R-:W-:Y:S01]  /*124a0*/  MOV R5, R8 ;  /* 0x0000000800057202 */ /* 0x000fe20000000f00 */
[----:B------:R-:W-:Y:S01]  /*124b0*/  IMAD.MOV.U32 R7, RZ, RZ, RZ ;  /* 0x000000ffff077224 */ /* 0x000fe200078e00ff */
[----:B------:R-:W-:Y:S01]  /*124c0*/  MOV R3, R6 ;  /* 0x0000000600037202 */ /* 0x000fe20000000f00 */
[----:B------:R-:W-:Y:S01]  /*124d0*/  IMAD.MOV.U32 R0, RZ, RZ, 0x1f ;  /* 0x0000001fff007424 */ /* 0x000fe200078e00ff */
[----:B------:R-:W-:-:S02]  /*124e0*/  MOV R2, 0x12500 ;  /* 0x0001250000027802 */ /* 0x000fc40000000f00 */
[----:B------:R-:W-:Y:S05]  /*124f0*/  CALL.REL.NOINC `($__internal_19_$__cuda_sm70_shflsync_idx_p) ;  /* 0x0000160000007944 */ /* 0x000fea0003c00000 */
[----:B------:R-:W-:Y:S01]  /*12500*/  MOV R9, R0 ;  /* 0x0000000000097202 */ /* 0x000fe20000000f00 */
[----:B------:R-:W-:Y:S05]  /*12510*/  BRA `(.L_x_1160) ;  /* 0xfffee14000007947 */ /* 0x000fea000383ffff */
.L_x_1052:
[----:B------:R-:W-:Y:S01]  /*12520*/  IMAD.MOV.U32 R5, RZ, RZ, R4 ;  /* 0x000000ffff057224 */ /* 0x000fe200078e0004 */
[----:B-1----:R-:W-:-:S02]  /*12530*/  MOV R0, 0x1f ;  /* 0x0000001f00007802 */ /* 0x002fc40000000f00 */
[----:B------:R-:W-:Y:S02]  /*12540*/  MOV R2, 0x12560 ;  /* 0x0001256000027802 */ /* 0x000fe40000000f00 */
[----:B--234-:R-:W-:Y:S05]  /*12550*/  CALL.REL.NOINC `($__internal_19_$__cuda_sm70_shflsync_idx_p) ;  /* 0x000015a000007944 */ /* 0x01cfea0003c00000 */
[----:B------:R-:W-:Y:S01]  /*12560*/  MOV R7, R0 ;  /* 0x0000000000077202 */ /* 0x000fe20000000f00 */
[----:B------:R-:W-:Y:S05]  /*12570*/  BRA `(.L_x_1051) ;  /* 0xfffee14000007947 */ /* 0x000fea000383ffff */
.L_x_1063:
[----:B-1----:R-:W-:Y:S01]  /*12580*/  IMAD.MOV.U32 R5, RZ, RZ, R11 ;  /* 0x000000ffff057224 */ /* 0x002fe200078e000b */
[----:B------:R-:W-:Y:S01]  /*12590*/  MOV R3, RZ ;  /* 0x000000ff00037202 */ /* 0x000fe20000000f00 */
[----:B------:R-:W-:Y:S01]  /*125a0*/  IMAD.MOV.U32 R0, RZ, RZ, 0x1c1f ;  /* 0x00001c1fff007424 */ /* 0x000fe200078e00ff */
[----:B------:R-:W-:Y:S02]  /*125b0*/  MOV R2, 0x125d0 ;  /* 0x000125d000027802 */ /* 0x000fe40000000f00 */
[----:B------:R-:W-:Y:S05]  /*125c0*/  CALL.REL.NOINC `($__internal_19_$__cuda_sm70_shflsync_idx_p) ;  /* 0x0000153000007944 */ /* 0x000fea0003c00000 */
[----:B------:R-:W-:Y:S01]  /*125d0*/  MOV R8, R0 ;  /* 0x0000000000087202 */ /* 0x000fe20000000f00 */
[----:B------:R-:W-:Y:S05]  /*125e0*/  BRA `(.L_x_1161) ;  /* 0xffff081000007947 */ /* 0x000fea000383ffff */
.L_x_1064:
[----:B------:R-:W-:Y:S01]  /*125f0*/  IMAD.MOV.U32 R5, RZ, RZ, R12 ;  /* 0x000000ffff057224 */ /* 0x000fe200078e000c */
[----:B------:R-:W-:Y:S01]  /*12600*/  MOV R3, RZ ;  /* 0x000000ff00037202 */ /* 0x000fe20000000f00 */
[----:B------:R-:W-:Y:S01]  /*12610*/  IMAD.MOV.U32 R0, RZ, RZ, 0x1c1f ;  /* 0x00001c1fff007424 */ /* 0x000fe200078e00ff */
[----:B------:R-:W-:Y:S02]  /*12620*/  MOV R2, 0x12640 ;  /* 0x0001264000027802 */ /* 0x000fe40000000f00 */
[----:B-12---:R-:W-:Y:S05]  /*12630*/  CALL.REL.NOINC `($__internal_19_$__cuda_sm70_shflsync_idx_p) ;  /* 0x000014c000007944 */ /* 0x006fea0003c00000 */
[----:B------:R-:W-:Y:S05]  /*12640*/  BRA `(.L_x_1162) ;  /* 0xffff07d000007947 */ /* 0x000fea000383ffff */
.L_x_1067:
[----:B--2---:R-:W-:Y:S01]  /*12650*/  IMAD.MOV.U32 R5, RZ, RZ, R11 ;  /* 0x000000ffff057224 */ /* 0x004fe200078e000b */
[----:B------:R-:W-:Y:S01]  /*12660*/  MOV R3, 0x1 ;  /* 0x0000000100037802 */ /* 0x000fe20000000f00 */
[----:B----4-:R-:W-:Y:S01]  /*12670*/  IMAD.MOV.U32 R0, RZ, RZ, 0x1c1f ;  /* 0x00001c1fff007424 */ /* 0x010fe200078e00ff */
[----:B------:R-:W-:-:S02]  /*12680*/  MOV R2, 0x126a0 ;  /* 0x000126a000027802 */ /* 0x000fc40000000f00 */
[----:B-1-3--:R-:W-:Y:S05]  /*12690*/  CALL.REL.NOINC `($__internal_19_$__cuda_sm70_shflsync_idx_p) ;  /* 0x0000146000007944 */ /* 0x00afea0003c00000 */
[----:B------:R-:W-:Y:S01]  /*126a0*/  IMAD.MOV.U32 R8, RZ, RZ, R0 ;  /* 0x000000ffff087224 */ /* 0x000fe200078e0000 */
[----:B------:R-:W-:Y:S01]  /*126b0*/  MOV R3, 0x1 ;  /* 0x0000000100037802 */ /* 0x000fe20000000f00 */
[----:B------:R-:W-:Y:S01]  /*126c0*/  IMAD.MOV.U32 R5, RZ, RZ, R12 ;  /* 0x000000ffff057224 */ /* 0x000fe200078e000c */
[----:B------:R-:W-:-:S02]  /*126d0*/  MOV R0, 0x1c1f ;  /* 0x00001c1f00007802 */ /* 0x000fc40000000f00 */
[----:B------:R-:W-:Y:S02]  /*126e0*/  MOV R2, 0x12700 ;  /* 0x0001270000027802 */ /* 0x000fe40000000f00 */
[----:B------:R-:W-:Y:S05]  /*126f0*/  CALL.REL.NOINC `($__internal_19_$__cuda_sm70_shflsync_idx_p) ;  /* 0x0000140000007944 */ /* 0x000fea0003c00000 */
[----:B------:R-:W-:Y:S05]  /*12700*/  BRA `(.L_x_1163) ;  /* 0xffff090000007947 */ /* 0x000fea000383ffff */
.L_x_1070:
[----:B-1----:R-:W-:Y:S01]  /*12710*/  IMAD.MOV.U32 R5, RZ, RZ, R11 ;  /* 0x000000ffff057224 */ /* 0x002fe200078e000b */
[----:B------:R-:W-:Y:S01]  /*12720*/  MOV R3, 0x2 ;  /* 0x0000000200037802 */ /* 0x000fe20000000f00 */
[----:B----4-:R-:W-:Y:S01]  /*12730*/  IMAD.MOV.U32 R0, RZ, RZ, 0x1c1f ;  /* 0x00001c1fff007424 */ /* 0x010fe200078e00ff */
[----:B------:R-:W-:Y:S02]  /*12740*/  MOV R2, 0x12760 ;  /* 0x0001276000027802 */ /* 0x000fe40000000f00 */
[----:B--23--:R-:W-:Y:S05]  /*12750*/  CALL.REL.NOINC `($__internal_19_$__cuda_sm70_shflsync_idx_p) ;  /* 0x000013a000007944 */ /* 0x00cfea0003c00000 */
[----:B------:R-:W-:Y:S01]  /*12760*/  MOV R8, R0 ;  /* 0x0000000000087202 */ /* 0x000fe20000000f00 */
[----:B------:R-:W-:Y:S05]  /*12770*/  BRA `(.L_x_1164) ;  /* 0xffff0a6000007947 */ /* 0x000fea000383ffff */
.L_x_1071:
[----:B------:R-:W-:Y:S01]  /*12780*/  IMAD.MOV.U32 R5, RZ, RZ, R12 ;  /* 0x000000ffff057224 */ /* 0x000fe200078e000c */
[----:B------:R-:W-:Y:S01]  /*12790*/  MOV R3, 0x2 ;  /* 0x0000000200037802 */ /* 0x000fe20000000f00 */
[----:B----4-:R-:W-:Y:S01]  /*127a0*/  IMAD.MOV.U32 R0, RZ, RZ, 0x1c1f ;  /* 0x00001c1fff007424 */ /* 0x010fe200078e00ff */
[----:B------:R-:W-:Y:S02]  /*127b0*/  MOV R2, 0x127d0 ;  /* 0x000127d000027802 */ /* 0x000fe40000000f00 */
[----:B-123--:R-:W-:Y:S05]  /*127c0*/  CALL.REL.NOINC `($__internal_19_$__cuda_sm70_shflsync_idx_p) ;  /* 0x0000133000007944 */ /* 0x00efea0003c00000 */
[----:B------:R-:W-:Y:S05]  /*127d0*/  BRA `(.L_x_1165) ;  /* 0xffff0a2000007947 */ /* 0x000fea000383ffff */
.L_x_1074:
[----:B-1----:R-:W-:Y:S01]  /*127e0*/  IMAD.MOV.U32 R5, RZ, RZ, R11 ;  /* 0x000000ffff057224 */ /* 0x002fe200078e000b */
[----:B------:R-:W-:Y:S01]  /*127f0*/  MOV R3, 0x3 ;  /* 0x0000000300037802 */ /* 0x000fe20000000f00 */
[----:B------:R-:W-:Y:S01]  /*12800*/  IMAD.MOV.U32 R0, RZ, RZ, 0x1c1f ;  /* 0x00001c1fff007424 */ /* 0x000fe200078e00ff */
[----:B------:R-:W-:-:S02]  /*12810*/  MOV R2, 0x12830 ;  /* 0x0001283000027802 */ /* 0x000fc40000000f00 */
[----:B--234-:R-:W-:Y:S05]  /*12820*/  CALL.REL.NOINC `($__internal_19_$__cuda_sm70_shflsync_idx_p) ;  /* 0x000012d000007944 */ /* 0x01cfea0003c00000 */
[----:B------:R-:W-:Y:S01]  /*12830*/  IMAD.MOV.U32 R6, RZ, RZ, R0 ;  /* 0x000000ffff067224 */ /* 0x000fe200078e0000 */
[----:B------:R-:W-:Y:S01]  /*12840*/  MOV R3, 0x3 ;  /* 0x0000000300037802 */ /* 0x000fe20000000f00 */
[----:B------:R-:W-:Y:S01]  /*12850*/  IMAD.MOV.U32 R5, RZ, RZ, R12 ;  /* 0x000000ffff057224 */ /* 0x000fe200078e000c */
[----:B------:R-:W-:-:S02]  /*12860*/  MOV R0, 0x1c1f ;  /* 0x00001c1f00007802 */ /* 0x000fc40000000f00 */
[----:B------:R-:W-:Y:S02]  /*12870*/  MOV R2, 0x12890 ;  /* 0x0001289000027802 */ /* 0x000fe40000000f00 */
[----:B------:R-:W-:Y:S05]  /*12880*/  CALL.REL.NOINC `($__internal_19_$__cuda_sm70_shflsync_idx_p) ;  /* 0x0000127000007944 */ /* 0x000fea0003c00000 */
[----:B------:R-:W-:Y:S05]  /*12890*/  BRA `(.L_x_1166) ;  /* 0xffff0b4000007947 */ /* 0x000fea000383ffff */
.L_x_1087:
[----:B------:R-:W-:Y:S01]  /*128a0*/  IMAD.MOV.U32 R0, RZ, RZ, R244 ;  /* 0x000000ffff007224 */ /* 0x000fe200078e00f4 */
[----:B------:R-:W-:Y:S02]  /*128b0*/  MOV R3, 0x2 ;  /* 0x0000000200037802 */ /* 0x000fe40000000f00 */
[----:B------:R-:W-:Y:S02]  /*128c0*/  MOV R2, 0x128e0 ;  /* 0x000128e000027802 */ /* 0x000fe40000000f00 */
[----:B------:R-:W-:Y:S05]  /*128d0*/  CALL.REL.NOINC `($__internal_18_$__cuda_sm70_shflsync_bfly_p) ;  /* 0x000011e000007944 */ /* 0x000fea0003c00000 */
[----:B------:R-:W-:Y:S05]  /*128e0*/  BRA `(.L_x_1167) ;  /* 0xffffa2c000007947 */ /* 0x000fea000383ffff */
.L_x_1088:
[----:B------:R-:W-:Y:S01]  /*128f0*/  IMAD.MOV.U32 R0, RZ, RZ, R5 ;  /* 0x000000ffff007224 */ /* 0x000fe200078e0005 */
[----:B------:R-:W-:Y:S02]  /*12900*/  MOV R3, 0x1 ;  /* 0x0000000100037802 */ /* 0x000fe40000000f00 */
[----:B------:R-:W-:Y:S02]  /*12910*/  MOV R2, 0x12930 ;  /* 0x0001293000027802 */ /* 0x000fe40000000f00 */
[----:B-1----:R-:W-:Y:S05]  /*12920*/  CALL.REL.NOINC `($__internal_18_$__cuda_sm70_shflsync_bfly_p) ;  /* 0x0000119000007944 */ /* 0x002fea0003c00000 */
[----:B------:R-:W-:Y:S01]  /*12930*/  FADD.FTZ R5, R5, R0 ;  /* 0x0000000005057221 */ /* 0x000fe20000010000 */
[----:B------:R-:W-:Y:S02]  /*12940*/  MOV R0, R246 ;  /* 0x000000f600007202 */ /* 0x000fe40000000f00 */
[----:B------:R-:W-:Y:S02]  /*12950*/  MOV R3, 0x2 ;  /* 0x0000000200037802 */ /* 0x000fe40000000f00 */
[----:B------:R-:W-:-:S02]  /*12960*/  MOV R2, 0x12980 ;  /* 0x0001298000027802 */ /* 0x000fc40000000f00 */
[----:B------:R-:W-:Y:S05]  /*12970*/  CALL.REL.NOINC `($__internal_18_$__cuda_sm70_shflsync_bfly_p) ;  /* 0x0000114000007944 */ /* 0x000fea0003c00000 */
[----:B------:R-:W-:Y:S01]  /*12980*/  FADD.FTZ R7, R246, R0 ;  /* 0x00000000f6077221 */ /* 0x000fe20000010000 */
[----:B------:R-:W-:-:S02]  /*12990*/  MOV R3, 0x1 ;  /* 0x0000000100037802 */ /* 0x000fc40000000f00 */
[----:B------:R-:W-:Y:S02]  /*129a0*/  MOV R2, 0x129d0 ;  /* 0x000129d000027802 */ /* 0x000fe40000000f00 */
[----:B------:R-:W-:Y:S02]  /*129b0*/  MOV R0, R7 ;  /* 0x0000000700007202 */ /* 0x000fe40000000f00 */
[----:B------:R-:W-:Y:S05]  /*129c0*/  CALL.REL.NOINC `($__internal_18_$__cuda_sm70_shflsync_bfly_p) ;  /* 0x000010f000007944 */ /* 0x000fea0003c00000 */
[----:B------:R-:W-:Y:S01]  /*129d0*/  FADD.FTZ R4, R7, R0 ;  /* 0x0000000007047221 */ /* 0x000fe20000010000 */
[----:B------:R-:W-:Y:S02]  /*129e0*/  MOV R0, R245 ;  /* 0x000000f500007202 */ /* 0x000fe40000000f00 */
[----:B------:R-:W-:Y:S02]  /*129f0*/  MOV R3, 0x2 ;  /* 0x0000000200037802 */ /* 0x000fe40000000f00 */
[----:B------:R-:W-:Y:S02]  /*12a00*/  MOV R2, 0x12a20 ;  /* 0x00012a2000027802 */ /* 0x000fe40000000f00 */
[----:B------:R-:W-:Y:S05]  /*12a10*/  CALL.REL.NOINC `($__internal_18_$__cuda_sm70_shflsync_bfly_p) ;  /* 0x000010a000007944 */ /* 0x000fea0003c00000 */
[----:B------:R-:W-:Y:S01]  /*12a20*/  FADD.FTZ R7, R245, R0 ;  /* 0x00000000f5077221 */ /* 0x000fe20000010000 */
[----:B------:R-:W-:Y:S02]  /*12a30*/  MOV R3, 0x1 ;  /* 0x0000000100037802 */ /* 0x000fe40000000f00 */
[----:B------:R-:W-:-:S02]  /*12a40*/  MOV R2, 0x12a70 ;  /* 0x00012a7000027802 */ /* 0x000fc40000000f00 */
        /* <DEDUP_REMOVED lines=9> */
[----:B------:R-:W-:Y:S02]  /*12ae0*/  MOV R2, 0x12b10 ;  /* 0x00012b1000027802 */ /* 0x000fe40000000f00 */
[----:B------:R-:W-:-:S02]  /*12af0*/  MOV R0, R6 ;  /* 0x0000000600007202 */ /* 0x000fc40000000f00 */
[----:B------:R-:W-:Y:S05]  /*12b00*/  CALL.REL.NOINC `($__internal_18_$__cuda_sm70_shflsync_bfly_p) ;  /* 0x00000fb000007944 */ /* 0x000fea0003c00000 */
[----:B------:R-:W-:Y:S01]  /*12b10*/  MOV R8, R0 ;  /* 0x0000000000087202 */ /* 0x000fe20000000f00 */
[----:B------:R-:W-:Y:S05]  /*12b20*/  BRA `(.L_x_1168) ;  /* 0xffffa17000007947 */ /* 0x000fea000383ffff */
.L_x_1095:
[----:B-1234-:R-:W-:Y:S01]  /*12b30*/  IMAD.MOV.U32 R5, RZ, RZ, R12 ;  /* 0x000000ffff057224 */ /* 0x01efe200078e000c */
[----:B------:R-:W-:Y:S01]  /*12b40*/  MOV R3, RZ ;  /* 0x000000ff00037202 */ /* 0x000fe20000000f00 */
[----:B------:R-:W-:Y:S01]  /*12b50*/  IMAD.MOV.U32 R0, RZ, RZ, 0x1c1f ;  /* 0x00001c1fff007424 */ /* 0x000fe200078e00ff */
[----:B------:R-:W-:-:S02]  /*12b60*/  MOV R2, 0x12b80 ;  /* 0x00012b8000027802 */ /* 0x000fc40000000f00 */
[----:B------:R-:W-:Y:S05]  /*12b70*/  CALL.REL.NOINC `($__internal_19_$__cuda_sm70_shflsync_idx_p) ;  /* 0x00000f8000007944 */ /* 0x000fea0003c00000 */
[----:B------:R-:W-:Y:S01]  /*12b80*/  MOV R10, R0 ;  /* 0x00000000000a7202 */ /* 0x000fe20000000f00 */
[----:B------:R-:W-:Y:S05]  /*12b90*/  BRA `(.L_x_1169) ;  /* 0xffffbb5000007947 */ /* 0x000fea000383ffff */
.L_x_1096:
[----:B------:R-:W-:Y:S01]  /*12ba0*/  IMAD.MOV.U32 R5, RZ, RZ, R13 ;  /* 0x000000ffff057224 */ /* 0x000fe200078e000d */
[----:B------:R-:W-:Y:S01]  /*12bb0*/  MOV R3, RZ ;  /* 0x000000ff00037202 */ /* 0x000fe20000000f00 */
[----:B------:R-:W-:Y:S01]  /*12bc0*/  IMAD.MOV.U32 R0, RZ, RZ, 0x1c1f ;  /* 0x00001c1fff007424 */ /* 0x000fe200078e00ff */
[----:B------:R-:W-:-:S02]  /*12bd0*/  MOV R2, 0x12bf0 ;  /* 0x00012bf000027802 */ /* 0x000fc40000000f00 */
[----:B-12---:R-:W-:Y:S05]  /*12be0*/  CALL.REL.NOINC `($__internal_19_$__cuda_sm70_shflsync_idx_p) ;  /* 0x00000f1000007944 */ /* 0x006fea0003c00000 */
[----:B------:R-:W-:Y:S05]  /*12bf0*/  BRA `(.L_x_1170) ;  /* 0xffffbb1000007947 */ /* 0x000fea000383ffff */
.L_x_1099:
[----:B------:R-:W-:Y:S01]  /*12c00*/  IMAD.MOV.U32 R5, RZ, RZ, R12 ;  /* 0x000000ffff057224 */ /* 0x000fe200078e000c */
[----:B--2---:R-:W-:Y:S01]  /*12c10*/  MOV R3, 0x1 ;  /* 0x0000000100037802 */ /* 0x004fe20000000f00 */
        /* <DEDUP_REMOVED lines=10> */
.L_x_1102:
[----:B------:R-:W-:Y:S01]  /*12cc0*/  IMAD.MOV.U32 R5, RZ, RZ, R12 ;  /* 0x000000ffff057224 */ /* 0x000fe200078e000c */
[----:B-1----:R-:W-:Y:S01]  /*12cd0*/  MOV R3, 0x2 ;  /* 0x0000000200037802 */ /* 0x002fe20000000f00 */
[----:B----4-:R-:W-:Y:S01]  /*12ce0*/  IMAD.MOV.U32 R0, RZ, RZ, 0x1c1f ;  /* 0x00001c1fff007424 */ /* 0x010fe200078e00ff */
[----:B------:R-:W-:Y:S02]  /*12cf0*/  MOV R2, 0x12d10 ;  /* 0x00012d1000027802 */ /* 0x000fe40000000f00 */
[----:B--23--:R-:W-:Y:S05]  /*12d00*/  CALL.REL.NOINC `($__internal_19_$__cuda_sm70_shflsync_idx_p) ;  /* 0x00000df000007944 */ /* 0x00cfea0003c00000 */
[----:B------:R-:W-:Y:S01]  /*12d10*/  MOV R10, R0 ;  /* 0x00000000000a7202 */ /* 0x000fe20000000f00 */
[----:B------:R-:W-:Y:S05]  /*12d20*/  BRA `(.L_x_1172) ;  /* 0xffffbce000007947 */ /* 0x000fea000383ffff */
.L_x_1103:
[----:B------:R-:W-:Y:S01]  /*12d30*/  IMAD.MOV.U32 R5, RZ, RZ, R13 ;  /* 0x000000ffff057224 */ /* 0x000fe200078e000d */
[----:B------:R-:W-:Y:S01]  /*12d40*/  MOV R3, 0x2 ;  /* 0x0000000200037802 */ /* 0x000fe20000000f00 */
[----:B----4-:R-:W-:Y:S01]  /*12d50*/  IMAD.MOV.U32 R0, RZ, RZ, 0x1c1f ;  /* 0x00001c1fff007424 */ /* 0x010fe200078e00ff */
[----:B------:R-:W-:Y:S02]  /*12d60*/  MOV R2, 0x12d80 ;  /* 0x00012d8000027802 */ /* 0x000fe40000000f00 */
[----:B-123--:R-:W-:Y:S05]  /*12d70*/  CALL.REL.NOINC `($__internal_19_$__cuda_sm70_shflsync_idx_p) ;  /* 0x00000d8000007944 */ /* 0x00efea0003c00000 */
[----:B------:R-:W-:Y:S05]  /*12d80*/  BRA `(.L_x_1173) ;  /* 0xffffbca000007947 */ /* 0x000fea000383ffff */
.L_x_1106:
[----:B------:R-:W-:Y:S01]  /*12d90*/  IMAD.MOV.U32 R5, RZ, RZ, R12 ;  /* 0x000000ffff057224 */ /* 0x000fe200078e000c */
[----:B-1----:R-:W-:Y:S01]  /*12da0*/  MOV R3, 0x3 ;  /* 0x0000000300037802 */ /* 0x002fe20000000f00 */
        /* <DEDUP_REMOVED lines=10> */
.L_x_1108:
[----:B------:R-:W-:Y:S01]  /*12e50*/  IMAD.MOV.U32 R5, RZ, RZ, R12 ;  /* 0x000000ffff057224 */ /* 0x000fe200078e000c */
[----:B------:R-:W-:Y:S01]  /*12e60*/  MOV R3, RZ ;  /* 0x000000ff00037202 */ /* 0x000fe20000000f00 */
[----:B------:R-:W-:Y:S01]  /*12e70*/  IMAD.MOV.U32 R0, RZ, RZ, 0x1c1f ;  /* 0x00001c1fff007424 */ /* 0x000fe200078e00ff */
[----:B------:R-:W-:Y:S02]  /*12e80*/  MOV R2, 0x12ea0 ;  /* 0x00012ea000027802 */ /* 0x000fe40000000f00 */
[----:B------:R-:W-:Y:S05]  /*12e90*/  CALL.REL.NOINC `($__internal_19_$__cuda_sm70_shflsync_idx_p) ;  /* 0x00000c6000007944 */ /* 0x000fea0003c00000 */
[----:B------:R-:W-:Y:S01]  /*12ea0*/  MOV R4, R0 ;  /* 0x0000000000047202 */ /* 0x000fe20000000f00 */
[----:B------:R-:W-:Y:S05]  /*12eb0*/  BRA `(.L_x_1175) ;  /* 0xffffc09000007947 */ /* 0x000fea000383ffff */
.L_x_1109:
[----:B------:R-:W-:Y:S01]  /*12ec0*/  IMAD.MOV.U32 R5, RZ, RZ, R13 ;  /* 0x000000ffff057224 */ /* 0x000fe200078e000d */
[----:B------:R-:W-:Y:S01]  /*12ed0*/  MOV R3, RZ ;  /* 0x000000ff00037202 */ /* 0x000fe20000000f00 */
[----:B------:R-:W-:Y:S01]  /*12ee0*/  IMAD.MOV.U32 R0, RZ, RZ, 0x1c1f ;  /* 0x00001c1fff007424 */ /* 0x000fe200078e00ff */
[----:B------:R-:W-:Y:S02]  /*12ef0*/  MOV R2, 0x12f10 ;  /* 0x00012f1000027802 */ /* 0x000fe40000000f00 */
[----:B-12---:R-:W-:Y:S05]  /*12f00*/  CALL.REL.NOINC `($__internal_19_$__cuda_sm70_shflsync_idx_p) ;  /* 0x00000bf000007944 */ /* 0x006fea0003c00000 */
[----:B------:R-:W-:Y:S05]  /*12f10*/  BRA `(.L_x_1176) ;  /* 0xffffc05000007947 */ /* 0x000fea000383ffff */
.L_x_1112:
[----:B------:R-:W-:Y:S01]  /*12f20*/  IMAD.MOV.U32 R5, RZ, RZ, R12 ;  /* 0x000000ffff057224 */ /* 0x000fe200078e000c */
[----:B-1----:R-:W-:Y:S01]  /*12f30*/  MOV R3, 0x1 ;  /* 0x0000000100037802 */ /* 0x002fe20000000f00 */
[----:B----4-:R-:W-:Y:S01]  /*12f40*/  IMAD.MOV.U32 R0, RZ, RZ, 0x1c1f ;  /* 0x00001c1fff007424 */ /* 0x010fe200078e00ff */
[----:B------:R-:W-:-:S02]  /*12f50*/  MOV R2, 0x12f70 ;  /* 0x00012f7000027802 */ /* 0x000fc40000000f00 */
[----:B--23--:R-:W-:Y:S05]  /*12f60*/  CALL.REL.NOINC `($__internal_19_$__cuda_sm70_shflsync_idx_p) ;  /* 0x00000b9000007944 */ /* 0x00cfea0003c00000 */
[----:B------:R-:W-:Y:S01]  /*12f70*/  IMAD.MOV.U32 R4, RZ, RZ, R0 ;  /* 0x000000ffff047224 */ /* 0x000fe200078e0000 */
[----:B------:R-:W-:Y:S01]  /*12f80*/  MOV R3, 0x1 ;  /* 0x0000000100037802 */ /* 0x000fe20000000f00 */
[----:B------:R-:W-:Y:S01]  /*12f90*/  IMAD.MOV.U32 R5, RZ, RZ, R13 ;  /* 0x000000ffff057224 */ /* 0x000fe200078e000d */
[----:B------:R-:W-:-:S02]  /*12fa0*/  MOV R0, 0x1c1f ;  /* 0x00001c1f00007802 */ /* 0x000fc40000000f00 */
[----:B------:R-:W-:Y:S02]  /*12fb0*/  MOV R2, 0x12fd0 ;  /* 0x00012fd000027802 */ /* 0x000fe40000000f00 */
[----:B------:R-:W-:Y:S05]  /*12fc0*/  CALL.REL.NOINC `($__internal_19_$__cuda_sm70_shflsync_idx_p) ;  /* 0x00000b3000007944 */ /* 0x000fea0003c00000 */
[----:B------:R-:W-:Y:S05]  /*12fd0*/  BRA `(.L_x_1177) ;  /* 0xffffc47000007947 */ /* 0x000fea000383ffff */
.L_x_1115:
[----:B------:R-:W-:Y:S01]  /*12fe0*/  IMAD.MOV.U32 R5, RZ, RZ, R12 ;  /* 0x000000ffff057224 */ /* 0x000fe200078e000c */
[----:B-1----:R-:W-:Y:S01]  /*12ff0*/  MOV R3, 0x2 ;  /* 0x0000000200037802 */ /* 0x002fe20000000f00 */
[----:B----4-:R-:W-:Y:S01]  /*13000*/  IMAD.MOV.U32 R0, RZ, RZ, 0x1c1f ;  /* 0x00001c1fff007424 */ /* 0x010fe200078e00ff */
[----:B------:R-:W-:Y:S02]  /*13010*/  MOV R2, 0x13030 ;  /* 0x0001303000027802 */ /* 0x000fe40000000f00 */
[----:B--23--:R-:W-:Y:S05]  /*13020*/  CALL.REL.NOINC `($__internal_19_$__cuda_sm70_shflsync_idx_p) ;  /* 0x00000ad000007944 */ /* 0x00cfea0003c00000 */
[----:B------:R-:W-:Y:S01]  /*13030*/  MOV R4, R0 ;  /* 0x0000000000047202 */ /* 0x000fe20000000f00 */
[----:B------:R-:W-:Y:S05]  /*13040*/  BRA `(.L_x_1178) ;  /* 0xffffc8d000007947 */ /* 0x000fea000383ffff */
.L_x_1116:
[----:B------:R-:W-:Y:S01]  /*13050*/  IMAD.MOV.U32 R5, RZ, RZ, R13 ;  /* 0x000000ffff057224 */ /* 0x000fe200078e000d */
[----:B------:R-:W-:Y:S01]  /*13060*/  MOV R3, 0x2 ;  /* 0x0000000200037802 */ /* 0x000fe20000000f00 */
[----:B----4-:R-:W-:Y:S01]  /*13070*/  IMAD.MOV.U32 R0, RZ, RZ, 0x1c1f ;  /* 0x00001c1fff007424 */ /* 0x010fe200078e00ff */
[----:B------:R-:W-:Y:S02]  /*13080*/  MOV R2, 0x130a0 ;  /* 0x000130a000027802 */ /* 0x000fe40000000f00 */
[----:B-123--:R-:W-:Y:S05]  /*13090*/  CALL.REL.NOINC `($__internal_19_$__cuda_sm70_shflsync_idx_p) ;  /* 0x00000a6000007944 */ /* 0x00efea0003c00000 */
[----:B------:R-:W-:Y:S05]  /*130a0*/  BRA `(.L_x_1179) ;  /* 0xffffc89000007947 */ /* 0x000fea000383ffff */
.L_x_1119:
[----:B------:R-:W-:Y:S01]  /*130b0*/  IMAD.MOV.U32 R5, RZ, RZ, R12 ;  /* 0x000000ffff057224 */ /* 0x000fe200078e000c */
[----:B--2---:R-:W-:Y:S01]  /*130c0*/  MOV R3, 0x3 ;  /* 0x0000000300037802 */ /* 0x004fe20000000f00 */
[----:B-1----:R-:W-:Y:S01]  /*130d0*/  IMAD.MOV.U32 R0, RZ, RZ, 0x1c1f ;  /* 0x00001c1fff007424 */ /* 0x002fe200078e00ff */
[----:B------:R-:W-:-:S02]  /*130e0*/  MOV R2, 0x13100 ;  /* 0x0001310000027802 */ /* 0x000fc40000000f00 */
[----:B---34-:R-:W-:Y:S05]  /*130f0*/  CALL.REL.NOINC `($__internal_19_$__cuda_sm70_shflsync_idx_p) ;  /* 0x00000a0000007944 */ /* 0x018fea0003c00000 */
[----:B------:R-:W-:Y:S01]  /*13100*/  IMAD.MOV.U32 R4, RZ, RZ, R0 ;  /* 0x000000ffff047224 */ /* 0x000fe200078e0000 */
[----:B------:R-:W-:Y:S01]  /*13110*/  MOV R3, 0x3 ;  /* 0x0000000300037802 */ /* 0x000fe20000000f00 */
[----:B------:R-:W-:Y:S01]  /*13120*/  IMAD.MOV.U32 R5, RZ, RZ, R13 ;  /* 0x000000ffff057224 */ /* 0x000fe200078e000d */
[----:B------:R-:W-:-:S02]  /*13130*/  MOV R0, 0x1c1f ;  /* 0x00001c1f00007802 */ /* 0x000fc40000000f00 */
[----:B------:R-:W-:Y:S02]  /*13140*/  MOV R2, 0x13160 ;  /* 0x0001316000027802 */ /* 0x000fe40000000f00 */
[----:B------:R-:W-:Y:S05]  /*13150*/  CALL.REL.NOINC `($__internal_19_$__cuda_sm70_shflsync_idx_p) ;  /* 0x000009a000007944 */ /* 0x000fea0003c00000 */
[----:B------:R-:W-:Y:S05]  /*13160*/  BRA `(.L_x_1180) ;  /* 0xffffccb000007947 */ /* 0x000fea000383ffff */
.L_x_1123:
[----:B------:R-:W-:Y:S01]  /*13170*/  IMAD.MOV.U32 R5, RZ, RZ, R9 ;  /* 0x000000ffff057224 */ /* 0x000fe200078e0009 */
[----:B------:R-:W-:Y:S01]  /*13180*/  MOV R3, RZ ;  /* 0x000000ff00037202 */ /* 0x000fe20000000f00 */
[----:B------:R-:W-:Y:S01]  /*13190*/  IMAD.MOV.U32 R0, RZ, RZ, 0x1c1f ;  /* 0x00001c1fff007424 */ /* 0x000fe200078e00ff */
[----:B------:R-:W-:Y:S02]  /*131a0*/  MOV R2, 0x131c0 ;  /* 0x000131c000027802 */ /* 0x000fe40000000f00 */
[----:B------:R-:W-:Y:S05]  /*131b0*/  CALL.REL.NOINC `($__internal_19_$__cuda_sm70_shflsync_idx_p) ;  /* 0x0000094000007944 */ /* 0x000fea0003c00000 */
[----:B------:R-:W-:Y:S01]  /*131c0*/  MOV R8, R0 ;  /* 0x0000000000087202 */ /* 0x000fe20000000f00 */
[----:B------:R-:W-:Y:S05]  /*131d0*/  BRA `(.L_x_1181) ;  /* 0xffffd8b000007947 */ /* 0x000fea000383ffff */
.L_x_1124:
[----:B------:R-:W-:Y:S01]  /*131e0*/  IMAD.MOV.U32 R5, RZ, RZ, R12 ;  /* 0x000000ffff057224 */ /* 0x000fe200078e000c */
[----:B------:R-:W-:Y:S01]  /*131f0*/  MOV R3, RZ ;  /* 0x000000ff00037202 */ /* 0x000fe20000000f00 */
[----:B------:R-:W-:Y:S01]  /*13200*/  IMAD.MOV.U32 R0, RZ, RZ, 0x1c1f ;  /* 0x00001c1fff007424 */ /* 0x000fe200078e00ff */
[----:B------:R-:W-:Y:S02]  /*13210*/  MOV R2, 0x13230 ;  /* 0x0001323000027802 */ /* 0x000fe40000000f00 */
[----:B-12---:R-:W-:Y:S05]  /*13220*/  CALL.REL.NOINC `($__internal_19_$__cuda_sm70_shflsync_idx_p) ;  /* 0x000008d000007944 */ /* 0x006fea0003c00000 */
[----:B------:R-:W-:Y:S05]  /*13230*/  BRA `(.L_x_1182) ;  /* 0xffffd87000007947 */ /* 0x000fea000383ffff */
.L_x_1127:
        /* <DEDUP_REMOVED lines=12> */
.L_x_1130:
[----:B-1----:R-:W-:Y:S01]  /*13300*/  IMAD.MOV.U32 R5, RZ, RZ, R9 ;  /* 0x000000ffff057224 */ /* 0x002fe200078e0009 */
[----:B------:R-:W-:Y:S01]  /*13310*/  MOV R3, 0x2 ;  /* 0x0000000200037802 */ /* 0x000fe20000000f00 */
[----:B----4-:R-:W-:Y:S01]  /*13320*/  IMAD.MOV.U32 R0, RZ, RZ, 0x1c1f ;  /* 0x00001c1fff007424 */ /* 0x010fe200078e00ff */
[----:B------:R-:W-:Y:S02]  /*13330*/  MOV R2, 0x13350 ;  /* 0x0001335000027802 */ /* 0x000fe40000000f00 */
[----:B--23--:R-:W-:Y:S05]  /*13340*/  CALL.REL.NOINC `($__internal_19_$__cuda_sm70_shflsync_idx_p) ;  /* 0x000007b000007944 */ /* 0x00cfea0003c00000 */
[----:B------:R-:W-:Y:S01]  /*13350*/  MOV R8, R0 ;  /* 0x0000000000087202 */ /* 0x000fe20000000f00 */
[----:B------:R-:W-:Y:S05]  /*13360*/  BRA `(.L_x_1184) ;  /* 0xffffda5000007947 */ /* 0x000fea000383ffff */
.L_x_1131:
[----:B------:R-:W-:Y:S01]  /*13370*/  IMAD.MOV.U32 R5, RZ, RZ, R12 ;  /* 0x000000ffff057224 */ /* 0x000fe200078e000c */
[----:B------:R-:W-:Y:S01]  /*13380*/  MOV R3, 0x2 ;  /* 0x0000000200037802 */ /* 0x000fe20000000f00 */
[----:B----4-:R-:W-:Y:S01]  /*13390*/  IMAD.MOV.U32 R0, RZ, RZ, 0x1c1f ;  /* 0x00001c1fff007424 */ /* 0x010fe200078e00ff */
[----:B------:R-:W-:Y:S02]  /*133a0*/  MOV R2, 0x133c0 ;  /* 0x000133c000027802 */ /* 0x000fe40000000f00 */
[----:B-123--:R-:W-:Y:S05]  /*133b0*/  CALL.REL.NOINC `($__internal_19_$__cuda_sm70_shflsync_idx_p) ;  /* 0x0000074000007944 */ /* 0x00efea0003c00000 */
[----:B------:R-:W-:Y:S05]  /*133c0*/  BRA `(.L_x_1185) ;  /* 0xffffda1000007947 */ /* 0x000fea000383ffff */
.L_x_1134:
        /* <DEDUP_REMOVED lines=12> */
.L_x_1136:
[----:B------:R-:W-:Y:S01]  /*13490*/  IMAD.MOV.U32 R5, RZ, RZ, R74 ;  /* 0x000000ffff057224 */ /* 0x000fe200078e004a */
[----:B------:R-:W-:Y:S01]  /*134a0*/  MOV R3, RZ ;  /* 0x000000ff00037202 */ /* 0x000fe20000000f00 */
[----:B------:R-:W-:Y:S01]  /*134b0*/  IMAD.MOV.U32 R0, RZ, RZ, 0x1f ;  /* 0x0000001fff007424 */ /* 0x000fe200078e00ff */
[----:B------:R-:W-:Y:S02]  /*134c0*/  MOV R2, 0x134e0 ;  /* 0x000134e000027802 */ /* 0x000fe40000000f00 */
[----:B--2---:R-:W-:Y:S05]  /*134d0*/  CALL.REL.NOINC `($__internal_19_$__cuda_sm70_shflsync_idx_p) ;  /* 0x0000062000007944 */ /* 0x004fea0003c00000 */
[----:B------:R-:W-:Y:S01]  /*134e0*/  MOV R9, R0 ;  /* 0x0000000000097202 */ /* 0x000fe20000000f00 */
[----:B------:R-:W-:Y:S05]  /*134f0*/  BRA `(.L_x_1187) ;  /* 0xffffdcb000007947 */ /* 0x000fea000383ffff */
.L_x_1137:
[----:B------:R-:W-:Y:S01]  /*13500*/  IMAD.MOV.U32 R5, RZ, RZ, R74 ;  /* 0x000000ffff057224 */ /* 0x000fe200078e004a */
[----:B------:R-:W-:Y:S01]  /*13510*/  MOV R3, 0x1 ;  /* 0x0000000100037802 */ /* 0x000fe20000000f00 */
[----:B------:R-:W-:Y:S01]  /*13520*/  IMAD.MOV.U32 R0, RZ, RZ, 0x1f ;  /* 0x0000001fff007424 */ /* 0x000fe200078e00ff */
[----:B------:R-:W-:Y:S02]  /*13530*/  MOV R2, 0x13550 ;  /* 0x0001355000027802 */ /* 0x000fe40000000f00 */
[----:B-12---:R-:W-:Y:S05]  /*13540*/  CALL.REL.NOINC `($__internal_19_$__cuda_sm70_shflsync_idx_p) ;  /* 0x000005b000007944 */ /* 0x006fea0003c00000 */
[----:B------:R-:W-:Y:S01]  /*13550*/  MOV R8, R0 ;  /* 0x0000000000087202 */ /* 0x000fe20000000f00 */
[----:B------:R-:W-:Y:S05]  /*13560*/  BRA `(.L_x_1188) ;  /* 0xffffdc6000007947 */ /* 0x000fea000383ffff */
.L_x_1138:
[----:B------:R-:W-:Y:S02]  /*13570*/  MOV R2, 0x1 ;  /* 0x0000000100027802 */ /* 0x000fe40000000f00 */
[----:B------:R-:W-:-:S02]  /*13580*/  MOV R3, 0x135a0 ;  /* 0x000135a000037802 */ /* 0x000fc40000000f00 */
[----:B-1234-:R-:W-:Y:S05]  /*13590*/  CALL.REL.NOINC `($__internal_20_$__cuda_sm70_shflsync_up_p) ;  /* 0x000005b000007944 */ /* 0x01efea0003c00000 */
[----:B------:R-:W-:Y:S05]  /*135a0*/  BRA `(.L_x_1189) ;  /* 0xffffdd5000007947 */ /* 0x000fea000383ffff */
.L_x_1139:
[----:B------:R-:W-:Y:S02]  /*135b0*/  MOV R2, 0x2 ;  /* 0x0000000200027802 */ /* 0x000fe40000000f00 */
[----:B------:R-:W-:-:S02]  /*135c0*/  MOV R3, 0x135e0 ;  /* 0x000135e000037802 */ /* 0x000fc40000000f00 */
[----:B--2-4-:R-:W-:Y:S05]  /*135d0*/  CALL.REL.NOINC `($__internal_20_$__cuda_sm70_shflsync_up_p) ;  /* 0x0000057000007944 */ /* 0x014fea0003c00000 */
        /* <DEDUP_REMOVED lines=23> */
.L_x_1143:
[----:B------:R-:W-:Y:S02]  /*13750*/  MOV R2, 0x1 ;  /* 0x0000000100027802 */ /* 0x000fe40000000f00 */
[----:B------:R-:W-:Y:S02]  /*13760*/  MOV R3, 0x13780 ;  /* 0x0001378000037802 */ /* 0x000fe40000000f00 */
[----:B------:R-:W-:Y:S05]  /*13770*/  CALL.REL.NOINC `($__internal_20_$__cuda_sm70_shflsync_up_p) ;  /* 0x000003d000007944 */ /* 0x000fea0003c00000 */
[----:B------:R-:W-:Y:S01]  /*13780*/  MOV R2, R4 ;  /* 0x0000000400027202 */ /* 0x000fe20000000f00 */
[----:B------:R-:W-:Y:S05]  /*13790*/  BRA `(.L_x_1191) ;  /* 0xffffddc000007947 */ /* 0x000fea000383ffff */
.L_x_1144:
        /* <DEDUP_REMOVED lines=26> */
.L_x_1146:
[----:B------:R-:W-:Y:S02]  /*13940*/  SEL R0, RZ, 0x1, P0 ;  /* 0x00000001ff007807 */ /* 0x000fe40000000000 */
[----:B------:R-:W-:Y:S02]  /*13950*/  MOV R2, 0x13970 ;  /* 0x0001397000027802 */ /* 0x000fe40000000f00 */
[----:B-1----:R-:W-:Y:S05]  /*13960*/  CALL.REL.NOINC `($__internal_21_$__cuda_sm70_votesync_ballot) ;  /* 0x0000025000007944 */ /* 0x002fea0003c00000 */
[----:B------:R-:W-:Y:S01]  /*13970*/  MOV R10, R0 ;  /* 0x00000000000a7202 */ /* 0x000fe20000000f00 */
[----:B------:R-:W-:Y:S05]  /*13980*/  BRA `(.L_x_1193) ;  /* 0xffffdd6000007947 */ /* 0x000fea000383ffff */
.L_x_1147:
[----:B------:R-:W-:Y:S01]  /*13990*/  IMAD.MOV.U32 R5, RZ, RZ, R6 ;  /* 0x000000ffff057224 */ /* 0x000fe200078e0006 */
[----:B------:R-:W-:Y:S01]  /*139a0*/  MOV R3, R8 ;  /* 0x0000000800037202 */ /* 0x000fe20000000f00 */
[----:B--2---:R-:W-:Y:S01]  /*139b0*/  IMAD.MOV.U32 R0, RZ, RZ, 0x1f ;  /* 0x0000001fff007424 */ /* 0x004fe200078e00ff */
[----:B------:R-:W-:Y:S02]  /*139c0*/  MOV R2, 0x139e0 ;  /* 0x000139e000027802 */ /* 0x000fe40000000f00 */
[----:B-1----:R-:W-:Y:S05]  /*139d0*/  CALL.REL.NOINC `($__internal_19_$__cuda_sm70_shflsync_idx_p) ;  /* 0x0000012000007944 */ /* 0x002fea0003c00000 */
[----:B------:R-:W-:Y:S01]  /*139e0*/  IMAD.MOV.U32 R12, RZ, RZ, R0 ;  /* 0x000000ffff0c7224 */ /* 0x000fe200078e0000 */
[----:B------:R-:W-:Y:S01]  /*139f0*/  MOV R3, R8 ;  /* 0x0000000800037202 */ /* 0x000fe20000000f00 */
[----:B------:R-:W-:Y:S01]  /*13a00*/  IMAD.MOV.U32 R5, RZ, RZ, R7 ;  /* 0x000000ffff057224 */ /* 0x000fe200078e0007 */
[----:B------:R-:W-:Y:S02]  /*13a10*/  MOV R0, 0x1f ;  /* 0x0000001f00007802 */ /* 0x000fe40000000f00 */
[----:B------:R-:W-:-:S02]  /*13a20*/  MOV R2, 0x13a40 ;  /* 0x00013a4000027802 */ /* 0x000fc40000000f00 */
[----:B------:R-:W-:Y:S05]  /*13a30*/  CALL.REL.NOINC `($__internal_19_$__cuda_sm70_shflsync_idx_p) ;  /* 0x000000c000007944 */ /* 0x000fea0003c00000 */
[----:B------:R-:W-:Y:S01]  /*13a40*/  MOV R7, R0 ;  /* 0x0000000000077202 */ /* 0x000fe20000000f00 */
[----:B------:R-:W-:Y:S05]  /*13a50*/  BRA `(.L_x_1194) ;  /* 0xffffdd0000007947 */ /* 0x000fea000383ffff */
.L_x_1150:
[----:B------:R-:W-:Y:S01]  /*13a60*/  IMAD.MOV.U32 R5, RZ, RZ, R4 ;  /* 0x000000ffff057224 */ /* 0x000fe200078e0004 */
[----:B--2---:R-:W-:-:S02]  /*13a70*/  MOV R0, 0x1f ;  /* 0x0000001f00007802 */ /* 0x004fc40000000f00 */
[----:B------:R-:W-:Y:S02]  /*13a80*/  MOV R2, 0x13aa0 ;  /* 0x00013aa000027802 */ /* 0x000fe40000000f00 */
[----:B-1-34-:R-:W-:Y:S05]  /*13a90*/  CALL.REL.NOINC `($__internal_19_$__cuda_sm70_shflsync_idx_p) ;  /* 0x0000006000007944 */ /* 0x01afea0003c00000 */
[----:B------:R-:W-:Y:S01]  /*13aa0*/  MOV R13, R0 ;  /* 0x00000000000d7202 */ /* 0x000fe20000000f00 */
[----:B------:R-:W-:Y:S05]  /*13ab0*/  BRA `(.L_x_1149) ;  /* 0xffffdd0000007947 */ /* 0x000fea000383ffff */
        .weak           $__internal_18_$__cuda_sm70_shflsync_bfly_p
        .type           $__internal_18_$__cuda_sm70_shflsync_bfly_p,@function
        .size           $__internal_18_$__cuda_sm70_shflsync_bfly_p,($__internal_19_$__cuda_sm70_shflsync_idx_p - $__internal_18_$__cuda_sm70_shflsync_bfly_p)
$__internal_18_$__cuda_sm70_shflsync_bfly_p:
[----:B------:R-:W-:Y:S04]  /*13ac0*/  WARPSYNC R8 ;  /* 0x0000000800007348 */ /* 0x000fe80003800000 */
[----:B------:R1:W2:Y:S02]  /*13ad0*/  SHFL.BFLY PT, R0, R0, R3, R9 ;  /* 0x0c00000300007389 */ /* 0x0002a400000e0009 */
[----:B-1----:R-:W-:-:S04]  /*13ae0*/  MOV R3, 0x0 ;  /* 0x0000000000037802 */ /* 0x002fc80000000f00 */
[----:B--2---:R-:W-:Y:S05]  /*13af0*/  RET.REL.NODEC R2 `(_ZN7cutlass13device_kernelIN5flash19enable_sm80_to_sm89INS1_16FlashAttnFwdSm80INS1_25CollectiveMainloopFwdSm80ILi4ELi1ELb0EN4cute5tupleIJNS5_1CILi128EEENS7_ILi48EEENS7_ILi96EEEEEELi96ENS_6half_tEfNS_4arch4Sm80ELb1ELb0ELb1ELb1ELb0ELb0ELb1ELb1EEENS1_21CollectiveEpilogueFwdINS6_IJS8_SA_S9_EEENS6_IJNS7_ILi1EEESI_SI_EEESC_SE_Li128ELb1ELb1ELb1ELb0EEENS1_36VarlenDynamicPersistentTileSchedulerILi128ELi48ELi128ELi128ELb1ELb1ELb0ELb1ELb1ELb1EEEEEEEEEvNT_6ParamsE) ;  /* 0xfffec50002007950 */ /* 0x004fea0003c3ffff */
        .weak           $__internal_19_$__cuda_sm70_shflsync_idx_p
        .type           $__internal_19_$__cuda_sm70_shflsync_idx_p,@function
        .size           $__internal_19_$__cuda_sm70_shflsync_idx_p,($__internal_20_$__cuda_sm70_shflsync_up_p - $__internal_19_$__cuda_sm70_shflsync_idx_p)
$__internal_19_$__cuda_sm70_shflsync_idx_p:
[----:B------:R-:W-:-:S04]  /*13b00*/  MOV R15, 0xffffffff ;  /* 0xffffffff000f7802 */ /* 0x000fc80000000f00 */
[----:B------:R-:W-:Y:S04]  /*13b10*/  WARPSYNC R15 ;  /* 0x0000000f00007348 */ /* 0x000fe80003800000 */
[----:B------:R1:W2:Y:S02]  /*13b20*/  SHFL.IDX PT, R0, R5, R3, R0 ;  /* 0x0000000305007389 */ /* 0x0002a400000e0000 */
[----:B-1----:R-:W-:-:S04]  /*13b30*/  MOV R3, 0x0 ;  /* 0x0000000000037802 */ /* 0x002fc80000000f00 */
[----:B--2---:R-:W-:Y:S05]  /*13b40*/  RET.REL.NODEC R2 `(_ZN7cutlass13device_kernelIN5flash19enable_sm80_to_sm89INS1_16FlashAttnFwdSm80INS1_25CollectiveMainloopFwdSm80ILi4ELi1ELb0EN4cute5tupleIJNS5_1CILi128EEENS7_ILi48EEENS7_ILi96EEEEEELi96ENS_6half_tEfNS_4arch4Sm80ELb1ELb0ELb1ELb1ELb0ELb0ELb1ELb1EEENS1_21CollectiveEpilogueFwdINS6_IJS8_SA_S9_EEENS6_IJNS7_ILi1EEESI_SI_EEESC_SE_Li128ELb1ELb1ELb1ELb0EEENS1_36VarlenDynamicPersistentTileSchedulerILi128ELi48ELi128ELi128ELb1ELb1ELb0ELb1ELb1ELb1EEEEEEEEEvNT_6ParamsE) ;  /* 0xfffec4b002007950 */ /* 0x004fea0003c3ffff */
        .weak           $__internal_20_$__cuda_sm70_shflsync_up_p
        .type           $__internal_20_$__cuda_sm70_shflsync_up_p,@function
        .size           $__internal_20_$__cuda_sm70_shflsync_up_p,($__internal_21_$__cuda_sm70_votesync_ballot - $__internal_20_$__cuda_sm70_shflsync_up_p)
$__internal_20_$__cuda_sm70_shflsync_up_p:
[----:B------:R-:W-:Y:S02]  /*13b50*/  IMAD.MOV.U32 R4, RZ, RZ, RZ ;  /* 0x000000ffff047224 */ /* 0x000fe400078e00ff */
[----:B------:R-:W-:-:S04]  /*13b60*/  IMAD.MOV.U32 R10, RZ, RZ, -0x1 ;  /* 0xffffffffff0a7424 */ /* 0x000fc800078e00ff */
[----:B------:R-:W-:Y:S04]  /*13b70*/  WARPSYNC R10 ;  /* 0x0000000a00007348 */ /* 0x000fe80003800000 */
[----:B------:R1:W2:Y:S02]  /*13b80*/  SHFL.UP PT, R4, R0, R2, R4 ;  /* 0x0400000200047389 */ /* 0x0002a400000e0004 */
[----:B-1----:R-:W-:Y:S02]  /*13b90*/  MOV R2, R3 ;  /* 0x0000000300027202 */ /* 0x002fe40000000f00 */
[----:B------:R-:W-:-:S04]  /*13ba0*/  MOV R3, 0x0 ;  /* 0x0000000000037802 */ /* 0x000fc80000000f00 */
[----:B--2---:R-:W-:Y:S05]  /*13bb0*/  RET.REL.NODEC R2 `(_ZN7cutlass13device_kernelIN5flash19enable_sm80_to_sm89INS1_16FlashAttnFwdSm80INS1_25CollectiveMainloopFwdSm80ILi4ELi1ELb0EN4cute5tupleIJNS5_1CILi128EEENS7_ILi48EEENS7_ILi96EEEEEELi96ENS_6half_tEfNS_4arch4Sm80ELb1ELb0ELb1ELb1ELb0ELb0ELb1ELb1EEENS1_21CollectiveEpilogueFwdINS6_IJS8_SA_S9_EEENS6_IJNS7_ILi1EEESI_SI_EEESC_SE_Li128ELb1ELb1ELb1ELb0EEENS1_36VarlenDynamicPersistentTileSchedulerILi128ELi48ELi128ELi128ELb1ELb1ELb0ELb1ELb1ELb1EEEEEEEEEvNT_6ParamsE) ;  /* 0xfffec44002007950 */ /* 0x004fea0003c3ffff */
        .weak           $__internal_21_$__cuda_sm70_votesync_ballot
        .type           $__internal_21_$__cuda_sm70_votesync_ballot,@function
        .size           $__internal_21_$__cuda_sm70_votesync_ballot,(.L_x_1449 - $__internal_21_$__cuda_sm70_votesync_ballot)
$__internal_21_$__cuda_sm70_votesync_ballot:
[----:B------:R-:W-:Y:S01]  /*13bc0*/  ISETP.NE.U32.AND P0, PT, R0, 0x1, PT ;  /* 0x000000010000780c */ /* 0x000fe20003f05070 */
[----:B------:R-:W-:-:S04]  /*13bd0*/  IMAD.MOV.U32 R3, RZ, RZ, -0x1 ;  /* 0xffffffffff037424 */ /* 0x000fc800078e00ff */
[----:B------:R-:W-:Y:S08]  /*13be0*/  WARPSYNC R3 ;  /* 0x0000000300007348 */ /* 0x000ff00003800000 */
[----:B------:R-:W-:-:S04]  /*13bf0*/  VOTE.ANY R0, PT, !P0 ;  /* 0x0000000000007806 */ /* 0x000fc800040e0100 */
[----:B------:R-:W-:Y:S01]  /*13c00*/  LOP3.LUT R0, R0, R3, RZ, 0xc0, !PT ;  /* 0x0000000300007212 */ /* 0x000fe200078ec0ff */
[----:B------:R-:W-:-:S04]  /*13c10*/  IMAD.MOV.U32 R3, RZ, RZ, 0x0 ;  /* 0x00000000ff037424 */ /* 0x000fc800078e00ff */
[----:B------:R-:W-:Y:S05]  /*13c20*/  RET.REL.NODEC R2 `(_ZN7cutlass13device_kernelIN5flash19enable_sm80_to_sm89INS1_16FlashAttnFwdSm80INS1_25CollectiveMainloopFwdSm80ILi4ELi1ELb0EN4cute5tupleIJNS5_1CILi128EEENS7_ILi48EEENS7_ILi96EEEEEELi96ENS_6half_tEfNS_4arch4Sm80ELb1ELb0ELb1ELb1ELb0ELb0ELb1ELb1EEENS1_21CollectiveEpilogueFwdINS6_IJS8_SA_S9_EEENS6_IJNS7_ILi1EEESI_SI_EEESC_SE_Li128ELb1ELb1ELb1ELb0EEENS1_36VarlenDynamicPersistentTileSchedulerILi128ELi48ELi128ELi128ELb1ELb1ELb0ELb1ELb1ELb1EEEEEEEEEvNT_6ParamsE) ;  /* 0xfffec3d002007950 */ /* 0x000fea0003c3ffff */
.L_x_1195:
        /* <DEDUP_REMOVED lines=13> */
.L_x_1449:


//--------------------- .text._ZN7cutlass13device_kernelIN5flash19enable_sm80_to_sm89INS1_16FlashAttnFwdSm80INS1_25CollectiveMainloopFwdSm80ILi4ELi1ELb0EN4cute5tupleIJNS5_1CILi128EEENS7_ILi48EEENS7_ILi96EEEEEELi96ENS_6half_tEfNS_4arch4Sm80ELb1ELb0ELb1ELb1ELb0ELb1ELb1ELb1EEENS1_21CollectiveEpilogueFwdINS6_IJS8_SA_S9_EEENS6_IJNS7_ILi1EEESI_SI_EEESC_SE_Li128ELb1ELb1ELb1ELb0EEENS1_36VarlenDynamicPersistentTileSchedulerILi128ELi48ELi128ELi128ELb1ELb1ELb0ELb1ELb1ELb1EEEEEEEEEvNT_6ParamsE --------------------------
	.section	.text._ZN7cutlass13device_kernelIN5flash19enable_sm80_to_sm89INS1_16FlashAttnFwdSm80INS1_25CollectiveMainloopFwdSm80ILi4ELi1ELb0EN4cute5tupleIJNS5_1CILi128EEENS7_ILi48EEENS7_ILi96EEEEEELi96ENS_6half_tEfNS_4arch4Sm80ELb1ELb0ELb1ELb1ELb0ELb1ELb1ELb1EEENS1_21CollectiveEpilogueFwdINS6_IJS8_SA_S9_EEENS6_IJNS7_ILi1EEESI_SI_EEESC_SE_Li128ELb1ELb1ELb1ELb0EEENS1_36VarlenDynamicPersistentTileSchedulerILi128ELi48ELi128ELi128ELb1ELb1ELb0ELb1ELb1ELb1EEEEEEEEEvNT_6ParamsE,"ax",@progbits
	.sectioninfo	@"SHI_REGISTERS=255"
	.align	128
.text._ZN7cutlass13device_kernelIN5flash19enable_sm80_to_sm89INS1_16FlashAttnFwdSm80INS1_25CollectiveMainloopFwdSm80ILi4ELi1ELb0EN4cute5tupleIJNS5_1CILi128EEENS7_ILi48EEENS7_ILi96EEEEEELi96ENS_6half_tEfNS_4arch4Sm80ELb1ELb0ELb1ELb1ELb0ELb1ELb1ELb1EEENS1_21CollectiveEpilogueFwdINS6_IJS8_SA_S9_EEENS6_IJNS7_ILi1EEESI_SI_EEESC_SE_Li128ELb1ELb1ELb1ELb0EEENS1_36VarlenDynamicPersistentTileSchedulerILi128ELi48ELi128ELi128ELb1ELb1ELb0ELb1ELb1ELb1EEEEEEEEEvNT_6ParamsE:
        .type           _ZN7cutlass13device_kernelIN5flash19enable_sm80_to_sm89INS1_16FlashAttnFwdSm80INS1_25CollectiveMainloopFwdSm80ILi4ELi1ELb0EN4cute5tupleIJNS5_1CILi128EEENS7_ILi48EEENS7_ILi96EEEEEELi96ENS_6half_tEfNS_4arch4Sm80ELb1ELb0ELb1ELb1ELb0ELb1ELb1ELb1EEENS1_21CollectiveEpilogueFwdINS6_IJS8_SA_S9_EEENS6_IJNS7_ILi1EEESI_SI_EEESC_SE_Li128ELb1ELb1ELb1ELb0EEENS1_36VarlenDynamicPersistentTileSchedulerILi128ELi48ELi128ELi128ELb1ELb1ELb0ELb1ELb1ELb1EEEEEEEEEvNT_6ParamsE,@function
        .size           _ZN7cutlass13device_kernelIN5flash19enable_sm80_to_sm89INS1_16FlashAttnFwdSm80INS1_25CollectiveMainloopFwdSm80ILi4ELi1ELb0EN4cute5tupleIJNS5_1CILi128EEENS7_ILi48EEENS7_ILi96EEEEEELi96ENS_6half_tEfNS_4arch4Sm80ELb1ELb0ELb1ELb1ELb0ELb1ELb1ELb1EEENS1_21CollectiveEpilogueFwdINS6_IJS8_SA_S9_EEENS6_IJNS7_ILi1EEESI_SI_EEESC_SE_Li128ELb1ELb1ELb1ELb0EEENS1_36VarlenDynamicPersistentTileSchedulerILi128ELi48ELi128ELi128ELb1ELb1ELb0ELb1ELb1ELb1EEEEEEEEEvNT_6ParamsE,(.L_x_1454 - _ZN7cutlass13device_kernelIN5flash19enable_sm80_to_sm89INS1_16FlashAttnFwdSm80INS1_25CollectiveMainloopFwdSm80ILi4ELi1ELb0EN4cute5tupleIJNS5_1CILi128EEENS7_ILi48EEENS7_ILi96EEEEEELi96ENS_6half_tEfNS_4arch4Sm80ELb1ELb0ELb1ELb1ELb0ELb1ELb1ELb1EEENS1_21CollectiveEpilogueFwdINS6_IJS8_SA_S9_EEENS6_IJNS7_ILi1EEESI_SI_EEESC_SE_Li128ELb1ELb1ELb1ELb0EEENS1_36VarlenDynamicPersistentTileSchedulerILi128ELi48ELi128ELi128ELb1ELb1ELb0ELb1ELb1ELb1EEEEEEEEEvNT_6ParamsE)
        .other          _ZN7cutlass13device_kernelIN5flash19enable_sm80_to_sm89INS1_16FlashAttnFwdSm80INS1_25CollectiveMainloopFwdSm80ILi4ELi1ELb0EN4cute5tupleIJNS5_1CILi128EEENS7_ILi48EEENS7_ILi96EEEEEELi96ENS_6half_tEfNS_4arch4Sm80ELb1ELb0ELb1ELb1ELb0ELb1ELb1ELb1EEENS1_21CollectiveEpilogueFwdINS6_IJS8_SA_S9_EEENS6_IJNS7_ILi1EEESI_SI_EEESC_SE_Li128ELb1ELb1ELb1ELb0EEENS1_36VarlenDynamicPersistentTileSchedulerILi128ELi48ELi128ELi128ELb1ELb1ELb0ELb1ELb1ELb1EEEEEEEEEvNT_6ParamsE,@"STO_CUDA_ENTRY STV_DEFAULT"
_ZN7cutlass13device_kernelIN5flash19enable_sm80_to_sm89INS1_16FlashAttnFwdSm80INS1_25CollectiveMainloopFwdSm80ILi4ELi1ELb0EN4cute5tupleIJNS5_1CILi128EEENS7_ILi48EEENS7_ILi96EEEEEELi96ENS_6half_tEfNS_4arch4Sm80ELb1ELb0ELb1ELb1ELb0ELb1ELb1ELb1EEENS1_21CollectiveEpilogueFwdINS6_IJS8_SA_S9_EEENS6_IJNS7_ILi1EEESI_SI_EEESC_SE_Li128ELb1ELb1ELb1ELb0EEENS1_36VarlenDynamicPersistentTileSchedulerILi128ELi48ELi128ELi128ELb1ELb1ELb0ELb1ELb1ELb1EEEEEEEEEvNT_6ParamsE:
        /* <DEDUP_REMOVED lines=54> */
.L_x_1201:
        /* <DEDUP_REMOVED lines=16> */
.L_x_1385:
        /* <DEDUP_REMOVED lines=16> */
.L_x_1386:
[----:B--2---:R-:W-:-:S05]  /*0560*/  IMAD R0, R0, c[0x0][0x538], RZ ;  /* 0x00014e0000007a24 */ /* 0x004fca00078e02ff */
[----:B------:R-:W-:-:S04]  /*0570*/  IADD3 R7, R0, R7, RZ ;  /* 0x0000000700077210 */ /* 0x000fc80007ffe0ff */
[----:B------:R-:W-:-:S13]  /*0580*/  ISETP.GT.AND P0, PT, R7, UR4, PT ;  /* 0x0000000407007c0c */ /* 0x000fda000bf04270 */
[----:B-1----:R-:W-:Y:S05]  /*0590*/  @!P0 BRA `(.L_x_1201) ;  /* 0xfffffdc000008947 */ /* 0x002fea000383ffff */
.L_x_1197:
[----:B------:R-:W-:-:S05]  /*05a0*/  IADD3 R11, -R0, R7, RZ ;  /* 0x00000007000b7210 */ /* 0x000fca0007ffe1ff */
[----:B------:R-:W-:-:S05]  /*05b0*/  IMAD R0, R4, c[0x0][0x538], R11 ;  /* 0x00014e0004007a24 */ /* 0x000fca00078e020b */
[----:B------:R-:W-:Y:S01]  /*05c0*/  ISETP.GT.AND P0, PT, R0, UR4, PT ;  /* 0x0000000400007c0c */ /* 0x000fe2000bf04270 */
[----:B------:R-:W-:-:S12]  /*05d0*/  BRA.DIV ~URZ, `(.L_x_1202) ;  /* 0x0001e1527f007947 */ /* 0x000fd8000b800000 */
[----:B------:R-:W-:-:S04]  /*05e0*/  VOTE.ANY R10, PT, !P0 ;  /* 0x00000000000a7806 */ /* 0x000fc800040e0100 */
.L_x_1387:
[----:B------:R-:W1:Y:S02]  /*05f0*/  POPC R7, R10 ;  /* 0x0000000a00077309 */ /* 0x000e640000000000 */
[----:B-1----:R-:W-:-:S05]  /*0600*/  IADD3 R0, R7, R6, RZ ;  /* 0x0000000607007210 */ /* 0x002fca0007ffe0ff */
[----:B------:R1:W-:Y:S01]  /*0610*/  STL [R1+0x44], R0 ;  /* 0x0000440001007387 */ /* 0x0003e20000100800 */
[----:B------:R-:W-:Y:S05]  /*0620*/  BRA.DIV ~URZ, `(.L_x_1203) ;  /* 0x0001e1527f007947 */ /* 0x000fea000b800000 */
[----:B------:R2:W3:Y:S01]  /*0630*/  SHFL.IDX PT, R12, R9, R7, 0x1f ;  /* 0x00001f07090c7589 */ /* 0x0004e200000e0000 */
[----:B------:R-:W-:-:S03]  /*0640*/  MOV R6, RZ ;  /* 0x000000ff00067202 */ /* 0x000fc60000000f00 */
[----:B------:R2:W4:Y:S04]  /*0650*/  SHFL.IDX PT, R9, R8, R7, 0x1f ;  /* 0x00001f0708097589 */ /* 0x00052800000e0000 */
.L_x_1388:
[----:B------:R-:W-:Y:S01]  /*0660*/  ISETP.NE.AND P0, PT, R10, RZ, PT ;  /* 0x000000ff0a00720c */ /* 0x000fe20003f05270 */
[----:B------:R-:W-:-:S12]  /*0670*/  BSSY B0, `(.L_x_1204) ;  /* 0x0000005000007945 */ /* 0x000fd80003800000 */
[----:B------:R-:W-:Y:S05]  /*0680*/  @!P0 BRA `(.L_x_1205) ;  /* 0x0000003000008947 */ /* 0x000fea0003800000 */
[----:B------:R-:W-:Y:S01]  /*0690*/  IADD3 R3, R7, -0x1, RZ ;  /* 0xffffffff07037810 */ /* 0x000fe20007ffe0ff */
[----:B------:R-:W-:Y:S05]  /*06a0*/  BRA.DIV ~URZ, `(.L_x_1206) ;  /* 0x0001e1b27f007947 */ /* 0x000fea000b800000 */
[----:B------:R1:W2:Y:S02]  /*06b0*/  SHFL.IDX PT, R6, R4, R3, 0x1f ;  /* 0x00001f0304067589 */ /* 0x0002a400000e0000 */
.L_x_1205:
[----:B------:R-:W-:Y:S05]  /*06c0*/  BSYNC B0 ;  /* 0x0000000000007941 */ /* 0x000fea0003800000 */
.L_x_1204:
        /* <DEDUP_REMOVED lines=69> */
.L_x_1208:
        /* <DEDUP_REMOVED lines=70> */
.L_x_1209:
[----:B------:R-:W-:Y:S05]  /*0f80*/  BSYNC B0 ;  /* 0x0000000000007941 */ /* 0x000fea0003800000 */
.L_x_1207:
[----:B------:R-:W-:-:S04]  /*0f90*/  LOP3.LUT R0, RZ, R0, RZ, 0x33, !PT ;  /* 0x00000000ff007212 */ /* 0x000fc800078e33ff */
[----:B------:R-:W-:-:S05]  /*0fa0*/  IADD3 R0, R0, R12, RZ ;  /* 0x0000000c00007210 */ /* 0x000fca0007ffe0ff */
[----:B------:R2:W-:Y:S01]  /*0fb0*/  STL [R1+0x3c], R0 ;  /* 0x00003c0001007387 */ /* 0x0005e20000100800 */
[----:B------:R-:W-:Y:S05]  /*0fc0*/  BRA `(.L_x_1210) ;  /* 0x0000006000007947 */ /* 0x000fea0003800000 */
.L_x_1198:
[----:B------:R-:W-:Y:S01]  /*0fd0*/  MOV R0, UR4 ;  /* 0x0000000400007c02 */ /* 0x000fe20008000f00 */
[----:B------:R-:W-:Y:S04]  /*0fe0*/  STL [R1+0x3c], RZ ;  /* 0x00003cff01007387 */ /* 0x000fe80000100800 */
[----:B------:R-:W-:Y:S04]  /*0ff0*/  STL [R1+0x40], RZ ;  /* 0x000040ff01007387 */ /* 0x000fe80000100800 */
[----:B------:R1:W-:Y:S02]  /*1000*/  STL [R1+0x38], R0 ;  /* 0x0000380001007387 */ /* 0x0003e40000100800 */
[----:B-1----:R-:W-:-:S05]  /*1010*/  MOV R0, c[0x0][0x53c] ;  /* 0x00014f0000007a02 */ /* 0x002fca0000000f00 */
[----:B------:R1:W-:Y:S02]  /*1020*/  STL [R1+0x44], R0 ;  /* 0x0000440001007387 */ /* 0x0003e40000100800 */
.L_x_1210:
        /* <DEDUP_REMOVED lines=8> */
.L_x_1196:
        /* <DEDUP_REMOVED lines=9> */
[----:B------:R-:W-:Y:S02]  /*1140*/  SHF.R.S32.HI R2, RZ, 0x3, R16 ;  /* 0x00000003ff027819 */ /* 0x000fe40000011410 */
[CC--:B------:R-:W-:Y:S01]  /*1150*/  LEA.HI R11, R7.reuse, R24.reuse, RZ, 0x5 ;  /* 0x00000018070b7211 */ /* 0x0c0fe200078f28ff */
[----:B------:R-:W-:Y:S01]  /*1160*/  IMAD.IADD R3, R24, 0x1, -R0 ;  /* 0x0000000118037824 */ /* 0x000fe200078e0a00 */
[----:B------:R-:W-:Y:S01]  /*1170*/  LOP3.LUT R4, R12, 0xfffffffc, RZ, 0xc0, !PT ;  /* 0xfffffffc0c047812 */ /* 0x000fe200078ec0ff */
[----:B------:R-:W-:Y:S01]  /*1180*/  IMAD.SHL.U32 R0, R2, 0x40, RZ ;  /* 0x0000004002007824 */ /* 0x000fe200078e00ff */
[----:B------:R-:W-:Y:S02]  /*1190*/  LEA.HI R7, R7, R24, RZ, 0x4 ;  /* 0x0000001807077211 */ /* 0x000fe400078f20ff */
[----:B------:R-:W-:Y:S01]  /*11a0*/  SHF.R.S32.HI R14, RZ, 0x1, R15 ;  /* 0x00000001ff0e7819 */ /* 0x000fe2000001140f */
[----:B------:R-:W-:Y:S01]  /*11b0*/  IMAD.IADD R25, R24, 0x1, -R4 ;  /* 0x0000000118197824 */ /* 0x000fe200078e0a04 */
[----:B------:R-:W-:-:S02]  /*11c0*/  SHF.R.S32.HI R8, RZ, 0x4, R7 ;  /* 0x00000004ff087819 */ /* 0x000fc40000011407 */
[----:B------:R-:W-:Y:S01]  /*11d0*/  LEA.HI R5, R15, R14, RZ, 0x1 ;  /* 0x0000000e0f057211 */ /* 0x000fe200078f08ff */
[----:B------:R-:W-:Y:S01]  /*11e0*/  IMAD.SHL.U32 R30, R25, 0x8, RZ ;  /* 0x00000008191e7824 */ /* 0x000fe200078e00ff */
[----:B------:R-:W-:Y:S02]  /*11f0*/  LEA.HI R10, R3, R3, RZ, 0x1 ;  /* 0x00000003030a7211 */ /* 0x000fe400078f08ff */
[----:B------:R-:W-:Y:S02]  /*1200*/  LEA.HI R6, R7, R8, RZ, 0x1 ;  /* 0x0000000807067211 */ /* 0x000fe400078f08ff */
[----:B------:R-:W-:Y:S02]  /*1210*/  LOP3.LUT R2, R5, 0x7fffffe, RZ, 0xc0, !PT ;  /* 0x07fffffe05027812 */ /* 0x000fe400078ec0ff */
[----:B------:R-:W-:Y:S02]  /*1220*/  LOP3.LUT R0, R0, 0xc0, RZ, 0xc0, !PT ;  /* 0x000000c000007812 */ /* 0x000fe400078ec0ff */
[----:B------:R-:W-:Y:S01]  /*1230*/  LOP3.LUT R4, R10, 0x3fffffe, RZ, 0xc0, !PT ;  /* 0x03fffffe0a047812 */ /* 0x000fe200078ec0ff */
[----:B------:R-:W-:Y:S01]  /*1240*/  IMAD.IADD R2, R14, 0x1, -R2 ;  /* 0x000000010e027824 */ /* 0x000fe200078e0a02 */
[----:B------:R-:W-:-:S02]  /*1250*/  LOP3.LUT R6, R6, 0xfffffffe, RZ, 0xc0, !PT ;  /* 0xfffffffe06067812 */ /* 0x000fc400078ec0ff */
[----:B------:R-:W-:Y:S01]  /*1260*/  SHF.R.U32.HI R5, RZ, 0x3, R0 ;  /* 0x00000003ff057819 */ /* 0x000fe20000011600 */
[----:B------:R-:W-:Y:S01]  /*1270*/  IMAD.IADD R18, R3, 0x1, -R4 ;  /* 0x0000000103127824 */ /* 0x000fe200078e0a04 */
[----:B------:R-:W-:Y:S01]  /*1280*/  LOP3.LUT R0, R0, 0x18, R30, 0xf8, !PT ;  /* 0x0000001800007812 */ /* 0x000fe200078ef81e */
[C---:B------:R-:W-:Y:S01]  /*1290*/  IMAD.IADD R17, R8.reuse, 0x1, -R6 ;  /* 0x0000000108117824 */ /* 0x040fe200078e0a06 */
[----:B------:R-:W-:Y:S01]  /*12a0*/  SHF.R.S32.HI R23, RZ, 0x2, R12 ;  /* 0x00000002ff177819 */ /* 0x000fe2000001140c */
[----:B------:R-:W-:Y:S01]  /*12b0*/  IMAD R20, R8, 0x8, R2 ;  /* 0x0000000808147824 */ /* 0x000fe200078e0202 */
[----:B------:R-:W-:Y:S02]  /*12c0*/  LOP3.LUT R9, R0, R5, RZ, 0x3c, !PT ;  /* 0x0000000500097212 */ /* 0x000fe400078e3cff */
[----:B------:R-:W-:Y:S01]  /*12d0*/  LOP3.LUT R3, R11, 0xffffffe0, RZ, 0xc0, !PT ;  /* 0xffffffe00b037812 */ /* 0x000fe200078ec0ff */
[----:B------:R-:W-:Y:S01]  /*12e0*/  IMAD.SHL.U32 R20, R20, 0x20, RZ ;  /* 0x0000002014147824 */ /* 0x000fe200078e00ff */
[----:B------:R-:W-:-:S02]  /*12f0*/  SHF.R.S32.HI R8, RZ, 0x5, R11 ;  /* 0x00000005ff087819 */ /* 0x000fc4000001140b */
[----:B------:R-:W-:Y:S01]  /*1300*/  SHF.R.S32.HI R0, RZ, 0x1f, R11 ;  /* 0x0000001fff007819 */ /* 0x000fe2000001140b */
[----:B------:R-:W-:Y:S01]  /*1310*/  IMAD.IADD R28, R24, 0x1, -R3 ;  /* 0x00000001181c7824 */ /* 0x000fe200078e0a03 */
[----:B------:R-:W-:Y:S02]  /*1320*/  LOP3.LUT R2, R7, 0xfffffff0, RZ, 0xc0, !PT ;  /* 0xfffffff007027812 */ /* 0x000fe400078ec0ff */
[----:B------:R-:W-:Y:S02]  /*1330*/  LEA.HI R5, R12, R23, RZ, 0x1 ;  /* 0x000000170c057211 */ /* 0x000fe400078f08ff */
[----:B------:R-:W-:Y:S01]  /*1340*/  LEA.HI R4, R0, R8, RZ, 0x2 ;  /* 0x0000000800047211 */ /* 0x000fe200078f10ff */
[----:B------:R-:W-:Y:S01]  /*1350*/  IMAD.IADD R0, R24, 0x1, -R2 ;  /* 0x0000000118007824 */ /* 0x000fe200078e0a02 */
[----:B------:R-:W-:Y:S02]  /*1360*/  LOP3.LUT R2, R5, 0x7fffffe, RZ, 0xc0, !PT ;  /* 0x07fffffe05027812 */ /* 0x000fe400078ec0ff */
[----:B------:R-:W-:-:S02]  /*1370*/  SHF.R.S32.HI R5, RZ, 0x1f, R28 ;  /* 0x0000001fff057819 */ /* 0x000fc4000001141c */
[----:B------:R-:W-:Y:S01]  /*1380*/  LEA.HI R6, R0, R0, RZ, 0x1 ;  /* 0x0000000000067211 */ /* 0x000fe200078f08ff */
[----:B------:R-:W-:Y:S01]  /*1390*/  IMAD.IADD R2, R23, 0x1, -R2 ;  /* 0x0000000117027824 */ /* 0x000fe200078e0a02 */
[----:B------:R-:W-:Y:S02]  /*13a0*/  LEA.HI R19, R5, R28, RZ, 0x2 ;  /* 0x0000001c05137211 */ /* 0x000fe400078f10ff */
[----:B------:R-:W-:Y:S01]  /*13b0*/  LOP3.LUT R5, R6, 0x7fffffe, RZ, 0xc0, !PT ;  /* 0x07fffffe06057812 */ /* 0x000fe200078ec0ff */
[----:B------:R-:W-:Y:S01]  /*13c0*/  IMAD R2, R8, 0x8, R2 ;  /* 0x0000000808027824 */ /* 0x000fe200078e0202 */
[----:B------:R-:W-:Y:S02]  /*13d0*/  SHF.R.S32.HI R13, RZ, 0x1f, R0 ;  /* 0x0000001fff0d7819 */ /* 0x000fe40000011400 */
[----:B------:R-:W-:Y:S01]  /*13e0*/  LOP3.LUT R3, R4, 0xffffffc, RZ, 0xc0, !PT ;  /* 0x0ffffffc04037812 */ /* 0x000fe200078ec0ff */
[----:B------:R-:W-:Y:S01]  /*13f0*/  IMAD.IADD R11, R0, 0x1, -R5 ;  /* 0x00000001000b7824 */ /* 0x000fe200078e0a05 */
[----:B------:R-:W-:Y:S01]  /*1400*/  LEA.HI R13, R13, R0, RZ, 0x3 ;  /* 0x000000000d0d7211 */ /* 0x000fe200078f18ff */
[----:B------:R-:W-:Y:S01]  /*1410*/  IMAD.U32 R0, R2, 0x20, R9 ;  /* 0x0000002002007824 */ /* 0x000fe200078e0009 */
[----:B------:R-:W-:Y:S01]  /*1420*/  LEA.HI R4, R25, R25, RZ, 0x1 ;  /* 0x0000001919047211 */ /* 0x000fe200078f08ff */
[----:B------:R-:W-:Y:S01]  /*1430*/  IMAD.IADD R7, R8, 0x1, -R3 ;  /* 0x0000000108077824 */ /* 0x000fe200078e0a03 */
[----:B------:R-:W-:-:S02]  /*1440*/  IADD3 R22, R14, 0x40, RZ ;  /* 0x000000400e167810 */ /* 0x000fc40007ffe0ff */
[----:B------:R1:W-:Y:S01]  /*1450*/  STL [R1+0x18], R0 ;  /* 0x0000180001007387 */ /* 0x0003e20000100800 */
[----:B------:R-:W-:Y:S02]  /*1460*/  LOP3.LUT R2, R4, 0x1ffffffe, RZ, 0xc0, !PT ;  /* 0x1ffffffe04027812 */ /* 0x000fe400078ec0ff */
[----:B------:R-:W-:Y:S02]  /*1470*/  SHF.R.S32.HI R3, RZ, 0x2, R19 ;  /* 0x00000002ff037819 */ /* 0x000fe40000011413 */
[----:B------:R-:W-:Y:S01]  /*1480*/  SHF.R.S32.HI R9, RZ, 0x1f, R12 ;  /* 0x0000001fff097819 */ /* 0x000fe2000001140c */
[----:B------:R-:W-:Y:S01]  /*1490*/  IMAD.IADD R2, R25, 0x1, -R2 ;  /* 0x0000000119027824 */ /* 0x000fe200078e0a02 */
[----:B------:R-:W-:Y:S01]  /*14a0*/  LEA.HI R14, R22, R22, RZ, 0x1 ;  /* 0x00000016160e7211 */ /* 0x000fe200078f08ff */
[----:B------:R-:W-:Y:S01]  /*14b0*/  IMAD R26, R7, 0x10, R3 ;  /* 0x00000010071a7824 */ /* 0x000fe200078e0203 */
[----:B------:R-:W-:Y:S02]  /*14c0*/  LEA.HI R3, R9, R23, RZ, 0x3 ;  /* 0x0000001709037211 */ /* 0x000fe400078f18ff */
[----:B------:R-:W-:-:S02]  /*14d0*/  SHF.R.S32.HI R5, RZ, 0x1, R6 ;  /* 0x00000001ff057819 */ /* 0x000fc40000011406 */
[----:B------:R-:W-:Y:S01]  /*14e0*/  LOP3.LUT R3, R3, 0xfffffff8, RZ, 0xc0, !PT ;  /* 0xfffffff803037812 */ /* 0x000fe200078ec0ff */
[----:B------:R-:W-:Y:S01]  /*14f0*/  STL [R1+0xb8], R26 ;  /* 0x0000b81a01007387 */ /* 0x000fe20000100800 */
[----:B------:R-:W-:Y:S02]  /*1500*/  LOP3.LUT R12, R14, 0x7fffffe, RZ, 0xc0, !PT ;  /* 0x07fffffe0e0c7812 */ /* 0x000fe400078ec0ff */
[----:B------:R-:W-:Y:S01]  /*1510*/  SHF.R.S32.HI R31, RZ, 0x1f, R30 ;  /* 0x0000001fff1f7819 */ /* 0x000fe2000001141e */
        /* <DEDUP_REMOVED lines=9> */
[----:B------:R-:W-:Y:S01]  /*15b0*/  LOP3.LUT P3, RZ, R2, 0x2, RZ, 0xc0, !PT ;  /* 0x0000000202ff7812 */ /* 0x000fe2000786c0ff */
[----:B------:R-:W-:Y:S01]  /*15c0*/  IMAD.IADD R6, R22, 0x1, -R12 ;  /* 0x0000000116067824 */ /* 0x000fe200078e0a0c */
[----:B------:R-:W-:Y:S02]  /*15d0*/  LEA.HI R4, R4, R5, RZ, 0x2 ;  /* 0x0000000504047211 */ /* 0x000fe400078f10ff */
[----:B------:R-:W-:Y:S01]  /*15e0*/  LOP3.LUT R3, R0, 0xffffff00, RZ, 0xc0, !PT ;  /* 0xffffff0000037812 */ /* 0x000fe200078ec0ff */
[----:B------:R-:W-:Y:S01]  /*15f0*/  IMAD.SHL.U32 R0, R2, 0x40, RZ ;  /* 0x0000004002007824 */ /* 0x000fe200078e00ff */
[----:B------:R-:W-:-:S03]  /*1600*/  LOP3.LUT R2, R4, 0xfffffffc, RZ, 0xc0, !PT ;  /* 0xfffffffc04027812 */ /* 0x000fc600078ec0ff */
[----:B------:R-:W-:Y:S01]  /*1610*/  IMAD R22, R6, 0x20, R3 ;  /* 0x0000002006167824 */ /* 0x000fe200078e0203 */
[----:B------:R-:W-:Y:S01]  /*1620*/  LOP3.LUT R0, R0, 0xc0, RZ, 0xc0, !PT ;  /* 0x000000c000007812 */ /* 0x000fe200078ec0ff */
[----:B------:R-:W-:Y:S01]  /*1630*/  IMAD.IADD R12, R5, 0x1, -R2 ;  /* 0x00000001050c7824 */ /* 0x000fe200078e0a02 */
[----:B------:R-:W-:Y:S01]  /*1640*/  LEA.HI R6, R7, R7, RZ, 0x1 ;  /* 0x0000000707067211 */ /* 0x000fe200078f08ff */
[----:B------:R-:W-:Y:S01]  /*1650*/  IMAD.SHL.U32 R2, R13, 0x20, RZ ;  /* 0x000000200d027824 */ /* 0x000fe200078e00ff */
[----:B------:R-:W-:Y:S01]  /*1660*/  LOP3.LUT R5, R0, 0x8, R16, 0xf8, !PT ;  /* 0x0000000800057812 */ /* 0x000fe200078ef810 */
[----:B------:R-:W-:Y:S01]  /*1670*/  STL [R1+0x94], R22 ;  /* 0x0000941601007387 */ /* 0x000fe20000100800 */
[----:B------:R-:W-:Y:S01]  /*1680*/  SHF.R.U32.HI R3, RZ, 0x3, R0 ;  /* 0x00000003ff037819 */ /* 0x000fe20000011600 */
[----:B------:R-:W-:Y:S01]  /*1690*/  IMAD.SHL.U32 R0, R8, 0x200, RZ ;  /* 0x0000020008007824 */ /* 0x000fe200078e00ff */
[----:B------:R-:W-:Y:S01]  /*16a0*/  LOP3.LUT R4, R6, 0x3fffffe, RZ, 0xc0, !PT ;  /* 0x03fffffe06047812 */ /* 0x000fe200078ec0ff */
[----:B------:R-:W-:Y:S01]  /*16b0*/  STL [R1+0x7c], R20 ;  /* 0x00007c1401007387 */ /* 0x000fe20000100800 */
[----:B------:R-:W-:-:S02]  /*16c0*/  LOP3.LUT R8, R5, R3, RZ, 0x3c, !PT ;  /* 0x0000000305087212 */ /* 0x000fc400078e3cff */
[----:B------:R-:W-:Y:S01]  /*16d0*/  LOP3.LUT R3, R15, 0xfffffffe, RZ, 0xc0, !PT ;  /* 0xfffffffe0f037812 */ /* 0x000fe200078ec0ff */
[----:B------:R-:W-:Y:S01]  /*16e0*/  IMAD.IADD R7, R7, 0x1, -R4 ;  /* 0x0000000107077824 */ /* 0x000fe200078e0a04 */
[----:B------:R-:W-:Y:S02]  /*16f0*/  LOP3.LUT R2, R2, 0xffffff00, RZ, 0xc0, !PT ;  /* 0xffffff0002027812 */ /* 0x000fe400078ec0ff */
[----:B------:R-:W-:Y:S01]  /*1700*/  SHF.R.S32.HI R5, RZ, 0x1, R6 ;  /* 0x00000001ff057819 */ /* 0x000fe20000011406 */
[----:B------:R-:W-:Y:S01]  /*1710*/  IMAD.IADD R29, R24, 0x1, -R3 ;  /* 0x00000001181d7824 */ /* 0x000fe200078e0a03 */
[----:B------:R-:W-:Y:S01]  /*1720*/  LOP3.LUT P4, RZ, R12, 0x2, RZ, 0xc0, !PT ;  /* 0x000000020cff7812 */ /* 0x000fe2000788c0ff */
[----:B------:R-:W-:Y:S01]  /*1730*/  IMAD.IADD R4, R2, 0x1, R0 ;  /* 0x0000000102047824 */ /* 0x000fe200078e0200 */
[----:B------:R-:W-:Y:S01]  /*1740*/  LOP3.LUT R3, R5, 0x1, RZ, 0xc0, !PT ;  /* 0x0000000105037812 */ /* 0x000fe200078ec0ff */
[----:B------:R-:W-:Y:S01]  /*1750*/  IMAD R16, R11, 0x20, R2 ;  /* 0x000000200b107824 */ /* 0x000fe200078e0202 */
[----:B------:R-:W-:Y:S01]  /*1760*/  LEA.HI R2, R9, R23, RZ, 0x2 ;  /* 0x0000001709027211 */ /* 0x000fe200078f10ff */
[----:B------:R-:W-:Y:S01]  /*1770*/  IMAD.SHL.U32 R114, R29, 0x4, RZ ;  /* 0x000000041d727824 */ /* 0x000fe200078e00ff */
[----:B------:R-:W-:Y:S01]  /*1780*/  ISETP.NE.U32.AND P2, PT, R3, 0x1, PT ;  /* 0x000000010300780c */ /* 0x000fe20003f45070 */
[----:B------:R-:W-:Y:S01]  /*1790*/  IMAD R0, R25, 0x2, R0 ;  /* 0x0000000219007824 */ /* 0x000fe200078e0200 */
[----:B------:R-:W-:Y:S01]  /*17a0*/  LOP3.LUT R2, R2, 0xfffffffc, RZ, 0xc0, !PT ;  /* 0xfffffffc02027812 */ /* 0x000fe200078ec0ff */
[----:B------:R-:W-:Y:S01]  /*17b0*/  IMAD R15, R11, 0x20, R4 ;  /* 0x000000200b0f7824 */ /* 0x000fe200078e0204 */
[C---:B------:R-:W-:Y:S01]  /*17c0*/  IADD3 R164, R114.reuse, 0x10, RZ ;  /* 0x0000001072a47810 */ /* 0x040fe20007ffe0ff */
[----:B------:R-:W-:Y:S01]  /*17d0*/  IMAD R7, R7, 0x20, R0 ;  /* 0x0000002007077824 */ /* 0x000fe200078e0200 */
[----:B------:R-:W-:Y:S01]  /*17e0*/  SHF.R.S32.HI R3, RZ, 0x1, R14 ;  /* 0x00000001ff037819 */ /* 0x000fe2000001140e */
[----:B------:R-:W-:Y:S01]  /*17f0*/  IMAD.IADD R2, R23, 0x1, -R2 ;  /* 0x0000000117027824 */ /* 0x000fe200078e0a02 */
[----:B------:R-:W-:Y:S01]  /*1800*/  LOP3.LUT P1, RZ, R5, 0x2, RZ, 0xc0, !PT ;  /* 0x0000000205ff7812 */ /* 0x000fe2000782c0ff */
[C---:B------:R-:W-:Y:S01]  /*1810*/  IMAD.IADD R112, R114.reuse, 0x1, R164 ;  /* 0x0000000172707824 */ /* 0x040fe200078e02a4 */
[----:B------:R-:W-:Y:S01]  /*1820*/  IADD3 R113, R114, 0x20, RZ ;  /* 0x0000002072717810 */ /* 0x000fe20007ffe0ff */
[----:B------:R-:W-:Y:S01]  /*1830*/  IMAD.SHL.U32 R4, R3, 0x40, RZ ;  /* 0x0000004003047824 */ /* 0x000fe200078e00ff */
[----:B------:R-:W-:Y:S01]  /*1840*/  LOP3.LUT P0, RZ, R2, 0x2, RZ, 0xc0, !PT ;  /* 0x0000000202ff7812 */ /* 0x000fe2000780c0ff */
[----:B------:R-:W-:-:S02]  /*1850*/  IMAD R0, R17, 0x8, R18 ;  /* 0x0000000811007824 */ /* 0x000fc400078e0212 */
[----:B------:R-:W-:Y:S01]  /*1860*/  IMAD.SHL.U32 R3, R2, 0x40, RZ ;  /* 0x0000004002037824 */ /* 0x000fe200078e00ff */
[----:B------:R-:W-:Y:S01]  /*1870*/  SHF.R.S32.HI R2, RZ, 0x1f, R112 ;  /* 0x0000001fff027819 */ /* 0x000fe20000011470 */
[----:B------:R-:W-:Y:S01]  /*1880*/  IMAD.U32 R0, R0, 0x20, R8 ;  /* 0x0000002000007824 */ /* 0x000fe200078e0008 */
[----:B------:R-:W-:Y:S01]  /*1890*/  LOP3.LUT R27, R4, 0xc0, RZ, 0xc0, !PT ;  /* 0x000000c0041b7812 */ /* 0x000fe200078ec0ff */
[----:B------:R-:W-:Y:S01]  /*18a0*/  IMAD.SHL.U32 R5, R5, 0x40, RZ ;  /* 0x0000004005057824 */ /* 0x000fe200078e00ff */
[-C--:B------:R-:W-:Y:S01]  /*18b0*/  LEA.HI R8, R2, R112.reuse, RZ, 0x3 ;  /* 0x0000007002087211 */ /* 0x080fe200078f18ff */
[----:B------:R-:W-:Y:S01]  /*18c0*/  IMAD.IADD R111, R114, 0x1, R113 ;  /* 0x00000001726f7824 */ /* 0x000fe200078e0271 */
[----:B------:R-:W-:Y:S01]  /*18d0*/  LEA.HI R2, R2, R112, RZ, 0x5 ;  /* 0x0000007002027211 */ /* 0x000fe200078f28ff */
[----:B------:R-:W-:Y:S01]  /*18e0*/  STL [R1+0x8c], R27 ;  /* 0x00008c1b01007387 */ /* 0x000fe20000100800 */
        /* <DEDUP_REMOVED lines=13> */
[----:B------:R-:W-:Y:S02]  /*19c0*/  LOP3.LUT R3, R6, R24, RZ, 0x3c, !PT ;  /* 0x0000001806037212 */ /* 0x000fe400078e3cff */
[----:B------:R-:W-:-:S02]  /*19d0*/  LEA.HI R5, R5, R5, RZ, 0x1d ;  /* 0x0000000505057211 */ /* 0x000fc400078fe8ff */
[----:B------:R-:W-:Y:S02]  /*19e0*/  IADD3 R13, R4, R2, R20 ;  /* 0x00000002040d7210 */ /* 0x000fe40007ffe014 */
[----:B------:R-:W-:Y:S01]  /*19f0*/  IADD3 R11, R3, R22, R2 ;  /* 0x00000016030b7210 */ /* 0x000fe20007ffe002 */
[----:B------:R-:W-:Y:S01]  /*1a00*/  IMAD.IADD R10, R5, 0x1, R7 ;  /* 0x00000001050a7824 */ /* 0x000fe200078e0207 */
[----:B------:R-:W-:Y:S01]  /*1a10*/  SHF.R.S32.HI R2, RZ, 0x1f, R111 ;  /* 0x0000001fff027819 */ /* 0x000fe2000001146f */
[----:B------:R-:W-:Y:S01]  /*1a20*/  IMAD.SHL.U32 R3, R12, 0x40, RZ ;  /* 0x000000400c037824 */ /* 0x000fe200078e00ff */
[----:B------:R-:W-:Y:S01]  /*1a30*/  SHF.R.S32.HI R8, RZ, 0x3, R8 ;  /* 0x00000003ff087819 */ /* 0x000fe20000011408 */
[----:B------:R-:W-:Y:S01]  /*1a40*/  IMAD.SHL.U32 R7, R17, 0x8, RZ ;  /* 0x0000000811077824 */ /* 0x000fe200078e00ff */
[-C--:B------:R-:W-:Y:S01]  /*1a50*/  LEA.HI R5, R2, R111.reuse, RZ, 0x5 ;  /* 0x0000006f02057211 */ /* 0x080fe200078f28ff */
[----:B------:R-:W-:Y:S01]  /*1a60*/  IMAD.SHL.U32 R18, R10, 0x2, RZ ;  /* 0x000000020a127824 */ /* 0x000fe200078e00ff */
[----:B------:R-:W-:Y:S01]  /*1a70*/  LEA.HI R4, R2, R111, RZ, 0x3 ;  /* 0x0000006f02047211 */ /* 0x000fe200078f18ff */
[----:B------:R-:W-:Y:S01]  /*1a80*/  IMAD.MOV.U32 R12, RZ, RZ, 0x20 ;  /* 0x00000020ff0c7424 */ /* 0x000fe200078e00ff */
[----:B------:R-:W-:Y:S01]  /*1a90*/  LOP3.LUT R2, R3, 0xc0, RZ, 0xc0, !PT ;  /* 0x000000c003027812 */ /* 0x000fe200078ec0ff */
[----:B------:R-:W-:Y:S01]  /*1aa0*/  IMAD.SHL.U32 R3, R5, 0x80, RZ ;  /* 0x0000008005037824 */ /* 0x000fe200078e00ff */
[----:B------:R-:W-:Y:S01]  /*1ab0*/  LOP3.LUT R6, R25, 0x18, R4, 0xf8, !PT ;  /* 0x0000001819067812 */ /* 0x000fe200078ef804 */
[----:B------:R-:W-:Y:S01]  /*1ac0*/  STL [R1+0x5c], R18 ;  /* 0x00005c1201007387 */ /* 0x000fe20000100800 */
[----:B------:R-:W-:-:S02]  /*1ad0*/  LOP3.LUT R7, R2, 0x8, R7, 0xf8, !PT ;  /* 0x0000000802077812 */ /* 0x000fc400078ef807 */
[----:B------:R-:W-:Y:S02]  /*1ae0*/  SHF.R.U32.HI R5, RZ, 0x3, R2 ;  /* 0x00000003ff057819 */ /* 0x000fe40000011602 */
[----:B------:R-:W-:Y:S02]  /*1af0*/  LOP3.LUT R2, R3, 0xfffff000, RZ, 0xc0, !PT ;  /* 0xfffff00003027812 */ /* 0x000fe400078ec0ff */
[----:B------:R-:W-:Y:S02]  /*1b00*/  LOP3.LUT R6, R6, R23, RZ, 0x3c, !PT ;  /* 0x0000001706067212 */ /* 0x000fe400078e3cff */
[----:B------:R-:W-:Y:S02]  /*1b10*/  LOP3.LUT R9, R27, 0x18, R4, 0xf8, !PT ;  /* 0x000000181b097812 */ /* 0x000fe400078ef804 */
[----:B------:R-:W-:Y:S02]  /*1b20*/  IADD3 R10, R6, R2, R20 ;  /* 0x00000002060a7210 */ /* 0x000fe40007ffe014 */
[----:B------:R-:W-:-:S02]  /*1b30*/  LOP3.LUT R3, R7, R5, RZ, 0x3c, !PT ;  /* 0x0000000507037212 */ /* 0x000fc400078e3cff */
[C---:B------:R-:W-:Y:S02]  /*1b40*/  IADD3 R6, R18.reuse, 0x80, RZ ;  /* 0x0000008012067810 */ /* 0x040fe40007ffe0ff */
[----:B------:R-:W-:Y:S02]  /*1b50*/  LOP3.LUT R5, R9, R24, RZ, 0x3c, !PT ;  /* 0x0000001809057212 */ /* 0x000fe400078e3cff */
[----:B------:R-:W-:Y:S02]  /*1b60*/  IADD3 R14, R18, 0x70, RZ ;  /* 0x00000070120e7810 */ /* 0x000fe40007ffe0ff */
[----:B------:R-:W-:Y:S02]  /*1b70*/  @P2 IADD3 R14, R6, 0x10, RZ ;  /* 0x00000010060e2810 */ /* 0x000fe40007ffe0ff */
[----:B------:R-:W-:Y:S01]  /*1b80*/  IADD3 R9, R5, R22, R2 ;  /* 0x0000001605097210 */ /* 0x000fe20007ffe002 */
[----:B------:R-:W-:Y:S01]  /*1b90*/  IMAD.IADD R2, R3, 0x1, R15 ;  /* 0x0000000103027824 */ /* 0x000fe200078e020f */
[C---:B------:R-:W-:Y:S01]  /*1ba0*/  IADD3 R7, R30.reuse, 0x20, RZ ;  /* 0x000000201e077810 */ /* 0x040fe20007ffe0ff */
[----:B------:R-:W-:Y:S01]  /*1bb0*/  STL [R1+0x60], R14 ;  /* 0x0000600e01007387 */ /* 0x000fe20000100800 */
[----:B------:R-:W-:Y:S01]  /*1bc0*/  LOP3.LUT R5, R19, 0x7ffffffc, RZ, 0xc0, !PT ;  /* 0x7ffffffc13057812 */ /* 0x000fe200078ec0ff */
[----:B------:R-:W-:Y:S01]  /*1bd0*/  IMAD.IADD R3, R3, 0x1, R16 ;  /* 0x0000000103037824 */ /* 0x000fe200078e0210 */
[----:B------:R-:W-:Y:S01]  /*1be0*/  IADD3 R6, R30, 0x40, RZ ;  /* 0x000000401e067810 */ /* 0x000fe20007ffe0ff */
[----:B------:R1:W-:Y:S01]  /*1bf0*/  STL [R1+0x30], R7 ;  /* 0x0000300701007387 */ /* 0x0003e20000100800 */
[----:B------:R-:W-:Y:S01]  /*1c00*/  SHF.R.S32.HI R15, RZ, 0x1f, R7 ;  /* 0x0000001fff0f7819 */ /* 0x000fe20000011407 */
[----:B------:R-:W-:Y:S01]  /*1c10*/  IMAD.IADD R5, R28, 0x1, -R5 ;  /* 0x000000011c057824 */ /* 0x000fe200078e0a05 */
[----:B------:R-:W-:Y:S01]  /*1c20*/  LEA R165, R0, 0x3c80, 0x1 ;  /* 0x00003c8000a57811 */ /* 0x000fe200078e08ff */
[----:B------:R-:W-:Y:S01]  /*1c30*/  STL.64 [R1+0x28], R30 ;  /* 0x0000281e01007387 */ /* 0x000fe20000100a00 */
[----:B------:R-:W-:Y:S01]  /*1c40*/  LEA R0, R11, 0x6080, 0x1 ;  /* 0x000060800b007811 */ /* 0x000fe200078e08ff */
[----:B------:R-:W-:Y:S01]  /*1c50*/  IMAD.SHL.U32 R5, R5, 0x2, RZ ;  /* 0x0000000205057824 */ /* 0x000fe200078e00ff */
[----:B------:R-:W-:Y:S01]  /*1c60*/  IADD3 R194, R165, 0x20, RZ ;  /* 0x00000020a5c27810 */ /* 0x000fe20007ffe0ff */
[----:B------:R2:W-:Y:S01]  /*1c70*/  STL [R1+0x34], R6 ;  /* 0x0000340601007387 */ /* 0x0005e20000100800 */
[----:B------:R-:W-:-:S02]  /*1c80*/  LEA R192, R2, 0x6080, 0x1 ;  /* 0x0000608002c07811 */ /* 0x000fc400078e08ff */
[----:B------:R-:W-:Y:S01]  /*1c90*/  LEA R166, R3, 0x1880, 0x1 ;  /* 0x0000188003a67811 */ /* 0x000fe200078e08ff */
[----:B------:R-:W-:Y:S01]  /*1ca0*/  STL [R1+0x70], R15 ;  /* 0x0000700f01007387 */ /* 0x000fe20000100800 */
[----:B------:R-:W-:-:S04]  /*1cb0*/  @P3 IADD3 R194, R165, -0x20, RZ ;  /* 0xffffffe0a5c23810 */ /* 0x000fc80007ffe0ff */
        /* <DEDUP_REMOVED lines=8> */
[C---:B------:R-:W-:Y:S02]  /*1d40*/  IADD3 R196, R194.reuse, 0x1c00, RZ ;  /* 0x00001c00c2c47810 */ /* 0x040fe40007ffe0ff */
[--C-:B--2---:R-:W-:Y:S01]  /*1d50*/  LOP3.LUT R6, R27, 0x18, R104.reuse, 0xf8, !PT ;  /* 0x000000181b067812 */ /* 0x104fe200078ef868 */
[----:B------:R2:W-:Y:S01]  /*1d60*/  STL [R1+0x24], R5 ;  /* 0x0000240501007387 */ /* 0x0005e20000100800 */
[----:B------:R-:W-:Y:S02]  /*1d70*/  IADD3 R195, R194, 0x2000, RZ ;  /* 0x00002000c2c37810 */ /* 0x000fe40007ffe0ff */
[----:B------:R-:W-:Y:S01]  /*1d80*/  LOP3.LUT R6, R6, R24, RZ, 0x3c, !PT ;  /* 0x0000001806067212 */ /* 0x000fe200078e3cff */
[----:B-1----:R-:W-:Y:S01]  /*1d90*/  IMAD.IADD R7, R26, 0x1, R21 ;  /* 0x000000011a077824 */ /* 0x002fe200078e0215 */
[----:B--2---:R-:W-:-:S04]  /*1da0*/  LOP3.LUT R5, R25, 0x8, R104, 0xf8, !PT ;  /* 0x0000000819057812 */ /* 0x004fc800078ef868 */
[----:B------:R1:W-:Y:S04]  /*1db0*/  STL [R1+0x98], R7 ;  /* 0x0000980701007387 */ /* 0x0003e80000100800 */
[----:B------:R2:W-:Y:S01]  /*1dc0*/  STL [R1+0x88], R8 ;  /* 0x0000880801007387 */ /* 0x0005e20000100800 */
[----:B-1----:R-:W-:Y:S02]  /*1dd0*/  LOP3.LUT R7, R25, 0x18, R104, 0xf8, !PT ;  /* 0x0000001819077812 */ /* 0x002fe400078ef868 */
[----:B--2---:R-:W-:Y:S02]  /*1de0*/  SHF.R.S32.HI R8, RZ, 0x3, R4 ;  /* 0x00000003ff087819 */ /* 0x004fe40000011404 */
[-C--:B------:R-:W-:Y:S01]  /*1df0*/  LOP3.LUT R4, R5, R23.reuse, RZ, 0x3c, !PT ;  /* 0x0000001705047212 */ /* 0x080fe200078e3cff */
[----:B------:R-:W-:Y:S01]  /*1e00*/  IMAD.IADD R5, R22, 0x1, R6 ;  /* 0x0000000116057824 */ /* 0x000fe200078e0206 */
[----:B------:R-:W-:Y:S01]  /*1e10*/  LOP3.LUT R7, R7, R23, RZ, 0x3c, !PT ;  /* 0x0000001707077212 */ /* 0x000fe200078e3cff */
[----:B------:R1:W-:Y:S01]  /*1e20*/  STL [R1+0x84], R8 ;  /* 0x0000840801007387 */ /* 0x0003e20000100800 */
[----:B------:R-:W-:Y:S01]  /*1e30*/  SEL R6, R12, 0xffffffe0, !P1 ;  /* 0xffffffe00c067807 */ /* 0x000fe20004800000 */
[----:B------:R-:W-:Y:S01]  /*1e40*/  IMAD.IADD R252, R20, 0x1, R4 ;  /* 0x0000000114fc7824 */ /* 0x000fe200078e0204 */
[----:B------:R-:W-:Y:S01]  /*1e50*/  SEL R4, R12, 0xffffffe0, !P4 ;  /* 0xffffffe00c047807 */ /* 0x000fe20006000000 */
[----:B------:R-:W-:-:S03]  /*1e60*/  IMAD.IADD R7, R20, 0x1, R7 ;  /* 0x0000000114077824 */ /* 0x000fc600078e0207 */
[----:B------:R-:W-:Y:S01]  /*1e70*/  LEA R252, R252, 0x1880, 0x1 ;  /* 0x00001880fcfc7811 */ /* 0x000fe200078e08ff */
[----:B------:R-:W-:Y:S02]  /*1e80*/  IMAD.IADD R193, R192, 0x1, R4 ;  /* 0x00000001c0c17824 */ /* 0x000fe400078e0204 */
[----:B------:R-:W-:Y:S01]  /*1e90*/  IMAD.IADD R167, R4, 0x1, R166 ;  /* 0x0000000104a77824 */ /* 0x000fe200078e02a6 */
[----:B-1----:R-:W-:Y:S02]  /*1ea0*/  LEA R8, R5, 0x6080, 0x1 ;  /* 0x0000608005087811 */ /* 0x002fe400078e08ff */
[----:B------:R-:W-:-:S03]  /*1eb0*/  LEA R5, R13, 0x6080, 0x1 ;  /* 0x000060800d057811 */ /* 0x000fc600078e08ff */
[----:B------:R1:W-:Y:S04]  /*1ec0*/  STL [R1+0xb0], R8 ;  /* 0x0000b00801007387 */ /* 0x0003e80000100800 */
[----:B------:R2:W-:Y:S04]  /*1ed0*/  STL [R1+0xac], R5 ;  /* 0x0000ac0501007387 */ /* 0x0005e80000100800 */
[----:B------:R3:W-:Y:S01]  /*1ee0*/  STL [R1+0xa8], R0 ;  /* 0x0000a80001007387 */ /* 0x0007e20000100800 */
[----:B-1----:R-:W-:Y:S02]  /*1ef0*/  LEA R8, R9, 0x6080, 0x1 ;  /* 0x0000608009087811 */ /* 0x002fe400078e08ff */
[----:B--2---:R-:W-:-:S02]  /*1f00*/  LEA R5, R10, 0x6080, 0x1 ;  /* 0x000060800a057811 */ /* 0x004fc400078e08ff */
[----:B---3--:R-:W-:-:S03]  /*1f10*/  IADD3 R0, R252, 0x20, RZ ;  /* 0x00000020fc007810 */ /* 0x008fc60007ffe0ff */
[----:B------:R1:W-:Y:S01]  /*1f20*/  STL [R1+0xa4], R5 ;  /* 0x0000a40501007387 */ /* 0x0003e20000100800 */
[----:B------:R-:W-:-:S03]  /*1f30*/  @P0 IADD3 R0, R252, -0x20, RZ ;  /* 0xffffffe0fc000810 */ /* 0x000fc60007ffe0ff */
[----:B------:R-:W-:Y:S01]  /*1f40*/  STL [R1+0xa0], R8 ;  /* 0x0000a00801007387 */ /* 0x000fe20000100800 */
[----:B-1----:R-:W-:-:S05]  /*1f50*/  LEA R5, R7, 0x6080, 0x1 ;  /* 0x0000608007057811 */ /* 0x002fca00078e08ff */
[----:B------:R-:W-:Y:S04]  /*1f60*/  STL [R1+0x9c], R5 ;  /* 0x00009c0501007387 */ /* 0x000fe80000100800 */
[----:B------:R1:W-:Y:S02]  /*1f70*/  STL [R1], R0 ;  /* 0x0000000001007387 */ /* 0x0003e40000100800 */
[----:B-1----:R-:W-:-:S05]  /*1f80*/  IMAD.IADD R0, R18, 0x1, R6 ;  /* 0x0000000112007824 */ /* 0x002fca00078e0206 */
[----:B------:R1:W-:Y:S02]  /*1f90*/  STL [R1+0x68], R0 ;  /* 0x0000680001007387 */ /* 0x0003e40000100800 */
[----:B-1----:R-:W-:-:S05]  /*1fa0*/  IMAD.IADD R0, R6, 0x1, R14 ;  /* 0x0000000106007824 */ /* 0x002fca00078e020e */
[----:B------:R1:W-:Y:S02]  /*1fb0*/  STL [R1+0x64], R0 ;  /* 0x0000640001007387 */ /* 0x0003e40000100800 */
.L_x_1384:
        /* <DEDUP_REMOVED lines=14> */
[----:B------:R-:W-:-:S02]  /*20a0*/  IMAD.MOV.U32 R141, RZ, RZ, RZ ;  /* 0x000000ffff8d7224 */ /* 0x000fc400078e00ff */
[----:B------:R-:W-:Y:S01]  /*20b0*/  IMAD.MOV.U32 R13, RZ, RZ, RZ ;  /* 0x000000ffff0d7224 */ /* 0x000fe200078e00ff */
[----:B--2---:R-:W-:Y:S01]  /*20c0*/  SHF.R.S32.HI R20, RZ, 0x1f, R18 ;  /* 0x0000001fff147819 */ /* 0x004fe20000011412 */
[----:B------:R1:W-:Y:S01]  /*20d0*/  STL [R1+0x48], R18 ;  /* 0x0000481201007387 */ /* 0x0003e20000100800 */
[C---:B------:R-:W-:Y:S02]  /*20e0*/  @P4 LEA R2, P0, R18.reuse, c[0x0][0x360], 0x2 ;  /* 0x0000d80012024a11 */ /* 0x040fe400078010ff */
[C---:B------:R-:W-:Y:S01]  /*20f0*/  @P2 LEA R4, P1, R18.reuse, c[0x0][0x370], 0x2 ;  /* 0x0000dc0012042a11 */ /* 0x040fe200078210ff */
[----:B------:R1:W-:Y:S01]  /*2100*/  STL [R1+0x58], R20 ;  /* 0x0000581401007387 */ /* 0x0003e20000100800 */
[C-C-:B------:R-:W-:Y:S02]  /*2110*/  @P4 LEA.HI.X R3, R18.reuse, c[0x0][0x364], R20.reuse, 0x2, P0 ;  /* 0x0000d90012034a11 */ /* 0x140fe400000f1414 */
[----:B------:R-:W-:-:S03]  /*2120*/  @P2 LEA.HI.X R5, R18, c[0x0][0x374], R20, 0x2, P1 ;  /* 0x0000dd0012052a11 */ /* 0x000fc600008f1414 */
[----:B------:R2:W4:Y:S01]  /*2130*/  @P4 LDG.E R0, [R2.64] ;  /* 0x0000000602004981 */ /* 0x000522000c1e1900 */
[----:B------:R-:W-:-:S03]  /*2140*/  ISETP.NE.U32.AND P0, PT, RZ, c[0x0][0x350], PT ;  /* 0x0000d400ff007a0c */ /* 0x000fc60003f05070 */
[----:B------:R1:W5:Y:S01]  /*2150*/  @P2 LDG.E R151, [R4.64] ;  /* 0x0000000604972981 */ /* 0x000362000c1e1900 */
[----:B------:R-:W-:Y:S02]  /*2160*/  ISETP.NE.AND.EX P6, PT, RZ, c[0x0][0x354], PT, P0 ;  /* 0x0000d500ff007a0c */ /* 0x000fe40003fc5300 */
[----:B------:R-:W-:-:S04]  /*2170*/  LEA R6, P2, R18, c[0x0][0x348], 0x2 ;  /* 0x0000d20012067a11 */ /* 0x000fc800078410ff */
[----:B------:R-:W-:-:S05]  /*2180*/  LEA.HI.X R7, R18, c[0x0][0x34c], R20, 0x2, P2 ;  /* 0x0000d30012077a11 */ /* 0x000fca00010f1414 */
[----:B------:R3:W5:Y:S01]  /*2190*/  @P3 LDG.E R141, [R6.64] ;  /* 0x00000006068d3981 */ /* 0x000762000c1e1900 */
[C---:B--2---:R-:W-:Y:S02]  /*21a0*/  LEA R2, P0, R18.reuse, c[0x0][0x358], 0x2 ;  /* 0x0000d60012027a11 */ /* 0x044fe400078010ff */
[C---:B-1----:R-:W-:Y:S02]  /*21b0*/  LEA R4, P1, R18.reuse, c[0x0][0x350], 0x2 ;  /* 0x0000d40012047a11 */ /* 0x042fe400078210ff */
[C-C-:B------:R-:W-:Y:S02]  /*21c0*/  LEA.HI.X R3, R18.reuse, c[0x0][0x35c], R20.reuse, 0x2, P0 ;  /* 0x0000d70012037a11 */ /* 0x140fe400000f1414 */
[----:B------:R-:W-:-:S03]  /*21d0*/  LEA.HI.X R5, R18, c[0x0][0x354], R20, 0x2, P1 ;  /* 0x0000d50012057a11 */ /* 0x000fc600008f1414 */
[----:B------:R1:W5:Y:S04]  /*21e0*/  @P5 LDG.E R13, [R2.64] ;  /* 0x00000006020d5981 */ /* 0x000368000c1e1900 */
[----:B------:R1:W5:Y:S01]  /*21f0*/  @P6 LDG.E R150, [R4.64] ;  /* 0x0000000604966981 */ /* 0x000362000c1e1900 */
[----:B---3--:R-:W-:-:S05]  /*2200*/  LOP3.LUT R22, R9, 0xffff, RZ, 0xc0, !PT ;  /* 0x0000ffff09167812 */ /* 0x008fca00078ec0ff */
[----:B------:R1:W-:Y:S01]  /*2210*/  STL [R1+0x50], R22 ;  /* 0x0000501601007387 */ /* 0x0003e20000100800 */
[----:B------:R-:W-:Y:S01]  /*2220*/  YIELD ;  /* 0x0000000000007946 */ /* 0x000fe20003800000 */
[----:B------:R-:W-:Y:S02]  /*2230*/  P2R R14, PR, RZ, 0x40 ;  /* 0x00000040ff0e7803 */ /* 0x000fe40000000000 */
        /* <DEDUP_REMOVED lines=9> */
.L_x_1211:
[----:B------:R-:W-:-:S04]  /*22d0*/  ISETP.NE.U32.AND P0, PT, RZ, c[0x0][0x368], PT ;  /* 0x0000da00ff007a0c */ /* 0x000fc80003f05070 */
[----:B------:R-:W-:-:S13]  /*22e0*/  ISETP.NE.AND.EX P0, PT, RZ, c[0x0][0x36c], PT, P0 ;  /* 0x0000db00ff007a0c */ /* 0x000fda0003f05300 */
[----:B------:R-:W-:Y:S05]  /*22f0*/  @!P0 BRA `(.L_x_1212) ;  /* 0x0000004000008947 */ /* 0x000fea0003800000 */
[----:B-1----:R-:W-:-:S04]  /*2300*/  LEA R4, P0, R18, c[0x0][0x368], 0x2 ;  /* 0x0000da0012047a11 */ /* 0x002fc800078010ff */
[----:B------:R-:W-:-:S05]  /*2310*/  LEA.HI.X R5, R18, c[0x0][0x36c], R20, 0x2, P0 ;  /* 0x0000db0012057a11 */ /* 0x000fca00000f1414 */
[----:B------:R1:W5:Y:S01]  /*2320*/  LDG.E R12, [R4.64] ;  /* 0x00000006040c7981 */ /* 0x000362000c1e1900 */
[----:B------:R-:W-:Y:S05]  /*2330*/  BRA `(.L_x_1213) ;  /* 0x0000005000007947 */ /* 0x000fea0003800000 */
.L_x_1212:
[----:B------:R-:W-:Y:S01]  /*2340*/  MOV R12, c[0x0][0x1d0] ;  /* 0x00007400000c7a02 */ /* 0x000fe20000000f00 */
[----:B------:R-:W-:Y:S05]  /*2350*/  @!P6 BRA `(.L_x_1213) ;  /* 0x000000300000e947 */ /* 0x000fea0003800000 */
[----:B------:R-:W2:Y:S04]  /*2360*/  LDG.E R6, [R4.64] ;  /* 0x0000000604067981 */ /* 0x000ea8000c1e1900 */
[----:B-1----:R-:W2:Y:S02]  /*2370*/  LDG.E R0, [R4.64+0x4] ;  /* 0x0000040604007981 */ /* 0x002ea4000c1e1900 */
[----:B--2---:R-:W-:Y:S02]  /*2380*/  IADD3 R12, -R6, R0, RZ ;  /* 0x00000000060c7210 */ /* 0x004fe40007ffe1ff */
.L_x_1213:
[----:B-1----:R-:W2:Y:S04]  /*2390*/  LDL R4, [R1+0x4c] ;  /* 0x00004c0001047983 */ /* 0x002ea80000100800 */
[----:B------:R-:W3:Y:S04]  /*23a0*/  LDL.LU R0, [R1+0x3c] ;  /* 0x00003c0001007983 */ /* 0x000ee80000300800 */
[----:B------:R-:W4:Y:S04]  /*23b0*/  LDL.LU R6, [R1+0x20] ;  /* 0x0000200001067983 */ /* 0x000f280000300800 */
[----:B------:R1:W3:Y:S01]  /*23c0*/  @P5 LDG.E R5, [R2.64] ;  /* 0x0000000602055981 */ /* 0x0002e2000c1e1900 */
[----:B------:R-:W-:-:S04]  /*23d0*/  ISETP.NE.U32.AND P0, PT, RZ, c[0x0][0x378], PT ;  /* 0x0000de00ff007a0c */ /* 0x000fc80003f05070 */
[----:B------:R-:W-:Y:S01]  /*23e0*/  ISETP.NE.AND.EX P1, PT, RZ, c[0x0][0x37c], PT, P0 ;  /* 0x0000df00ff007a0c */ /* 0x000fe20003f25300 */
[----:B------:R-:W-:Y:S02]  /*23f0*/  IMAD.MOV.U32 R7, RZ, RZ, c[0x0][0x2c4] ;  /* 0x0000b100ff077624 */ /* 0x000fe400078e00ff */
[----:B--2---:R-:W-:Y:S02]  /*2400*/  IMAD.MOV.U32 R8, RZ, RZ, R4 ;  /* 0x000000ffff087224 */ /* 0x004fe400078e0004 */
[----:B------:R1:W2:Y:S01]  /*2410*/  @P5 LDG.E R4, [R2.64+0x4] ;  /* 0x0000040602045981 */ /* 0x0002a2000c1e1900 */
[----:B------:R-:W-:Y:S01]  /*2420*/  ISETP.NE.AND P2, PT, R7, 0x1, PT ;  /* 0x000000010700780c */ /* 0x000fe20003f45270 */
[----:B-----5:R-:W-:Y:S01]  /*2430*/  IMAD.MOV.U32 R140, RZ, RZ, R12 ;  /* 0x000000ffff8c7224 */ /* 0x020fe200078e000c */
[----:B----4-:R-:W-:Y:S01]  /*2440*/  LOP3.LUT R6, R6, 0xfffffffb, RZ, 0xc0, !PT ;  /* 0xfffffffb06067812 */ /* 0x010fe200078ec0ff */
[----:B------:R-:W-:-:S04]  /*2450*/  IMAD.IADD R7, R12, 0x1, -R151 ;  /* 0x000000010c077824 */ /* 0x000fc800078e0a97 */
[----:B-1----:R-:W-:-:S04]  /*2460*/  @P1 LEA R2, P0, R18, c[0x0][0x378], 0x2 ;  /* 0x0000de0012021a11 */ /* 0x002fc800078010ff */
[----:B------:R-:W-:-:S05]  /*2470*/  @P1 LEA.HI.X R3, R18, c[0x0][0x37c], R20, 0x2, P0 ;  /* 0x0000df0012031a11 */ /* 0x000fca00000f1414 */
[----:B------:R3:W5:Y:S01]  /*2480*/  @P1 LDG.E R140, [R2.64] ;  /* 0x00000006028c1981 */ /* 0x000762000c1e1900 */
[----:B------:R-:W-:Y:S01]  /*2490*/  @P2 LOP3.LUT R6, R6, 0x4, RZ, 0xfc, !PT ;  /* 0x0000000406062812 */ /* 0x000fe200078efcff */
[----:B---3--:R-:W-:Y:S02]  /*24a0*/  IMAD.SHL.U32 R2, R0, 0x80, RZ ;  /* 0x0000008000027824 */ /* 0x008fe400078e00ff */
[----:B------:R-:W-:-:S03]  /*24b0*/  IMAD.MOV.U32 R0, RZ, RZ, c[0x0][0x228] ;  /* 0x00008a00ff007624 */ /* 0x000fc600078e00ff */
[----:B------:R1:W-:Y:S04]  /*24c0*/  STL [R1+0x54], R2 ;  /* 0x0000540201007387 */ /* 0x0003e80000100800 */
[----:B------:R3:W-:Y:S01]  /*24d0*/  STL [R1+0x20], R6 ;  /* 0x0000200601007387 */ /* 0x0007e20000100800 */
[----:B-1----:R-:W-:-:S05]  /*24e0*/  IADD3 R2, R2, 0x7f, RZ ;  /* 0x0000007f02027810 */ /* 0x002fca0007ffe0ff */
[----:B------:R-:W-:-:S05]  /*24f0*/  @P2 IMAD.HI.U32 R3, R2, c[0x0][0x2c8], RZ ;  /* 0x0000b20002032a27 */ /* 0x000fca00078e00ff */
[----:B------:R-:W-:Y:S01]  /*2500*/  @P2 SHF.R.U32.HI R2, RZ, c[0x0][0x2cc], R3 ;  /* 0x0000b300ff022a19 */ /* 0x000fe20000011603 */
[----:B------:R-:W-:Y:S01]  /*2510*/  BSSY B0, `(.L_x_1214) ;  /* 0x0000037000007945 */ /* 0x000fe20003800000 */
[----:B--2---:R-:W-:-:S04]  /*2520*/  @P5 IMAD.IADD R0, R4, 0x1, -R5 ;  /* 0x0000000104005824 */ /* 0x004fc800078e0a05 */
[----:B---3--:R-:W-:-:S05]  /*2530*/  IMAD.IADD R6, R7, 0x1, R0 ;  /* 0x0000000107067824 */ /* 0x008fca00078e0200 */
[C---:B------:R-:W-:Y:S02]  /*2540*/  IADD3 R156, R6.reuse, 0x30, -R8 ;  /* 0x00000030069c7810 */ /* 0x040fe40007ffe808 */
[----:B------:R-:W-:Y:S02]  /*2550*/  IADD3 R4, R6, 0x2f, RZ ;  /* 0x0000002f06047810 */ /* 0x000fe40007ffe0ff */
[----:B------:R-:W-:Y:S01]  /*2560*/  LOP3.LUT R5, R9, 0xff000000, RZ, 0xc0, !PT ;  /* 0xff00000009057812 */ /* 0x000fe200078ec0ff */
[----:B------:R-:W-:Y:S01]  /*2570*/  IMAD.IADD R3, R156, 0x1, R2 ;  /* 0x000000019c037824 */ /* 0x000fe200078e0202 */
[----:B------:R1:W-:Y:S01]  /*2580*/  STL [R1+0x3c], R6 ;  /* 0x00003c0601007387 */ /* 0x0003e20000100800 */
[----:B------:R-:W-:Y:S01]  /*2590*/  IMAD.HI R2, R4, 0x2aaaaaab, RZ ;  /* 0x2aaaaaab04027827 */ /* 0x000fe200078e02ff */
[----:B------:R-:W-:-:S04]  /*25a0*/  SHF.R.U32.HI R8, RZ, 0x8, R5 ;  /* 0x00000008ff087819 */ /* 0x000fc80000011605 */
[----:B------:R-:W-:-:S04]  /*25b0*/  SHF.R.U32.HI R4, RZ, 0x1f, R2 ;  /* 0x0000001fff047819 */ /* 0x000fc80000011602 */
[----:B------:R-:W-:Y:S01]  /*25c0*/  LEA.HI.SX32 R155, R2, R4, 0x1d ;  /* 0x00000004029b7211 */ /* 0x000fe200078feaff */
[----:B-1----:R-:W-:Y:S01]  /*25d0*/  IMAD.HI R6, R3, 0x2aaaaaab, RZ ;  /* 0x2aaaaaab03067827 */ /* 0x002fe200078e02ff */
[----:B------:R-:W-:-:S04]  /*25e0*/  LOP3.LUT R3, R9, 0xff0000, RZ, 0xc0, !PT ;  /* 0x00ff000009037812 */ /* 0x000fc800078ec0ff */
[----:B------:R-:W-:Y:S02]  /*25f0*/  LEA.HI R3, R3, R8, RZ, 0x10 ;  /* 0x0000000803037211 */ /* 0x000fe400078f80ff */
[----:B------:R-:W-:Y:S02]  /*2600*/  SHF.R.U32.HI R5, RZ, 0x1f, R6 ;  /* 0x0000001fff057819 */ /* 0x000fe40000011606 */
[----:B------:R-:W-:Y:S02]  /*2610*/  SHF.R.U32.HI R9, RZ, 0x10, R3 ;  /* 0x00000010ff097819 */ /* 0x000fe40000011603 */
[----:B------:R-:W-:Y:S02]  /*2620*/  LOP3.LUT R16, R3, 0xff, RZ, 0xc0, !PT ;  /* 0x000000ff03107812 */ /* 0x000fe400078ec0ff */
[----:B------:R-:W-:Y:S01]  /*2630*/  LEA.HI.SX32 R2, R6, R5, 0x1d ;  /* 0x0000000506027211 */ /* 0x000fe200078feaff */
[----:B------:R1:W-:Y:S03]  /*2640*/  STL [R1+0x40], R9 ;  /* 0x0000400901007387 */ /* 0x0003e60000100800 */
[----:B------:R-:W-:Y:S01]  /*2650*/  IMNMX R6, R155, R2, PT ;  /* 0x000000029b067217 */ /* 0x000fe20003800200 */
[----:B------:R1:W-:Y:S03]  /*2660*/  STL [R1+0x80], R16 ;  /* 0x0000801001007387 */ /* 0x0003e60000100800 */
[----:B------:R-:W-:-:S02]  /*2670*/  ISETP.GE.AND P0, PT, R6, 0x1, PT ;  /* 0x000000010600780c */ /* 0x000fc40003f06270 */
[----:B------:R-:W-:Y:S01]  /*2680*/  ISETP.NE.AND P1, PT, R9, RZ, PT ;  /* 0x000000ff0900720c */ /* 0x000fe20003f25270 */
[----:B------:R-:W-:-:S03]  /*2690*/  IMAD.MOV.U32 R2, RZ, RZ, RZ ;  /* 0x000000ffff027224 */ /* 0x000fc600078e00ff */
[----:B------:R-:W-:-:S07]  /*26a0*/  SEL R139, R9, c[0x0][0x338], P1 ;  /* 0x0000ce00098b7a07 */ /* 0x000fce0000800000 */
[----:B------:R-:W-:Y:S05]  /*26b0*/  @!P0 BRA `(.L_x_1215) ;  /* 0x000001c000008947 */ /* 0x000fea0003800000 */
[----:B------:R-:W-:Y:S02]  /*26c0*/  IABS R3, R139 ;  /* 0x0000008b00037213 */ /* 0x000fe40000000000 */
[----:B------:R-:W-:Y:S02]  /*26d0*/  IADD3 R8, R139, -0x1, R6 ;  /* 0xffffffff8b087810 */ /* 0x000fe40007ffe006 */
[----:B------:R-:W2:Y:S02]  /*26e0*/  I2F.RP R2, R3 ;  /* 0x0000000300027306 */ /* 0x000ea40000209400 */
[----:B------:R-:W-:-:S06]  /*26f0*/  IABS R11, R8 ;  /* 0x00000008000b7213 */ /* 0x000fcc0000000000 */
[----:B--2---:R-:W2:Y:S02]  /*2700*/  MUFU.RCP R2, R2 ;  /* 0x0000000200027308 */ /* 0x004ea40000001000 */
[----:B--2---:R-:W-:-:S06]  /*2710*/  IADD3 R2, R2, 0xffffffe, RZ ;  /* 0x0ffffffe02027810 */ /* 0x004fcc0007ffe0ff */
[----:B------:R-:W2:Y:S02]  /*2720*/  F2I.FTZ.U32.TRUNC.NTZ R5, R2 ;  /* 0x0000000200057305 */ /* 0x000ea4000021f000 */
[----:B--2---:R-:W-:-:S04]  /*2730*/  IMAD.MOV R2, RZ, RZ, -R5 ;  /* 0x000000ffff027224 */ /* 0x004fc800078e0a05 */
[----:B------:R-:W-:Y:S01]  /*2740*/  IMAD.MOV.U32 R4, RZ, RZ, R2 ;  /* 0x000000ffff047224 */ /* 0x000fe200078e0002 */
[----:B------:R-:W-:-:S03]  /*2750*/  IABS R2, R139 ;  /* 0x0000008b00027213 */ /* 0x000fc60000000000 */
[----:B-1----:R-:W-:Y:S02]  /*2760*/  IMAD R9, R4, R3, RZ ;  /* 0x0000000304097224 */ /* 0x002fe400078e02ff */
        /* <DEDUP_REMOVED lines=17> */
.L_x_1215:
[----:B------:R-:W-:Y:S05]  /*2880*/  BSYNC B0 ;  /* 0x0000000000007941 */ /* 0x000fea0003800000 */
.L_x_1214:
[----:B------:R-:W-:Y:S01]  /*2890*/  IMAD R3, R16, R2, RZ ;  /* 0x0000000210037224 */ /* 0x000fe200078e02ff */
        /* <DEDUP_REMOVED lines=21> */
[----:B------:R-:W3:Y:S04]  /*29f0*/  LDL R9, [R1+0x30] ;  /* 0x0000300001097983 */ /* 0x000ee80000100800 */
[----:B------:R-:W4:Y:S04]  /*2a00*/  LDL R8, [R1+0x34] ;  /* 0x0000340001087983 */ /* 0x000f280000100800 */
[----:B------:R-:W3:Y:S04]  /*2a10*/  LDL R21, [R1+0x18] ;  /* 0x0000180001157983 */ /* 0x000ee80000100800 */
[----:B------:R-:W1:Y:S01]  /*2a20*/  S2R R11, SR_TID.X ;  /* 0x00000000000b7919 */ /* 0x000e620000002100 */
[----:B------:R-:W-:-:S02]  /*2a30*/  SHF.R.S32.HI R3, RZ, 0x1f, R13 ;  /* 0x0000001fff037819 */ /* 0x000fc4000001140d */
[----:B-1----:R-:W-:-:S04]  /*2a40*/  SHF.R.S32.HI R10, RZ, 0x1f, R11 ;  /* 0x0000001fff0a7819 */ /* 0x002fc8000001140b */
[----:B------:R-:W-:-:S04]  /*2a50*/  LEA.HI R10, R10, R11, RZ, 0x2 ;  /* 0x0000000b0a0a7211 */ /* 0x000fc800078f10ff */
[----:B------:R-:W-:-:S04]  /*2a60*/  SHF.R.S32.HI R10, RZ, 0x2, R10 ;  /* 0x00000002ff0a7819 */ /* 0x000fc8000001140a */
[----:B------:R-:W-:-:S04]  /*2a70*/  IADD3 R133, P0, R10, R13, RZ ;  /* 0x0000000d0a857210 */ /* 0x000fc80007f1e0ff */
[----:B------:R-:W-:-:S05]  /*2a80*/  LEA.HI.X.SX32 R136, R10, R3, 0x1, P0 ;  /* 0x000000030a887211 */ /* 0x000fca00000f0eff */
[----:B------:R-:W-:Y:S01]  /*2a90*/  IMAD R3, R136, c[0x0][0x238], RZ ;  /* 0x00008e0088037a24 */ /* 0x000fe200078e02ff */
[----:B------:R-:W-:-:S03]  /*2aa0*/  IADD3 R33, R2, -0x1, RZ ;  /* 0xffffffff02217810 */ /* 0x000fc60007ffe0ff */
[----:B------:R-:W-:Y:S01]  /*2ab0*/  IMAD R3, R133, c[0x0][0x23c], R3 ;  /* 0x00008f0085037a24 */ /* 0x000fe200078e0203 */
[----:B------:R-:W-:Y:S02]  /*2ac0*/  ISETP.NE.AND P3, PT, R14, RZ, PT ;  /* 0x000000ff0e00720c */ /* 0x000fe40003f65270 */
[----:B------:R-:W-:Y:S01]  /*2ad0*/  SEL R14, R20, RZ, !P5 ;  /* 0x000000ff140e7207 */ /* 0x000fe20006800000 */
[----:B------:R-:W-:Y:S01]  /*2ae0*/  IMAD.MOV.U32 R142, RZ, RZ, 0x30 ;  /* 0x00000030ff8e7424 */ /* 0x000fe200078e00ff */
[----:B------:R-:W-:-:S03]  /*2af0*/  SEL R13, R18, RZ, !P5 ;  /* 0x000000ff120d7207 */ /* 0x000fc60006800000 */
[C---:B------:R-:W-:Y:S02]  /*2b00*/  IMAD R158, R142.reuse, c[0x0][0x23c], RZ ;  /* 0x00008f008e9e7a24 */ /* 0x040fe400078e02ff */
[----:B------:R-:W-:-:S04]  /*2b10*/  IMAD.WIDE.U32 R148, R142, c[0x0][0x238], RZ ;  /* 0x00008e008e947a25 */ /* 0x000fc800078e00ff */
[----:B------:R-:W-:Y:S01]  /*2b20*/  IMAD.IADD R158, R149, 0x1, R158 ;  /* 0x00000001959e7824 */ /* 0x000fe200078e029e */
[----:B------:R-:W-:Y:S01]  /*2b30*/  MOV R159, c[0x0][0x238] ;  /* 0x00008e00009f7a02 */ /* 0x000fe20000000f00 */
[----:B------:R-:W-:-:S05]  /*2b40*/  IMAD.MOV.U32 R157, RZ, RZ, 0x5 ;  /* 0x00000005ff9d7424 */ /* 0x000fca00078e00ff */
[C---:B------:R-:W-:Y:S02]  /*2b50*/  SHF.L.U64.HI R157, R159.reuse, R157, c[0x0][0x23c] ;  /* 0x00008f009f9d7619 */ /* 0x040fe4000001029d */
[----:B------:R-:W-:Y:S01]  /*2b60*/  SHF.L.U32 R159, R159, 0x5, RZ ;  /* 0x000000059f9f7819 */ /* 0x000fe200000006ff */
[----:B--2---:R-:W-:-:S04]  /*2b70*/  IMAD.WIDE.U32 R4, R133, c[0x0][0x238], R16 ;  /* 0x00008e0085047a25 */ /* 0x004fc800078e0010 */
[----:B------:R-:W-:Y:S01]  /*2b80*/  IMAD.IADD R3, R5, 0x1, R3 ;  /* 0x0000000105037824 */ /* 0x000fe200078e0203 */
[----:B------:R-:W-:Y:S01]  /*2b90*/  MOV R2, R4 ;  /* 0x0000000400027202 */ /* 0x000fe20000000f00 */
[----:B------:R-:W-:-:S04]  /*2ba0*/  IMAD R5, R33, -0x30, R0 ;  /* 0xffffffd021057824 */ /* 0x000fc800078e0200 */
[----:B------:R-:W-:Y:S01]  /*2bb0*/  IMAD.WIDE.U32 R2, R22, c[0x0][0x240], R2 ;  /* 0x0000900016027a25 */ /* 0x000fe200078e0002 */
[----:B------:R-:W-:-:S03]  /*2bc0*/  IMNMX R5, R5, 0x30, PT ;  /* 0x0000003005057817 */ /* 0x000fc60003800200 */
[----:B------:R-:W-:Y:S02]  /*2bd0*/  IMAD R3, R22, c[0x0][0x244], R3 ;  /* 0x0000910016037a24 */ /* 0x000fe400078e0203 */
[----:B------:R-:W-:Y:S02]  /*2be0*/  IMAD R4, R14, c[0x0][0x248], RZ ;  /* 0x000092000e047a24 */ /* 0x000fe400078e02ff */
[----:B------:R-:W-:Y:S02]  /*2bf0*/  IMAD.IADD R7, R5, 0x1, -R10 ;  /* 0x0000000105077824 */ /* 0x000fe400078e0a0a */
[C---:B------:R-:W-:Y:S02]  /*2c00*/  IMAD R4, R13.reuse, c[0x0][0x24c], R4 ;  /* 0x000093000d047a24 */ /* 0x040fe400078e0204 */
[----:B------:R-:W-:Y:S01]  /*2c10*/  IMAD.WIDE.U32 R100, R13, c[0x0][0x248], R2 ;  /* 0x000092000d647a25 */ /* 0x000fe200078e0002 */
[----:B------:R-:W-:Y:S02]  /*2c20*/  ISETP.GE.AND P1, PT, R7, 0x1, PT ;  /* 0x000000010700780c */ /* 0x000fe40003f26270 */
[----:B------:R-:W-:Y:S01]  /*2c30*/  SHF.R.S32.HI R3, RZ, 0x1f, R33 ;  /* 0x0000001fff037819 */ /* 0x000fe20000011421 */
[----:B------:R-:W-:Y:S01]  /*2c40*/  IMAD R2, R158, R33, RZ ;  /* 0x000000219e027224 */ /* 0x000fe200078e02ff */
[----:B------:R-:W-:Y:S01]  /*2c50*/  IADD3 R91, R101, R4, RZ ;  /* 0x00000004655b7210 */ /* 0x000fe20007ffe0ff */
[----:B------:R-:W-:-:S02]  /*2c60*/  IMAD.MOV.U32 R90, RZ, RZ, R100 ;  /* 0x000000ffff5a7224 */ /* 0x000fc400078e0064 */
[-C--:B------:R-:W-:Y:S02]  /*2c70*/  IMAD R2, R3, R148.reuse, R2 ;  /* 0x0000009403027224 */ /* 0x080fe400078e0202 */
[----:B------:R-:W-:Y:S01]  /*2c80*/  IMAD.WIDE.U32 R4, R33, R148, R90 ;  /* 0x0000009421047225 */ /* 0x000fe200078e005a */
[----:B------:R-:W-:-:S03]  /*2c90*/  ISETP.GE.AND P6, PT, R16, c[0x0][0x1d4], PT ;  /* 0x0000750010007a0c */ /* 0x000fc60003fc6270 */
[----:B------:R-:W-:Y:S01]  /*2ca0*/  IMAD.IADD R6, R5, 0x1, R2 ;  /* 0x0000000105067824 */ /* 0x000fe200078e0202 */
[----:B------:R-:W-:Y:S02]  /*2cb0*/  @P1 LEA R2, P0, R4, c[0x0][0x220], 0x1 ;  /* 0x0000880004021a11 */ /* 0x000fe400078008ff */
[----:B---3--:R-:W-:Y:S02]  /*2cc0*/  ISETP.GE.AND P5, PT, R9, c[0x0][0x1d4], PT ;  /* 0x0000750009007a0c */ /* 0x008fe40003fa6270 */
[----:B----4-:R-:W-:Y:S02]  /*2cd0*/  ISETP.GE.AND P4, PT, R8, c[0x0][0x1d4], PT ;  /* 0x0000750008007a0c */ /* 0x010fe40003f86270 */
[----:B------:R-:W-:Y:S02]  /*2ce0*/  @P1 LEA.HI.X R3, R4, c[0x0][0x224], R6, 0x1, P0 ;  /* 0x0000890004031a11 */ /* 0x000fe400000f0c06 */
[----:B------:R-:W-:Y:S01]  /*2cf0*/  ISETP.GT.AND P0, PT, R7, 0x20, PT ;  /* 0x000000200700780c */ /* 0x000fe20003f04270 */
[----:B------:R-:W-:-:S05]  /*2d00*/  @P1 IMAD.SHL.U32 R5, R21, 0x2, RZ ;  /* 0x0000000215051824 */ /* 0x000fca00078e00ff */
[----:B------:R-:W-:Y:S01]  /*2d10*/  @!PT LDS RZ, [RZ] ;  /* 0x00000000fffff984 */ /* 0x000fe20000000800 */
[----:B------:R-:W-:Y:S01]  /*2d20*/  @!PT LDS RZ, [RZ] ;  /* 0x00000000fffff984 */ /* 0x000fe20000000800 */
[----:B------:R-:W-:Y:S01]  /*2d30*/  @!PT LDS RZ, [RZ] ;  /* 0x00000000fffff984 */ /* 0x000fe20000000800 */
[----:B------:R1:W-:Y:S04]  /*2d40*/  @P1 LDGSTS.E.BYPASS.LTC128B.128 [R5+0x3c80], [R2.64], !P6 ;  /* 0x03c8000002051fae */ /* 0x0003e8000f101d46 */
[----:B------:R1:W-:Y:S04]  /*2d50*/  @P1 LDGSTS.E.BYPASS.LTC128B.128 [R5+0x4880], [R2.64+0x40], !P5 ;  /* 0x0488004002051fae */ /* 0x0003e8000e901d46 */
[----:B------:R1:W-:Y:S02]  /*2d60*/  @P1 LDGSTS.E.BYPASS.LTC128B.128 [R5+0x5480], [R2.64+0x80], !P4 ;  /* 0x0548008002051fae */ /* 0x0003e4000e101d46 */
[----:B-1----:R-:W-:-:S05]  /*2d70*/  @P0 IADD3 R3, P1, R159, R4, RZ ;  /* 0x000000049f030210 */ /* 0x002fca0007f3e0ff */
[----:B------:R-:W-:Y:S01]  /*2d80*/  @P0 IMAD.X R6, R6, 0x1, R157, P1 ;  /* 0x0000000106060824 */ /* 0x000fe200008e069d */
[----:B------:R-:W-:-:S04]  /*2d90*/  @P0 LEA R2, P1, R3, c[0x0][0x220], 0x1 ;  /* 0x0000880003020a11 */ /* 0x000fc800078208ff */
[----:B------:R-:W-:Y:S02]  /*2da0*/  @P0 LEA.HI.X R3, R3, c[0x0][0x224], R6, 0x1, P1 ;  /* 0x0000890003030a11 */ /* 0x000fe400008f0c06 */
[----:B------:R-:W-:-:S04]  /*2db0*/  ISETP.NE.U32.AND P1, PT, RZ, c[0x0][0x340], PT ;  /* 0x0000d000ff007a0c */ /* 0x000fc80003f25070 */
[----:B------:R-:W-:-:S13]  /*2dc0*/  ISETP.NE.AND.EX P1, PT, RZ, c[0x0][0x344], PT, P1 ;  /* 0x0000d100ff007a0c */ /* 0x000fda0003f25310 */
[----:B------:R-:W-:-:S06]  /*2dd0*/  @P1 IMAD.WIDE R6, R18, R15, c[0x0][0x340] ;  /* 0x0000d00012061625 */ /* 0x000fcc00078e020f */
[----:B------:R1:W2:Y:S04]  /*2de0*/  @P1 LDG.E R6, [R6.64] ;  /* 0x0000000606061981 */ /* 0x0002a8000c1e1900 */
[----:B------:R-:W3:Y:S01]  /*2df0*/  S2R R19, SR_TID.X ;  /* 0x0000000000137919 */ /* 0x000ee20000002100 */
[----:B-1----:R-:W-:-:S05]  /*2e00*/  IMAD.IADD R7, R12, 0x1, R150 ;  /* 0x000000010c077824 */ /* 0x002fca00078e0296 */
[----:B------:R-:W-:Y:S01]  /*2e10*/  SHF.R.S32.HI R11, RZ, 0x1f, R7 ;  /* 0x0000001fff0b7819 */ /* 0x000fe20000011407 */
[----:B------:R-:W-:-:S04]  /*2e20*/  IMAD.WIDE.U32 R4, R7, c[0x0][0x1e0], RZ ;  /* 0x0000780007047a25 */ /* 0x000fc800078e00ff */
[----:B------:R-:W-:-:S04]  /*2e30*/  IMAD R8, R11, c[0x0][0x1e0], RZ ;  /* 0x000078000b087a24 */ /* 0x000fc800078e02ff */
[----:B------:R-:W-:-:S05]  /*2e40*/  IMAD R8, R7, c[0x0][0x1e4], R8 ;  /* 0x0000790007087a24 */ /* 0x000fca00078e0208 */
[----:B------:R-:W-:-:S05]  /*2e50*/  IADD3 R5, R5, R8, RZ ;  /* 0x0000000805057210 */ /* 0x000fca0007ffe0ff */
[----:B------:R-:W-:-:S04]  /*2e60*/  IMAD.WIDE.U32 R8, R22, c[0x0][0x1e8], R4 ;  /* 0x00007a0016087a25 */ /* 0x000fc800078e0004 */
[----:B------:R-:W-:Y:S02]  /*2e70*/  @P0 IMAD.SHL.U32 R4, R21, 0x2, RZ ;  /* 0x0000000215040824 */ /* 0x000fe400078e00ff */
[----:B------:R-:W-:-:S03]  /*2e80*/  IMAD R5, R22, c[0x0][0x1ec], R9 ;  /* 0x00007b0016057a24 */ /* 0x000fc600078e0209 */
[----:B------:R1:W-:Y:S04]  /*2e90*/  @P0 LDGSTS.E.BYPASS.LTC128B.128 [R4+0x4480], [R2.64], !P6 ;  /* 0x0448000002040fae */ /* 0x0003e8000f101d46 */
[----:B------:R1:W-:Y:S04]  /*2ea0*/  @P0 LDGSTS.E.BYPASS.LTC128B.128 [R4+0x5080], [R2.64+0x40], !P5 ;  /* 0x0508004002040fae */ /* 0x0003e8000e901d46 */
[----:B------:R1:W-:Y:S01]  /*2eb0*/  @P0 LDGSTS.E.BYPASS.LTC128B.128 [R4+0x5c80], [R2.64+0x80], !P4 ;  /* 0x05c8008002040fae */ /* 0x0003e2000e101d46 */
[----:B------:R-:W-:-:S03]  /*2ec0*/  IMAD.MOV.U32 R162, RZ, RZ, c[0x0][0x27c] ;  /* 0x00009f00ffa27624 */ /* 0x000fc600078e00ff */
[----:B------:R-:W0:Y:S01]  /*2ed0*/  LDGDEPBAR ;  /* 0x00000000000079af */ /* 0x000e220000000000 */
[----:B------:R-:W-:Y:S01]  /*2ee0*/  WARPSYNC 0xffffffff ;  /* 0xffffffff00007948 */ /* 0x000fe20003800000 */
[----:B------:R-:W-:Y:S02]  /*2ef0*/  ISETP.GE.AND P2, PT, R104, c[0x0][0x27c], PT ;  /* 0x00009f0068007a0c */ /* 0x000fe40003f46270 */
[----:B------:R-:W-:Y:S02]  /*2f00*/  SHF.R.S32.HI R115, RZ, 0x1f, R114 ;  /* 0x0000001fff737819 */ /* 0x000fe40000011472 */
[----:B-----5:R-:W-:Y:S01]  /*2f10*/  SHF.R.S32.HI R25, RZ, 0x1f, R140 ;  /* 0x0000001fff197819 */ /* 0x020fe2000001148c */
[----:B-1----:R-:W-:Y:S01]  /*2f20*/  IMAD.MOV.U32 R4, RZ, RZ, R8 ;  /* 0x000000ffff047224 */ /* 0x002fe200078e0008 */
[----:B--2---:R-:W-:Y:S01]  /*2f30*/  @P1 SHF.R.S32.HI R10, RZ, 0x1f, R6 ;  /* 0x0000001fff0a1819 */ /* 0x004fe20000011406 */
[----:B------:R-:W-:Y:S01]  /*2f40*/  @!P1 IMAD.MOV.U32 R10, RZ, RZ, R20 ;  /* 0x000000ffff0a9224 */ /* 0x000fe200078e0014 */
[----:B---3--:R-:W-:-:S04]  /*2f50*/  LEA.HI R20, R19, R19, RZ, 0x1 ;  /* 0x0000001313147211 */ /* 0x008fc800078f08ff */
[----:B------:R-:W-:Y:S02]  /*2f60*/  SHF.R.S32.HI R20, RZ, 0x1, R20 ;  /* 0x00000001ff147819 */ /* 0x000fe40000011414 */
[----:B------:R-:W-:Y:S02]  /*2f70*/  @!P1 MOV R6, R18 ;  /* 0x0000001200069202 */ /* 0x000fe40000000f00 */
[----:B------:R-:W-:Y:S02]  /*2f80*/  SEL R21, R10, RZ, !P3 ;  /* 0x000000ff0a157207 */ /* 0x000fe40005800000 */
[----:B------:R-:W-:Y:S02]  /*2f90*/  SHF.R.S32.HI R9, RZ, 0x1f, R20 ;  /* 0x0000001fff097819 */ /* 0x000fe40000011414 */
[----:B------:R-:W-:Y:S01]  /*2fa0*/  SEL R15, R6, RZ, !P3 ;  /* 0x000000ff060f7207 */ /* 0x000fe20005800000 */
[----:B------:R-:W-:Y:S02]  /*2fb0*/  IMAD R2, R21, c[0x0][0x1f0], RZ ;  /* 0x00007c0015027a24 */ /* 0x000fe400078e02ff */
[----:B------:R-:W-:-:S02]  /*2fc0*/  IMAD R3, R9, c[0x0][0x1e0], RZ ;  /* 0x0000780009037a24 */ /* 0x000fc400078e02ff */
[C---:B------:R-:W-:Y:S02]  /*2fd0*/  IMAD R2, R15.reuse, c[0x0][0x1f4], R2 ;  /* 0x00007d000f027a24 */ /* 0x040fe400078e0202 */
[----:B------:R-:W-:-:S04]  /*2fe0*/  IMAD.WIDE.U32 R80, R15, c[0x0][0x1f0], R4 ;  /* 0x00007c000f507a25 */ /* 0x000fc800078e0004 */
[----:B------:R-:W-:-:S04]  /*2ff0*/  IMAD.WIDE.U32 R160, R20, c[0x0][0x1e0], RZ ;  /* 0x0000780014a07a25 */ /* 0x000fc800078e00ff */
[----:B------:R-:W-:Y:S01]  /*3000*/  IMAD R3, R20, c[0x0][0x1e4], R3 ;  /* 0x0000790014037a24 */ /* 0x000fe200078e0203 */
[----:B------:R-:W-:Y:S02]  /*3010*/  SHF.L.U32 R6, R162, 0x1, RZ ;  /* 0x00000001a2067819 */ /* 0x000fe400000006ff */
[----:B------:R-:W-:Y:S01]  /*3020*/  IADD3 R79, R81, R2, RZ ;  /* 0x00000002514f7210 */ /* 0x000fe20007ffe0ff */
[----:B------:R-:W-:Y:S02]  /*3030*/  IMAD.IADD R135, R161, 0x1, R3 ;  /* 0x00000001a1877824 */ /* 0x000fe400078e0203 */
[----:B------:R-:W2:Y:S01]  /*3040*/  LDL R35, [R1+0x74] ;  /* 0x0000740001237983 */ /* 0x000ea20000100800 */
[----:B------:R-:W-:Y:S01]  /*3050*/  IMAD.WIDE.U32 R2, R22, c[0x0][0x260], R16 ;  /* 0x0000980016027a25 */ /* 0x000fe200078e0010 */
[----:B------:R-:W-:Y:S02]  /*3060*/  IADD3 R138, P0, R20, R7, RZ ;  /* 0x00000007148a7210 */ /* 0x000fe40007f1e0ff */
[----:B------:R-:W3:Y:S01]  /*3070*/  LDL R29, [R1+0x78] ;  /* 0x00007800011d7983 */ /* 0x000ee20000100800 */
[----:B------:R-:W-:Y:S01]  /*3080*/  IMAD R4, R14, c[0x0][0x268], RZ ;  /* 0x00009a000e047a24 */ /* 0x000fe200078e02ff */
[----:B------:R-:W-:Y:S01]  /*3090*/  SEL R16, RZ, c[0x0][0x27c], !P2 ;  /* 0x00009f00ff107a07 */ /* 0x000fe20005000000 */
[----:B------:R-:W-:Y:S01]  /*30a0*/  IMAD R3, R22, c[0x0][0x264], R3 ;  /* 0x0000990016037a24 */ /* 0x000fe200078e0203 */
[----:B------:R-:W4:Y:S01]  /*30b0*/  LDL R34, [R1+0x7c] ;  /* 0x00007c0001227983 */ /* 0x000f220000100800 */
[----:B------:R-:W-:Y:S01]  /*30c0*/  IMAD R8, R9, c[0x0][0x280], RZ ;  /* 0x0000a00009087a24 */ /* 0x000fe200078e02ff */
[----:B------:R-:W-:Y:S01]  /*30d0*/  ISETP.GE.AND P1, PT, R112, c[0x0][0x27c], PT ;  /* 0x00009f0070007a0c */ /* 0x000fe20003f26270 */
[----:B------:R-:W-:Y:S01]  /*30e0*/  IMAD.X R137, R11, 0x1, R9, P0 ;  /* 0x000000010b897824 */ /* 0x000fe200000e0609 */
[C---:B------:R-:W-:Y:S01]  /*30f0*/  IADD3 R19, -R6.reuse, c[0x0][0x1d4], RZ ;  /* 0x0000750006137a10 */ /* 0x040fe20007ffe1ff */
[----:B------:R-:W-:Y:S01]  /*3100*/  IMAD R28, R13, c[0x0][0x26c], R4 ;  /* 0x00009b000d1c7a24 */ /* 0x000fe200078e0204 */
[----:B------:R-:W-:Y:S01]  /*3110*/  ISETP.GE.AND P0, PT, R111, c[0x0][0x27c], PT ;  /* 0x00009f006f007a0c */ /* 0x000fe20003f06270 */
[----:B------:R-:W-:Y:S01]  /*3120*/  IMAD R9, R9, c[0x0][0x290], RZ ;  /* 0x0000a40009097a24 */ /* 0x000fe200078e02ff */
[CC--:B------:R-:W-:Y:S01]  /*3130*/  SEL R18, R6.reuse, R19.reuse, !P2 ;  /* 0x0000001306127207 */ /* 0x0c0fe20005000000 */
[----:B------:R-:W-:Y:S01]  /*3140*/  IMAD.WIDE.U32 R84, R13, c[0x0][0x268], R2 ;  /* 0x00009a000d547a25 */ /* 0x000fe200078e0002 */
[----:B------:R-:W-:-:S02]  /*3150*/  SEL R17, R6, R19, !P1 ;  /* 0x0000001306117207 */ /* 0x000fc40004800000 */
[----:B------:R-:W-:Y:S01]  /*3160*/  SEL R19, R6, R19, !P0 ;  /* 0x0000001306137207 */ /* 0x000fe20004000000 */
[----:B------:R-:W-:Y:S01]  /*3170*/  IMAD.WIDE.U32 R4, R20, c[0x0][0x280], R114 ;  /* 0x0000a00014047a25 */ /* 0x000fe200078e0072 */
[----:B------:R-:W-:Y:S01]  /*3180*/  ULDC.U8 UR4, c[0x0][0x298] ;  /* 0x0000a60000047ab9 */ /* 0x000fe20000000000 */
[----:B------:R-:W-:Y:S02]  /*3190*/  ISETP.GE.AND P2, PT, R162, 0x1, PT ;  /* 0x00000001a200780c */ /* 0x000fe40003f46270 */
[C---:B------:R-:W-:Y:S02]  /*31a0*/  IMAD R8, R20.reuse, c[0x0][0x284], R8 ;  /* 0x0000a10014087a24 */ /* 0x040fe400078e0208 */
[----:B------:R-:W-:-:S04]  /*31b0*/  IMAD.WIDE.U32 R12, R20, c[0x0][0x280], R104 ;  /* 0x0000a000140c7a25 */ /* 0x000fc800078e0068 */
[----:B------:R-:W-:Y:S02]  /*31c0*/  IMAD R14, R20, c[0x0][0x294], R9 ;  /* 0x0000a500140e7a24 */ /* 0x000fe400078e0209 */
[----:B------:R-:W-:Y:S02]  /*31d0*/  IMAD.IADD R9, R5, 0x1, R8 ;  /* 0x0000000105097824 */ /* 0x000fe400078e0208 */
[----:B------:R-:W-:Y:S02]  /*31e0*/  IMAD.IADD R5, R8, 0x1, R13 ;  /* 0x0000000108057824 */ /* 0x000fe400078e020d */
[----:B------:R-:W-:Y:S02]  /*31f0*/  IMAD.IADD R13, R104, 0x1, R16 ;  /* 0x00000001680d7824 */ /* 0x000fe400078e0210 */
[----:B------:R-:W-:-:S04]  /*3200*/  IMAD.WIDE.U32 R2, R22, c[0x0][0x210], R104 ;  /* 0x0000840016027a25 */ /* 0x000fc800078e0068 */
[----:B------:R-:W-:Y:S02]  /*3210*/  IMAD.MOV.U32 R8, RZ, RZ, R4 ;  /* 0x000000ffff087224 */ /* 0x000fe400078e0004 */
[----:B------:R-:W-:Y:S01]  /*3220*/  IMAD.MOV.U32 R4, RZ, RZ, R12 ;  /* 0x000000ffff047224 */ /* 0x000fe200078e000c */
[----:B------:R-:W-:Y:S01]  /*3230*/  SHF.R.S32.HI R12, RZ, 0x1f, R13 ;  /* 0x0000001fff0c7819 */ /* 0x000fe2000001140d */
[----:B------:R-:W-:Y:S02]  /*3240*/  IMAD R11, R22, c[0x0][0x214], R3 ;  /* 0x00008500160b7a24 */ /* 0x000fe400078e0203 */
[----:B------:R-:W-:Y:S01]  /*3250*/  IMAD.MOV.U32 R10, RZ, RZ, R2 ;  /* 0x000000ffff0a7224 */ /* 0x000fe200078e0002 */
[-C--:B------:R-:W-:Y:S01]  /*3260*/  LEA.HI R16, R12, R13.reuse, RZ, 0x3 ;  /* 0x0000000d0c107211 */ /* 0x080fe200078f18ff */
[----:B------:R-:W-:Y:S01]  /*3270*/  IMAD.WIDE.U32 R6, R20, c[0x0][0x290], R114 ;  /* 0x0000a40014067a25 */ /* 0x000fe200078e0072 */
[----:B------:R-:W-:-:S03]  /*3280*/  LEA.HI R22, R12, R13, RZ, 0x5 ;  /* 0x0000000d0c167211 */ /* 0x000fc600078f28ff */
[----:B------:R-:W-:Y:S01]  /*3290*/  IMAD.WIDE.U32 R2, R20, c[0x0][0x290], R104 ;  /* 0x0000a40014027a25 */ /* 0x000fe200078e0068 */
[----:B------:R-:W-:-:S03]  /*32a0*/  SEL R12, RZ, c[0x0][0x27c], !P1 ;  /* 0x00009f00ff0c7a07 */ /* 0x000fc60004800000 */
[----:B------:R-:W-:Y:S02]  /*32b0*/  IMAD.IADD R7, R7, 0x1, R14 ;  /* 0x0000000107077824 */ /* 0x000fe400078e020e */
[----:B------:R-:W-:Y:S01]  /*32c0*/  IMAD.IADD R3, R14, 0x1, R3 ;  /* 0x000000010e037824 */ /* 0x000fe200078e0203 */
[----:B------:R-:W-:Y:S01]  /*32d0*/  SHF.R.S32.HI R14, RZ, 0x1f, R17 ;  /* 0x0000001fff0e7819 */ /* 0x000fe20000011411 */
[----:B------:R-:W-:Y:S01]  /*32e0*/  IMAD.IADD R12, R112, 0x1, R12 ;  /* 0x00000001700c7824 */ /* 0x000fe200078e020c */
[----:B------:R-:W-:Y:S02]  /*32f0*/  SHF.R.S32.HI R13, RZ, 0x1f, R19 ;  /* 0x0000001fff0d7819 */ /* 0x000fe40000011413 */
[----:B------:R-:W-:Y:S01]  /*3300*/  LEA.HI R23, R14, R17, RZ, 0x4 ;  /* 0x000000110e177211 */ /* 0x000fe200078f20ff */
[----:B------:R-:W-:Y:S01]  /*3310*/  IMAD R14, R21, c[0x0][0x218], RZ ;  /* 0x00008600150e7a24 */ /* 0x000fe200078e02ff */
[----:B------:R-:W-:Y:S02]  /*3320*/  LEA.HI R21, R13, R19, RZ, 0x4 ;  /* 0x000000130d157211 */ /* 0x000fe400078f20ff */
[----:B------:R-:W-:Y:S01]  /*3330*/  SHF.R.S32.HI R13, RZ, 0x1f, R12 ;  /* 0x0000001fff0d7819 */ /* 0x000fe2000001140c */
[----:B------:R-:W-:Y:S01]  /*3340*/  IMAD.WIDE.U32 R102, R15, c[0x0][0x218], R10 ;  /* 0x000086000f667a25 */ /* 0x000fe200078e000a */
[----:B------:R-:W-:-:S02]  /*3350*/  SHF.R.S32.HI R20, RZ, 0x1f, R18 ;  /* 0x0000001fff147819 */ /* 0x000fc40000011412 */
[----:B------:R-:W-:Y:S01]  /*3360*/  SEL R17, RZ, c[0x0][0x27c], !P0 ;  /* 0x00009f00ff117a07 */ /* 0x000fe20004000000 */
[----:B------:R-:W-:Y:S01]  /*3370*/  IMAD R27, R15, c[0x0][0x21c], R14 ;  /* 0x000087000f1b7a24 */ /* 0x000fe200078e020e */
[CC--:B------:R-:W-:Y:S02]  /*3380*/  LEA.HI R11, R13.reuse, R12.reuse, RZ, 0x5 ;  /* 0x0000000c0d0b7211 */ /* 0x0c0fe400078f28ff */
[----:B------:R-:W-:Y:S01]  /*3390*/  LEA.HI R15, R13, R12, RZ, 0x3 ;  /* 0x0000000c0d0f7211 */ /* 0x000fe200078f18ff */
[----:B------:R-:W-:Y:S01]  /*33a0*/  IMAD.IADD R14, R111, 0x1, R17 ;  /* 0x000000016f0e7824 */ /* 0x000fe200078e0211 */
[----:B------:R-:W-:Y:S02]  /*33b0*/  LEA.HI R24, R20, R18, RZ, 0x4 ;  /* 0x0000001214187211 */ /* 0x000fe400078f20ff */
[----:B------:R-:W-:Y:S02]  /*33c0*/  SHF.R.S32.HI R11, RZ, 0x5, R11 ;  /* 0x00000005ff0b7819 */ /* 0x000fe4000001140b */
[----:B------:R-:W-:-:S02]  /*33d0*/  SHF.R.S32.HI R17, RZ, 0x5, R22 ;  /* 0x00000005ff117819 */ /* 0x000fc40000011416 */
[----:B------:R-:W-:-:S04]  /*33e0*/  SHF.R.S32.HI R10, RZ, 0x1f, R14 ;  /* 0x0000001fff0a7819 */ /* 0x000fc8000001140e */
[----:B------:R-:W-:Y:S02]  /*33f0*/  LEA.HI R13, R10, R14, RZ, 0x3 ;  /* 0x0000000e0a0d7211 */ /* 0x000fe400078f18ff */
[----:B------:R-:W-:Y:S01]  /*3400*/  IADD3 R132, P1, P0, R80, R160, R104 ;  /* 0x000000a050847210 */ /* 0x000fe2000783e068 */
[----:B------:R-:W-:Y:S01]  /*3410*/  IMAD R152, R142, c[0x0][0x1e4], RZ ;  /* 0x000079008e987a24 */ /* 0x000fe200078e02ff */
[----:B------:R-:W-:Y:S01]  /*3420*/  LOP3.LUT R107, R16, 0xfffffff8, RZ, 0xc0, !PT ;  /* 0xfffffff8106b7812 */ /* 0x000fe200078ec0ff */
[C---:B------:R-:W-:Y:S01]  /*3430*/  IMAD R153, R142.reuse, c[0x0][0x284], RZ ;  /* 0x0000a1008e997a24 */ /* 0x040fe200078e02ff */
[----:B------:R-:W-:Y:S01]  /*3440*/  IADD3.X R131, R79, R135, R105, P1, P0 ;  /* 0x000000874f837210 */ /* 0x000fe20000fe0469 */
[C---:B------:R-:W-:Y:S01]  /*3450*/  IMAD R154, R142.reuse, c[0x0][0x294], RZ ;  /* 0x0000a5008e9a7a24 */ /* 0x040fe200078e02ff */
[----:B------:R-:W-:Y:S01]  /*3460*/  ISETP.NE.AND P0, PT, RZ, UR4, PT ;  /* 0x00000004ff007c0c */ /* 0x000fe2000bf05270 */
[----:B------:R-:W-:Y:S01]  /*3470*/  IMAD.WIDE.U32 R146, R142, c[0x0][0x1e0], RZ ;  /* 0x000078008e927a25 */ /* 0x000fe200078e00ff */
[----:B------:R-:W-:-:S02]  /*3480*/  LOP3.LUT R106, R15, 0xfffffff8, RZ, 0xc0, !PT ;  /* 0xfffffff80f6a7812 */ /* 0x000fc400078ec0ff */
[----:B------:R-:W-:Y:S01]  /*3490*/  LOP3.LUT R89, R13, 0xfffffff8, RZ, 0xc0, !PT ;  /* 0xfffffff80d597812 */ /* 0x000fe200078ec0ff */
        /* <DEDUP_REMOVED lines=26> */
[----:B------:R-:W-:Y:S02]  /*3640*/  LEA.HI.SX32 R12, R16, R10, 0x1d ;  /* 0x0000000a100c7211 */ /* 0x000fe400078feaff */
[----:B------:R-:W-:Y:S02]  /*3650*/  SHF.R.S32.HI R18, RZ, 0x5, R17 ;  /* 0x00000005ff127819 */ /* 0x000fe40000011411 */
[----:B------:R-:W-:Y:S02]  /*3660*/  LEA.HI.SX32 R11, R15, R11, 0x1d ;  /* 0x0000000b0f0b7211 */ /* 0x000fe400078feaff */
[----:B------:R-:W-:Y:S01]  /*3670*/  LEA.HI.SX32 R10, R13, R14, 0x1d ;  /* 0x0000000e0d0a7211 */ /* 0x000fe200078feaff */
[----:B------:R-:W-:Y:S01]  /*3680*/  IMAD R22, R18, 0x600, R34 ;  /* 0x0000060012167824 */ /* 0x000fe200078e0222 */
[----:B------:R-:W-:-:S02]  /*3690*/  SHF.R.S32.HI R17, RZ, 0x1f, R12 ;  /* 0x0000001fff117819 */ /* 0x000fc4000001140c */
[----:B------:R-:W-:Y:S02]  /*36a0*/  SHF.R.S32.HI R14, RZ, 0x1f, R11 ;  /* 0x0000001fff0e7819 */ /* 0x000fe4000001140b */
[----:B------:R-:W-:Y:S02]  /*36b0*/  SHF.R.S32.HI R18, RZ, 0x1f, R10 ;  /* 0x0000001fff127819 */ /* 0x000fe4000001140a */
[----:B------:R-:W-:Y:S01]  /*36c0*/  IADD3 R26, R20, R19, RZ ;  /* 0x00000013141a7210 */ /* 0x000fe20007ffe0ff */
[----:B------:R-:W-:Y:S01]  /*36d0*/  IMAD.SHL.U32 R83, R11, 0x8, RZ ;  /* 0x000000080b537824 */ /* 0x000fe200078e00ff */
[----:B------:R-:W-:Y:S01]  /*36e0*/  LEA.HI R19, R17, R12, RZ, 0x2 ;  /* 0x0000000c11137211 */ /* 0x000fe200078f10ff */
[----:B------:R-:W-:Y:S01]  /*36f0*/  IMAD.SHL.U32 R86, R12, 0x8, RZ ;  /* 0x000000080c567824 */ /* 0x000fe200078e00ff */
[----:B------:R-:W-:Y:S01]  /*3700*/  LEA.HI R17, R14, R11, RZ, 0x2 ;  /* 0x0000000b0e117211 */ /* 0x000fe200078f10ff */
[----:B------:R-:W-:Y:S01]  /*3710*/  IMAD.SHL.U32 R87, R10, 0x8, RZ ;  /* 0x000000080a577824 */ /* 0x000fe200078e00ff */
[----:B------:R-:W-:-:S02]  /*3720*/  LEA.HI R11, R18, R10, RZ, 0x2 ;  /* 0x0000000a120b7211 */ /* 0x000fc400078f10ff */
[C---:B------:R-:W-:Y:S02]  /*3730*/  LOP3.LUT R20, R35.reuse, 0x18, R13, 0xf8, !PT ;  /* 0x0000001823147812 */ /* 0x040fe400078ef80d */
        /* <DEDUP_REMOVED lines=14> */
[C---:B------:R-:W-:Y:S02]  /*3820*/  IMAD R10, R25.reuse, c[0x0][0x290], RZ ;  /* 0x0000a400190a7a24 */ /* 0x040fe400078e02ff */
        /* <DEDUP_REMOVED lines=20> */
.L_x_1243:
        /* <DEDUP_REMOVED lines=8> */
[----:B------:R-:W-:Y:S01]  /*39f0*/  IMAD R3, R82, R146, R2 ;  /* 0x0000009252037224 */ /* 0x000fe200078e0202 */
[----:B------:R-:W-:Y:S03]  /*3a00*/  IADD3 R2, P0, R132, R10, RZ ;  /* 0x0000000a84027210 */ /* 0x000fe60007f1e0ff */
[----:B------:R-:W-:Y:S04]  /*3a10*/  IMAD.IADD R16, R11, 0x1, R3 ;  /* 0x000000010b107824 */ /* 0x000fe800078e0203 */
[----:B------:R-:W-:Y:S01]  /*3a20*/  IMAD.X R3, R16, 0x1, R131, P0 ;  /* 0x0000000110037824 */ /* 0x000fe200000e0683 */
[----:B------:R-:W-:Y:S02]  /*3a30*/  LEA R54, P0, R2, c[0x0][0x1c8], 0x1 ;  /* 0x0000720002367a11 */ /* 0x000fe400078008ff */
[----:B-1----:R-:W-:Y:S02]  /*3a40*/  LEA.HI R163, R168, R168, RZ, 0x1 ;  /* 0x000000a8a8a37211 */ /* 0x002fe400078f08ff */
[----:B------:R-:W-:Y:S02]  /*3a50*/  LEA.HI.X R55, R2, c[0x0][0x1cc], R3, 0x1, P0 ;  /* 0x0000730002377a11 */ /* 0x000fe400000f0c03 */
[----:B------:R-:W-:Y:S01]  /*3a60*/  SHF.R.S32.HI R163, RZ, 0x1, R163 ;  /* 0x00000001ffa37819 */ /* 0x000fe200000114a3 */
        /* <DEDUP_REMOVED lines=73> */
.L_x_1221:
[----:B------:R-:W-:Y:S05]  /*3f00*/  BSYNC B0 ;  /* 0x0000000000007941 */ /* 0x000fea0003800000 */
.L_x_1220:
        /* <DEDUP_REMOVED lines=89> */
.L_x_1224:
[----:B------:R-:W-:Y:S05]  /*44a0*/  BSYNC B0 ;  /* 0x0000000000007941 */ /* 0x000fea0003800000 */
.L_x_1223:
[----:B------:R-:W-:Y:S01]  /*44b0*/  ISETP.GE.AND P0, PT, R112, c[0x0][0x1d4], PT ;  /* 0x0000750070007a0c */ /* 0x000fe20003f06270 */
[----:B------:R-:W-:Y:S01]  /*44c0*/  @!UPT UIADD3 URZ, URZ, URZ, URZ ;  /* 0x0000003f3f3ff290 */ /* 0x000fe2000fffe03f */
[----:B------:R-:W-:Y:S11]  /*44d0*/  BSSY B0, `(.L_x_1225) ;  /* 0x0000037000007945 */ /* 0x000ff60003800000 */
[----:B------:R-:W-:-:S05]  /*44e0*/  @P0 BRA `(.L_x_1226) ;  /* 0x0000035000000947 */ /* 0x000fca0003800000 */
[----:B------:R-:W-:Y:S01]  /*44f0*/  ISETP.GE.AND P0, PT, R32, c[0x0][0x27c], PT ;  /* 0x00009f0020007a0c */ /* 0x000fe20003f06270 */
[----:B------:R-:W2:Y:S11]  /*4500*/  LDL R2, [R1] ;  /* 0x0000000001027983 */ /* 0x000eb60000100800 */
        /* <DEDUP_REMOVED lines=51> */
.L_x_1226:
[----:B------:R-:W-:Y:S05]  /*4840*/  BSYNC B0 ;  /* 0x0000000000007941 */ /* 0x000fea0003800000 */
.L_x_1225:
        /* <DEDUP_REMOVED lines=56> */
.L_x_1228:
[----:B------:R-:W-:Y:S05]  /*4bd0*/  BSYNC B0 ;  /* 0x0000000000007941 */ /* 0x000fea0003800000 */
.L_x_1227:
[----:B------:R-:W-:Y:S01]  /*4be0*/  IADD3 R2, R104, 0x30, RZ ;  /* 0x0000003068027810 */ /* 0x000fe20007ffe0ff */
[----:B------:R-:W-:Y:S03]  /*4bf0*/  BSSY B0, `(.L_x_1229) ;  /* 0x0000039000007945 */ /* 0x000fe60003800000 */
[----:B------:R-:W-:Y:S11]  /*4c00*/  ISETP.GE.AND P0, PT, R2, c[0x0][0x1d4], PT ;  /* 0x0000750002007a0c */ /* 0x000ff60003f06270 */
[----:B------:R-:W-:Y:S02]  /*4c10*/  @!UPT UIADD3 URZ, URZ, URZ, URZ ;  /* 0x0000003f3f3ff290 */ /* 0x000fe4000fffe03f */
[----:B------:R-:W-:-:S05]  /*4c20*/  @P0 BRA `(.L_x_1230) ;  /* 0x0000035000000947 */ /* 0x000fca0003800000 */
[----:B------:R-:W-:Y:S01]  /*4c30*/  ISETP.GE.AND P0, PT, R31, c[0x0][0x27c], PT ;  /* 0x00009f001f007a0c */ /* 0x000fe20003f06270 */
[----:B------:R-:W2:Y:S11]  /*4c40*/  LDL R3, [R1] ;  /* 0x0000000001037983 */ /* 0x000eb60000100800 */
        /* <DEDUP_REMOVED lines=51> */
.L_x_1230:
[----:B------:R-:W-:Y:S05]  /*4f80*/  BSYNC B0 ;  /* 0x0000000000007941 */ /* 0x000fea0003800000 */
.L_x_1229:
        /* <DEDUP_REMOVED lines=57> */
.L_x_1232:
[----:B------:R-:W-:Y:S05]  /*5320*/  BSYNC B0 ;  /* 0x0000000000007941 */ /* 0x000fea0003800000 */
.L_x_1231:
[----:B------:R-:W-:Y:S04]  /*5330*/  IADD3 R2, R104, 0x50, RZ ;  /* 0x0000005068027810 */ /* 0x000fe80007ffe0ff */
        /* <DEDUP_REMOVED lines=57> */
.L_x_1219:
        /* <DEDUP_REMOVED lines=47> */
.L_x_1234:
[----:B------:R-:W-:Y:S05]  /*59c0*/  BSYNC B0 ;  /* 0x0000000000007941 */ /* 0x000fea0003800000 */
.L_x_1233:
        /* <DEDUP_REMOVED lines=149> */
.L_x_1236:
[----:B------:R-:W-:Y:S05]  /*6320*/  BSYNC B0 ;  /* 0x0000000000007941 */ /* 0x000fea0003800000 */
.L_x_1235:
        /* <DEDUP_REMOVED lines=115> */
.L_x_1238:
[----:B------:R-:W-:Y:S05]  /*6a60*/  BSYNC B0 ;  /* 0x0000000000007941 */ /* 0x000fea0003800000 */
.L_x_1237:
[----:B------:R-:W-:Y:S11]  /*6a70*/  ISETP.GE.AND P0, PT, R111, c[0x0][0x1d4], PT ;  /* 0x000075006f007a0c */ /* 0x000ff60003f06270 */
[----:B------:R-:W-:Y:S02]  /*6a80*/  @!UPT UIADD3 URZ, URZ, URZ, URZ ;  /* 0x0000003f3f3ff290 */ /* 0x000fe4000fffe03f */
[----:B------:R-:W-:-:S05]  /*6a90*/  @P0 BRA `(.L_x_1222) ;  /* 0x0000090000000947 */ /* 0x000fca0003800000 */
[----:B-1----:R-:W-:Y:S01]  /*6aa0*/  LDS.128 R40, [R108+0x3c80] ;  /* 0x003c80006c287984 */ /* 0x002fe20000000c00 */
[----:B------:R-:W-:Y:S04]  /*6ab0*/  IADD3 R2, P1, P0, R80, R71, R89 ;  /* 0x0000004750027210 */ /* 0x000fe8000783e059 */
[----:B------:R-:W-:Y:S02]  /*6ac0*/  IADD3.X R3, R79, R70, R121, P1, P0 ;  /* 0x000000464f037210 */ /* 0x000fe40000fe0479 */
[C---:B------:R-:W-:Y:S01]  /*6ad0*/  LEA R46, P0, R2.reuse, c[0x0][0x1c8], 0x1 ;  /* 0x00007200022e7a11 */ /* 0x040fe200078008ff */
[----:B------:R-:W1:Y:S03]  /*6ae0*/  LDS.128 R12, [R116+0x3c80] ;  /* 0x003c8000740c7984 */ /* 0x000e660000000c00 */
[----:B------:R-:W-:Y:S02]  /*6af0*/  LEA.HI.X R47, R2, c[0x0][0x1cc], R3, 0x1, P0 ;  /* 0x00007300022f7a11 */ /* 0x000fe400000f0c03 */
[----:B------:R-:W-:Y:S11]  /*6b00*/  ISETP.GE.AND P0, PT, R111, c[0x0][0x27c], PT ;  /* 0x00009f006f007a0c */ /* 0x000ff60003f06270 */
[----:B------:R-:W-:Y:S02]  /*6b10*/  @!UPT UIADD3 URZ, URZ, URZ, URZ ;  /* 0x0000003f3f3ff290 */ /* 0x000fe4000fffe03f */
[----:B------:R-:W-:Y:S01]  /*6b20*/  @!P0 HADD2.F32 R2, -RZ, R28.H0_H0 ;  /* 0x2000001cff028230 */ /* 0x000fe20000004100 */
[----:B------:R-:W-:Y:S01]  /*6b30*/  @!P0 SHF.R.U64 R11, R22, 0x10, R23 ;  /* 0x00000010160b8819 */ /* 0x000fe20000001217 */
[--C-:B------:R-:W-:Y:S01]  /*6b40*/  @!P0 HADD2.F32 R22, -RZ, R63.reuse.H0_H0 ;  /* 0x2000003fff168230 */ /* 0x100fe20000004100 */
[----:B------:R-:W-:Y:S01]  /*6b50*/  @!P0 SHF.R.U32.HI R6, RZ, 0x10, R21 ;  /* 0x00000010ff068819 */ /* 0x000fe20000011615 */
[----:B------:R-:W-:Y:S01]  /*6b60*/  @!P0 HADD2.F32 R19, -RZ, R63.H1_H1 ;  /* 0x3000003fff138230 */ /* 0x000fe20000004100 */
[----:B------:R-:W-:Y:S01]  /*6b70*/  @!P0 SHF.R.U32.HI R18, RZ, 0x10, R57 ;  /* 0x00000010ff128819 */ /* 0x000fe20000011639 */
[----:B------:R-:W-:Y:S01]  /*6b80*/  @!P0 HADD2.F32 R27, -RZ, R64.H0_H0 ;  /* 0x20000040ff1b8230 */ /* 0x000fe20000004100 */
[----:B------:R-:W-:Y:S01]  /*6b90*/  @!P0 SHF.R.U32.HI R17, RZ, 0x10, R23 ;  /* 0x00000010ff118819 */ /* 0x000fe20000011617 */
[----:B------:R-:W-:Y:S01]  /*6ba0*/  @!P0 HADD2.F32 R8, -RZ, R6.H0_H0 ;  /* 0x20000006ff088230 */ /* 0x000fe20000004100 */
[----:B------:R-:W-:Y:S01]  /*6bb0*/  @!P0 SHF.R.U64 R10, R20, 0x10, R21 ;  /* 0x00000010140a8819 */ /* 0x000fe20000001215 */
[----:B------:R-:W-:Y:S01]  /*6bc0*/  @!P0 HADD2.F32 R25, -RZ, R18.H0_H0 ;  /* 0x20000012ff198230 */ /* 0x000fe20000004100 */
[----:B------:R-:W-:Y:S01]  /*6bd0*/  @!P0 SHF.R.U64 R21, R56, 0x10, R57 ;  /* 0x0000001038158819 */ /* 0x000fe20000001239 */
[----:B------:R-:W-:Y:S01]  /*6be0*/  @!P0 HADD2.F32 R17, -RZ, R17.H0_H0 ;  /* 0x20000011ff118230 */ /* 0x000fe20000004100 */
[--C-:B------:R-:W-:Y:S01]  /*6bf0*/  @!P0 SHF.R.U64 R34, R58, 0x10, R59.reuse ;  /* 0x000000103a228819 */ /* 0x100fe2000000123b */
[----:B------:R-:W-:Y:S01]  /*6c00*/  @!P0 HADD2.F32 R35, -RZ, R64.H1_H1 ;  /* 0x30000040ff238230 */ /* 0x000fe20000004100 */
[----:B------:R-:W-:Y:S01]  /*6c10*/  @!P0 SHF.R.U32.HI R37, RZ, 0x10, R59 ;  /* 0x00000010ff258819 */ /* 0x000fe2000001163b */
[----:B------:R-:W-:Y:S04]  /*6c20*/  @!P0 HADD2.F32 R21, -RZ, R21.H0_H0 ;  /* 0x20000015ff158230 */ /* 0x000fe80000004100 */
[----:B------:R-:W-:Y:S01]  /*6c30*/  @!P0 HADD2.F32 R37, -RZ, R37.H0_H0 ;  /* 0x20000025ff258230 */ /* 0x000fe20000004100 */
[----:B-1----:R-:W-:Y:S02]  /*6c40*/  @!P0 MOV R5, R13 ;  /* 0x0000000d00058202 */ /* 0x002fe40000000f00 */
[----:B------:R-:W-:Y:S02]  /*6c50*/  @!P0 MOV R9, R41 ;  /* 0x0000002900098202 */ /* 0x000fe40000000f00 */
[----:B------:R-:W-:Y:S01]  /*6c60*/  @!P0 MOV R16, R40 ;  /* 0x0000002800108202 */ /* 0x000fe20000000f00 */
[----:B------:R-:W-:Y:S02]  /*6c70*/  @!P0 HADD2.F32 R3, -RZ, R5.H0_H0 ;  /* 0x20000005ff038230 */ /* 0x000fe40000004100 */
[--C-:B------:R-:W-:Y:S02]  /*6c80*/  @!P0 HADD2.F32 R24, -RZ, R9.reuse.H0_H0 ;  /* 0x20000009ff188230 */ /* 0x100fe40000004100 */
[----:B------:R-:W-:Y:S01]  /*6c90*/  @!P0 HADD2.F32 R23, -RZ, R9.H1_H1 ;  /* 0x30000009ff178230 */ /* 0x000fe20000004100 */
[-C--:B------:R-:W-:Y:S01]  /*6ca0*/  @!P0 FMUL.FTZ R4, R3, R2.reuse ;  /* 0x0000000203048220 */ /* 0x080fe20000410000 */
[----:B------:R-:W-:Y:S01]  /*6cb0*/  @!P0 HADD2.F32 R18, -RZ, R16.H0_H0 ;  /* 0x20000010ff128230 */ /* 0x000fe20000004100 */
[----:B------:R-:W-:Y:S01]  /*6cc0*/  @!P0 FMUL.FTZ R7, R24, R2 ;  /* 0x0000000218078220 */ /* 0x000fe20000410000 */
[----:B------:R-:W-:Y:S01]  /*6cd0*/  @!P0 HADD2.F32 R2, -RZ, R28.H1_H1 ;  /* 0x3000001cff028230 */ /* 0x000fe20000004100 */
[----:B------:R-:W-:Y:S02]  /*6ce0*/  @!P0 FMUL.FTZ R9, R23, R8 ;  /* 0x0000000817098220 */ /* 0x000fe40000410000 */
[----:B------:R-:W-:Y:S01]  /*6cf0*/  @!P0 FFMA.FTZ R52, R3, R22, -R7 ;  /* 0x0000001603348223 */ /* 0x000fe20000010807 */
[----:B------:R-:W-:Y:S01]  /*6d00*/  @!P0 MOV R7, R12 ;  /* 0x0000000c00078202 */ /* 0x000fe20000000f00 */
[----:B------:R-:W-:Y:S01]  /*6d10*/  @!P0 IMAD.MOV.U32 R28, RZ, RZ, R42 ;  /* 0x000000ffff1c8224 */ /* 0x000fe200078e002a */
[----:B------:R-:W-:Y:S01]  /*6d20*/  @!P0 HADD2.F32 R3, -RZ, R5.H1_H1 ;  /* 0x30000005ff038230 */ /* 0x000fe20000004100 */
[----:B------:R-:W-:Y:S02]  /*6d30*/  @!P0 FMUL.FTZ R20, R18, R2 ;  /* 0x0000000212148220 */ /* 0x000fe40000410000 */
[--C-:B------:R-:W-:Y:S02]  /*6d40*/  @!P0 HADD2.F32 R6, -RZ, R7.reuse.H0_H0 ;  /* 0x20000007ff068230 */ /* 0x100fe40000004100 */
[C---:B------:R-:W-:Y:S01]  /*6d50*/  @!P0 FFMA.FTZ R51, R3.reuse, R25, -R9 ;  /* 0x0000001903338223 */ /* 0x040fe20000010809 */
[----:B------:R-:W-:Y:S01]  /*6d60*/  @!P0 MOV R9, R14 ;  /* 0x0000000e00098202 */ /* 0x000fe20000000f00 */
[----:B------:R-:W-:Y:S01]  /*6d70*/  @!P0 FMUL.FTZ R5, R3, R8 ;  /* 0x0000000803058220 */ /* 0x000fe20000410000 */
[----:B------:R-:W-:Y:S01]  /*6d80*/  @!P0 HADD2.F32 R7, -RZ, R7.H1_H1 ;  /* 0x30000007ff078230 */ /* 0x000fe20000004100 */
[C---:B------:R-:W-:Y:S01]  /*6d90*/  @!P0 FMUL.FTZ R2, R6.reuse, R2 ;  /* 0x0000000206028220 */ /* 0x040fe20000410000 */
[----:B------:R-:W-:Y:S01]  /*6da0*/  @!P0 HADD2.F32 R3, -RZ, R10.H0_H0 ;  /* 0x2000000aff038230 */ /* 0x000fe20000004100 */
[-C--:B------:R-:W-:Y:S01]  /*6db0*/  @!P0 FFMA.FTZ R50, R6, R19.reuse, -R20 ;  /* 0x0000001306328223 */ /* 0x080fe20000010814 */
[----:B------:R-:W-:Y:S01]  /*6dc0*/  @!P0 HADD2.F32 R6, -RZ, R29.H0_H0 ;  /* 0x2000001dff068230 */ /* 0x000fe20000004100 */
[----:B------:R-:W-:Y:S01]  /*6dd0*/  @!P0 FFMA.FTZ R2, R18, R19, R2 ;  /* 0x0000001312028223 */ /* 0x000fe20000010002 */
[----:B------:R-:W-:Y:S02]  /*6de0*/  @!P0 HADD2.F32 R26, -RZ, R28.H0_H0 ;  /* 0x2000001cff1a8230 */ /* 0x000fe40000004100 */
[----:B------:R-:W-:Y:S02]  /*6df0*/  @!P0 HADD2.F32 R8, -RZ, R9.H0_H0 ;  /* 0x20000009ff088230 */ /* 0x000fe40000004100 */
[----:B------:R-:W-:Y:S01]  /*6e00*/  @!P0 HADD2.F32 R20, -RZ, R16.H1_H1 ;  /* 0x30000010ff148230 */ /* 0x000fe20000004100 */
[-C--:B------:R-:W-:Y:S01]  /*6e10*/  @!P0 FMUL.FTZ R10, R26, R6.reuse ;  /* 0x000000061a0a8220 */ /* 0x080fe20000410000 */
[----:B------:R-:W-:Y:S01]  /*6e20*/  @!P0 HADD2.F32 R28, -RZ, R28.H1_H1 ;  /* 0x3000001cff1c8230 */ /* 0x000fe20000004100 */
[----:B------:R-:W-:Y:S02]  /*6e30*/  @!P0 FMUL.FTZ R6, R8, R6 ;  /* 0x0000000608068220 */ /* 0x000fe40000410000 */
[----:B------:R-:W-:Y:S02]  /*6e40*/  @!P0 FMUL.FTZ R16, R20, R3 ;  /* 0x0000000314108220 */ /* 0x000fe40000410000 */
[----:B------:R-:W-:Y:S01]  /*6e50*/  @!P0 FFMA.FTZ R48, R8, R27, -R10 ;  /* 0x0000001b08308223 */ /* 0x000fe2000001080a */
[----:B------:R-:W-:Y:S01]  /*6e60*/  @!P0 MOV R10, R43 ;  /* 0x0000002b000a8202 */ /* 0x000fe20000000f00 */
        /* <DEDUP_REMOVED lines=9> */
[--C-:B------:R-:W-:Y:S01]  /*6f00*/  @!P0 HADD2.F32 R34, -RZ, R10.reuse.H0_H0 ;  /* 0x2000000aff228230 */ /* 0x100fe20000004100 */
[----:B------:R-:W-:Y:S01]  /*6f10*/  @!P0 FMUL.FTZ R44, R28, R16 ;  /* 0x000000101c2c8220 */ /* 0x000fe20000410000 */
[----:B------:R-:W-:Y:S01]  /*6f20*/  @!P0 HADD2.F32 R36, -RZ, R10.H1_H1 ;  /* 0x3000000aff248230 */ /* 0x000fe20000004100 */
[----:B------:R-:W-:Y:S01]  /*6f30*/  @!P0 FFMA.FTZ R6, R26, R27, R6 ;  /* 0x0000001b1a068223 */ /* 0x000fe20000010006 */
[----:B------:R-:W-:Y:S01]  /*6f40*/  @!P0 F2FP.PACK_AB R4, R5, R4 ;  /* 0x000000040504823e */ /* 0x000fe200000000ff */
[----:B------:R-:W-:Y:S01]  /*6f50*/  @!P0 HADD2.F32 R11, -RZ, R9.H1_H1 ;  /* 0x30000009ff0b8230 */ /* 0x000fe20000004100 */
[----:B------:R-:W-:Y:S01]  /*6f60*/  @!P0 FMUL.FTZ R39, R34, R8 ;  /* 0x0000000822278220 */ /* 0x000fe20000410000 */
[--C-:B------:R-:W-:Y:S01]  /*6f70*/  @!P0 HADD2.F32 R10, -RZ, R7.reuse.H0_H0 ;  /* 0x20000007ff0a8230 */ /* 0x100fe20000004100 */
[----:B------:R-:W-:Y:S01]  /*6f80*/  @!P0 MOV R41, R4 ;  /* 0x0000000400298202 */ /* 0x000fe20000000f00 */
[----:B------:R-:W-:Y:S01]  /*6f90*/  @!P0 HADD2.F32 R9, -RZ, R7.H1_H1 ;  /* 0x30000007ff098230 */ /* 0x000fe20000004100 */
[----:B------:R-:W-:Y:S02]  /*6fa0*/  @!P0 FMUL.FTZ R38, R36, R17 ;  /* 0x0000001124268220 */ /* 0x000fe40000410000 */
[C---:B------:R-:W-:Y:S02]  /*6fb0*/  @!P0 FFMA.FTZ R39, R10.reuse, R35, -R39 ;  /* 0x000000230a278223 */ /* 0x040fe40000010827 */
[----:B------:R-:W-:Y:S01]  /*6fc0*/  @!P0 FFMA.FTZ R45, R9, R37, -R38 ;  /* 0x00000025092d8223 */ /* 0x000fe20000010826 */
[----:B------:R-:W-:Y:S01]  /*6fd0*/  @!P0 F2FP.PACK_AB R38, R51, R52 ;  /* 0x000000343326823e */ /* 0x000fe200000000ff */
[C---:B------:R-:W-:Y:S02]  /*6fe0*/  @!P0 FFMA.FTZ R44, R11.reuse, R29, -R44 ;  /* 0x0000001d0b2c8223 */ /* 0x040fe4000001082c */
[----:B------:R-:W-:Y:S01]  /*6ff0*/  @!P0 FMUL.FTZ R7, R11, R16 ;  /* 0x000000100b078220 */ /* 0x000fe20000410000 */
[----:B------:R-:W-:Y:S01]  /*7000*/  @!P0 F2FP.PACK_AB R16, R49, R50 ;  /* 0x000000323110823e */ /* 0x000fe200000000ff */
[----:B------:R-:W-:Y:S01]  /*7010*/  @!P0 FMUL.FTZ R8, R10, R8 ;  /* 0x000000080a088220 */ /* 0x000fe20000410000 */
[----:B------:R-:W-:Y:S01]  /*7020*/  @!P0 F2FP.PACK_AB R11, R45, R39 ;  /* 0x000000272d0b823e */ /* 0x000fe200000000ff */
[----:B------:R-:W-:Y:S01]  /*7030*/  @!P0 FMUL.FTZ R9, R9, R17 ;  /* 0x0000001109098220 */ /* 0x000fe20000410000 */
[----:B------:R-:W-:Y:S01]  /*7040*/  @!P0 F2FP.PACK_AB R10, R44, R48 ;  /* 0x000000302c0a823e */ /* 0x000fe200000000ff */
[----:B------:R-:W-:Y:S01]  /*7050*/  @!P0 FFMA.FTZ R7, R28, R29, R7 ;  /* 0x0000001d1c078223 */ /* 0x000fe20000010007 */
[----:B------:R-:W-:Y:S01]  /*7060*/  @!P0 MOV R13, R38 ;  /* 0x00000026000d8202 */ /* 0x000fe20000000f00 */
[----:B------:R-:W-:Y:S01]  /*7070*/  @!P0 FFMA.FTZ R8, R34, R35, R8 ;  /* 0x0000002322088223 */ /* 0x000fe20000010008 */
[----:B------:R-:W-:Y:S01]  /*7080*/  @!P0 MOV R14, R10 ;  /* 0x0000000a000e8202 */ /* 0x000fe20000000f00 */
[----:B------:R-:W-:Y:S01]  /*7090*/  @!P0 IMAD.MOV.U32 R12, RZ, RZ, R16 ;  /* 0x000000ffff0c8224 */ /* 0x000fe200078e0010 */
[----:B------:R-:W-:Y:S01]  /*70a0*/  @!P0 MOV R15, R11 ;  /* 0x0000000b000f8202 */ /* 0x000fe20000000f00 */
[----:B------:R-:W-:Y:S01]  /*70b0*/  @!P0 FFMA.FTZ R9, R36, R37, R9 ;  /* 0x0000002524098223 */ /* 0x000fe20000010009 */
[----:B------:R-:W-:Y:S02]  /*70c0*/  @!P0 F2FP.PACK_AB R10, R3, R2 ;  /* 0x00000002030a823e */ /* 0x000fe400000000ff */
[----:B------:R-:W-:Y:S01]  /*70d0*/  @!P0 F2FP.PACK_AB R3, R7, R6 ;  /* 0x000000060703823e */ /* 0x000fe200000000ff */
[----:B------:R1:W-:Y:S01]  /*70e0*/  STG.E.128 [R46.64], R12 ;  /* 0x0000000c2e007986 */ /* 0x0003e2000c101d06 */
[----:B------:R-:W-:Y:S01]  /*70f0*/  @!P0 F2FP.PACK_AB R2, R9, R8 ;  /* 0x000000080902823e */ /* 0x000fe200000000ff */
[----:B------:R-:W-:Y:S01]  /*7100*/  @!P0 IMAD.MOV.U32 R40, RZ, RZ, R10 ;  /* 0x000000ffff288224 */ /* 0x000fe200078e000a */
        /* <DEDUP_REMOVED lines=11> */
.L_x_1218:
[----:B------:R-:W-:Y:S05]  /*71c0*/  IMAD R2, R33, -0x30, R0 ;  /* 0xffffffd021027824 */ /* 0x000fea00078e0200 */
[----:B------:R-:W-:Y:S04]  /*71d0*/  IMNMX R78, R2, 0x30, PT ;  /* 0x00000030024e7817 */ /* 0x000fe80003800200 */
[----:B------:R-:W-:Y:S11]  /*71e0*/  ISETP.GE.AND P0, PT, R163, R78, PT ;  /* 0x0000004ea300720c */ /* 0x000ff60003f06270 */
[----:B------:R-:W-:Y:S02]  /*71f0*/  @!UPT UIADD3 URZ, URZ, URZ, URZ ;  /* 0x0000003f3f3ff290 */ /* 0x000fe4000fffe03f */
[----:B------:R-:W-:-:S05]  /*7200*/  @P0 BRA `(.L_x_1222) ;  /* 0x0000019000000947 */ /* 0x000fca0003800000 */
[----:B------:R-:W2:Y:S01]  /*7210*/  LDL R3, [R1] ;  /* 0x0000000001037983 */ /* 0x000ea20000100800 */
[C---:B------:R-:W-:Y:S02]  /*7220*/  ISETP.GE.AND P0, PT, R104.reuse, c[0x0][0x1d4], PT ;  /* 0x0000750068007a0c */ /* 0x040fe40003f06270 */
[----:B------:R-:W-:Y:S11]  /*7230*/  IADD3 R2, R104, 0x30, RZ ;  /* 0x0000003068027810 */ /* 0x000ff60007ffe0ff */
[----:B------:R-:W1:Y:S04]  /*7240*/  @!P0 LDS.128 R4, [R252+0x2400] ;  /* 0x00240000fc048984 */ /* 0x000e680000000c00 */
[----:B-1----:R-:W-:Y:S01]  /*7250*/  @!P0 STG.E.128 [R54.64], R4 ;  /* 0x0000000436008986 */ /* 0x002fe2000c101d06 */
[----:B------:R-:W-:Y:S11]  /*7260*/  ISETP.GE.AND P0, PT, R112, c[0x0][0x1d4], PT ;  /* 0x0000750070007a0c */ /* 0x000ff60003f06270 */
[----:B------:R-:W-:Y:S02]  /*7270*/  @!UPT UIADD3 URZ, URZ, URZ, URZ ;  /* 0x0000003f3f3ff290 */ /* 0x000fe4000fffe03f */
[----:B--2---:R-:W1:Y:S04]  /*7280*/  @!P0 LDS.128 R4, [R3+0x2400] ;  /* 0x0024000003048984 */ /* 0x004e680000000c00 */
        /* <DEDUP_REMOVED lines=17> */
.L_x_1222:
[----:B------:R-:W-:Y:S05]  /*73a0*/  BSYNC B1 ;  /* 0x0000000000017941 */ /* 0x000fea0003800000 */
.L_x_1217:
[----:B-12--5:R-:W-:Y:S01]  /*73b0*/  IMAD R2, R82, 0x30, RZ ;  /* 0x0000003052027824 */ /* 0x026fe200078e02ff */
[----:B------:R-:W2:Y:S01]  /*73c0*/  LDL R16, [R1+0x18] ;  /* 0x0000180001107983 */ /* 0x000ea20000100800 */
[----:B------:R-:W-:Y:S01]  /*73d0*/  SHF.R.S32.HI R17, RZ, 0x1f, R168 ;  /* 0x0000001fff117819 */ /* 0x000fe200000114a8 */
[----:B------:R-:W-:Y:S01]  /*73e0*/  IMAD.WIDE.U32 R10, R33, 0x30, RZ ;  /* 0x00000030210a7825 */ /* 0x000fe200078e00ff */
[----:B------:R-:W-:Y:S02]  /*73f0*/  BSSY B0, `(.L_x_1239) ;  /* 0x0000053000007945 */ /* 0x000fe40003800000 */
[----:B------:R-:W-:Y:S01]  /*7400*/  LEA.HI R17, R17, R168, RZ, 0x2 ;  /* 0x000000a811117211 */ /* 0x000fe200078f10ff */
[----:B------:R-:W-:Y:S01]  /*7410*/  IMAD.IADD R9, R11, 0x1, R2 ;  /* 0x000000010b097824 */ /* 0x000fe200078e0202 */
[----:B------:R-:W-:Y:S02]  /*7420*/  IADD3 R4, P0, R133, R10, RZ ;  /* 0x0000000a85047210 */ /* 0x000fe40007f1e0ff */
[----:B------:R-:W-:Y:S02]  /*7430*/  SHF.R.S32.HI R17, RZ, 0x2, R17 ;  /* 0x00000002ff117819 */ /* 0x000fe40000011411 */
[----:B------:R-:W-:Y:S03]  /*7440*/  IADD3.X R2, R9, R136, RZ, P0, !PT ;  /* 0x0000008809027210 */ /* 0x000fe600007fe4ff */
[----:B------:R-:W-:Y:S05]  /*7450*/  IMAD.IADD R3, R78, 0x1, -R17 ;  /* 0x000000014e037824 */ /* 0x000fea00078e0a11 */
        /* <DEDUP_REMOVED lines=22> */
[C---:B--2---:R-:W-:Y:S05]  /*75c0*/  @P1 IMAD.SHL.U32 R6, R16.reuse, 0x2, RZ ;  /* 0x0000000210061824 */ /* 0x044fea00078e00ff */
        /* <DEDUP_REMOVED lines=15> */
[----:B-1----:R-:W2:Y:S01]  /*76c0*/  LDL R18, [R1] ;  /* 0x0000000001127983 */ /* 0x002ea20000100800 */
[----:B------:R-:W-:Y:S01]  /*76d0*/  IADD3 R2, P0, R138, R10, RZ ;  /* 0x0000000a8a027210 */ /* 0x000fe20007f1e0ff */
[----:B------:R-:W-:Y:S01]  /*76e0*/  IMAD.MOV.U32 R4, RZ, RZ, R102 ;  /* 0x000000ffff047224 */ /* 0x000fe200078e0066 */
[----:B------:R-:W-:Y:S01]  /*76f0*/  IADD3 R8, R104, 0x30, RZ ;  /* 0x0000003068087810 */ /* 0x000fe20007ffe0ff */
[----:B------:R-:W-:Y:S02]  /*7700*/  IMAD.MOV.U32 R5, RZ, RZ, R129 ;  /* 0x000000ffff057224 */ /* 0x000fe400078e0081 */
[----:B------:R-:W-:Y:S02]  /*7710*/  IMAD.X R3, R9, 0x1, R137, P0 ;  /* 0x0000000109037824 */ /* 0x000fe400000e0689 */
[C---:B------:R-:W-:Y:S04]  /*7720*/  IMAD.WIDE.U32 R4, R2.reuse, c[0x0][0x208], R4 ;  /* 0x0000820002047a25 */ /* 0x040fe800078e0004 */
[----:B------:R-:W-:Y:S04]  /*7730*/  IMAD R3, R3, c[0x0][0x208], RZ ;  /* 0x0000820003037a24 */ /* 0x000fe800078e02ff */
[----:B------:R-:W-:Y:S01]  /*7740*/  IMAD R3, R2, c[0x0][0x20c], R3 ;  /* 0x0000830002037a24 */ /* 0x000fe200078e0203 */
[C---:B------:R-:W-:Y:S03]  /*7750*/  LEA R2, P0, R4.reuse, c[0x0][0x1f8], 0x1 ;  /* 0x00007e0004027a11 */ /* 0x040fe600078008ff */
[----:B------:R-:W-:Y:S05]  /*7760*/  IMAD.IADD R3, R5, 0x1, R3 ;  /* 0x0000000105037824 */ /* 0x000fea00078e0203 */
[----:B------:R-:W-:Y:S02]  /*7770*/  LEA.HI.X R3, R4, c[0x0][0x1fc], R3, 0x1, P0 ;  /* 0x00007f0004037a11 */ /* 0x000fe400000f0c03 */
[----:B------:R-:W-:Y:S11]  /*7780*/  ISETP.GE.AND P0, PT, R104, c[0x0][0x1d4], PT ;  /* 0x0000750068007a0c */ /* 0x000ff60003f06270 */
[----:B------:R-:W-:Y:S02]  /*7790*/  @!UPT UIADD3 URZ, URZ, URZ, URZ ;  /* 0x0000003f3f3ff290 */ /* 0x000fe4000fffe03f */
[----:B------:R-:W1:Y:S04]  /*77a0*/  @!P0 LDS.128 R12, [R252] ;  /* 0x00000000fc0c8984 */ /* 0x000e680000000c00 */
[----:B-1----:R-:W-:Y:S01]  /*77b0*/  @!P0 STG.E.128 [R2.64], R12 ;  /* 0x0000000c02008986 */ /* 0x002fe2000c101d06 */
[----:B------:R-:W-:Y:S11]  /*77c0*/  ISETP.GE.AND P0, PT, R112, c[0x0][0x1d4], PT ;  /* 0x0000750070007a0c */ /* 0x000ff60003f06270 */
[----:B------:R-:W-:Y:S02]  /*77d0*/  @!UPT UIADD3 URZ, URZ, URZ, URZ ;  /* 0x0000003f3f3ff290 */ /* 0x000fe4000fffe03f */
[----:B--2---:R-:W1:Y:S04]  /*77e0*/  @!P0 LDS.128 R4, [R18] ;  /* 0x0000000012048984 */ /* 0x004e680000000c00 */
[----:B-1----:R-:W-:Y:S01]  /*77f0*/  @!P0 STG.E.128 [R2.64+0x20], R4 ;  /* 0x0000200402008986 */ /* 0x002fe2000c101d06 */
[----:B------:R-:W-:Y:S11]  /*7800*/  ISETP.GE.AND P0, PT, R111, c[0x0][0x1d4], PT ;  /* 0x000075006f007a0c */ /* 0x000ff60003f06270 */
[----:B------:R-:W-:Y:S02]  /*7810*/  @!UPT UIADD3 URZ, URZ, URZ, URZ ;  /* 0x0000003f3f3ff290 */ /* 0x000fe4000fffe03f */
[----:B------:R-:W1:Y:S04]  /*7820*/  @!P0 LDS.128 R4, [R252+0xc00] ;  /* 0x000c0000fc048984 */ /* 0x000e680000000c00 */
[----:B-1----:R1:W-:Y:S01]  /*7830*/  @!P0 STG.E.128 [R2.64+0x40], R4 ;  /* 0x0000400402008986 */ /* 0x0023e2000c101d06 */
[----:B------:R-:W-:Y:S11]  /*7840*/  ISETP.GE.AND P0, PT, R8, c[0x0][0x1d4], PT ;  /* 0x0000750008007a0c */ /* 0x000ff60003f06270 */
[----:B------:R-:W-:Y:S02]  /*7850*/  @!UPT UIADD3 URZ, URZ, URZ, URZ ;  /* 0x0000003f3f3ff290 */ /* 0x000fe4000fffe03f */
[----:B------:R-:W2:Y:S01]  /*7860*/  @!P0 LDS.128 R8, [R18+0xc00] ;  /* 0x000c000012088984 */ /* 0x000ea20000000c00 */
[----:B-1----:R-:W-:Y:S03]  /*7870*/  IADD3 R4, R104, 0x40, RZ ;  /* 0x0000004068047810 */ /* 0x002fe60007ffe0ff */
[----:B--2---:R1:W-:Y:S01]  /*7880*/  @!P0 STG.E.128 [R2.64+0x60], R8 ;  /* 0x0000600802008986 */ /* 0x0043e2000c101d06 */
[----:B------:R-:W-:Y:S11]  /*7890*/  ISETP.GE.AND P0, PT, R4, c[0x0][0x1d4], PT ;  /* 0x0000750004007a0c */ /* 0x000ff60003f06270 */
[----:B------:R-:W-:Y:S02]  /*78a0*/  @!UPT UIADD3 URZ, URZ, URZ, URZ ;  /* 0x0000003f3f3ff290 */ /* 0x000fe4000fffe03f */
[----:B------:R-:W2:Y:S01]  /*78b0*/  @!P0 LDS.128 R4, [R252+0x1800] ;  /* 0x00180000fc048984 */ /* 0x000ea20000000c00 */
[----:B-1----:R-:W-:Y:S03]  /*78c0*/  IADD3 R8, R104, 0x50, RZ ;  /* 0x0000005068087810 */ /* 0x002fe60007ffe0ff */
[----:B--2---:R-:W-:Y:S01]  /*78d0*/  @!P0 STG.E.128 [R2.64+0x80], R4 ;  /* 0x0000800402008986 */ /* 0x004fe2000c101d06 */
[----:B------:R-:W-:Y:S11]  /*78e0*/  ISETP.GE.AND P0, PT, R8, c[0x0][0x1d4], PT ;  /* 0x0000750008007a0c */ /* 0x000ff60003f06270 */
[----:B------:R-:W-:Y:S02]  /*78f0*/  @!UPT UIADD3 URZ, URZ, URZ, URZ ;  /* 0x0000003f3f3ff290 */ /* 0x000fe4000fffe03f */
[----:B------:R-:W1:Y:S04]  /*7900*/  @!P0 LDS.128 R4, [R18+0x1800] ;  /* 0x0018000012048984 */ /* 0x000e680000000c00 */
[----:B-1----:R1:W-:Y:S02]  /*7910*/  @!P0 STG.E.128 [R2.64+0xa0], R4 ;  /* 0x0000a00402008986 */ /* 0x0023e4000c101d06 */
.L_x_1240:
[----:B-1----:R-:W-:Y:S05]  /*7920*/  BSYNC B0 ;  /* 0x0000000000007941 */ /* 0x002fea0003800000 */
.L_x_1239:
        /* <DEDUP_REMOVED lines=34> */
.L_x_1242:
[----:B------:R-:W-:Y:S05]  /*7b50*/  BSYNC B0 ;  /* 0x0000000000007941 */ /* 0x000fea0003800000 */
.L_x_1241:
[----:B------:R-:W0:Y:S01]  /*7b60*/  LDGDEPBAR ;  /* 0x00000000000079af */ /* 0x000e220000000000 */
[----:B------:R-:W-:Y:S01]  /*7b70*/  IADD3 R33, R33, -0x1, RZ ;  /* 0xffffffff21217810 */ /* 0x000fe20007ffe0ff */
[----:B------:R-:W-:-:S05]  /*7b80*/  @P3 BRA `(.L_x_1243) ;  /* 0xffffbde000003947 */ /* 0x000fca000383ffff */
[----:B------:R-:W-:Y:S01]  /*7b90*/  WARPSYNC 0xffffffff ;  /* 0xffffffff00007948 */ /* 0x000fe20003800000 */
[----:B------:R-:W-:Y:S06]  /*7ba0*/  BAR.SYNC.DEFER_BLOCKING 0x0 ;  /* 0x0000000000007b1d */ /* 0x000fec0000010000 */
.L_x_1216:
[----:B------:R-:W2:Y:S01]  /*7bb0*/  LDL R17, [R1+0x54] ;  /* 0x0000540001117983 */ /* 0x000ea20000100800 */
[----:B------:R-:W-:-:S05]  /*7bc0*/  IMAD.MOV.U32 R0, RZ, RZ, c[0x0][0x2c4] ;  /* 0x0000b100ff007624 */ /* 0x000fca00078e00ff */
[----:B------:R-:W-:Y:S01]  /*7bd0*/  ISETP.NE.AND P3, PT, R0, 0x1, PT ;  /* 0x000000010000780c */ /* 0x000fe20003f65270 */
[----:B------:R-:W-:Y:S01]  /*7be0*/  BSSY B0, `(.L_x_1244) ;  /* 0x0000029000007945 */ /* 0x000fe20003800000 */
[----:B------:R-:W-:Y:S01]  /*7bf0*/  IMAD.IADD R12, R150, 0x1, R151 ;  /* 0x00000001960c7824 */ /* 0x000fe200078e0297 */
[----:B--2---:R-:W-:-:S10]  /*7c00*/  IADD3 R0, R17, 0x7f, RZ ;  /* 0x0000007f11007810 */ /* 0x004fd40007ffe0ff */
[----:B-1----:R-:W-:-:S05]  /*7c10*/  @P3 IMAD.HI.U32 R2, R0, c[0x0][0x2c8], RZ ;  /* 0x0000b20000023a27 */ /* 0x002fca00078e00ff */
[----:B------:R-:W-:-:S05]  /*7c20*/  @P3 SHF.R.U32.HI R0, RZ, c[0x0][0x2cc], R2 ;  /* 0x0000b300ff003a19 */ /* 0x000fca0000011602 */
[----:B------:R-:W-:-:S04]  /*7c30*/  IMAD.IADD R0, R156, 0x1, R0 ;  /* 0x000000019c007824 */ /* 0x000fc800078e0200 */
[----:B------:R-:W-:-:S05]  /*7c40*/  IMAD.HI R0, R0, 0x2aaaaaab, RZ ;  /* 0x2aaaaaab00007827 */ /* 0x000fca00078e02ff */
[----:B------:R-:W-:-:S04]  /*7c50*/  SHF.R.U32.HI R2, RZ, 0x1f, R0 ;  /* 0x0000001fff027819 */ /* 0x000fc80000011600 */
[----:B------:R-:W-:-:S04]  /*7c60*/  LEA.HI.SX32 R0, R0, R2, 0x1d ;  /* 0x0000000200007211 */ /* 0x000fc800078feaff */
[----:B------:R-:W-:-:S04]  /*7c70*/  IMNMX R6, R155, R0, PT ;  /* 0x000000009b067217 */ /* 0x000fc80003800200 */
[----:B------:R-:W-:Y:S01]  /*7c80*/  ISETP.GE.AND P0, PT, R6, 0x1, PT ;  /* 0x000000010600780c */ /* 0x000fe20003f06270 */
[----:B------:R-:W-:-:S12]  /*7c90*/  IMAD.MOV.U32 R0, RZ, RZ, RZ ;  /* 0x000000ffff007224 */ /* 0x000fd800078e00ff */
[----:B------:R-:W-:Y:S05]  /*7ca0*/  @!P0 BRA `(.L_x_1245) ;  /* 0x000001c000008947 */ /* 0x000fea0003800000 */
[----:B------:R-:W-:Y:S01]  /*7cb0*/  IABS R2, R139 ;  /* 0x0000008b00027213 */ /* 0x000fe20000000000 */
        /* <DEDUP_REMOVED lines=27> */
.L_x_1245:
[----:B------:R-:W-:Y:S05]  /*7e70*/  BSYNC B0 ;  /* 0x0000000000007941 */ /* 0x000fea0003800000 */
.L_x_1244:
        /* <DEDUP_REMOVED lines=58> */
[----:B------:R-:W2:Y:S04]  /*8220*/  LDL R26, [R1+0x48] ;  /* 0x00004800011a7983 */ /* 0x000ea80000100800 */
[----:B------:R-:W3:Y:S04]  /*8230*/  LDL R28, [R1+0x50] ;  /* 0x00005000011c7983 */ /* 0x000ee80000100800 */
[----:B------:R-:W4:Y:S04]  /*8240*/  LDL R27, [R1+0x58] ;  /* 0x00005800011b7983 */ /* 0x000f280000100800 */
[----:B------:R-:W3:Y:S01]  /*8250*/  LDL.64 R24, [R1+0x28] ;  /* 0x0000280001187983 */ /* 0x000ee20000100a00 */
[----:B------:R-:W-:-:S03]  /*8260*/  ISETP.NE.U32.AND P0, PT, RZ, c[0x0][0x340], PT ;  /* 0x0000d000ff007a0c */ /* 0x000fc60003f05070 */
[----:B------:R-:W3:Y:S01]  /*8270*/  LDL.LU R20, [R1+0x20] ;  /* 0x0000200001147983 */ /* 0x000ee20000300800 */
[----:B------:R-:W-:-:S03]  /*8280*/  ISETP.NE.AND.EX P2, PT, RZ, c[0x0][0x344], PT, P0 ;  /* 0x0000d100ff007a0c */ /* 0x000fc60003f45300 */
[----:B------:R-:W3:Y:S04]  /*8290*/  LDL R19, [R1+0x30] ;  /* 0x0000300001137983 */ /* 0x000ee80000100800 */
[----:B------:R-:W3:Y:S06]  /*82a0*/  LDL R18, [R1+0x34] ;  /* 0x0000340001127983 */ /* 0x000eec0000100800 */
[----:B------:R-:W-:Y:S01]  /*82b0*/  @P2 IMAD.MOV.U32 R2, RZ, RZ, 0x4 ;  /* 0x00000004ff022424 */ /* 0x000fe200078e00ff */
[----:B------:R-:W1:Y:S01]  /*82c0*/  S2R R5, SR_TID.X ;  /* 0x0000000000057919 */ /* 0x000e620000002100 */
[----:B------:R-:W-:-:S05]  /*82d0*/  SHF.R.S32.HI R0, RZ, 0x1f, R141 ;  /* 0x0000001fff007819 */ /* 0x000fca000001148d */
[----:B------:R-:W-:-:S04]  /*82e0*/  IMAD R0, R0, c[0x0][0x178], RZ ;  /* 0x00005e0000007a24 */ /* 0x000fc800078e02ff */
[----:B------:R-:W-:Y:S01]  /*82f0*/  IMAD R0, R141, c[0x0][0x17c], R0 ;  /* 0x00005f008d007a24 */ /* 0x000fe200078e0200 */
[--C-:B-1----:R-:W-:Y:S02]  /*8300*/  SHF.R.S32.HI R4, RZ, 0x1f, R5.reuse ;  /* 0x0000001fff047819 */ /* 0x102fe40000011405 */
[----:B------:R-:W-:Y:S01]  /*8310*/  SHF.R.S32.HI R16, RZ, 0x1f, R5 ;  /* 0x0000001fff107819 */ /* 0x000fe20000011405 */
[----:B--2---:R-:W-:-:S05]  /*8320*/  @P2 IMAD.WIDE R2, R26, R2, c[0x0][0x340] ;  /* 0x0000d0001a022625 */ /* 0x004fca00078e0202 */
[----:B------:R1:W2:Y:S01]  /*8330*/  @P2 LDG.E R14, [R2.64] ;  /* 0x00000006020e2981 */ /* 0x0002a2000c1e1900 */
[-C--:B------:R-:W-:Y:S02]  /*8340*/  LEA.HI R4, R4, R5.reuse, RZ, 0x2 ;  /* 0x0000000504047211 */ /* 0x080fe400078f10ff */
[----:B------:R-:W-:Y:S02]  /*8350*/  LEA.HI R16, R16, R5, RZ, 0x2 ;  /* 0x0000000510107211 */ /* 0x000fe400078f10ff */
[----:B------:R-:W-:Y:S02]  /*8360*/  LOP3.LUT R4, R4, 0xfffffffc, RZ, 0xc0, !PT ;  /* 0xfffffffc04047812 */ /* 0x000fe400078ec0ff */
[----:B------:R-:W-:-:S03]  /*8370*/  SHF.R.S32.HI R16, RZ, 0x2, R16 ;  /* 0x00000002ff107819 */ /* 0x000fc60000011410 */
[----:B------:R-:W-:Y:S01]  /*8380*/  IMAD.IADD R4, R5, 0x1, -R4 ;  /* 0x0000000105047824 */ /* 0x000fe200078e0a04 */
[----:B------:R-:W-:-:S04]  /*8390*/  ISETP.NE.U32.AND P1, PT, RZ, c[0x0][0x348], PT ;  /* 0x0000d200ff007a0c */ /* 0x000fc80003f25070 */
[----:B------:R-:W-:Y:S01]  /*83a0*/  ISETP.NE.AND.EX P1, PT, RZ, c[0x0][0x34c], PT, P1 ;  /* 0x0000d300ff007a0c */ /* 0x000fe20003f25310 */
[----:B-1----:R-:W-:-:S05]  /*83b0*/  IMAD.WIDE.U32 R2, R141, c[0x0][0x178], RZ ;  /* 0x00005e008d027a25 */ /* 0x002fca00078e00ff */
[----:B------:R-:W-:Y:S01]  /*83c0*/  IADD3 R3, R3, R0, RZ ;  /* 0x0000000003037210 */ /* 0x000fe20007ffe0ff */
[----:B------:R-:W-:Y:S01]  /*83d0*/  IMAD R0, R4, 0x20, R16 ;  /* 0x0000002004007824 */ /* 0x000fe200078e0210 */
[----:B----4-:R-:W-:-:S03]  /*83e0*/  SEL R6, R27, RZ, !P1 ;  /* 0x000000ff1b067207 */ /* 0x010fc60004800000 */
[----:B------:R-:W-:Y:S01]  /*83f0*/  IMAD.IADD R10, R17, 0x1, R0 ;  /* 0x00000001110a7824 */ /* 0x000fe200078e0200 */
[----:B------:R-:W-:Y:S01]  /*8400*/  SHF.R.S32.HI R11, RZ, 0x1f, R12 ;  /* 0x0000001fff0b7819 */ /* 0x000fe2000001140c */
[----:B---3--:R-:W-:Y:S01]  /*8410*/  IMAD.WIDE.U32 R4, R28, c[0x0][0x1b8], R2 ;  /* 0x00006e001c047a25 */ /* 0x008fe200078e0002 */
[----:B------:R-:W-:-:S03]  /*8420*/  IADD3 R2, P0, R16, R12, RZ ;  /* 0x0000000c10027210 */ /* 0x000fc60007f1e0ff */
[----:B------:R-:W-:Y:S01]  /*8430*/  @P3 IMAD.HI.U32 R7, R10, c[0x0][0x2c8], RZ ;  /* 0x0000b2000a073a27 */ /* 0x000fe200078e00ff */
[----:B------:R-:W-:Y:S02]  /*8440*/  SEL R3, R26, RZ, !P1 ;  /* 0x000000ff1a037207 */ /* 0x000fe40004800000 */
[----:B------:R-:W-:Y:S01]  /*8450*/  LEA.HI.X.SX32 R11, R16, R11, 0x1, P0 ;  /* 0x0000000b100b7211 */ /* 0x000fe200000f0eff */
[----:B------:R-:W-:Y:S01]  /*8460*/  IMAD R5, R28, c[0x0][0x1bc], R5 ;  /* 0x00006f001c057a24 */ /* 0x000fe200078e0205 */
[----:B------:R-:W-:Y:S01]  /*8470*/  MOV R0, R10 ;  /* 0x0000000a00007202 */ /* 0x000fe20000000f00 */
[----:B------:R-:W-:Y:S01]  /*8480*/  IMAD R6, R6, c[0x0][0x1c0], RZ ;  /* 0x0000700006067a24 */ /* 0x000fe200078e02ff */
[----:B------:R-:W-:Y:S01]  /*8490*/  @P3 SHF.R.U32.HI R0, RZ, c[0x0][0x2cc], R7 ;  /* 0x0000b300ff003a19 */ /* 0x000fe20000011607 */
[----:B------:R-:W-:-:S04]  /*84a0*/  IMAD.WIDE.U32 R4, R3, c[0x0][0x1c0], R4 ;  /* 0x0000700003047a25 */ /* 0x000fc800078e0004 */
[----:B------:R-:W-:Y:S01]  /*84b0*/  IMAD R12, R3, c[0x0][0x1c4], R6 ;  /* 0x00007100030c7a24 */ /* 0x000fe200078e0206 */
[----:B------:R-:W-:Y:S01]  /*84c0*/  SHF.R.S32.HI R13, RZ, 0x1f, R0 ;  /* 0x0000001fff0d7819 */ /* 0x000fe20000011400 */
[----:B------:R-:W-:Y:S02]  /*84d0*/  IMAD.MOV.U32 R6, RZ, RZ, R24 ;  /* 0x000000ffff067224 */ /* 0x000fe400078e0018 */
[----:B------:R-:W-:Y:S02]  /*84e0*/  IMAD.MOV.U32 R7, RZ, RZ, R25 ;  /* 0x000000ffff077224 */ /* 0x000fe400078e0019 */
[C---:B------:R-:W-:Y:S02]  /*84f0*/  IMAD R15, R11.reuse, c[0x0][0x1e0], RZ ;  /* 0x000078000b0f7a24 */ /* 0x040fe400078e02ff */
[----:B------:R-:W-:Y:S01]  /*8500*/  IMAD R11, R11, c[0x0][0x208], RZ ;  /* 0x000082000b0b7a24 */ /* 0x000fe200078e02ff */
[----:B------:R-:W-:Y:S01]  /*8510*/  IADD3 R3, R5, R12, RZ ;  /* 0x0000000c05037210 */ /* 0x000fe20007ffe0ff */
[----:B------:R-:W-:-:S04]  /*8520*/  IMAD.WIDE.U32 R8, R2, c[0x0][0x1e0], R6 ;  /* 0x0000780002087a25 */ /* 0x000fc800078e0006 */
[----:B------:R-:W-:-:S04]  /*8530*/  IMAD.WIDE.U32 R6, R2, c[0x0][0x208], R6 ;  /* 0x0000820002067a25 */ /* 0x000fc800078e0006 */
[C---:B------:R-:W-:Y:S02]  /*8540*/  IMAD R15, R2.reuse, c[0x0][0x1e4], R15 ;  /* 0x00007900020f7a24 */ /* 0x040fe400078e020f */
[----:B------:R-:W-:Y:S02]  /*8550*/  IMAD R12, R2, c[0x0][0x20c], R11 ;  /* 0x00008300020c7a24 */ /* 0x000fe400078e020b */
[----:B------:R-:W-:Y:S02]  /*8560*/  IMAD R5, R13, c[0x0][0x1b0], RZ ;  /* 0x00006c000d057a24 */ /* 0x000fe400078e02ff */
[----:B------:R-:W-:Y:S02]  /*8570*/  IMAD.MOV.U32 R2, RZ, RZ, R4 ;  /* 0x000000ffff027224 */ /* 0x000fe400078e0004 */
[----:B------:R-:W-:Y:S02]  /*8580*/  IMAD.MOV R4, RZ, RZ, -R0 ;  /* 0x000000ffff047224 */ /* 0x000fe400078e0a00 */
[----:B------:R-:W-:-:S02]  /*8590*/  IMAD R11, R0, c[0x0][0x1b4], R5 ;  /* 0x00006d00000b7a24 */ /* 0x000fc400078e0205 */
[----:B------:R-:W-:-:S04]  /*85a0*/  IMAD.WIDE.U32 R2, R0, c[0x0][0x1b0], R2 ;  /* 0x00006c0000027a25 */ /* 0x000fc800078e0002 */
[----:B------:R-:W-:Y:S01]  /*85b0*/  IMAD R0, R4, c[0x0][0x2c4], R10 ;  /* 0x0000b10004007a24 */ /* 0x000fe200078e020a */
[----:B------:R-:W-:Y:S01]  /*85c0*/  IADD3 R5, R9, R15, RZ ;  /* 0x0000000f09057210 */ /* 0x000fe20007ffe0ff */
[----:B------:R-:W-:Y:S01]  /*85d0*/  IMAD.MOV.U32 R4, RZ, RZ, R8 ;  /* 0x000000ffff047224 */ /* 0x000fe200078e0008 */
[----:B------:R-:W-:Y:S02]  /*85e0*/  IADD3 R3, R3, R11, RZ ;  /* 0x0000000b03037210 */ /* 0x000fe40007ffe0ff */
[----:B------:R-:W-:Y:S02]  /*85f0*/  SHF.R.S32.HI R11, RZ, 0x1f, R0 ;  /* 0x0000001fff0b7819 */ /* 0x000fe40000011400 */
[----:B------:R-:W-:Y:S01]  /*8600*/  ISETP.GE.AND P1, PT, R24, c[0x0][0x1d4], PT ;  /* 0x0000750018007a0c */ /* 0x000fe20003f26270 */
[----:B------:R-:W-:Y:S01]  /*8610*/  IMAD.WIDE.U32 R8, R28, c[0x0][0x1e8], R4 ;  /* 0x00007a001c087a25 */ /* 0x000fe200078e0004 */
[----:B------:R-:W-:-:S03]  /*8620*/  ISETP.GE.AND P6, PT, R19, c[0x0][0x1d4], PT ;  /* 0x0000750013007a0c */ /* 0x000fc60003fc6270 */
[----:B------:R-:W-:Y:S01]  /*8630*/  IMAD R4, R11, c[0x0][0x1a8], RZ ;  /* 0x00006a000b047a24 */ /* 0x000fe200078e02ff */
[----:B------:R-:W-:Y:S01]  /*8640*/  SEL R10, RZ, 0xffffffff, P6 ;  /* 0xffffffffff0a7807 */ /* 0x000fe20003000000 */
[----:B------:R-:W-:Y:S01]  /*8650*/  IMAD.WIDE.U32 R2, R0, c[0x0][0x1a8], R2 ;  /* 0x00006a0000027a25 */ /* 0x000fe200078e0002 */
[----:B------:R-:W-:-:S03]  /*8660*/  LOP3.LUT R20, R20, 0xfffffffe, RZ, 0xc0, !PT ;  /* 0xfffffffe14147812 */ /* 0x000fc600078ec0ff */
[----:B------:R-:W-:Y:S01]  /*8670*/  IMAD R11, R0, c[0x0][0x1ac], R4 ;  /* 0x00006b00000b7a24 */ /* 0x000fe200078e0204 */
[----:B------:R-:W-:Y:S01]  /*8680*/  SHF.L.U32 R10, R10, 0x1, RZ ;  /* 0x000000010a0a7819 */ /* 0x000fe200000006ff */
[----:B------:R-:W-:Y:S01]  /*8690*/  IMAD.IADD R7, R7, 0x1, R12 ;  /* 0x0000000107077824 */ /* 0x000fe200078e020c */
[----:B------:R-:W-:Y:S01]  /*86a0*/  SEL R12, RZ, 0x1, P1 ;  /* 0x00000001ff0c7807 */ /* 0x000fe20000800000 */
[----:B------:R-:W-:Y:S01]  /*86b0*/  IMAD.IADD R3, R3, 0x1, R11 ;  /* 0x0000000103037824 */ /* 0x000fe200078e020b */
[----:B------:R-:W-:Y:S02]  /*86c0*/  @P1 LOP3.LUT R20, R20, 0x1, RZ, 0xfc, !PT ;  /* 0x0000000114141812 */ /* 0x000fe400078efcff */
[----:B------:R-:W-:Y:S01]  /*86d0*/  LEA R11, P0, R2, c[0x0][0x160], 0x1 ;  /* 0x00005800020b7a11 */ /* 0x000fe200078008ff */
[----:B------:R-:W-:Y:S01]  /*86e0*/  IMAD.WIDE.U32 R4, R28, c[0x0][0x210], R6 ;  /* 0x000084001c047a25 */ /* 0x000fe200078e0006 */
[----:B------:R-:W-:Y:S02]  /*86f0*/  ISETP.NE.U32.AND P1, PT, RZ, c[0x0][0x350], PT ;  /* 0x0000d400ff007a0c */ /* 0x000fe40003f25070 */
[----:B------:R-:W-:-:S02]  /*8700*/  LOP3.LUT R6, R10, 0x2, R12, 0xe2, !PT ;  /* 0x000000020a067812 */ /* 0x000fc400078ee20c */
[----:B------:R-:W-:Y:S02]  /*8710*/  LEA.HI.X R10, R2, c[0x0][0x164], R3, 0x1, P0 ;  /* 0x00005900020a7a11 */ /* 0x000fe400000f0c03 */
[----:B------:R-:W-:Y:S01]  /*8720*/  ISETP.NE.AND.EX P0, PT, RZ, c[0x0][0x354], PT, P1 ;  /* 0x0000d500ff007a0c */ /* 0x000fe20003f05310 */
[C---:B------:R-:W-:Y:S01]  /*8730*/  IMAD R9, R28.reuse, c[0x0][0x1ec], R9 ;  /* 0x00007b001c097a24 */ /* 0x040fe200078e0209 */
[----:B------:R1:W-:Y:S01]  /*8740*/  STL [R1+0x20], R20 ;  /* 0x0000201401007387 */ /* 0x0003e20000100800 */
[----:B------:R-:W-:Y:S01]  /*8750*/  IMAD R5, R28, c[0x0][0x214], R5 ;  /* 0x000085001c057a24 */ /* 0x000fe200078e0205 */
[----:B------:R-:W-:-:S04]  /*8760*/  ISETP.GE.AND P5, PT, R18, c[0x0][0x1d4], PT ;  /* 0x0000750012007a0c */ /* 0x000fc80003fa6270 */
[----:B------:R-:W-:Y:S02]  /*8770*/  SEL R3, RZ, 0x4, P5 ;  /* 0x00000004ff037807 */ /* 0x000fe40002800000 */
[----:B------:R-:W-:Y:S02]  /*8780*/  ISETP.GE.AND P3, PT, R24, c[0x0][0x198], PT ;  /* 0x0000660018007a0c */ /* 0x000fe40003f66270 */
[----:B------:R-:W-:Y:S02]  /*8790*/  ISETP.GE.AND P4, PT, R18, c[0x0][0x198], PT ;  /* 0x0000660012007a0c */ /* 0x000fe40003f86270 */
[----:B------:R-:W-:Y:S02]  /*87a0*/  LOP3.LUT R103, R6, R3, RZ, 0xfc, !PT ;  /* 0x0000000306677212 */ /* 0x000fe400078efcff */
[----:B------:R-:W-:Y:S02]  /*87b0*/  IADD3 R108, R215, -0x1, RZ ;  /* 0xffffffffd76c7810 */ /* 0x000fe40007ffe0ff */
[----:B--2---:R-:W-:-:S02]  /*87c0*/  @P2 SHF.R.S32.HI R0, RZ, 0x1f, R14 ;  /* 0x0000001fff002819 */ /* 0x004fc4000001140e */
[----:B------:R-:W-:Y:S01]  /*87d0*/  @!P2 MOV R0, R27 ;  /* 0x0000001b0000a202 */ /* 0x000fe20000000f00 */
[----:B------:R-:W-:-:S03]  /*87e0*/  @!P2 IMAD.MOV.U32 R14, RZ, RZ, R26 ;  /* 0x000000ffff0ea224 */ /* 0x000fc600078e001a */
[----:B------:R-:W-:Y:S02]  /*87f0*/  SEL R2, R0, RZ, !P0 ;  /* 0x000000ff00027207 */ /* 0x000fe40004000000 */
[----:B------:R-:W-:-:S03]  /*8800*/  SEL R0, R14, RZ, !P0 ;  /* 0x000000ff0e007207 */ /* 0x000fc60004000000 */
[C---:B------:R-:W-:Y:S02]  /*8810*/  IMAD R12, R2.reuse, c[0x0][0x1f0], RZ ;  /* 0x00007c00020c7a24 */ /* 0x040fe400078e02ff */
[----:B------:R-:W-:Y:S02]  /*8820*/  IMAD R7, R2, c[0x0][0x218], RZ ;  /* 0x0000860002077a24 */ /* 0x000fe400078e02ff */
[----:B------:R-:W-:-:S04]  /*8830*/  IMAD.WIDE.U32 R14, R0, c[0x0][0x1f0], R8 ;  /* 0x00007c00000e7a25 */ /* 0x000fc800078e0008 */
[----:B------:R-:W-:-:S04]  /*8840*/  IMAD R2, R0, c[0x0][0x1f4], R12 ;  /* 0x00007d0000027a24 */ /* 0x000fc800078e020c */
[----:B------:R-:W-:Y:S01]  /*8850*/  IMAD.IADD R2, R15, 0x1, R2 ;  /* 0x000000010f027824 */ /* 0x000fe200078e0202 */
[----:B------:R1:W-:Y:S04]  /*8860*/  STL.64 [R1+0x8], R14 ;  /* 0x0000080e01007387 */ /* 0x0003e80000100a00 */
[----:B------:R1:W-:Y:S01]  /*8870*/  STL [R1+0x4], R2 ;  /* 0x0000040201007387 */ /* 0x0003e20000100800 */
[----:B------:R-:W-:-:S04]  /*8880*/  IMAD.WIDE.U32 R244, R0, c[0x0][0x218], R4 ;  /* 0x0000860000f47a25 */ /* 0x000fc800078e0004 */
[----:B------:R-:W-:Y:S01]  /*8890*/  IMAD R0, R0, c[0x0][0x21c], R7 ;  /* 0x0000870000007a24 */ /* 0x000fe200078e0207 */
[----:B------:R-:W-:Y:S02]  /*88a0*/  ISETP.GE.AND P2, PT, R19, c[0x0][0x198], PT ;  /* 0x0000660013007a0c */ /* 0x000fe40003f46270 */
[----:B------:R-:W-:Y:S02]  /*88b0*/  IADD3 R9, R16, R17, RZ ;  /* 0x0000001110097210 */ /* 0x000fe40007ffe0ff */
[----:B------:R-:W-:Y:S01]  /*88c0*/  IADD3 R249, R245, R0, RZ ;  /* 0x00000000f5f97210 */ /* 0x000fe20007ffe0ff */
[----:B------:R-:W-:Y:S06]  /*88d0*/  BRA.DIV ~URZ, `(.L_x_1247) ;  /* 0x00015fe27f007947 */ /* 0x000fec000b800000 */
[----:B------:R2:W3:Y:S02]  /*88e0*/  SHFL.IDX PT, R8, R10, RZ, 0x1c1f ;  /* 0x001c1fff0a087589 */ /* 0x0004e400000e0000 */
.L_x_1389:
[----:B------:R-:W-:Y:S05]  /*88f0*/  BRA.DIV ~URZ, `(.L_x_1248) ;  /* 0x000160327f007947 */ /* 0x000fea000b800000 */
[----:B------:R4:W1:Y:S02]  /*8900*/  SHFL.IDX PT, R0, R11, RZ, 0x1c1f ;  /* 0x001c1fff0b007589 */ /* 0x00086400000e0000 */
.L_x_1390:
[----:B-12---:R-:W2:Y:S01]  /*8910*/  LDL R2, [R1+0x4c] ;  /* 0x00004c0001027983 */ /* 0x006ea20000100800 */
[----:B------:R-:W-:Y:S01]  /*8920*/  BSSY B0, `(.L_x_1249) ;  /* 0x0000017000007945 */ /* 0x000fe20003800000 */
[----:B--2---:R-:W-:-:S05]  /*8930*/  IMAD R23, R2, c[0x0][0x2c4], RZ ;  /* 0x0000b10002177a24 */ /* 0x004fca00078e02ff */
[----:B------:R-:W-:-:S13]  /*8940*/  ISETP.GE.AND P0, PT, R9, R23, PT ;  /* 0x000000170900720c */ /* 0x000fda0003f06270 */
[----:B------:R-:W-:Y:S05]  /*8950*/  @P0 BRA `(.L_x_1250) ;  /* 0x0000013000000947 */ /* 0x000fea0003800000 */
[----:B------:R-:W2:Y:S04]  /*8960*/  LDL.64 R4, [R1+0x28] ;  /* 0x0000280001047983 */ /* 0x000ea80000100a00 */
[----:B----4-:R-:W4:Y:S04]  /*8970*/  LDL R2, [R1+0x30] ;  /* 0x0000300001027983 */ /* 0x010f280000100800 */
        /* <DEDUP_REMOVED lines=17> */
.L_x_1250:
[----:B------:R-:W-:Y:S05]  /*8a90*/  BSYNC B0 ;  /* 0x0000000000007941 */ /* 0x000fea0003800000 */
.L_x_1249:
[----:B------:R-:W-:Y:S05]  /*8aa0*/  BRA.DIV ~URZ, `(.L_x_1251) ;  /* 0x00015ee27f007947 */ /* 0x000fea000b800000 */
[----:B---3--:R2:W3:Y:S04]  /*8ab0*/  SHFL.IDX PT, R8, R10, 0x1, 0x1c1f ;  /* 0x003c1f000a087f89 */ /* 0x0084e800000e0000 */
[----:B-1----:R2:W1:Y:S02]  /*8ac0*/  SHFL.IDX PT, R0, R11, 0x1, 0x1c1f ;  /* 0x003c1f000b007f89 */ /* 0x00246400000e0000 */
.L_x_1391:
[----:B------:R-:W-:Y:S01]  /*8ad0*/  IADD3 R2, R9, 0x20, RZ ;  /* 0x0000002009027810 */ /* 0x000fe20007ffe0ff */
[----:B------:R-:W-:Y:S03]  /*8ae0*/  BSSY B0, `(.L_x_1252) ;  /* 0x0000016000007945 */ /* 0x000fe60003800000 */
[----:B------:R-:W-:-:S13]  /*8af0*/  ISETP.GE.AND P0, PT, R2, R23, PT ;  /* 0x000000170200720c */ /* 0x000fda0003f06270 */
[----:B------:R-:W-:Y:S05]  /*8b00*/  @P0 BRA `(.L_x_1253) ;  /* 0x0000013000000947 */ /* 0x000fea0003800000 */
[----:B--2---:R-:W2:Y:S04]  /*8b10*/  LDL.64 R4, [R1+0x28] ;  /* 0x0000280001047983 */ /* 0x004ea80000100a00 */
[----:B----4-:R-:W4:Y:S04]  /*8b20*/  LDL R3, [R1+0x30] ;  /* 0x0000300001037983 */ /* 0x010f280000100800 */
[----:B---3--:R-:W3:Y:S04]  /*8b30*/  LDL R15, [R1+0x70] ;  /* 0x00007000010f7983 */ /* 0x008ee80000100800 */
[----:B------:R-:W3:Y:S04]  /*8b40*/  LDL R13, [R1+0x34] ;  /* 0x00003400010d7983 */ /* 0x000ee80000100800 */
[----:B------:R-:W3:Y:S04]  /*8b50*/  LDL R12, [R1+0x18] ;  /* 0x00001800010c7983 */ /* 0x000ee80000100800 */
[----:B------:R-:W3:Y:S01]  /*8b60*/  LDL R14, [R1+0x6c] ;  /* 0x00006c00010e7983 */ /* 0x000ee20000100800 */
[----:B-12---:R-:W-:-:S04]  /*8b70*/  LEA R6, P0, R4, R0, 0x1 ;  /* 0x0000000004067211 */ /* 0x006fc800078008ff */
        /* <DEDUP_REMOVED lines=12> */
.L_x_1253:
[----:B------:R-:W-:Y:S05]  /*8c40*/  BSYNC B0 ;  /* 0x0000000000007941 */ /* 0x000fea0003800000 */
.L_x_1252:
[----:B------:R-:W-:Y:S05]  /*8c50*/  BRA.DIV ~URZ, `(.L_x_1254) ;  /* 0x00015df27f007947 */ /* 0x000fea000b800000 */
[----:B---3--:R3:W2:Y:S02]  /*8c60*/  SHFL.IDX PT, R8, R10, 0x2, 0x1c1f ;  /* 0x005c1f000a087f89 */ /* 0x0086a400000e0000 */
.L_x_1392:
[----:B------:R-:W-:Y:S05]  /*8c70*/  BRA.DIV ~URZ, `(.L_x_1255) ;  /* 0x00015e427f007947 */ /* 0x000fea000b800000 */
[----:B-1----:R1:W3:Y:S02]  /*8c80*/  SHFL.IDX PT, R0, R11, 0x2, 0x1c1f ;  /* 0x005c1f000b007f89 */ /* 0x0022e400000e0000 */
.L_x_1393:
        /* <DEDUP_REMOVED lines=23> */
.L_x_1257:
[----:B------:R-:W-:Y:S05]  /*8e00*/  BSYNC B0 ;  /* 0x0000000000007941 */ /* 0x000fea0003800000 */
.L_x_1256:
[----:B------:R-:W-:Y:S05]  /*8e10*/  BRA.DIV ~URZ, `(.L_x_1258) ;  /* 0x00015d027f007947 */ /* 0x000fea000b800000 */
[----:B--2---:R2:W1:Y:S04]  /*8e20*/  SHFL.IDX PT, R6, R10, 0x3, 0x1c1f ;  /* 0x007c1f000a067f89 */ /* 0x00446800000e0000 */
[----:B---3--:R2:W3:Y:S02]  /*8e30*/  SHFL.IDX PT, R0, R11, 0x3, 0x1c1f ;  /* 0x007c1f000b007f89 */ /* 0x0084e400000e0000 */
.L_x_1394:
[----:B--2---:R-:W2:Y:S04]  /*8e40*/  LDL.64 R12, [R1+0x28] ;  /* 0x00002800010c7983 */ /* 0x004ea80000100a00 */
[----:B----4-:R-:W4:Y:S04]  /*8e50*/  LDL R7, [R1+0x30] ;  /* 0x0000300001077983 */ /* 0x010f280000100800 */
[----:B---3--:R-:W3:Y:S04]  /*8e60*/  LDL R8, [R1+0x70] ;  /* 0x0000700001087983 */ /* 0x008ee80000100800 */
[----:B------:R-:W3:Y:S04]  /*8e70*/  LDL R109, [R1+0x18] ;  /* 0x00001800016d7983 */ /* 0x000ee80000100800 */
[----:B------:R-:W3:Y:S04]  /*8e80*/  LDL R247, [R1+0x3c] ;  /* 0x00003c0001f77983 */ /* 0x000ee80000100800 */
[----:B------:R-:W3:Y:S04]  /*8e90*/  LDL R10, [R1+0x34] ;  /* 0x00003400010a7983 */ /* 0x000ee80000100800 */
[----:B-1----:R-:W3:Y:S04]  /*8ea0*/  LDL R11, [R1+0x6c] ;  /* 0x00006c00010b7983 */ /* 0x002ee80000100800 */
[----:B------:R-:W3:Y:S04]  /*8eb0*/  LDL.64 R146, [R1+0x8] ;  /* 0x0000080001927983 */ /* 0x000ee80000100a00 */
[----:B------:R-:W3:Y:S04]  /*8ec0*/  LDL R145, [R1+0x4] ;  /* 0x0000040001917983 */ /* 0x000ee80000100800 */
[----:B------:R-:W3:Y:S04]  /*8ed0*/  LDL R155, [R1+0x20] ;  /* 0x00002000019b7983 */ /* 0x000ee80000100800 */
[----:B------:R1:W5:Y:S01]  /*8ee0*/  LDL R160, [R1+0x54] ;  /* 0x0000540001a07983 */ /* 0x0003620000100800 */
[----:B------:R-:W-:-:S03]  /*8ef0*/  IADD3 R2, R9, 0x60, RZ ;  /* 0x0000006009027810 */ /* 0x000fc60007ffe0ff */
[----:B------:R-:W1:Y:S01]  /*8f00*/  S2R R116, SR_TID.X ;  /* 0x0000000000747919 */ /* 0x000e620000002100 */
[----:B------:R-:W-:Y:S01]  /*8f10*/  ISETP.GE.AND P0, PT, R2, R23, PT ;  /* 0x000000170200720c */ /* 0x000fe20003f06270 */
[----:B------:R-:W-:-:S04]  /*8f20*/  IMAD.MOV.U32 R107, RZ, RZ, 0x30 ;  /* 0x00000030ff6b7424 */ /* 0x000fc800078e00ff */
[----:B------:R-:W-:Y:S01]  /*8f30*/  IMAD R107, R215, -0x30, R107 ;  /* 0xffffffd0d76b7824 */ /* 0x000fe200078e026b */
[----:B------:R-:W-:Y:S02]  /*8f40*/  SHF.R.S32.HI R106, RZ, 0x1f, R108 ;  /* 0x0000001fff6a7819 */ /* 0x000fe4000001146c */
[----:B-1----:R-:W-:-:S04]  /*8f50*/  SHF.R.S32.HI R154, RZ, 0x1f, R116 ;  /* 0x0000001fff9a7819 */ /* 0x002fc80000011474 */
[----:B------:R-:W-:-:S04]  /*8f60*/  LEA.HI R154, R154, R116, RZ, 0x2 ;  /* 0x000000749a9a7211 */ /* 0x000fc800078f10ff */
[----:B------:R-:W-:Y:S01]  /*8f70*/  SHF.R.S32.HI R154, RZ, 0x2, R154 ;  /* 0x00000002ff9a7819 */ /* 0x000fe2000001149a */
[----:B------:R-:W-:Y:S01]  /*8f80*/  IMAD.MOV.U32 R144, RZ, RZ, c[0x0][0x2c4] ;  /* 0x0000b100ff907624 */ /* 0x000fe200078e00ff */
[----:B--2---:R-:W-:-:S04]  /*8f90*/  @!P0 LEA R4, P1, R12, R0, 0x1 ;  /* 0x000000000c048211 */ /* 0x004fc800078208ff */
[----:B------:R-:W-:Y:S02]  /*8fa0*/  @!P0 LEA.HI.X R5, R12, R6, R13, 0x1, P1 ;  /* 0x000000060c058211 */ /* 0x000fe400008f0c0d */
[----:B----4-:R-:W-:-:S04]  /*8fb0*/  @!P0 LEA R2, P1, R7, R0, 0x1 ;  /* 0x0000000007028211 */ /* 0x010fc800078208ff */
[----:B---3--:R-:W-:Y:S01]  /*8fc0*/  @!P0 LEA.HI.X R3, R7, R6, R8, 0x1, P1 ;  /* 0x0000000607038211 */ /* 0x008fe200008f0c08 */
[----:B------:R-:W-:Y:S02]  /*8fd0*/  @!P0 IMAD.SHL.U32 R7, R109, 0x2, RZ ;  /* 0x000000026d078824 */ /* 0x000fe400078e00ff */
[----:B------:R-:W-:-:S03]  /*8fe0*/  IMAD.IADD R141, R247, 0x1, R107 ;  /* 0x00000001f78d7824 */ /* 0x000fc600078e026b */
[----:B------:R-:W-:Y:S01]  /*8ff0*/  @!PT LDS RZ, [RZ] ;  /* 0x00000000fffff984 */ /* 0x000fe20000000800 */
[----:B------:R-:W-:Y:S01]  /*9000*/  @!PT LDS RZ, [RZ] ;  /* 0x00000000fffff984 */ /* 0x000fe20000000800 */
[----:B------:R-:W-:Y:S01]  /*9010*/  @!PT LDS RZ, [RZ] ;  /* 0x00000000fffff984 */ /* 0x000fe20000000800 */
[----:B------:R1:W-:Y:S04]  /*9020*/  @!P0 LDGSTS.E.BYPASS.LTC128B.128 [R7+0x7880], [R4.64], !P3 ;  /* 0x0788000004078fae */ /* 0x0003e8000d901d46 */
[----:B------:R2:W-:Y:S01]  /*9030*/  @!P0 LDGSTS.E.BYPASS.LTC128B.128 [R7+0x9880], [R2.64], !P2 ;  /* 0x0988000002078fae */ /* 0x0005e2000d101d46 */
[----:B------:R-:W-:Y:S01]  /*9040*/  IMAD.MOV.U32 R142, RZ, RZ, R146 ;  /* 0x000000ffff8e7224 */ /* 0x000fe200078e0092 */
[----:B-1----:R-:W-:Y:S02]  /*9050*/  @!P0 LEA R4, P1, R10, R0, 0x1 ;  /* 0x000000000a048211 */ /* 0x002fe400078208ff */
[----:B------:R-:W-:Y:S01]  /*9060*/  IMNMX R0, R141, 0x30, PT ;  /* 0x000000308d007817 */ /* 0x000fe20003800200 */
[----:B------:R-:W-:-:S04]  /*9070*/  IMAD R5, R106, c[0x0][0x1e0], RZ ;  /* 0x000078006a057a24 */ /* 0x000fc800078e02ff */
[----:B------:R-:W-:Y:S02]  /*9080*/  IMAD.IADD R0, R0, 0x1, -R154 ;  /* 0x0000000100007824 */ /* 0x000fe400078e0a9a */
[----:B------:R-:W-:Y:S01]  /*9090*/  IMAD R8, R108, c[0x0][0x1e4], R5 ;  /* 0x000079006c087a24 */ /* 0x000fe200078e0205 */
[----:B------:R-:W-:Y:S01]  /*90a0*/  @!P0 LEA.HI.X R5, R10, R6, R11, 0x1, P1 ;  /* 0x000000060a058211 */ /* 0x000fe200008f0c0b */
[----:B--2---:R-:W-:Y:S01]  /*90b0*/  IMAD.WIDE.U32 R2, R108, c[0x0][0x1e0], RZ ;  /* 0x000078006c027a25 */ /* 0x004fe200078e00ff */
[----:B------:R-:W-:-:S03]  /*90c0*/  ISETP.GE.AND P1, PT, R0, 0x1, PT ;  /* 0x000000010000780c */ /* 0x000fc60003f26270 */
[----:B------:R1:W-:Y:S01]  /*90d0*/  @!P0 LDGSTS.E.BYPASS.LTC128B.128 [R7+0xb880], [R4.64], !P4 ;  /* 0x0b88000004078fae */ /* 0x0003e2000e101d46 */
[----:B------:R-:W-:Y:S01]  /*90e0*/  IMAD.IADD R6, R3, 0x1, R8 ;  /* 0x0000000103067824 */ /* 0x000fe200078e0208 */
[----:B------:R-:W-:Y:S01]  /*90f0*/  ISETP.GE.AND P0, PT, R0, 0x21, PT ;  /* 0x000000210000780c */ /* 0x000fe20003f06270 */
[----:B------:R-:W-:Y:S01]  /*9100*/  IMAD.MOV.U32 R143, RZ, RZ, R145 ;  /* 0x000000ffff8f7224 */ /* 0x000fe200078e0091 */
[----:B------:R-:W0:Y:S01]  /*9110*/  LDGDEPBAR ;  /* 0x00000000000079af */ /* 0x000e220000000000 */
[----:B------:R-:W-:Y:S01]  /*9120*/  WARPSYNC 0xffffffff ;  /* 0xffffffff00007948 */ /* 0x000fe20003800000 */
[----:B------:R-:W-:Y:S02]  /*9130*/  IMAD R0, R6, 0x30, RZ ;  /* 0x0000003006007824 */ /* 0x000fe400078e02ff */
[----:B------:R-:W-:-:S04]  /*9140*/  IMAD.WIDE.U32 R2, R2, 0x30, R142 ;  /* 0x0000003002027825 */ /* 0x000fc800078e008e */
[----:B------:R-:W-:Y:S02]  /*9150*/  IMAD.MOV.U32 R8, RZ, RZ, 0x20 ;  /* 0x00000020ff087424 */ /* 0x000fe400078e00ff */
[----:B------:R-:W-:Y:S01]  /*9160*/  IMAD.IADD R0, R3, 0x1, R0 ;  /* 0x0000000103007824 */ /* 0x000fe200078e0200 */
[----:B------:R-:W-:Y:S01]  /*9170*/  BAR.SYNC.DEFER_BLOCKING 0x0 ;  /* 0x0000000000007b1d */ /* 0x000fe20000010000 */
[----:B------:R-:W-:Y:S01]  /*9180*/  LOP3.LUT P3, RZ, R155, 0x1, RZ, 0xc0, !PT ;  /* 0x000000019bff7812 */ /* 0x000fe2000786c0ff */
[----:B-1----:R-:W-:Y:S01]  /*9190*/  IMAD.WIDE.U32 R6, R8, c[0x0][0x1e0], RZ ;  /* 0x0000780008067a25 */ /* 0x002fe200078e00ff */
[----:B------:R-:W-:-:S03]  /*91a0*/  @P1 LEA R4, P2, R2, c[0x0][0x1c8], 0x1 ;  /* 0x0000720002041a11 */ /* 0x000fc600078408ff */
[----:B------:R-:W-:Y:S01]  /*91b0*/  IMAD R8, R8, c[0x0][0x1e4], RZ ;  /* 0x0000790008087a24 */ /* 0x000fe200078e02ff */
[C---:B------:R-:W-:Y:S02]  /*91c0*/  @P1 LEA.HI.X R5, R2.reuse, c[0x0][0x1cc], R0, 0x1, P2 ;  /* 0x0000730002051a11 */ /* 0x040fe400010f0c00 */
[----:B------:R-:W-:Y:S01]  /*91d0*/  @P0 IADD3 R3, P2, R2, R6, RZ ;  /* 0x0000000602030210 */ /* 0x000fe20007f5e0ff */
[----:B------:R-:W-:-:S03]  /*91e0*/  @P1 IMAD.SHL.U32 R6, R109, 0x2, RZ ;  /* 0x000000026d061824 */ /* 0x000fc600078e00ff */
[----:B------:R-:W-:Y:S02]  /*91f0*/  @P0 IADD3.X R0, R0, R7, R8, P2, !PT ;  /* 0x0000000700000210 */ /* 0x000fe400017fe408 */
[C---:B------:R-:W-:Y:S01]  /*9200*/  @P0 LEA R2, P2, R3.reuse, c[0x0][0x1c8], 0x1 ;  /* 0x0000720003020a11 */ /* 0x040fe200078408ff */
[----:B------:R-:W-:Y:S01]  /*9210*/  @!PT LDS RZ, [RZ] ;  /* 0x00000000fffff984 */ /* 0x000fe20000000800 */
[----:B------:R-:W-:Y:S01]  /*9220*/  @!PT LDS RZ, [RZ] ;  /* 0x00000000fffff984 */ /* 0x000fe20000000800 */
[----:B------:R-:W-:Y:S01]  /*9230*/  @!PT LDS RZ, [RZ] ;  /* 0x00000000fffff984 */ /* 0x000fe20000000800 */
[----:B------:R1:W-:Y:S03]  /*9240*/  @P1 LDGSTS.E.BYPASS.LTC128B.128 [R6+0x3c80], [R4.64], !P3 ;  /* 0x03c8000004061fae */ /* 0x0003e6000d901d46 */
[----:B------:R-:W-:Y:S01]  /*9250*/  @P0 LEA.HI.X R3, R3, c[0x0][0x1cc], R0, 0x1, P2 ;  /* 0x0000730003030a11 */ /* 0x000fe200010f0c00 */
[----:B------:R-:W-:Y:S01]  /*9260*/  @P0 IMAD.SHL.U32 R0, R109, 0x2, RZ ;  /* 0x000000026d000824 */ /* 0x000fe200078e00ff */
[----:B------:R1:W-:Y:S04]  /*9270*/  @P1 LDGSTS.E.BYPASS.LTC128B.128 [R6+0x4880], [R4.64+0x40], !P6 ;  /* 0x0488004004061fae */ /* 0x0003e8000f101d46 */
[----:B------:R1:W-:Y:S04]  /*9280*/  @P1 LDGSTS.E.BYPASS.LTC128B.128 [R6+0x5480], [R4.64+0x80], !P5 ;  /* 0x0548008004061fae */ /* 0x0003e8000e901d46 */
[----:B------:R1:W-:Y:S04]  /*9290*/  @P0 LDGSTS.E.BYPASS.LTC128B.128 [R0+0x4480], [R2.64], !P3 ;  /* 0x0448000002000fae */ /* 0x0003e8000d901d46 */
[----:B------:R1:W-:Y:S04]  /*92a0*/  @P0 LDGSTS.E.BYPASS.LTC128B.128 [R0+0x5080], [R2.64+0x40], !P6 ;  /* 0x0508004002000fae */ /* 0x0003e8000f101d46 */
[----:B------:R1:W-:Y:S01]  /*92b0*/  @P0 LDGSTS.E.BYPASS.LTC128B.128 [R0+0x5c80], [R2.64+0x80], !P5 ;  /* 0x05c8008002000fae */ /* 0x0003e2000e901d46 */
[----:B------:R-:W-:-:S03]  /*92c0*/  ISETP.LT.AND P0, PT, RZ, c[0x0][0x27c], PT ;  /* 0x00009f00ff007a0c */ /* 0x000fc60003f01270 */
[----:B------:R-:W0:Y:S10]  /*92d0*/  LDGDEPBAR ;  /* 0x00000000000079af */ /* 0x000e340000000000 */
[----:B------:R-:W-:Y:S05]  /*92e0*/  @P0 BRA `(.L_x_1259) ;  /* 0x0000002000000947 */ /* 0x000fea0003800000 */
[----:B------:R-:W-:-:S04]  /*92f0*/  DEPBAR.LE SB0, 0x1 ;  /* 0x000080400000791a */ /* 0x000fc80000000000 */
[----:B------:R-:W-:Y:S05]  /*9300*/  BRA `(.L_x_1260) ;  /* 0x000069a000007947 */ /* 0x000fea0003800000 */
.L_x_1259:
        /* <DEDUP_REMOVED lines=21> */
[----:B------:R-:W-:Y:S01]  /*9460*/  ISETP.NE.AND P1, PT, R144, 0x1, PT ;  /* 0x000000019000780c */ /* 0x000fe20003f25270 */
[----:B------:R-:W-:Y:S01]  /*9470*/  IMAD.MOV.U32 R5, RZ, RZ, R7 ;  /* 0x000000ffff057224 */ /* 0x000fe200078e0007 */
[----:B------:R-:W-:Y:S01]  /*9480*/  BSSY B0, `(.L_x_1262) ;  /* 0x0000068000007945 */ /* 0x000fe20003800000 */
[----:B------:R-:W-:Y:S01]  /*9490*/  IMAD.MOV.U32 R7, RZ, RZ, R6 ;  /* 0x000000ffff077224 */ /* 0x000fe200078e0006 */
[----:B------:R-:W-:Y:S01]  /*94a0*/  SHF.R.S32.HI R52, RZ, 0x1f, R31 ;  /* 0x0000001fff347819 */ /* 0x000fe2000001141f */
[----:B------:R-:W-:Y:S01]  /*94b0*/  IMAD.MOV.U32 R6, RZ, RZ, R2 ;  /* 0x000000ffff067224 */ /* 0x000fe200078e0002 */
[----:B------:R-:W-:Y:S01]  /*94c0*/  SHF.R.S32.HI R37, RZ, 0x1f, R32 ;  /* 0x0000001fff257819 */ /* 0x000fe20000011420 */
[----:B------:R-:W-:Y:S01]  /*94d0*/  CS2R R74, SRZ ;  /* 0x00000000004a7805 */ /* 0x000fe2000001ff00 */
[----:B------:R-:W-:Y:S01]  /*94e0*/  SHF.R.S32.HI R53, RZ, 0x1f, R113 ;  /* 0x0000001fff357819 */ /* 0x000fe20000011471 */
[----:B------:R-:W-:Y:S01]  /*94f0*/  CS2R R48, SRZ ;  /* 0x0000000000307805 */ /* 0x000fe2000001ff00 */
[----:B------:R-:W-:Y:S01]  /*9500*/  SHF.R.S32.HI R54, RZ, 0x1f, R30 ;  /* 0x0000001fff367819 */ /* 0x000fe2000001141e */
[----:B------:R-:W-:Y:S01]  /*9510*/  CS2R R38, SRZ ;  /* 0x0000000000267805 */ /* 0x000fe2000001ff00 */
[----:B------:R-:W-:Y:S01]  /*9520*/  SHF.R.S32.HI R43, RZ, 0x1f, R164 ;  /* 0x0000001fff2b7819 */ /* 0x000fe200000114a4 */
[----:B------:R-:W-:Y:S01]  /*9530*/  @P1 IMAD.HI.U32 R3, R0, c[0x0][0x2c8], RZ ;  /* 0x0000b20000031a27 */ /* 0x000fe200078e00ff */
[----:B------:R-:W-:Y:S01]  /*9540*/  CS2R R28, SRZ ;  /* 0x00000000001c7805 */ /* 0x000fe2000001ff00 */
[----:B------:R-:W-:Y:S01]  /*9550*/  CS2R R24, SRZ ;  /* 0x0000000000187805 */ /* 0x000fe2000001ff00 */
[----:B------:R-:W-:Y:S01]  /*9560*/  CS2R R20, SRZ ;  /* 0x0000000000147805 */ /* 0x000fe2000001ff00 */
[----:B------:R-:W-:Y:S01]  /*9570*/  CS2R R50, SRZ ;  /* 0x0000000000327805 */ /* 0x000fe2000001ff00 */
[----:B------:R-:W-:Y:S01]  /*9580*/  @P1 SHF.R.U32.HI R0, RZ, c[0x0][0x2cc], R3 ;  /* 0x0000b300ff001a19 */ /* 0x000fe20000011603 */
[----:B------:R-:W-:Y:S01]  /*9590*/  CS2R R40, SRZ ;  /* 0x0000000000287805 */ /* 0x000fe2000001ff00 */
[----:B------:R-:W-:Y:S01]  /*95a0*/  CS2R R34, SRZ ;  /* 0x0000000000227805 */ /* 0x000fe2000001ff00 */
[----:B------:R-:W-:Y:S01]  /*95b0*/  CS2R R26, SRZ ;  /* 0x00000000001a7805 */ /* 0x000fe2000001ff00 */
[----:B------:R-:W-:Y:S01]  /*95c0*/  SHF.R.S32.HI R3, RZ, 0x1f, R0 ;  /* 0x0000001fff037819 */ /* 0x000fe20000011400 */
[----:B------:R-:W-:Y:S01]  /*95d0*/  IMAD.WIDE.U32 R4, R0, c[0x0][0x280], R4 ;  /* 0x0000a00000047a25 */ /* 0x000fe200078e0004 */
[----:B------:R-:W-:-:S03]  /*95e0*/  CS2R R18, SRZ ;  /* 0x0000000000127805 */ /* 0x000fc6000001ff00 */
[C---:B------:R-:W-:Y:S01]  /*95f0*/  IMAD R8, R3.reuse, c[0x0][0x280], RZ ;  /* 0x0000a00003087a24 */ /* 0x040fe200078e02ff */
[----:B------:R-:W-:Y:S01]  /*9600*/  LEA R42, P0, R4, c[0x0][0x270], 0x1 ;  /* 0x00009c00042a7a11 */ /* 0x000fe200078008ff */
[----:B------:R-:W-:Y:S02]  /*9610*/  IMAD R9, R3, c[0x0][0x290], RZ ;  /* 0x0000a40003097a24 */ /* 0x000fe400078e02ff */
[C---:B------:R-:W-:Y:S02]  /*9620*/  IMAD R8, R0.reuse, c[0x0][0x284], R8 ;  /* 0x0000a10000087a24 */ /* 0x040fe400078e0208 */
[----:B------:R-:W-:Y:S02]  /*9630*/  IMAD.WIDE.U32 R2, R0, c[0x0][0x290], R6 ;  /* 0x0000a40000027a25 */ /* 0x000fe400078e0006 */
[----:B------:R-:W-:Y:S02]  /*9640*/  CS2R R6, SRZ ;  /* 0x0000000000067805 */ /* 0x000fe4000001ff00 */
[----:B------:R-:W-:Y:S01]  /*9650*/  IMAD.IADD R5, R5, 0x1, R8 ;  /* 0x0000000105057824 */ /* 0x000fe200078e0208 */
[----:B------:R-:W-:Y:S01]  /*9660*/  LEA R44, P1, R2, c[0x0][0x288], 0x1 ;  /* 0x0000a200022c7a11 */ /* 0x000fe200078208ff */
[----:B------:R-:W-:-:S02]  /*9670*/  IMAD R0, R0, c[0x0][0x294], R9 ;  /* 0x0000a50000007a24 */ /* 0x000fc400078e0209 */
[----:B------:R-:W-:Y:S01]  /*9680*/  CS2R R8, SRZ ;  /* 0x0000000000087805 */ /* 0x000fe2000001ff00 */
[----:B------:R-:W-:Y:S01]  /*9690*/  LEA.HI.X R36, R4, c[0x0][0x274], R5, 0x1, P0 ;  /* 0x00009d0004247a11 */ /* 0x000fe200000f0c05 */
[----:B------:R-:W-:Y:S01]  /*96a0*/  IMAD.IADD R0, R3, 0x1, R0 ;  /* 0x0000000103007824 */ /* 0x000fe200078e0200 */
[----:B------:R-:W-:Y:S01]  /*96b0*/  ISETP.GE.AND P0, PT, R22, R23, PT ;  /* 0x000000171600720c */ /* 0x000fe20003f06270 */
[----:B------:R1:W2:Y:S03]  /*96c0*/  SHFL.IDX PT, R4, R42, RZ, 0x1e1f ;  /* 0x001e1fff2a047589 */ /* 0x0002a600000e0000 */
[----:B------:R-:W-:Y:S01]  /*96d0*/  LEA.HI.X R33, R2, c[0x0][0x28c], R0, 0x1, P1 ;  /* 0x0000a30002217a11 */ /* 0x000fe200008f0c00 */
[----:B------:R1:W3:Y:S04]  /*96e0*/  SHFL.IDX PT, R5, R36, RZ, 0x1e1f ;  /* 0x001e1fff24057589 */ /* 0x0002e800000e0000 */
[----:B------:R1:W4:Y:S04]  /*96f0*/  SHFL.IDX PT, R2, R44, RZ, 0x1e1f ;  /* 0x001e1fff2c027589 */ /* 0x00032800000e0000 */
[----:B------:R1:W1:Y:S01]  /*9700*/  SHFL.IDX PT, R3, R33, RZ, 0x1e1f ;  /* 0x001e1fff21037589 */ /* 0x00026200000e0000 */
[----:B------:R-:W-:Y:S05]  /*9710*/  @P0 BRA `(.L_x_1263) ;  /* 0x000003e000000947 */ /* 0x000fea0003800000 */
[----:B------:R-:W-:Y:S01]  /*9720*/  ISETP.GE.AND P0, PT, R32, c[0x0][0x27c], PT ;  /* 0x00009f0020007a0c */ /* 0x000fe20003f06270 */
[----:B------:R-:W-:Y:S01]  /*9730*/  CS2R R20, SRZ ;  /* 0x0000000000147805 */ /* 0x000fe2000001ff00 */
[----:B------:R-:W-:Y:S01]  /*9740*/  ISETP.GE.AND P2, PT, R164, c[0x0][0x27c], PT ;  /* 0x00009f00a4007a0c */ /* 0x000fe20003f46270 */
[----:B------:R-:W-:-:S10]  /*9750*/  CS2R R18, SRZ ;  /* 0x0000000000127805 */ /* 0x000fd4000001ff00 */
[C---:B------:R-:W-:Y:S01]  /*9760*/  @!P0 IMAD.SHL.U32 R0, R32.reuse, 0x2, RZ ;  /* 0x0000000220008824 */ /* 0x040fe200078e00ff */
[----:B------:R-:W-:-:S04]  /*9770*/  @!P0 SHF.L.U64.HI R7, R32, 0x1, R37 ;  /* 0x0000000120078819 */ /* 0x000fc80000010225 */
[----:B--2---:R-:W-:-:S05]  /*9780*/  @!P0 IADD3 R8, P1, R4, R0, RZ ;  /* 0x0000000004088210 */ /* 0x004fca0007f3e0ff */
[----:B---3--:R-:W-:Y:S01]  /*9790*/  @!P0 IMAD.X R9, R5, 0x1, R7, P1 ;  /* 0x0000000105098824 */ /* 0x008fe200008e0607 */
[----:B----4-:R-:W-:Y:S01]  /*97a0*/  @!P0 IADD3 R6, P1, R2, R0, RZ ;  /* 0x0000000002068210 */ /* 0x010fe20007f3e0ff */
[----:B------:R-:W-:-:S03]  /*97b0*/  @!P2 IMAD.SHL.U32 R10, R164, 0x2, RZ ;  /* 0x00000002a40aa824 */ /* 0x000fc600078e00ff */
[----:B------:R2:W5:Y:S01]  /*97c0*/  @!P0 LD.E.64 R20, [R8.64] ;  /* 0x0000000608148980 */ /* 0x000562000c101b00 */
[----:B-1----:R-:W-:Y:S01]  /*97d0*/  @!P0 IMAD.X R7, R3, 0x1, R7, P1 ;  /* 0x0000000103078824 */ /* 0x002fe200008e0607 */
[----:B------:R-:W-:-:S04]  /*97e0*/  @!P2 SHF.L.U64.HI R0, R164, 0x1, R43 ;  /* 0x00000001a400a819 */ /* 0x000fc8000001022b */
[----:B------:R1:W5:Y:S01]  /*97f0*/  @!P0 LD.E.64 R18, [R6.64] ;  /* 0x0000000606128980 */ /* 0x000362000c101b00 */
[----:B------:R-:W-:Y:S01]  /*9800*/  ISETP.GE.AND P0, PT, R31, c[0x0][0x27c], PT ;  /* 0x00009f001f007a0c */ /* 0x000fe20003f06270 */
[----:B------:R-:W-:Y:S01]  /*9810*/  CS2R R24, SRZ ;  /* 0x0000000000187805 */ /* 0x000fe2000001ff00 */
[----:B------:R-:W-:Y:S01]  /*9820*/  CS2R R26, SRZ ;  /* 0x00000000001a7805 */ /* 0x000fe2000001ff00 */
[----:B--2---:R-:W-:-:S05]  /*9830*/  @!P2 IADD3 R8, P1, R4, R10, RZ ;  /* 0x0000000a0408a210 */ /* 0x004fca0007f3e0ff */
[----:B------:R-:W-:Y:S01]  /*9840*/  @!P2 IMAD.X R9, R5, 0x1, R0, P1 ;  /* 0x000000010509a824 */ /* 0x000fe200008e0600 */
[----:B-1----:R-:W-:-:S04]  /*9850*/  @!P2 IADD3 R6, P1, R2, R10, RZ ;  /* 0x0000000a0206a210 */ /* 0x002fc80007f3e0ff */
[----:B------:R-:W-:Y:S01]  /*9860*/  @!P0 IMAD.SHL.U32 R10, R31, 0x2, RZ ;  /* 0x000000021f0a8824 */ /* 0x000fe200078e00ff */
[----:B------:R1:W5:Y:S01]  /*9870*/  @!P2 LD.E.64 R24, [R8.64] ;  /* 0x000000060818a980 */ /* 0x000362000c101b00 */
[----:B------:R-:W-:Y:S01]  /*9880*/  @!P2 IMAD.X R7, R3, 0x1, R0, P1 ;  /* 0x000000010307a824 */ /* 0x000fe200008e0600 */
[----:B------:R-:W-:Y:S02]  /*9890*/  ISETP.GE.AND P1, PT, R113, c[0x0][0x27c], PT ;  /* 0x00009f0071007a0c */ /* 0x000fe40003f26270 */
[----:B------:R-:W-:Y:S02]  /*98a0*/  @!P0 SHF.L.U64.HI R0, R31, 0x1, R52 ;  /* 0x000000011f008819 */ /* 0x000fe40000010234 */
[----:B------:R2:W5:Y:S01]  /*98b0*/  @!P2 LD.E.64 R26, [R6.64] ;  /* 0x00000006061aa980 */ /* 0x000562000c101b00 */
[----:B------:R-:W-:Y:S01]  /*98c0*/  CS2R R28, SRZ ;  /* 0x00000000001c7805 */ /* 0x000fe2000001ff00 */
[----:B------:R-:W-:Y:S01]  /*98d0*/  CS2R R34, SRZ ;  /* 0x0000000000227805 */ /* 0x000fe2000001ff00 */
[----:B-1----:R-:W-:-:S05]  /*98e0*/  @!P0 IADD3 R8, P2, R4, R10, RZ ;  /* 0x0000000a04088210 */ /* 0x002fca0007f5e0ff */
[----:B------:R-:W-:Y:S01]  /*98f0*/  @!P0 IMAD.X R9, R5, 0x1, R0, P2 ;  /* 0x0000000105098824 */ /* 0x000fe200010e0600 */
[----:B--2---:R-:W-:Y:S01]  /*9900*/  @!P0 IADD3 R6, P2, R2, R10, RZ ;  /* 0x0000000a02068210 */ /* 0x004fe20007f5e0ff */
[----:B------:R-:W-:-:S03]  /*9910*/  @!P1 IMAD.SHL.U32 R10, R113, 0x2, RZ ;  /* 0x00000002710a9824 */ /* 0x000fc600078e00ff */
[----:B------:R1:W5:Y:S01]  /*9920*/  @!P0 LD.E.64 R28, [R8.64] ;  /* 0x00000006081c8980 */ /* 0x000362000c101b00 */
[----:B------:R-:W-:Y:S01]  /*9930*/  @!P0 IMAD.X R7, R3, 0x1, R0, P2 ;  /* 0x0000000103078824 */ /* 0x000fe200010e0600 */
[-C--:B------:R-:W-:Y:S02]  /*9940*/  @!P1 IADD3 R12, P3, R4, R10.reuse, RZ ;  /* 0x0000000a040c9210 */ /* 0x080fe40007f7e0ff */
[----:B------:R-:W-:Y:S02]  /*9950*/  @!P1 SHF.L.U64.HI R0, R113, 0x1, R53 ;  /* 0x0000000171009819 */ /* 0x000fe40000010235 */
[----:B------:R2:W5:Y:S01]  /*9960*/  @!P0 LD.E.64 R34, [R6.64] ;  /* 0x0000000606228980 */ /* 0x000562000c101b00 */
[----:B------:R-:W-:Y:S02]  /*9970*/  @!P1 IADD3 R10, P0, R2, R10, RZ ;  /* 0x0000000a020a9210 */ /* 0x000fe40007f1e0ff */
[----:B------:R-:W-:-:S03]  /*9980*/  ISETP.GE.AND P2, PT, R114, c[0x0][0x27c], PT ;  /* 0x00009f0072007a0c */ /* 0x000fc60003f46270 */
[--C-:B------:R-:W-:Y:S01]  /*9990*/  @!P1 IMAD.X R11, R3, 0x1, R0.reuse, P0 ;  /* 0x00000001030b9824 */ /* 0x100fe200000e0600 */
[----:B------:R-:W-:Y:S01]  /*99a0*/  ISETP.GE.AND P0, PT, R30, c[0x0][0x27c], PT ;  /* 0x00009f001e007a0c */ /* 0x000fe20003f06270 */
[----:B------:R-:W-:-:S08]  /*99b0*/  @!P1 IMAD.X R13, R5, 0x1, R0, P3 ;  /* 0x00000001050d9824 */ /* 0x000fd000018e0600 */
[----:B------:R-:W-:Y:S01]  /*99c0*/  @!P2 IMAD.WIDE R16, R114, 0x2, R4 ;  /* 0x000000027210a825 */ /* 0x000fe200078e0204 */
[----:B-1----:R-:W-:-:S03]  /*99d0*/  CS2R R8, SRZ ;  /* 0x0000000000087805 */ /* 0x002fc6000001ff00 */
[----:B------:R-:W-:Y:S01]  /*99e0*/  @!P2 IMAD.WIDE R14, R114, 0x2, R2 ;  /* 0x00000002720ea825 */ /* 0x000fe200078e0202 */
[----:B--2---:R-:W-:-:S03]  /*99f0*/  CS2R R6, SRZ ;  /* 0x0000000000067805 */ /* 0x004fc6000001ff00 */
[----:B------:R-:W-:Y:S01]  /*9a00*/  @!P0 IMAD.SHL.U32 R0, R30, 0x2, RZ ;  /* 0x000000021e008824 */ /* 0x000fe200078e00ff */
[----:B------:R1:W5:Y:S04]  /*9a10*/  @!P2 LD.E.64 R8, [R16.64] ;  /* 0x000000061008a980 */ /* 0x000368000c101b00 */
[----:B------:R2:W5:Y:S01]  /*9a20*/  @!P2 LD.E.64 R6, [R14.64] ;  /* 0x000000060e06a980 */ /* 0x000562000c101b00 */
[----:B------:R-:W-:Y:S01]  /*9a30*/  @!P0 IADD3 R4, P2, R4, R0, RZ ;  /* 0x0000000004048210 */ /* 0x000fe20007f5e0ff */
[----:B------:R-:W-:Y:S01]  /*9a40*/  CS2R R38, SRZ ;  /* 0x0000000000267805 */ /* 0x000fe2000001ff00 */
[----:B------:R-:W-:Y:S01]  /*9a50*/  CS2R R40, SRZ ;  /* 0x0000000000287805 */ /* 0x000fe2000001ff00 */
[----:B------:R-:W-:Y:S01]  /*9a60*/  CS2R R48, SRZ ;  /* 0x0000000000307805 */ /* 0x000fe2000001ff00 */
[----:B------:R-:W-:-:S03]  /*9a70*/  CS2R R50, SRZ ;  /* 0x0000000000327805 */ /* 0x000fc6000001ff00 */
[----:B------:R1:W5:Y:S04]  /*9a80*/  @!P1 LD.E.64 R38, [R12.64] ;  /* 0x000000060c269980 */ /* 0x000368000c101b00 */
[----:B------:R1:W5:Y:S01]  /*9a90*/  @!P1 LD.E.64 R40, [R10.64] ;  /* 0x000000060a289980 */ /* 0x000362000c101b00 */
[----:B--2---:R-:W-:-:S05]  /*9aa0*/  @!P0 SHF.L.U64.HI R14, R30, 0x1, R54 ;  /* 0x000000011e0e8819 */ /* 0x004fca0000010236 */
[----:B------:R-:W-:Y:S01]  /*9ab0*/  @!P0 IMAD.X R5, R5, 0x1, R14, P2 ;  /* 0x0000000105058824 */ /* 0x000fe200010e060e */
[----:B------:R-:W-:-:S04]  /*9ac0*/  @!P0 IADD3 R2, P2, R2, R0, RZ ;  /* 0x0000000002028210 */ /* 0x000fc80007f5e0ff */
[----:B------:R1:W5:Y:S01]  /*9ad0*/  @!P0 LD.E.64 R48, [R4.64] ;  /* 0x0000000604308980 */ /* 0x000362000c101b00 */
[----:B------:R-:W-:-:S05]  /*9ae0*/  @!P0 IMAD.X R3, R3, 0x1, R14, P2 ;  /* 0x0000000103038824 */ /* 0x000fca00010e060e */
[----:B------:R1:W5:Y:S03]  /*9af0*/  @!P0 LD.E.64 R50, [R2.64] ;  /* 0x0000000602328980 */ /* 0x000366000c101b00 */
.L_x_1263:
[----:B------:R-:W-:Y:S05]  /*9b00*/  BSYNC B0 ;  /* 0x0000000000007941 */ /* 0x000fea0003800000 */
.L_x_1262:
        /* <DEDUP_REMOVED lines=48> */
[----:B------:R-:W-:Y:S01]  /*9e10*/  PRMT R22, R10, 0x5410, R0 ;  /* 0x000054100a167816 */ /* 0x000fe20000000000 */
[----:B------:R-:W4:Y:S01]  /*9e20*/  SHFL.IDX PT, R4, R42, 0x1, 0x1e1f ;  /* 0x003e1f002a047f89 */ /* 0x000f2200000e0000 */
[----:B------:R-:W-:-:S03]  /*9e30*/  CS2R R46, SRZ ;  /* 0x00000000002e7805 */ /* 0x000fc6000001ff00 */
[----:B------:R1:W3:Y:S01]  /*9e40*/  SHFL.IDX PT, R3, R33, 0x1, 0x1e1f ;  /* 0x003e1f0021037f89 */ /* 0x0002e200000e0000 */
[----:B--2---:R-:W-:Y:S01]  /*9e50*/  CS2R R44, SRZ ;  /* 0x00000000002c7805 */ /* 0x004fe2000001ff00 */
[----:B-1----:R-:W-:Y:S01]  /*9e60*/  PRMT R33, R12, 0x5410, R11 ;  /* 0x000054100c217816 */ /* 0x002fe2000000000b */
[----:B------:R-:W-:Y:S05]  /*9e70*/  @P0 BRA `(.L_x_1265) ;  /* 0x000003e000000947 */ /* 0x000fea0003800000 */
[----:B---34-:R-:W-:Y:S01]  /*9e80*/  ISETP.GE.AND P0, PT, R32, c[0x0][0x27c], PT ;  /* 0x00009f0020007a0c */ /* 0x018fe20003f06270 */
[----:B------:R-:W-:Y:S01]  /*9e90*/  CS2R R56, SRZ ;  /* 0x0000000000387805 */ /* 0x000fe2000001ff00 */
[----:B------:R-:W-:Y:S01]  /*9ea0*/  ISETP.GE.AND P2, PT, R164, c[0x0][0x27c], PT ;  /* 0x00009f00a4007a0c */ /* 0x000fe20003f46270 */
[----:B------:R-:W-:-:S10]  /*9eb0*/  CS2R R58, SRZ ;  /* 0x00000000003a7805 */ /* 0x000fd4000001ff00 */
[C---:B------:R-:W-:Y:S01]  /*9ec0*/  @!P0 IMAD.SHL.U32 R0, R32.reuse, 0x2, RZ ;  /* 0x0000000220008824 */ /* 0x040fe200078e00ff */
[----:B------:R-:W-:-:S04]  /*9ed0*/  @!P0 SHF.L.U64.HI R11, R32, 0x1, R37 ;  /* 0x00000001200b8819 */ /* 0x000fc80000010225 */
[----:B------:R-:W-:-:S05]  /*9ee0*/  @!P0 IADD3 R12, P1, R4, R0, RZ ;  /* 0x00000000040c8210 */ /* 0x000fca0007f3e0ff */
        /* <DEDUP_REMOVED lines=8> */
[----:B------:R-:W-:Y:S01]  /*9f70*/  CS2R R62, SRZ ;  /* 0x00000000003e7805 */ /* 0x000fe2000001ff00 */
[----:B-1----:R-:W-:Y:S02]  /*9f80*/  @!P2 IADD3 R12, P1, R4, R0, RZ ;  /* 0x00000000040ca210 */ /* 0x002fe40007f3e0ff */
[----:B--2---:R-:W-:-:S05]  /*9f90*/  @!P2 SHF.L.U64.HI R11, R164, 0x1, R43 ;  /* 0x00000001a40ba819 */ /* 0x004fca000001022b */
[--C-:B------:R-:W-:Y:S01]  /*9fa0*/  @!P2 IMAD.X R13, R5, 0x1, R11.reuse, P1 ;  /* 0x00000001050da824 */ /* 0x100fe200008e060b */
[----:B------:R-:W-:Y:S02]  /*9fb0*/  @!P2 IADD3 R10, P1, R2, R0, RZ ;  /* 0x00000000020aa210 */ /* 0x000fe40007f3e0ff */
[----:B------:R-:W-:Y:S02]  /*9fc0*/  @!P0 IMAD.SHL.U32 R0, R31, 0x2, RZ ;  /* 0x000000021f008824 */ /* 0x000fe400078e00ff */
[----:B------:R1:W5:Y:S01]  /*9fd0*/  @!P2 LD.E.64 R60, [R12.64] ;  /* 0x000000060c3ca980 */ /* 0x000362000c101b00 */
[----:B------:R-:W-:Y:S01]  /*9fe0*/  @!P2 IMAD.X R11, R3, 0x1, R11, P1 ;  /* 0x00000001030ba824 */ /* 0x000fe200008e060b */
[----:B------:R-:W-:-:S04]  /*9ff0*/  ISETP.GE.AND P1, PT, R113, c[0x0][0x27c], PT ;  /* 0x00009f0071007a0c */ /* 0x000fc80003f26270 */
[----:B------:R2:W5:Y:S01]  /*a000*/  @!P2 LD.E.64 R62, [R10.64] ;  /* 0x000000060a3ea980 */ /* 0x000562000c101b00 */
[----:B------:R-:W-:Y:S01]  /*a010*/  CS2R R64, SRZ ;  /* 0x0000000000407805 */ /* 0x000fe2000001ff00 */
[----:B------:R-:W-:Y:S01]  /*a020*/  CS2R R66, SRZ ;  /* 0x0000000000427805 */ /* 0x000fe2000001ff00 */
[----:B-1----:R-:W-:Y:S02]  /*a030*/  @!P0 IADD3 R12, P2, R4, R0, RZ ;  /* 0x00000000040c8210 */ /* 0x002fe40007f5e0ff */
[----:B--2---:R-:W-:-:S05]  /*a040*/  @!P0 SHF.L.U64.HI R11, R31, 0x1, R52 ;  /* 0x000000011f0b8819 */ /* 0x004fca0000010234 */
[----:B------:R-:W-:Y:S01]  /*a050*/  @!P0 IMAD.X R13, R5, 0x1, R11, P2 ;  /* 0x00000001050d8824 */ /* 0x000fe200010e060b */
[----:B------:R-:W-:Y:S01]  /*a060*/  @!P0 IADD3 R10, P2, R2, R0, RZ ;  /* 0x00000000020a8210 */ /* 0x000fe20007f5e0ff */
        /* <DEDUP_REMOVED lines=8> */
[----:B--2---:R-:W-:-:S05]  /*a0f0*/  @!P1 IADD3 R10, P0, R2, R14, RZ ;  /* 0x0000000e020a9210 */ /* 0x004fca0007f1e0ff */
[----:B------:R-:W-:Y:S01]  /*a100*/  @!P1 IMAD.X R11, R3, 0x1, R0, P0 ;  /* 0x00000001030b9824 */ /* 0x000fe200000e0600 */
[----:B------:R-:W-:Y:S02]  /*a110*/  ISETP.GE.AND P0, PT, R30, c[0x0][0x27c], PT ;  /* 0x00009f001e007a0c */ /* 0x000fe40003f06270 */
[----:B-1----:R-:W-:Y:S02]  /*a120*/  @!P1 IADD3 R12, P3, R4, R14, RZ ;  /* 0x0000000e040c9210 */ /* 0x002fe40007f7e0ff */
[----:B------:R-:W-:-:S04]  /*a130*/  @!P2 IMAD.WIDE R16, R114, 0x2, R4 ;  /* 0x000000027210a825 */ /* 0x000fc800078e0204 */
[----:B------:R-:W-:Y:S01]  /*a140*/  @!P1 IMAD.X R13, R5, 0x1, R0, P3 ;  /* 0x00000001050d9824 */ /* 0x000fe200018e0600 */
[----:B------:R1:W5:Y:S01]  /*a150*/  @!P2 LD.E.64 R44, [R16.64] ;  /* 0x00000006102ca980 */ /* 0x000362000c101b00 */
[----:B------:R-:W-:-:S04]  /*a160*/  @!P2 IMAD.WIDE R14, R114, 0x2, R2 ;  /* 0x00000002720ea825 */ /* 0x000fc800078e0202 */
[----:B------:R-:W-:Y:S01]  /*a170*/  @!P0 IMAD.SHL.U32 R0, R30, 0x2, RZ ;  /* 0x000000021e008824 */ /* 0x000fe200078e00ff */
[----:B------:R2:W5:Y:S04]  /*a180*/  @!P2 LD.E.64 R46, [R14.64] ;  /* 0x000000060e2ea980 */ /* 0x000568000c101b00 */
        /* <DEDUP_REMOVED lines=13> */
.L_x_1265:
[----:B---34-:R-:W-:Y:S05]  /*a260*/  BSYNC B0 ;  /* 0x0000000000007941 */ /* 0x018fea0003800000 */
.L_x_1264:
        /* <DEDUP_REMOVED lines=50> */
[----:B------:R-:W1:Y:S01]  /*a590*/  LDS.128 R12, [R252+0x4800] ;  /* 0x00480000fc0c7984 */ /* 0x000e620000000c00 */
[----:B------:R-:W-:Y:S02]  /*a5a0*/  SHF.R.U32.HI R0, RZ, 0x10, R7 ;  /* 0x00000010ff007819 */ /* 0x000fe40000011607 */
[----:B------:R-:W-:Y:S02]  /*a5b0*/  SHF.R.U64 R17, R8, 0x10, R9 ;  /* 0x0000001008117819 */ /* 0x000fe40000001209 */
[----:B------:R-:W-:Y:S02]  /*a5c0*/  SHF.R.U64 R16, R6, 0x10, R7 ;  /* 0x0000001006107819 */ /* 0x000fe40000001207 */
[----:B------:R-:W-:Y:S01]  /*a5d0*/  SHF.R.U32.HI R3, RZ, 0x10, R9 ;  /* 0x00000010ff037819 */ /* 0x000fe20000011609 */
[--C-:B-1----:R-:W-:Y:S02]  /*a5e0*/  HADD2.F32 R8, -RZ, R12.reuse.H0_H0 ;  /* 0x2000000cff087230 */ /* 0x102fe40000004100 */
[----:B------:R-:W-:-:S02]  /*a5f0*/  HADD2.F32 R7, -RZ, R12.H1_H1 ;  /* 0x3000000cff077230 */ /* 0x000fc40000004100 */
[--C-:B------:R-:W-:Y:S02]  /*a600*/  HADD2.F32 R2, -RZ, R15.reuse.H1_H1 ;  /* 0x3000000fff027230 */ /* 0x100fe40000004100 */
[----:B------:R-:W-:Y:S02]  /*a610*/  HADD2.F32 R12, -RZ, R0.H0_H0 ;  /* 0x20000000ff0c7230 */ /* 0x000fe40000004100 */
[----:B------:R-:W-:Y:S02]  /*a620*/  HADD2.F32 R0, -RZ, R22.H0_H0 ;  /* 0x20000016ff007230 */ /* 0x000fe40000004100 */
[----:B------:R-:W-:Y:S01]  /*a630*/  HADD2.F32 R9, -RZ, R15.H0_H0 ;  /* 0x2000000fff097230 */ /* 0x000fe20000004100 */
[-C--:B------:R-:W-:Y:S01]  /*a640*/  FMUL.FTZ R11, R2, R12.reuse ;  /* 0x0000000c020b7220 */ /* 0x080fe20000410000 */
[----:B------:R-:W-:Y:S02]  /*a650*/  HADD2.F32 R15, -RZ, R3.H0_H0 ;  /* 0x20000003ff0f7230 */ /* 0x000fe40000004100 */
[--C-:B------:R-:W-:Y:S01]  /*a660*/  HADD2.F32 R6, -RZ, R13.reuse.H0_H0 ;  /* 0x2000000dff067230 */ /* 0x100fe20000004100 */
[----:B------:R-:W-:Y:S01]  /*a670*/  FMUL.FTZ R12, R9, R12 ;  /* 0x0000000c090c7220 */ /* 0x000fe20000410000 */
[----:B------:R-:W-:Y:S01]  /*a680*/  HADD2.F32 R5, -RZ, R13.H1_H1 ;  /* 0x3000000dff057230 */ /* 0x000fe20000004100 */
[----:B------:R-:W-:Y:S01]  /*a690*/  FMUL.FTZ R13, R7, R0 ;  /* 0x00000000070d7220 */ /* 0x000fe20000410000 */
[----:B------:R-:W-:-:S02]  /*a6a0*/  HADD2.F32 R3, -RZ, R55.H0_H0 ;  /* 0x20000037ff037230 */ /* 0x000fc40000004100 */
        /* <DEDUP_REMOVED lines=24> */
.L_x_1269:
[----:B------:R-:W-:Y:S05]  /*a830*/  BSYNC B0 ;  /* 0x0000000000007941 */ /* 0x000fea0003800000 */
.L_x_1268:
[----:B------:R-:W-:Y:S01]  /*a840*/  ISETP.GE.AND P0, PT, R32, c[0x0][0x27c], PT ;  /* 0x00009f0020007a0c */ /* 0x000fe20003f06270 */
[----:B------:R-:W-:-:S12]  /*a850*/  BSSY B0, `(.L_x_1270) ;  /* 0x000002d000007945 */ /* 0x000fd80003800000 */
[----:B------:R-:W-:Y:S05]  /*a860*/  @P0 BRA `(.L_x_1271) ;  /* 0x000002b000000947 */ /* 0x000fea0003800000 */
[----:B------:R-:W2:Y:S01]  /*a870*/  LDL R22, [R1] ;  /* 0x0000000001167983 */ /* 0x000ea20000100800 */
        /* <DEDUP_REMOVED lines=42> */
.L_x_1271:
[----:B------:R-:W-:Y:S05]  /*ab20*/  BSYNC B0 ;  /* 0x0000000000007941 */ /* 0x000fea0003800000 */
.L_x_1270:
[----:B------:R-:W-:Y:S01]  /*ab30*/  ISETP.GE.AND P0, PT, R164, c[0x0][0x27c], PT ;  /* 0x00009f00a4007a0c */ /* 0x000fe20003f06270 */
[----:B------:R-:W-:-:S12]  /*ab40*/  BSSY B0, `(.L_x_1272) ;  /* 0x000002c000007945 */ /* 0x000fd80003800000 */
[----:B------:R-:W-:Y:S05]  /*ab50*/  @P0 BRA `(.L_x_1273) ;  /* 0x000002a000000947 */ /* 0x000fea0003800000 */
[----:B-1----:R-:W1:Y:S01]  /*ab60*/  LDS.128 R4, [R252+0x6800] ;  /* 0x00680000fc047984 */ /* 0x002e620000000c00 */
        /* <DEDUP_REMOVED lines=8> */
[----:B------:R-:W-:Y:S02]  /*abf0*/  HADD2.F32 R15, -RZ, R15.H0_H0 ;  /* 0x2000000fff0f7230 */ /* 0x000fe40000004100 */
        /* <DEDUP_REMOVED lines=32> */
.L_x_1273:
[----:B------:R-:W-:Y:S05]  /*ae00*/  BSYNC B0 ;  /* 0x0000000000007941 */ /* 0x000fea0003800000 */
.L_x_1272:
        /* <DEDUP_REMOVED lines=13> */
[----:B-12---:R-:W1:Y:S02]  /*aee0*/  LDS.128 R4, [R18+0x6800] ;  /* 0x0068000012047984 */ /* 0x006e640000000c00 */
        /* <DEDUP_REMOVED lines=32> */
.L_x_1275:
[----:B------:R-:W-:Y:S05]  /*b0f0*/  BSYNC B0 ;  /* 0x0000000000007941 */ /* 0x000fea0003800000 */
.L_x_1274:
        /* <DEDUP_REMOVED lines=45> */
.L_x_1277:
[----:B------:R-:W-:Y:S05]  /*b3d0*/  BSYNC B0 ;  /* 0x0000000000007941 */ /* 0x000fea0003800000 */
.L_x_1276:
[----:B------:R-:W-:-:S13]  /*b3e0*/  ISETP.GE.AND P0, PT, R30, c[0x0][0x27c], PT ;  /* 0x00009f001e007a0c */ /* 0x000fda0003f06270 */
[----:B------:R-:W-:Y:S05]  /*b3f0*/  @P0 BRA `(.L_x_1267) ;  /* 0x000002b000000947 */ /* 0x000fea0003800000 */
[----:B-1----:R-:W2:Y:S01]  /*b400*/  LDL R18, [R1] ;  /* 0x0000000001127983 */ /* 0x002ea20000100800 */
        /* <DEDUP_REMOVED lines=42> */
.L_x_1267:
[----:B------:R-:W-:Y:S05]  /*b6b0*/  BSYNC B1 ;  /* 0x0000000000017941 */ /* 0x000fea0003800000 */
.L_x_1266:
        /* <DEDUP_REMOVED lines=50> */
.L_x_1280:
[----:B------:R-:W-:Y:S05]  /*b9e0*/  BSYNC B0 ;  /* 0x0000000000007941 */ /* 0x000fea0003800000 */
.L_x_1279:
[----:B------:R-:W-:Y:S01]  /*b9f0*/  ISETP.GE.AND P0, PT, R32, c[0x0][0x27c], PT ;  /* 0x00009f0020007a0c */ /* 0x000fe20003f06270 */
[----:B------:R-:W-:-:S12]  /*ba00*/  BSSY B0, `(.L_x_1281) ;  /* 0x000002d000007945 */ /* 0x000fd80003800000 */
        /* <DEDUP_REMOVED lines=44> */
.L_x_1282:
[----:B------:R-:W-:Y:S05]  /*bcd0*/  BSYNC B0 ;  /* 0x0000000000007941 */ /* 0x000fea0003800000 */
.L_x_1281:
        /* <DEDUP_REMOVED lines=45> */
.L_x_1284:
[----:B------:R-:W-:Y:S05]  /*bfb0*/  BSYNC B0 ;  /* 0x0000000000007941 */ /* 0x000fea0003800000 */
.L_x_1283:
        /* <DEDUP_REMOVED lines=46> */
.L_x_1286:
[----:B------:R-:W-:Y:S05]  /*c2a0*/  BSYNC B0 ;  /* 0x0000000000007941 */ /* 0x000fea0003800000 */
.L_x_1285:
        /* <DEDUP_REMOVED lines=45> */
.L_x_1288:
[----:B------:R-:W-:Y:S05]  /*c580*/  BSYNC B0 ;  /* 0x0000000000007941 */ /* 0x000fea0003800000 */
.L_x_1287:
        /* <DEDUP_REMOVED lines=46> */
.L_x_1261:
[----:B------:R1:W5:Y:S04]  /*c870*/  LDL R25, [R1+0x88] ;  /* 0x0000880001197983 */ /* 0x0003680000100800 */
[----:B------:R1:W5:Y:S01]  /*c880*/  LDL R24, [R1+0x84] ;  /* 0x0000840001187983 */ /* 0x0003620000100800 */
[----:B------:R-:W-:Y:S01]  /*c890*/  ISETP.NE.AND P0, PT, R144, 0x1, PT ;  /* 0x000000019000780c */ /* 0x000fe20003f05270 */
[----:B------:R-:W-:Y:S01]  /*c8a0*/  IMAD.MOV.U32 R5, RZ, RZ, R7 ;  /* 0x000000ffff057224 */ /* 0x000fe200078e0007 */
[----:B------:R-:W-:Y:S01]  /*c8b0*/  MOV R7, R6 ;  /* 0x0000000600077202 */ /* 0x000fe20000000f00 */
[----:B------:R-:W-:Y:S01]  /*c8c0*/  IMAD.MOV.U32 R6, RZ, RZ, R2 ;  /* 0x000000ffff067224 */ /* 0x000fe200078e0002 */
        /* <DEDUP_REMOVED lines=9> */
[----:B------:R-:W-:Y:S01]  /*c960*/  @P0 IMAD.HI.U32 R3, R0, c[0x0][0x2c8], RZ ;  /* 0x0000b20000030a27 */ /* 0x000fe200078e00ff */
[----:B------:R-:W-:Y:S01]  /*c970*/  CS2R R30, SRZ ;  /* 0x00000000001e7805 */ /* 0x000fe2000001ff00 */
[----:B------:R-:W-:-:S03]  /*c980*/  CS2R R28, SRZ ;  /* 0x00000000001c7805 */ /* 0x000fc6000001ff00 */
[----:B------:R-:W-:-:S04]  /*c990*/  @P0 SHF.R.U32.HI R0, RZ, c[0x0][0x2cc], R3 ;  /* 0x0000b300ff000a19 */ /* 0x000fc80000011603 */
[----:B------:R-:W-:Y:S01]  /*c9a0*/  SHF.R.S32.HI R3, RZ, 0x1f, R0 ;  /* 0x0000001fff037819 */ /* 0x000fe20000011400 */
[----:B------:R-:W-:-:S04]  /*c9b0*/  IMAD.WIDE.U32 R4, R0, c[0x0][0x280], R4 ;  /* 0x0000a00000047a25 */ /* 0x000fc800078e0004 */
[C---:B------:R-:W-:Y:S01]  /*c9c0*/  IMAD R9, R3.reuse, c[0x0][0x280], RZ ;  /* 0x0000a00003097a24 */ /* 0x040fe200078e02ff */
[----:B------:R-:W-:Y:S01]  /*c9d0*/  LEA R20, P1, R4, c[0x0][0x270], 0x1 ;  /* 0x00009c0004147a11 */ /* 0x000fe200078208ff */
[----:B------:R-:W-:Y:S02]  /*c9e0*/  IMAD R8, R3, c[0x0][0x290], RZ ;  /* 0x0000a40003087a24 */ /* 0x000fe400078e02ff */
[C---:B------:R-:W-:Y:S02]  /*c9f0*/  IMAD.WIDE.U32 R2, R0.reuse, c[0x0][0x290], R6 ;  /* 0x0000a40000027a25 */ /* 0x040fe400078e0006 */
[----:B------:R1:W2:Y:S02]  /*ca00*/  SHFL.IDX PT, R12, R20, RZ, 0x1e1f ;  /* 0x001e1fff140c7589 */ /* 0x0002a400000e0000 */
[----:B------:R-:W-:Y:S01]  /*ca10*/  IMAD R6, R0, c[0x0][0x284], R9 ;  /* 0x0000a10000067a24 */ /* 0x000fe200078e0209 */
[----:B------:R-:W-:Y:S01]  /*ca20*/  LEA R21, P0, R2, c[0x0][0x288], 0x1 ;  /* 0x0000a20002157a11 */ /* 0x000fe200078008ff */
[----:B------:R-:W-:-:S02]  /*ca30*/  IMAD R0, R0, c[0x0][0x294], R8 ;  /* 0x0000a50000007a24 */ /* 0x000fc400078e0208 */
        /* <DEDUP_REMOVED lines=14> */
[----:B------:R-:W-:Y:S01]  /*cb20*/  ISETP.GE.AND P2, PT, R112, c[0x0][0x27c], PT ;  /* 0x00009f0070007a0c */ /* 0x000fe20003f46270 */
[----:B------:R-:W-:Y:S01]  /*cb30*/  CS2R R32, SRZ ;  /* 0x0000000000207805 */ /* 0x000fe2000001ff00 */
[----:B------:R-:W-:Y:S01]  /*cb40*/  CS2R R30, SRZ ;  /* 0x00000000001e7805 */ /* 0x000fe2000001ff00 */
[----:B------:R-:W-:Y:S01]  /*cb50*/  CS2R R28, SRZ ;  /* 0x00000000001c7805 */ /* 0x000fe2000001ff00 */
[----:B------:R-:W-:Y:S01]  /*cb60*/  CS2R R46, SRZ ;  /* 0x00000000002e7805 */ /* 0x000fe2000001ff00 */
[----:B------:R-:W-:-:S06]  /*cb70*/  CS2R R44, SRZ ;  /* 0x00000000002c7805 */ /* 0x000fcc000001ff00 */
[C---:B------:R-:W-:Y:S01]  /*cb80*/  @!P0 IMAD.SHL.U32 R0, R104.reuse, 0x2, RZ ;  /* 0x0000000268008824 */ /* 0x040fe200078e00ff */
[----:B------:R-:W-:-:S04]  /*cb90*/  @!P0 SHF.L.U64.HI R4, R104, 0x1, R105 ;  /* 0x0000000168048819 */ /* 0x000fc80000010269 */
[-C--:B------:R-:W-:Y:S02]  /*cba0*/  @!P0 IADD3 R16, P1, R12, R0.reuse, RZ ;  /* 0x000000000c108210 */ /* 0x080fe40007f3e0ff */
[----:B---3--:R-:W-:Y:S02]  /*cbb0*/  @!P0 IADD3 R14, P3, R2, R0, RZ ;  /* 0x00000000020e8210 */ /* 0x008fe40007f7e0ff */
[----:B----4-:R-:W-:Y:S02]  /*cbc0*/  @!P0 IADD3.X R17, R13, R4, RZ, P1, !PT ;  /* 0x000000040d118210 */ /* 0x010fe40000ffe4ff */
[----:B------:R-:W-:Y:S01]  /*cbd0*/  ISETP.GE.AND P1, PT, R111, c[0x0][0x27c], PT ;  /* 0x00009f006f007a0c */ /* 0x000fe20003f26270 */
[----:B-1----:R-:W-:Y:S01]  /*cbe0*/  @!P0 IMAD.X R15, R3, 0x1, R4, P3 ;  /* 0x00000001030f8824 */ /* 0x002fe200018e0604 */
[----:B-----5:R-:W-:-:S05]  /*cbf0*/  @!P2 SHF.L.U32 R4, R25, 0x3, RZ ;  /* 0x000000031904a819 */ /* 0x020fca00000006ff */
[----:B------:R-:W-:-:S04]  /*cc00*/  @!P2 IMAD.WIDE R8, R4, 0x2, R12 ;  /* 0x000000020408a825 */ /* 0x000fc800078e020c */
[----:B------:R-:W-:Y:S01]  /*cc10*/  @!P2 IMAD.WIDE R6, R4, 0x2, R2 ;  /* 0x000000020406a825 */ /* 0x000fe200078e0202 */
[----:B------:R1:W5:Y:S03]  /*cc20*/  @!P2 LD.E.128 R32, [R8.64] ;  /* 0x000000060820a980 */ /* 0x000366000c101d00 */
[----:B------:R-:W-:Y:S01]  /*cc30*/  @!P1 IMAD.SHL.U32 R0, R24, 0x8, RZ ;  /* 0x0000000818009824 */ /* 0x000fe200078e00ff */
[----:B------:R2:W5:Y:S03]  /*cc40*/  @!P2 LD.E.128 R28, [R6.64] ;  /* 0x00000006061ca980 */ /* 0x000566000c101d00 */
[C---:B------:R-:W-:Y:S01]  /*cc50*/  @!P1 IMAD.WIDE R4, R0.reuse, 0x2, R12 ;  /* 0x0000000200049825 */ /* 0x040fe200078e020c */
[----:B------:R-:W-:Y:S01]  /*cc60*/  CS2R R42, SRZ ;  /* 0x00000000002a7805 */ /* 0x000fe2000001ff00 */
[----:B------:R-:W-:Y:S01]  /*cc70*/  CS2R R40, SRZ ;  /* 0x0000000000287805 */ /* 0x000fe2000001ff00 */
[----:B------:R-:W-:Y:S01]  /*cc80*/  CS2R R10, SRZ ;  /* 0x00000000000a7805 */ /* 0x000fe2000001ff00 */
[----:B------:R-:W-:Y:S01]  /*cc90*/  @!P1 IMAD.WIDE R2, R0, 0x2, R2 ;  /* 0x0000000200029825 */ /* 0x000fe200078e0202 */
[----:B------:R3:W5:Y:S04]  /*cca0*/  @!P1 LD.E.128 R44, [R4.64] ;  /* 0x00000006042c9980 */ /* 0x000768000c101d00 */
[----:B------:R4:W5:Y:S01]  /*ccb0*/  @!P1 LD.E.128 R40, [R2.64] ;  /* 0x0000000602289980 */ /* 0x000962000c101d00 */
[----:B-1----:R-:W-:Y:S01]  /*ccc0*/  CS2R R8, SRZ ;  /* 0x0000000000087805 */ /* 0x002fe2000001ff00 */
[----:B--2---:R-:W-:-:S05]  /*ccd0*/  CS2R R6, SRZ ;  /* 0x0000000000067805 */ /* 0x004fca000001ff00 */
[----:B------:R4:W5:Y:S01]  /*cce0*/  @!P0 LD.E.128 R8, [R16.64] ;  /* 0x0000000610088980 */ /* 0x000962000c101d00 */
[----:B---3--:R-:W-:-:S06]  /*ccf0*/  CS2R R4, SRZ ;  /* 0x0000000000047805 */ /* 0x008fcc000001ff00 */
[----:B------:R4:W5:Y:S02]  /*cd00*/  @!P0 LD.E.128 R4, [R14.64] ;  /* 0x000000060e048980 */ /* 0x000964000c101d00 */
.L_x_1290:
[----:B--2---:R-:W-:Y:S05]  /*cd10*/  BSYNC B0 ;  /* 0x0000000000007941 */ /* 0x004fea0003800000 */
.L_x_1289:
[----:B------:R-:W-:Y:S01]  /*cd20*/  IADD3 R0, R22, 0x40, RZ ;  /* 0x0000004016007810 */ /* 0x000fe20007ffe0ff */
[----:B---345:R-:W-:Y:S01]  /*cd30*/  IMAD.MOV.U32 R2, RZ, RZ, R44 ;  /* 0x000000ffff027224 */ /* 0x038fe200078e002c */
[----:B------:R-:W-:Y:S01]  /*cd40*/  MOV R16, R6 ;  /* 0x0000000600107202 */ /* 0x000fe20000000f00 */
[----:B------:R-:W-:Y:S01]  /*cd50*/  IMAD.MOV.U32 R12, RZ, RZ, R46 ;  /* 0x000000ffff0c7224 */ /* 0x000fe200078e002e */
[----:B------:R-:W-:Y:S01]  /*cd60*/  ISETP.GE.AND P0, PT, R0, R23, PT ;  /* 0x000000170000720c */ /* 0x000fe20003f06270 */
[----:B------:R-:W-:Y:S01]  /*cd70*/  IMAD.MOV.U32 R0, RZ, RZ, R45 ;  /* 0x000000ffff007224 */ /* 0x000fe200078e002d */
[----:B------:R-:W-:Y:S01]  /*cd80*/  PRMT R89, R89, 0x5410, R2 ;  /* 0x0000541059597816 */ /* 0x000fe20000000002 */
[----:B-1----:R-:W-:Y:S01]  /*cd90*/  IMAD.MOV.U32 R3, RZ, RZ, R47 ;  /* 0x000000ffff037224 */ /* 0x002fe200078e002f */
        /* <DEDUP_REMOVED lines=10> */
[----:B------:R1:W2:Y:S01]  /*ce40*/  SHFL.IDX PT, R13, R19, 0x1, 0x1e1f ;  /* 0x003e1f00130d7f89 */ /* 0x0002a200000e0000 */
        /* <DEDUP_REMOVED lines=52> */
[----:B------:R-:W-:Y:S02]  /*d190*/  @!P0 SHF.L.U64.HI R15, R104, 0x1, R105 ;  /* 0x00000001680f8819 */ /* 0x000fe40000010269 */
[----:B-1----:R-:W-:Y:S02]  /*d1a0*/  @!P2 SHF.L.U32 R18, R25, 0x3, RZ ;  /* 0x000000031912a819 */ /* 0x002fe400000006ff */
[-C--:B---3--:R-:W-:Y:S02]  /*d1b0*/  @!P0 IADD3 R16, P1, R12, R0.reuse, RZ ;  /* 0x000000000c108210 */ /* 0x088fe40007f3e0ff */
[----:B----4-:R-:W-:Y:S01]  /*d1c0*/  @!P0 IADD3 R14, P3, R2, R0, RZ ;  /* 0x00000000020e8210 */ /* 0x010fe20007f7e0ff */
[C---:B------:R-:W-:Y:S01]  /*d1d0*/  @!P2 IMAD.WIDE R20, R18.reuse, 0x2, R12 ;  /* 0x000000021214a825 */ /* 0x040fe200078e020c */
[----:B------:R-:W-:Y:S02]  /*d1e0*/  @!P0 IADD3.X R17, R13, R15, RZ, P1, !PT ;  /* 0x0000000f0d118210 */ /* 0x000fe40000ffe4ff */
[----:B------:R-:W-:Y:S01]  /*d1f0*/  ISETP.GE.AND P1, PT, R111, c[0x0][0x27c], PT ;  /* 0x00009f006f007a0c */ /* 0x000fe20003f26270 */
[----:B------:R-:W-:Y:S01]  /*d200*/  @!P0 IMAD.X R15, R3, 0x1, R15, P3 ;  /* 0x00000001030f8824 */ /* 0x000fe200018e060f */
[----:B------:R-:W-:Y:S01]  /*d210*/  CS2R R74, SRZ ;  /* 0x00000000004a7805 */ /* 0x000fe2000001ff00 */
[----:B------:R-:W-:Y:S01]  /*d220*/  @!P2 IMAD.WIDE R18, R18, 0x2, R2 ;  /* 0x000000021212a825 */ /* 0x000fe200078e0202 */
[----:B------:R-:W-:Y:S01]  /*d230*/  CS2R R72, SRZ ;  /* 0x0000000000487805 */ /* 0x000fe2000001ff00 */
[----:B------:R-:W-:Y:S01]  /*d240*/  CS2R R50, SRZ ;  /* 0x0000000000327805 */ /* 0x000fe2000001ff00 */
[----:B------:R-:W-:Y:S01]  /*d250*/  CS2R R48, SRZ ;  /* 0x0000000000307805 */ /* 0x000fe2000001ff00 */
[----:B------:R-:W-:Y:S01]  /*d260*/  CS2R R54, SRZ ;  /* 0x0000000000367805 */ /* 0x000fe2000001ff00 */
[----:B------:R-:W-:Y:S01]  /*d270*/  CS2R R52, SRZ ;  /* 0x0000000000347805 */ /* 0x000fe2000001ff00 */
[----:B------:R1:W5:Y:S04]  /*d280*/  @!P2 LD.E.128 R64, [R20.64] ;  /* 0x000000061440a980 */ /* 0x000368000c101d00 */
[----:B------:R-:W-:Y:S01]  /*d290*/  @!P1 IMAD.SHL.U32 R0, R24, 0x8, RZ ;  /* 0x0000000818009824 */ /* 0x000fe200078e00ff */
[----:B------:R1:W5:Y:S03]  /*d2a0*/  @!P2 LD.E.128 R68, [R18.64] ;  /* 0x000000061244a980 */ /* 0x000366000c101d00 */
[C---:B------:R-:W-:Y:S01]  /*d2b0*/  @!P1 IMAD.WIDE R12, R0.reuse, 0x2, R12 ;  /* 0x00000002000c9825 */ /* 0x040fe200078e020c */
[----:B------:R1:W5:Y:S03]  /*d2c0*/  @!P0 LD.E.128 R48, [R16.64] ;  /* 0x0000000610308980 */ /* 0x000366000c101d00 */
[----:B------:R-:W-:Y:S01]  /*d2d0*/  @!P1 IMAD.WIDE R2, R0, 0x2, R2 ;  /* 0x0000000200029825 */ /* 0x000fe200078e0202 */
[----:B------:R1:W5:Y:S04]  /*d2e0*/  @!P1 LD.E.128 R76, [R12.64] ;  /* 0x000000060c4c9980 */ /* 0x000368000c101d00 */
[----:B------:R1:W5:Y:S04]  /*d2f0*/  @!P1 LD.E.128 R72, [R2.64] ;  /* 0x0000000602489980 */ /* 0x000368000c101d00 */
[----:B------:R1:W5:Y:S02]  /*d300*/  @!P0 LD.E.128 R52, [R14.64] ;  /* 0x000000060e348980 */ /* 0x000364000c101d00 */
.L_x_1292:
[----:B--2---:R-:W-:Y:S05]  /*d310*/  BSYNC B0 ;  /* 0x0000000000007941 */ /* 0x004fea0003800000 */
.L_x_1291:
        /* <DEDUP_REMOVED lines=154> */
.L_x_1296:
[----:B------:R-:W-:Y:S05]  /*dcc0*/  BSYNC B0 ;  /* 0x0000000000007941 */ /* 0x000fea0003800000 */
.L_x_1295:
        /* <DEDUP_REMOVED lines=100> */
.L_x_1298:
[----:B------:R-:W-:Y:S05]  /*e310*/  BSYNC B0 ;  /* 0x0000000000007941 */ /* 0x000fea0003800000 */
.L_x_1297:
        /* <DEDUP_REMOVED lines=99> */
.L_x_1294:
[----:B------:R-:W-:Y:S05]  /*e950*/  BSYNC B1 ;  /* 0x0000000000017941 */ /* 0x000fea0003800000 */
.L_x_1293:
        /* <DEDUP_REMOVED lines=107> */
.L_x_1300:
[----:B------:R-:W-:Y:S05]  /*f010*/  BSYNC B0 ;  /* 0x0000000000007941 */ /* 0x000fea0003800000 */
.L_x_1299:
        /* <DEDUP_REMOVED lines=100> */
.L_x_1302:
[----:B------:R-:W-:Y:S05]  /*f660*/  BSYNC B0 ;  /* 0x0000000000007941 */ /* 0x000fea0003800000 */
.L_x_1301:
        /* <DEDUP_REMOVED lines=99> */
.L_x_1278:
[----:B------:R-:W-:Y:S05]  /*fca0*/  BSYNC B2 ;  /* 0x0000000000027941 */ /* 0x000fea0003800000 */
.L_x_1260:
[----:B-12---:R-:W1:Y:S01]  /*fcb0*/  S2R R6, SR_TID.X ;  /* 0x0000000000067919 */ /* 0x006e620000002100 */
[----:B------:R-:W-:Y:S01]  /*fcc0*/  IMAD R0, R106, c[0x0][0x208], RZ ;  /* 0x000082006a007a24 */ /* 0x000fe200078e02ff */
[----:B------:R-:W-:-:S04]  /*fcd0*/  DEPBAR.LE SB0, 0x0 ;  /* 0x000080000000791a */ /* 0x000fc80000000000 */
[C---:B------:R-:W-:Y:S01]  /*fce0*/  IMAD.WIDE.U32 R2, R108.reuse, c[0x0][0x208], RZ ;  /* 0x000082006c027a25 */ /* 0x040fe200078e00ff */
[----:B------:R-:W-:Y:S01]  /*fcf0*/  BAR.SYNC.DEFER_BLOCKING 0x0 ;  /* 0x0000000000007b1d */ /* 0x000fe20000010000 */
[----:B------:R-:W-:Y:S02]  /*fd00*/  MOV R4, R244 ;  /* 0x000000f400047202 */ /* 0x000fe40000000f00 */
[----:B------:R-:W-:Y:S01]  /*fd10*/  IMAD R0, R108, c[0x0][0x20c], R0 ;  /* 0x000083006c007a24 */ /* 0x000fe200078e0200 */
[----:B------:R-:W-:Y:S02]  /*fd20*/  MOV R5, R249 ;  /* 0x000000f900057202 */ /* 0x000fe40000000f00 */
[----:B------:R-:W-:Y:S01]  /*fd30*/  LOP3.LUT P2, RZ, R103, 0x1, RZ, 0xc0, !PT ;  /* 0x0000000167ff7812 */ /* 0x000fe2000784c0ff */
[----:B------:R-:W2:Y:S01]  /*fd40*/  LDL R246, [R1+0x1c] ;  /* 0x00001c0001f67983 */ /* 0x000ea20000100800 */
[----:B------:R-:W-:Y:S01]  /*fd50*/  IADD3 R0, R3, R0, RZ ;  /* 0x0000000003007210 */ /* 0x000fe20007ffe0ff */
[----:B------:R-:W-:Y:S01]  /*fd60*/  IMAD.WIDE.U32 R4, R2, 0x30, R4 ;  /* 0x0000003002047825 */ /* 0x000fe200078e0004 */
[----:B------:R-:W-:-:S03]  /*fd70*/  SHF.L.U32 R203, R109, 0x1, RZ ;  /* 0x000000016dcb7819 */ /* 0x000fc600000006ff */
[----:B------:R-:W-:Y:S01]  /*fd80*/  IMAD R0, R0, 0x30, RZ ;  /* 0x0000003000007824 */ /* 0x000fe200078e02ff */
[----:B------:R-:W-:Y:S02]  /*fd90*/  LEA R2, P0, R4, c[0x0][0x1f8], 0x1 ;  /* 0x00007e0004027a11 */ /* 0x000fe400078008ff */
[----:B-1----:R-:W-:Y:S02]  /*fda0*/  ISETP.GT.AND P4, PT, R6, 0x3f, PT ;  /* 0x0000003f0600780c */ /* 0x002fe40003f84270 */
[----:B------:R-:W-:Y:S02]  /*fdb0*/  IADD3 R3, R5, R0, RZ ;  /* 0x0000000005037210 */ /* 0x000fe40007ffe0ff */
[----:B------:R-:W-:Y:S02]  /*fdc0*/  IADD3 R0, R107, R247, -R154 ;  /* 0x000000f76b007210 */ /* 0x000fe40007ffe89a */
[----:B------:R-:W-:Y:S01]  /*fdd0*/  LEA.HI.X R3, R4, c[0x0][0x1fc], R3, 0x1, P0 ;  /* 0x00007f0004037a11 */ /* 0x000fe200000f0c03 */
[----:B------:R-:W-:Y:S01]  /*fde0*/  LDSM.16.M88.4 R8, [R192] ;  /* 0x00000000c008783b */ /* 0x000fe20000000200 */
[----:B------:R-:W-:-:S03]  /*fdf0*/  ISETP.LT.OR P0, PT, R0, 0x1, !P2 ;  /* 0x000000010000780c */ /* 0x000fc60005701670 */
[----:B------:R-:W1:Y:S02]  /*fe00*/  LDSM.16.M88.4 R16, [R165] ;  /* 0x00000000a510783b */ /* 0x000e640000000200 */
[----:B------:R-:W-:Y:S02]  /*fe10*/  @!P4 MOV R13, c[0x0][0x208] ;  /* 0x00008200000dca02 */ /* 0x000fe40000000f00 */
[----:B------:R-:W4:Y:S01]  /*fe20*/  LDSM.16.M88.4 R4, [R192+0x1000] ;  /* 0x00100000c004783b */ /* 0x000f220000000200 */
[----:B------:R-:W-:-:S03]  /*fe30*/  @!P4 MOV R14, c[0x0][0x20c] ;  /* 0x00008300000eca02 */ /* 0x000fc60000000f00 */
[----:B------:R-:W3:Y:S01]  /*fe40*/  LDSM.16.M88.4 R20, [R165+0x400] ;  /* 0x00040000a514783b */ /* 0x000ee20000000200 */
[----:B------:R-:W-:-:S03]  /*fe50*/  LOP3.LUT P1, RZ, R103, 0x2, RZ, 0xc0, !PT ;  /* 0x0000000267ff7812 */ /* 0x000fc6000782c0ff */
[----:B-----5:R-:W1:Y:S04]  /*fe60*/  LDSM.16.M88.4 R44, [R165+0x800] ;  /* 0x00080000a52c783b */ /* 0x020e680000000200 */
[----:B------:R-:W-:Y:S04]  /*fe70*/  LDSM.16.M88.4 R40, [R193] ;  /* 0x00000000c128783b */ /* 0x000fe80000000200 */
[----:B------:R-:W-:Y:S04]  /*fe80*/  LDSM.16.M88.4 R32, [R193+0x1000] ;  /* 0x00100000c120783b */ /* 0x000fe80000000200 */
[----:B------:R-:W1:Y:S04]  /*fe90*/  LDSM.16.M88.4 R48, [R194] ;  /* 0x00000000c230783b */ /* 0x000e680000000200 */
[----:B------:R-:W-:Y:S04]  /*fea0*/  LDSM.16.M88.4 R76, [R202] ;  /* 0x00000000ca4c783b */ /* 0x000fe80000000200 */
[----:B------:R-:W-:Y:S04]  /*feb0*/  LDSM.16.M88.4 R88, [R201] ;  /* 0x00000000c958783b */ /* 0x000fe80000000200 */
[----:B------:R-:W-:Y:S01]  /*fec0*/  @!PT LDS RZ, [RZ] ;  /* 0x00000000fffff984 */ /* 0x000fe20000000800 */
[----:B------:R-:W-:Y:S01]  /*fed0*/  @!PT LDS RZ, [RZ] ;  /* 0x00000000fffff984 */ /* 0x000fe20000000800 */
[----:B------:R-:W-:Y:S01]  /*fee0*/  @!PT LDS RZ, [RZ] ;  /* 0x00000000fffff984 */ /* 0x000fe20000000800 */
[----:B------:R1:W-:Y:S01]  /*fef0*/  LDGSTS.E.BYPASS.LTC128B.128 [R203+0x1880], [R2.64], !P0 ;  /* 0x0188000002cb7fae */ /* 0x0003e2000c101d46 */
[----:B------:R-:W-:-:S04]  /*ff00*/  @!P4 LEA R12, P0, R13, R2, 0x6 ;  /* 0x000000020d0cc211 */ /* 0x000fc800078030ff */
[----:B------:R-:W-:Y:S02]  /*ff10*/  @!P4 LEA.HI.X R13, R13, R3, R14, 0x6, P0 ;  /* 0x000000030d0dc211 */ /* 0x000fe400000f340e */
[C---:B------:R-:W-:Y:S02]  /*ff20*/  ISETP.LT.OR P0, PT, R0.reuse, 0x1, !P1 ;  /* 0x000000010000780c */ /* 0x040fe40004f01670 */
[C---:B------:R-:W-:Y:S02]  /*ff30*/  @!P4 ISETP.LT.OR P2, PT, R0.reuse, 0x21, !P2 ;  /* 0x000000210000c80c */ /* 0x040fe40005741670 */
[----:B------:R-:W-:-:S09]  /*ff40*/  @!P4 ISETP.LT.OR P1, PT, R0, 0x21, !P1 ;  /* 0x000000210000c80c */ /* 0x000fd20004f21670 */
[----:B------:R2:W-:Y:S01]  /*ff50*/  LDGSTS.E.BYPASS.LTC128B.128 [R203+0x2480], [R2.64+0x40], !P0 ;  /* 0x0248004002cb7fae */ /* 0x0005e2000c101d46 */
[----:B------:R-:W-:-:S04]  /*ff60*/  LOP3.LUT P0, RZ, R103, 0x4, RZ, 0xc0, !PT ;  /* 0x0000000467ff7812 */ /* 0x000fc8000780c0ff */
[C---:B------:R-:W-:Y:S02]  /*ff70*/  ISETP.LT.OR P3, PT, R0.reuse, 0x1, !P0 ;  /* 0x000000010000780c */ /* 0x040fe40004761670 */
[----:B------:R-:W-:Y:S01]  /*ff80*/  @!P4 ISETP.LT.OR P0, PT, R0, 0x21, !P0 ;  /* 0x000000210000c80c */ /* 0x000fe20004701670 */
[-C--:B-1----:R-:W-:Y:S10]  /*ff90*/  HMMA.16816.F32 R24, R8, R16.reuse, RZ ;  /* 0x000000100818723c */ /* 0x082ff400000018ff */
[----:B------:R1:W-:Y:S04]  /*ffa0*/  LDGSTS.E.BYPASS.LTC128B.128 [R203+0x3080], [R2.64+0x80], !P3 ;  /* 0x0308008002cb7fae */ /* 0x0003e8000d901d46 */
[----:B------:R1:W-:Y:S04]  /*ffb0*/  @!P4 LDGSTS.E.BYPASS.LTC128B.128 [R203+0x2080], [R12.64], !P2 ;  /* 0x020800000ccbcfae */ /* 0x0003e8000d101d46 */
[----:B------:R1:W-:Y:S04]  /*ffc0*/  @!P4 LDGSTS.E.BYPASS.LTC128B.128 [R203+0x2c80], [R12.64+0x40], !P1 ;  /* 0x02c800400ccbcfae */ /* 0x0003e8000c901d46 */
[----:B------:R1:W-:Y:S04]  /*ffd0*/  @!P4 LDGSTS.E.BYPASS.LTC128B.128 [R203+0x3880], [R12.64+0x80], !P0 ;  /* 0x038800800ccbcfae */ /* 0x0003e8000c101d46 */
[----:B------:R-:W-:Y:S04]  /*ffe0*/  LDSM.16.M88.4 R60, [R165+0xc00] ;  /* 0x000c0000a53c783b */ /* 0x000fe80000000200 */
[----:B------:R-:W1:Y:S01]  /*fff0*/  LDSM.16.M88.4 R36, [R192+0x2000] ;  /* 0x00200000c024783b */ /* 0x000e620000000200 */
[C---:B----4-:R-:W-:Y:S03]  /*10000*/  HMMA.16816.F32 R52, R4.reuse, R16, RZ ;  /* 0x000000100434723c */ /* 0x050fe600000018ff */
[----:B------:R-:W4:Y:S04]  /*10010*/  LDSM.16.M88.4 R28, [R192+0x3000] ;  /* 0x00300000c01c783b */ /* 0x000f280000000200 */
[----:B------:R-:W-:Y:S01]  /*10020*/  LDSM.16.M88.4 R56, [R200] ;  /* 0x00000000c838783b */ /* 0x000fe20000000200 */
[C---:B---3--:R-:W-:Y:S03]  /*10030*/  HMMA.16816.F32 R80, R4.reuse, R20, RZ ;  /* 0x000000140450723c */ /* 0x048fe600000018ff */
[----:B------:R-:W0:Y:S05]  /*10040*/  LDGDEPBAR ;  /* 0x00000000000079af */ /* 0x000e2a0000000000 */
[C---:B------:R-:W-:Y:S08]  /*10050*/  HMMA.16816.F32 R68, R4.reuse, R22, RZ ;  /* 0x000000160444723c */ /* 0x040ff000000018ff */
[C---:B-1----:R-:W-:Y:S08]  /*10060*/  HMMA.16816.F32 R12, R4.reuse, R18, RZ ;  /* 0x00000012040c723c */ /* 0x042ff000000018ff */
[C---:B------:R-:W-:Y:S08]  /*10070*/  HMMA.16816.F32 R64, R4.reuse, R44, RZ ;  /* 0x0000002c0440723c */ /* 0x040ff000000018ff */
[----:B------:R-:W-:Y:S08]  /*10080*/  HMMA.16816.F32 R84, R4, R46, RZ ;  /* 0x0000002e0454723c */ /* 0x000ff000000018ff */
[----:B------:R-:W-:Y:S01]  /*10090*/  HMMA.16816.F32 R4, R40, R48, R24 ;  /* 0x000000302804723c */ /* 0x000fe20000001818 */
        /* <DEDUP_REMOVED lines=25> */
[----:B------:R-:W-:Y:S08]  /*10230*/  HMMA.16816.F32 R72, R36, R62, R72 ;  /* 0x0000003e2448723c */ /* 0x000ff00000001848 */
[C---:B------:R-:W-:Y:S08]  /*10240*/  HMMA.16816.F32 R84, R40.reuse, R76, R96 ;  /* 0x0000004c2854723c */ /* 0x040ff00000001860 */
[----:B------:R-:W-:Y:S08]  /*10250*/  HMMA.16816.F32 R96, R40, R78, R116 ;  /* 0x0000004e2860723c */ /* 0x000ff00000001874 */
[----:B------:R-:W-:Y:S01]  /*10260*/  HMMA.16816.F32 R76, R28, R62, R92 ;  /* 0x0000003e1c4c723c */ /* 0x000fe2000000185c */
[----:B------:R-:W3:Y:S07]  /*10270*/  LDSM.16.M88.4 R60, [R199] ;  /* 0x00000000c73c783b */ /* 0x000eee0000000200 */
[-C--:B------:R-:W-:Y:S08]  /*10280*/  HMMA.16816.F32 R68, R16, R52.reuse, R64 ;  /* 0x000000341044723c */ /* 0x080ff00000001840 */
        /* <DEDUP_REMOVED lines=19> */
[----:B------:R-:W2:Y:S01]  /*103c0*/  LDSM.16.M88.4 R56, [R196] ;  /* 0x00000000c438783b */ /* 0x000ea20000000200 */
[----:B------:R3:W1:Y:S06]  /*103d0*/  MUFU.TANH R153, R0 ;  /* 0x0000000000997308 */ /* 0x00066c0000002400 */
[----:B------:R-:W-:Y:S01]  /*103e0*/  HMMA.16816.F32 R40, R20, R60, R40 ;  /* 0x0000003c1428723c */ /* 0x000fe20000001828 */
[----:B---3--:R-:W-:-:S04]  /*103f0*/  FMUL.FTZ R0, R83, c[0x0][0x320] ;  /* 0x0000c80053007a20 */ /* 0x008fc80000410000 */
[----:B------:R3:W1:Y:S03]  /*10400*/  MUFU.TANH R152, R0 ;  /* 0x0000000000987308 */ /* 0x0006660000002400 */
[----:B------:R-:W-:Y:S01]  /*10410*/  HMMA.16816.F32 R80, R4, R46, R52 ;  /* 0x0000002e0450723c */ /* 0x000fe20000001834 */
[----:B------:R-:W2:Y:S07]  /*10420*/  LDSM.16.M88.4 R52, [R165+0x1400] ;  /* 0x00140000a534783b */ /* 0x000eae0000000200 */
        /* <DEDUP_REMOVED lines=128> */
[----:B------:R-:W-:Y:S02]  /*10c30*/  ISETP.GE.AND P1, PT, R3, 0x1, PT ;  /* 0x000000010300780c */ /* 0x000fe40003f26270 */
[----:B------:R-:W-:Y:S01]  /*10c40*/  LOP3.LUT P3, RZ, R155, 0x1, RZ, 0xc0, !PT ;  /* 0x000000019bff7812 */ /* 0x000fe2000786c0ff */
        /* <DEDUP_REMOVED lines=28> */
.L_x_1304:
[----:B--234-:R-:W-:Y:S05]  /*10e10*/  BSYNC B0 ;  /* 0x0000000000007941 */ /* 0x01cfea0003800000 */
.L_x_1303:
[----:B------:R-:W2:Y:S04]  /*10e20*/  LDL R248, [R1+0x98] ;  /* 0x0000980001f87983 */ /* 0x000ea80000100800 */
[----:B------:R-:W3:Y:S04]  /*10e30*/  LDL R6, [R1+0x24] ;  /* 0x0000240001067983 */ /* 0x000ee80000100800 */
[----:B------:R-:W4:Y:S01]  /*10e40*/  LDL R250, [R1+0x4c] ;  /* 0x00004c0001fa7983 */ /* 0x000f220000100800 */
[----:B------:R-:W-:-:S03]  /*10e50*/  ISETP.NE.AND P4, PT, R144, 0x1, PT ;  /* 0x000000019000780c */ /* 0x000fc60003f85270 */
[----:B------:R-:W-:Y:S04]  /*10e60*/  LDSM.16.MT88.4 R64, [R166] ;  /* 0x00000000a640783b */ /* 0x000fe80000004200 */
[----:B------:R-:W-:Y:S04]  /*10e70*/  LDSM.16.MT88.4 R76, [R167] ;  /* 0x00000000a74c783b */ /* 0x000fe80000004200 */
[----:B------:R-:W-:Y:S04]  /*10e80*/  LDSM.16.MT88.4 R84, [R166+0xc00] ;  /* 0x000c0000a654783b */ /* 0x000fe80000004200 */
[----:B------:R-:W-:Y:S04]  /*10e90*/  LDSM.16.MT88.4 R92, [R166+0x1800] ;  /* 0x00180000a65c783b */ /* 0x000fe80000004200 */
[----:B------:R-:W-:Y:S04]  /*10ea0*/  LDSM.16.MT88.4 R116, [R167+0x1800] ;  /* 0x00180000a774783b */ /* 0x000fe80000004200 */
[----:B------:R-:W-:Y:S04]  /*10eb0*/  LDSM.16.MT88.4 R68, [R166+0x400] ;  /* 0x00040000a644783b */ /* 0x000fe80000004200 */
[----:B------:R-:W-:Y:S04]  /*10ec0*/  LDSM.16.MT88.4 R72, [R167+0x400] ;  /* 0x00040000a748783b */ /* 0x000fe80000004200 */
[----:B------:R-:W-:Y:S04]  /*10ed0*/  LDSM.16.MT88.4 R60, [R166+0x1000] ;  /* 0x00100000a63c783b */ /* 0x000fe80000004200 */
[----:B------:R-:W0:Y:S01]  /*10ee0*/  LDGDEPBAR ;  /* 0x00000000000079af */ /* 0x000e220000000000 */
[----:B-12---:R-:W-:-:S04]  /*10ef0*/  IMAD.IADD R4, R248, 0x1, R160 ;  /* 0x00000001f8047824 */ /* 0x006fc800078e02a0 */
[----:B------:R-:W-:-:S05]  /*10f00*/  @P4 IMAD.HI.U32 R0, R4, c[0x0][0x2c8], RZ ;  /* 0x0000b20004004a27 */ /* 0x000fca00078e00ff */
[----:B------:R-:W-:-:S05]  /*10f10*/  @P4 SHF.R.U32.HI R4, RZ, c[0x0][0x2cc], R0 ;  /* 0x0000b300ff044a19 */ /* 0x000fca0000011600 */
[----:B------:R-:W1:Y:S01]  /*10f20*/  SHFL.IDX PT, R2, R4, 0x2, 0x1c1f ;  /* 0x005c1f0004027f89 */ /* 0x000e6200000e0000 */
[----:B---3--:R-:W-:-:S03]  /*10f30*/  IADD3 R0, -R6, 0x1, R141 ;  /* 0x0000000106007810 */ /* 0x008fc60007ffe18d */
[----:B------:R-:W2:Y:S02]  /*10f40*/  SHFL.IDX PT, R3, R4, 0x3, 0x1c1f ;  /* 0x007c1f0004037f89 */ /* 0x000ea400000e0000 */
[----:B----4-:R-:W-:Y:S02]  /*10f50*/  IMAD.IADD R5, R0, 0x1, -R250 ;  /* 0x0000000100057824 */ /* 0x010fe400078e0afa */
[----:B------:R-:W-:Y:S02]  /*10f60*/  IMAD.IADD R6, R141, 0x1, -R6 ;  /* 0x000000018d067824 */ /* 0x000fe400078e0a06 */
[----:B-1----:R-:W-:-:S05]  /*10f70*/  IMAD.IADD R2, R5, 0x1, R2 ;  /* 0x0000000105027824 */ /* 0x002fca00078e0202 */
[----:B------:R-:W-:-:S04]  /*10f80*/  IMNMX R2, R6, R2, PT ;  /* 0x0000000206027217 */ /* 0x000fc80003800200 */
[C---:B------:R-:W-:Y:S02]  /*10f90*/  ISETP.GT.AND P0, PT, R2.reuse, RZ, PT ;  /* 0x000000ff0200720c */ /* 0x040fe40003f04270 */
[C---:B------:R-:W-:Y:S02]  /*10fa0*/  ISETP.GT.AND P1, PT, R2.reuse, 0x1, PT ;  /* 0x000000010200780c */ /* 0x040fe40003f24270 */
[----:B------:R-:W-:Y:S02]  /*10fb0*/  ISETP.GT.AND P2, PT, R2, 0x8, PT ;  /* 0x000000080200780c */ /* 0x000fe40003f44270 */
[----:B------:R-:W-:Y:S02]  /*10fc0*/  FSEL R9, R102, -INF , P0 ;  /* 0xff80000066097808 */ /* 0x000fe40000000000 */
[----:B------:R-:W-:Y:S02]  /*10fd0*/  FSEL R10, R89, -INF , P1 ;  /* 0xff800000590a7808 */ /* 0x000fe40000800000 */
[----:B------:R-:W-:Y:S01]  /*10fe0*/  ISETP.GT.AND P0, PT, R2, 0x9, PT ;  /* 0x000000090200780c */ /* 0x000fe20003f04270 */
[----:B--2---:R-:W-:Y:S01]  /*10ff0*/  IMAD.IADD R0, R5, 0x1, R3 ;  /* 0x0000000105007824 */ /* 0x004fe200078e0203 */
[----:B------:R-:W-:-:S02]  /*11000*/  FSEL R16, R88, -INF , P2 ;  /* 0xff80000058107808 */ /* 0x000fc40001000000 */
[----:B------:R-:W-:Y:S02]  /*11010*/  FMNMX.FTZ R3, R9, R10, !PT ;  /* 0x0000000a09037209 */ /* 0x000fe40007810000 */
[----:B------:R-:W-:Y:S02]  /*11020*/  FSEL R17, R80, -INF , P0 ;  /* 0xff80000050117808 */ /* 0x000fe40000000000 */
[C---:B------:R-:W-:Y:S02]  /*11030*/  ISETP.GT.AND P0, PT, R2.reuse, 0x18, PT ;  /* 0x000000180200780c */ /* 0x040fe40003f04270 */
[----:B------:R-:W-:Y:S02]  /*11040*/  ISETP.GT.AND P1, PT, R2, 0x10, PT ;  /* 0x000000100200780c */ /* 0x000fe40003f24270 */
[----:B------:R-:W-:Y:S02]  /*11050*/  FMNMX.FTZ R3, R16, R3, !PT ;  /* 0x0000000310037209 */ /* 0x000fe40007810000 */
[----:B------:R-:W-:-:S02]  /*11060*/  FSEL R20, R41, -INF , P0 ;  /* 0xff80000029147808 */ /* 0x000fc40000000000 */
[C---:B------:R-:W-:Y:S02]  /*11070*/  ISETP.GT.AND P2, PT, R2.reuse, 0x19, PT ;  /* 0x000000190200780c */ /* 0x040fe40003f44270 */
[----:B------:R-:W-:Y:S02]  /*11080*/  ISETP.GT.AND P0, PT, R2, 0x28, PT ;  /* 0x000000280200780c */ /* 0x000fe40003f04270 */
[----:B------:R-:W-:Y:S02]  /*11090*/  IMNMX R0, R6, R0, PT ;  /* 0x0000000006007217 */ /* 0x000fe40003800200 */
[----:B------:R-:W-:Y:S02]  /*110a0*/  ISETP.GT.AND P3, PT, R2, 0x11, PT ;  /* 0x000000110200780c */ /* 0x000fe40003f64270 */
[----:B------:R-:W-:Y:S02]  /*110b0*/  FSEL R18, R56, -INF , P1 ;  /* 0xff80000038127808 */ /* 0x000fe40000800000 */
[----:B------:R-:W-:-:S02]  /*110c0*/  FMNMX.FTZ R3, R17, R3, !PT ;  /* 0x0000000311037209 */ /* 0x000fc40007810000 */
[----:B------:R-:W-:Y:S02]  /*110d0*/  ISETP.GT.AND P1, PT, R2, 0x21, PT ;  /* 0x000000210200780c */ /* 0x000fe40003f24270 */
[----:B------:R-:W-:Y:S02]  /*110e0*/  FSEL R22, R40, -INF , P2 ;  /* 0xff80000028167808 */ /* 0x000fe40001000000 */
[----:B------:R-:W-:Y:S02]  /*110f0*/  FSEL R144, R11, -INF , P0 ;  /* 0xff8000000b907808 */ /* 0x000fe40000000000 */
[----:B------:R-:W-:Y:S02]  /*11100*/  FSEL R19, R52, -INF , P3 ;  /* 0xff80000034137808 */ /* 0x000fe40001800000 */
[C---:B------:R-:W-:Y:S02]  /*11110*/  ISETP.GT.AND P2, PT, R0.reuse, RZ, PT ;  /* 0x000000ff0000720c */ /* 0x040fe40003f44270 */
[----:B------:R-:W-:-:S02]  /*11120*/  ISETP.GT.AND P0, PT, R0, 0x1, PT ;  /* 0x000000010000780c */ /* 0x000fc40003f04270 */
[----:B------:R-:W-:Y:S02]  /*11130*/  FMNMX.FTZ R3, R18, R3, !PT ;  /* 0x0000000312037209 */ /* 0x000fe40007810000 */
[----:B------:R-:W-:Y:S02]  /*11140*/  ISETP.GT.AND P3, PT, R2, 0x20, PT ;  /* 0x000000200200780c */ /* 0x000fe40003f64270 */
[----:B------:R-:W-:Y:S02]  /*11150*/  FSEL R145, R24, -INF , P1 ;  /* 0xff80000018917808 */ /* 0x000fe40000800000 */
[----:B------:R-:W-:Y:S02]  /*11160*/  ISETP.GT.AND P1, PT, R0, 0x8, PT ;  /* 0x000000080000780c */ /* 0x000fe40003f24270 */
[----:B------:R-:W-:Y:S02]  /*11170*/  FSEL R11, R91, -INF , P2 ;  /* 0xff8000005b0b7808 */ /* 0x000fe40001000000 */
[----:B------:R-:W-:-:S02]  /*11180*/  FSEL R15, R90, -INF , P0 ;  /* 0xff8000005a0f7808 */ /* 0x000fc40000000000 */
[----:B------:R-:W-:Y:S01]  /*11190*/  FMNMX.FTZ R3, R19, R3, !PT ;  /* 0x0000000313037209 */ /* 0x000fe20007810000 */
[----:B------:R-:W-:Y:S01]  /*111a0*/  LDSM.16.MT88.4 R88, [R167+0xc00] ;  /* 0x000c0000a758783b */ /* 0x000fe20000004200 */
[----:B------:R-:W-:Y:S02]  /*111b0*/  FSEL R147, R25, -INF , P3 ;  /* 0xff80000019937808 */ /* 0x000fe40001800000 */
[----:B------:R-:W-:Y:S02]  /*111c0*/  ISETP.GT.AND P3, PT, R2, 0x29, PT ;  /* 0x000000290200780c */ /* 0x000fe40003f64270 */
        /* <DEDUP_REMOVED lines=16> */
[----:B------:R-:W-:Y:S02]  /*112d0*/  FSEL R146, R8, -INF , P3 ;  /* 0xff80000008927808 */ /* 0x000fe40001800000 */
        /* <DEDUP_REMOVED lines=9> */
[----:B------:R-:W-:Y:S01]  /*11370*/  FSEL R140, R27, -INF , P1 ;  /* 0xff8000001b8c7808 */ /* 0x000fe20000800000 */
[----:B------:R-:W1:Y:S01]  /*11380*/  SHFL.BFLY PT, R8, R3, 0x2, 0x1f ;  /* 0x0c401f0003087f89 */ /* 0x000e6200000e0000 */
[----:B------:R-:W-:-:S02]  /*11390*/  FMNMX.FTZ R2, R29, R2, !PT ;  /* 0x000000021d027209 */ /* 0x000fc40007810000 */
[----:B------:R-:W-:Y:S02]  /*113a0*/  ISETP.GT.AND P1, PT, R0, 0x28, PT ;  /* 0x000000280000780c */ /* 0x000fe40003f24270 */
[----:B------:R-:W-:Y:S02]  /*113b0*/  FSEL R143, R23, -INF , P0 ;  /* 0xff800000178f7808 */ /* 0x000fe40000000000 */
[----:B------:R-:W-:Y:S02]  /*113c0*/  FMNMX.FTZ R2, R140, R2, !PT ;  /* 0x000000028c027209 */ /* 0x000fe40007810000 */
[----:B------:R-:W-:Y:S02]  /*113d0*/  ISETP.GT.AND P0, PT, R0, 0x29, PT ;  /* 0x000000290000780c */ /* 0x000fe40003f04270 */
[----:B------:R-:W-:Y:S02]  /*113e0*/  FSEL R142, R21, -INF , P1 ;  /* 0xff800000158e7808 */ /* 0x000fe40000800000 */
[----:B------:R-:W-:-:S02]  /*113f0*/  FMNMX.FTZ R2, R143, R2, !PT ;  /* 0x000000028f027209 */ /* 0x000fc40007810000 */
        /* <DEDUP_REMOVED lines=11> */
[----:B------:R-:W-:-:S05]  /*114b0*/  FSEL R12, R0, RZ, P0 ;  /* 0x000000ff000c7208 */ /* 0x000fca0000000000 */
[----:B------:R-:W-:-:S04]  /*114c0*/  FFMA.FTZ R0, R9, c[0x0][0x2d0], -R12 ;  /* 0x0000b40009007a23 */ /* 0x000fc8000001080c */
[----:B------:R1:W-:Y:S01]  /*114d0*/  MUFU.EX2 R209, R0 ;  /* 0x0000000000d17308 */ /* 0x0003e20000000800 */
[----:B--2---:R-:W-:-:S04]  /*114e0*/  FMNMX.FTZ R103, R2, R7, !PT ;  /* 0x0000000702677209 */ /* 0x004fc80007810000 */
[C---:B------:R-:W-:Y:S01]  /*114f0*/  FSETP.NEU.FTZ.AND P0, PT, R103.reuse, -INF , PT ;  /* 0xff8000006700780b */ /* 0x040fe20003f1d000 */
[----:B------:R-:W-:Y:S02]  /*11500*/  FMUL.FTZ R3, R103, c[0x0][0x2d0] ;  /* 0x0000b40067037a20 */ /* 0x000fe40000410000 */
[----:B-1----:R-:W-:-:S04]  /*11510*/  FFMA.FTZ R0, R10, c[0x0][0x2d0], -R12 ;  /* 0x0000b4000a007a23 */ /* 0x002fc8000001080c */
[----:B------:R1:W2:Y:S01]  /*11520*/  MUFU.EX2 R205, R0 ;  /* 0x0000000000cd7308 */ /* 0x0002a20000000800 */
[----:B------:R-:W-:Y:S01]  /*11530*/  FSEL R3, R3, RZ, P0 ;  /* 0x000000ff03037208 */ /* 0x000fe20000000000 */
[----:B------:R-:W3:Y:S01]  /*11540*/  SHFL.IDX PT, R7, R4, RZ, 0x1c1f ;  /* 0x001c1fff04077589 */ /* 0x000ee200000e0000 */
[----:B-1----:R-:W-:-:S05]  /*11550*/  FFMA.FTZ R0, R16, c[0x0][0x2d0], -R12 ;  /* 0x0000b40010007a23 */ /* 0x002fca000001080c */
[----:B------:R1:W-:Y:S02]  /*11560*/  MUFU.EX2 R213, R0 ;  /* 0x0000000000d57308 */ /* 0x0003e40000000800 */
[----:B-1----:R-:W-:-:S06]  /*11570*/  FFMA.FTZ R0, R17, c[0x0][0x2d0], -R12 ;  /* 0x0000b40011007a23 */ /* 0x002fcc000001080c */
[----:B------:R1:W4:Y:S02]  /*11580*/  MUFU.EX2 R214, R0 ;  /* 0x0000000000d67308 */ /* 0x0003240000000800 */
[----:B-1----:R-:W-:-:S06]  /*11590*/  FFMA.FTZ R0, R11, c[0x0][0x2d0], -R3 ;  /* 0x0000b4000b007a23 */ /* 0x002fcc0000010803 */
[----:B------:R1:W-:Y:S01]  /*115a0*/  MUFU.EX2 R191, R0 ;  /* 0x0000000000bf7308 */ /* 0x0003e20000000800 */
[----:B------:R5:W2:Y:S01]  /*115b0*/  SHFL.IDX PT, R2, R4, 0x1, 0x1c1f ;  /* 0x003c1f0004027f89 */ /* 0x000aa200000e0000 */
[----:B-1----:R-:W-:-:S06]  /*115c0*/  FFMA.FTZ R0, R15, c[0x0][0x2d0], -R3 ;  /* 0x0000b4000f007a23 */ /* 0x002fcc0000010803 */
[----:B------:R1:W1:Y:S01]  /*115d0*/  MUFU.EX2 R175, R0 ;  /* 0x0000000000af7308 */ /* 0x0002620000000800 */
[----:B-----5:R-:W-:Y:S02]  /*115e0*/  FFMA.FTZ R4, R19, c[0x0][0x2d0], -R12 ;  /* 0x0000b40013047a23 */ /* 0x020fe4000001080c */
[----:B-1----:R-:W-:-:S05]  /*115f0*/  FFMA.FTZ R0, R14, c[0x0][0x2d0], -R3 ;  /* 0x0000b4000e007a23 */ /* 0x002fca0000010803 */
[----:B------:R1:W-:Y:S02]  /*11600*/  MUFU.EX2 R206, R0 ;  /* 0x0000000000ce7308 */ /* 0x0003e40000000800 */
[----:B-1----:R-:W-:-:S06]  /*11610*/  FFMA.FTZ R0, R13, c[0x0][0x2d0], -R3 ;  /* 0x0000b4000d007a23 */ /* 0x002fcc0000010803 */
[----:B------:R1:W5:Y:S08]  /*11620*/  MUFU.EX2 R207, R0 ;  /* 0x0000000000cf7308 */ /* 0x0003700000000800 */
[----:B------:R2:W-:Y:S01]  /*11630*/  MUFU.EX2 R208, R4 ;  /* 0x0000000400d07308 */ /* 0x0005e20000000800 */
[----:B-1----:R-:W-:-:S07]  /*11640*/  FFMA.FTZ R0, R18, c[0x0][0x2d0], -R12 ;  /* 0x0000b40012007a23 */ /* 0x002fce000001080c */
[----:B------:R3:W1:Y:S01]  /*11650*/  MUFU.EX2 R212, R0 ;  /* 0x0000000000d47308 */ /* 0x0006620000000800 */
[----:B--2---:R-:W-:-:S07]  /*11660*/  FFMA.FTZ R4, R20, c[0x0][0x2d0], -R12 ;  /* 0x0000b40014047a23 */ /* 0x004fce000001080c */
[----:B------:R2:W-:Y:S01]  /*11670*/  MUFU.EX2 R210, R4 ;  /* 0x0000000400d27308 */ /* 0x0005e20000000800 */
[----:B---3--:R-:W-:-:S05]  /*11680*/  IMAD.IADD R0, R5, 0x1, R7 ;  /* 0x0000000105007824 */ /* 0x008fca00078e0207 */
[----:B------:R-:W-:Y:S01]  /*11690*/  IMNMX R0, R6, R0, PT ;  /* 0x0000000006007217 */ /* 0x000fe20003800200 */
[----:B--2---:R-:W-:-:S03]  /*116a0*/  FFMA.FTZ R4, R22, c[0x0][0x2d0], -R12 ;  /* 0x0000b40016047a23 */ /* 0x004fc6000001080c */
[C---:B------:R-:W-:Y:S02]  /*116b0*/  ISETP.GT.AND P0, PT, R0.reuse, RZ, PT ;  /* 0x000000ff0000720c */ /* 0x040fe40003f04270 */
[C---:B------:R-:W-:Y:S01]  /*116c0*/  ISETP.GT.AND P1, PT, R0.reuse, 0x1, PT ;  /* 0x000000010000780c */ /* 0x040fe20003f24270 */
[----:B------:R2:W-:Y:S01]  /*116d0*/  MUFU.EX2 R211, R4 ;  /* 0x0000000400d37308 */ /* 0x0005e20000000800 */
[----:B------:R-:W-:Y:S02]  /*116e0*/  ISETP.GT.AND P2, PT, R0, 0x8, PT ;  /* 0x000000080000780c */ /* 0x000fe40003f44270 */
[----:B------:R-:W-:Y:S02]  /*116f0*/  FSEL R20, R151, -INF , P0 ;  /* 0xff80000097147808 */ /* 0x000fe40000000000 */
[----:B------:R-:W-:Y:S01]  /*11700*/  FSEL R21, R150, -INF , P1 ;  /* 0xff80000096157808 */ /* 0x000fe20000800000 */
[----:B------:R-:W-:Y:S01]  /*11710*/  IMAD.IADD R2, R5, 0x1, R2 ;  /* 0x0000000105027824 */ /* 0x000fe200078e0202 */
[----:B------:R-:W-:-:S02]  /*11720*/  ISETP.GT.AND P0, PT, R0, 0x9, PT ;  /* 0x000000090000780c */ /* 0x000fc40003f04270 */
[----:B------:R-:W-:Y:S01]  /*11730*/  FSEL R23, R99, -INF , P2 ;  /* 0xff80000063177808 */ /* 0x000fe20001000000 */
[----:B--2---:R-:W-:Y:S01]  /*11740*/  FFMA.FTZ R4, R24, c[0x0][0x2d0], -R3 ;  /* 0x0000b40018047a23 */ /* 0x004fe20000010803 */
[----:B------:R-:W-:-:S03]  /*11750*/  FMNMX.FTZ R5, R20, R21, !PT ;  /* 0x0000001514057209 */ /* 0x000fc60007810000 */
[----:B------:R2:W-:Y:S01]  /*11760*/  MUFU.EX2 R189, R4 ;  /* 0x0000000400bd7308 */ /* 0x0005e20000000800 */
[C---:B------:R-:W-:Y:S02]  /*11770*/  ISETP.GT.AND P1, PT, R0.reuse, 0x10, PT ;  /* 0x000000100000780c */ /* 0x040fe40003f24270 */
[----:B------:R-:W-:Y:S02]  /*11780*/  ISETP.GT.AND P2, PT, R0, 0x11, PT ;  /* 0x000000110000780c */ /* 0x000fe40003f44270 */
[----:B------:R-:W-:Y:S02]  /*11790*/  FSEL R22, R98, -INF , P0 ;  /* 0xff80000062167808 */ /* 0x000fe40000000000 */
[----:B------:R-:W-:Y:S02]  /*117a0*/  FSEL R24, R97, -INF , P1 ;  /* 0xff80000061187808 */ /* 0x000fe40000800000 */
[----:B------:R-:W-:Y:S01]  /*117b0*/  FSEL R25, R96, -INF , P2 ;  /* 0xff80000060197808 */ /* 0x000fe20001000000 */
[----:B--2---:R-:W-:Y:S01]  /*117c0*/  FFMA.FTZ R4, R26, c[0x0][0x2d0], -R3 ;  /* 0x0000b4001a047a23 */ /* 0x004fe20000010803 */
[----:B------:R-:W-:-:S03]  /*117d0*/  ISETP.GT.AND P0, PT, R0, 0x18, PT ;  /* 0x000000180000780c */ /* 0x000fc60003f04270 */
[----:B------:R2:W3:Y:S01]  /*117e0*/  MUFU.EX2 R204, R4 ;  /* 0x0000000400cc7308 */ /* 0x0004e20000000800 */
[C---:B------:R-:W-:Y:S02]  /*117f0*/  ISETP.GT.AND P1, PT, R0.reuse, 0x19, PT ;  /* 0x000000190000780c */ /* 0x040fe40003f24270 */
[----:B------:R-:W-:Y:S02]  /*11800*/  ISETP.GT.AND P2, PT, R0, 0x20, PT ;  /* 0x000000200000780c */ /* 0x000fe40003f44270 */
[----:B------:R-:W-:Y:S02]  /*11810*/  FSEL R27, R58, -INF , P0 ;  /* 0xff8000003a1b7808 */ /* 0x000fe40000000000 */
[----:B------:R-:W-:Y:S01]  /*11820*/  FSEL R26, R54, -INF , P1 ;  /* 0xff800000361a7808 */ /* 0x000fe20000800000 */
[----:B------:R-:W1:Y:S01]  /*11830*/  LDSM.16.MT88.4 R56, [R167+0x1000] ;  /* 0x00100000a738783b */ /* 0x000e620000004200 */
[----:B------:R-:W-:Y:S02]  /*11840*/  FSEL R99, R32, -INF , P2 ;  /* 0xff80000020637808 */ /* 0x000fe40001000000 */
[----:B--2---:R-:W-:Y:S01]  /*11850*/  FMNMX.FTZ R4, R23, R5, !PT ;  /* 0x0000000517047209 */ /* 0x004fe20007810000 */
[----:B------:R-:W-:Y:S03]  /*11860*/  LDSM.16.MT88.4 R52, [R166+0x1c00] ;  /* 0x001c0000a634783b */ /* 0x000fe60000004200 */
[----:B------:R-:W-:-:S02]  /*11870*/  FMNMX.FTZ R4, R22, R4, !PT ;  /* 0x0000000416047209 */ /* 0x000fc40007810000 */
[C---:B------:R-:W-:Y:S02]  /*11880*/  ISETP.GT.AND P0, PT, R0.reuse, 0x21, PT ;  /* 0x000000210000780c */ /* 0x040fe40003f04270 */
[C---:B------:R-:W-:Y:S02]  /*11890*/  ISETP.GT.AND P1, PT, R0.reuse, 0x28, PT ;  /* 0x000000280000780c */ /* 0x040fe40003f24270 */
[----:B------:R-:W-:Y:S02]  /*118a0*/  ISETP.GT.AND P2, PT, R0, 0x29, PT ;  /* 0x000000290000780c */ /* 0x000fe40003f44270 */
[----:B------:R-:W-:-:S04]  /*118b0*/  FMNMX.FTZ R0, R24, R4, !PT ;  /* 0x0000000418007209 */ /* 0x000fc80007810000 */
[----:B------:R-:W-:Y:S02]  /*118c0*/  FMNMX.FTZ R0, R25, R0, !PT ;  /* 0x0000000019007209 */ /* 0x000fe40007810000 */
[----:B------:R-:W-:Y:S02]  /*118d0*/  IMNMX R2, R6, R2, PT ;  /* 0x0000000206027217 */ /* 0x000fe40003800200 */
[----:B------:R-:W-:Y:S02]  /*118e0*/  FMNMX.FTZ R0, R27, R0, !PT ;  /* 0x000000001b007209 */ /* 0x000fe40007810000 */
[----:B------:R-:W-:Y:S02]  /*118f0*/  FSEL R96, R33, -INF , P0 ;  /* 0xff80000021607808 */ /* 0x000fe40000000000 */
[----:B------:R-:W-:Y:S02]  /*11900*/  FMNMX.FTZ R0, R26, R0, !PT ;  /* 0x000000001a007209 */ /* 0x000fe40007810000 */
[----:B------:R-:W-:-:S02]  /*11910*/  FSEL R97, R30, -INF , P1 ;  /* 0xff8000001e617808 */ /* 0x000fc40000800000 */
[----:B------:R-:W-:Y:S02]  /*11920*/  F2FP.PACK_AB R8, R205, R209 ;  /* 0x000000d1cd08723e */ /* 0x000fe400000000ff */
[----:B----4-:R-:W-:Y:S02]  /*11930*/  F2FP.PACK_AB R10, R214, R213 ;  /* 0x000000d5d60a723e */ /* 0x010fe400000000ff */
[----:B------:R-:W-:Y:S02]  /*11940*/  F2FP.PACK_AB R9, R175, R191 ;  /* 0x000000bfaf09723e */ /* 0x000fe400000000ff */
[----:B-----5:R-:W-:Y:S02]  /*11950*/  F2FP.PACK_AB R11, R207, R206 ;  /* 0x000000cecf0b723e */ /* 0x020fe400000000ff */
[C---:B------:R-:W-:Y:S02]  /*11960*/  ISETP.GT.AND P0, PT, R2.reuse, RZ, PT ;  /* 0x000000ff0200720c */ /* 0x040fe40003f04270 */
[----:B------:R-:W-:-:S02]  /*11970*/  ISETP.GT.AND P1, PT, R2, 0x1, PT ;  /* 0x000000010200780c */ /* 0x000fc40003f24270 */
[----:B------:R-:W-:Y:S01]  /*11980*/  FMNMX.FTZ R0, R99, R0, !PT ;  /* 0x0000000063007209 */ /* 0x000fe20007810000 */
[--C-:B------:R-:W-:Y:S01]  /*11990*/  FFMA.FTZ R5, R28, c[0x0][0x2d0], -R3.reuse ;  /* 0x0000b4001c057a23 */ /* 0x100fe20000010803 */
[----:B------:R-:W-:Y:S01]  /*119a0*/  ISETP.GT.AND P3, PT, R2, 0x8, PT ;  /* 0x000000080200780c */ /* 0x000fe20003f64270 */
[----:B------:R-:W-:Y:S01]  /*119b0*/  FFMA.FTZ R4, R29, c[0x0][0x2d0], -R3 ;  /* 0x0000b4001d047a23 */ /* 0x000fe20000010803 */
[----:B------:R-:W-:Y:S02]  /*119c0*/  FSEL R16, R153, -INF , P0 ;  /* 0xff80000099107808 */ /* 0x000fe40000000000 */
[----:B------:R-:W-:Y:S01]  /*119d0*/  FSEL R15, R152, -INF , P1 ;  /* 0xff800000980f7808 */ /* 0x000fe20000800000 */
[----:B------:R-:W-:Y:S01]  /*119e0*/  HMMA.16816.F32 R40, R8, R64, RZ ;  /* 0x000000400828723c */ /* 0x000fe200000018ff */
[----:B------:R-:W-:Y:S02]  /*119f0*/  FSEL R98, R31, -INF , P2 ;  /* 0xff8000001f627808 */ /* 0x000fe40001000000 */
[----:B------:R-:W-:Y:S01]  /*11a00*/  FMNMX.FTZ R0, R96, R0, !PT ;  /* 0x0000000060007209 */ /* 0x000fe20007810000 */
[----:B------:R-:W-:Y:S01]  /*11a10*/  MUFU.EX2 R190, R5 ;  /* 0x0000000500be7308 */ /* 0x000fe20000000800 */
[----:B------:R-:W-:-:S02]  /*11a20*/  ISETP.GT.AND P0, PT, R2, 0x9, PT ;  /* 0x000000090200780c */ /* 0x000fc40003f04270 */
[----:B------:R-:W-:Y:S01]  /*11a30*/  FSEL R14, R157, -INF , P3 ;  /* 0xff8000009d0e7808 */ /* 0x000fe20001800000 */
[----:B------:R-:W-:Y:S01]  /*11a40*/  HMMA.16816.F32 R48, R8, R76, RZ ;  /* 0x0000004c0830723c */ /* 0x000fe200000018ff */
[----:B------:R-:W-:-:S03]  /*11a50*/  FMNMX.FTZ R0, R97, R0, !PT ;  /* 0x0000000061007209 */ /* 0x000fc60007810000 */
[----:B------:R1:W2:Y:S04]  /*11a60*/  MUFU.EX2 R188, R4 ;  /* 0x0000000400bc7308 */ /* 0x0002a80000000800 */
[----:B------:R-:W-:Y:S01]  /*11a70*/  HMMA.16816.F32 R124, R8, R84, RZ ;  /* 0x00000054087c723c */ /* 0x000fe200000018ff */
[----:B------:R-:W-:Y:S02]  /*11a80*/  ISETP.GT.AND P2, PT, R2, 0x10, PT ;  /* 0x000000100200780c */ /* 0x000fe40003f44270 */
[----:B------:R-:W-:-:S05]  /*11a90*/  FSEL R18, R156, -INF , P0 ;  /* 0xff8000009c127808 */ /* 0x000fca0000000000 */
[----:B------:R-:W-:Y:S01]  /*11aa0*/  HMMA.16816.F32 R44, R8, R88, RZ ;  /* 0x00000058082c723c */ /* 0x000fe200000018ff */
[----:B------:R-:W-:-:S07]  /*11ab0*/  FMNMX.FTZ R0, R98, R0, !PT ;  /* 0x0000000062007209 */ /* 0x000fce0007810000 */
        /* <DEDUP_REMOVED lines=8> */
[----:B------:R-:W-:-:S04]  /*11b40*/  FMNMX.FTZ R8, R16, R15, !PT ;  /* 0x0000000f10087209 */ /* 0x000fc80007810000 */
[----:B------:R-:W-:Y:S02]  /*11b50*/  FMNMX.FTZ R8, R14, R8, !PT ;  /* 0x000000080e087209 */ /* 0x000fe40007810000 */
[----:B------:R-:W-:Y:S02]  /*11b60*/  ISETP.GT.AND P3, PT, R2, 0x11, PT ;  /* 0x000000110200780c */ /* 0x000fe40003f64270 */
[----:B------:R-:W-:Y:S02]  /*11b70*/  FSEL R13, R149, -INF , P2 ;  /* 0xff800000950d7808 */ /* 0x000fe40001000000 */
[----:B------:R-:W-:Y:S01]  /*11b80*/  FMNMX.FTZ R8, R18, R8, !PT ;  /* 0x0000000812087209 */ /* 0x000fe20007810000 */
[----:B------:R-:W4:Y:S01]  /*11b90*/  SHFL.BFLY PT, R9, R0, 0x2, 0x1f ;  /* 0x0c401f0000097f89 */ /* 0x000f2200000e0000 */
[----:B------:R-:W-:Y:S02]  /*11ba0*/  ISETP.GT.AND P1, PT, R2, 0x18, PT ;  /* 0x000000180200780c */ /* 0x000fe40003f24270 */
[----:B------:R-:W-:-:S02]  /*11bb0*/  FSEL R11, R148, -INF , P3 ;  /* 0xff800000940b7808 */ /* 0x000fc40001800000 */
[----:B------:R-:W-:Y:S02]  /*11bc0*/  FMNMX.FTZ R8, R13, R8, !PT ;  /* 0x000000080d087209 */ /* 0x000fe40007810000 */
[----:B------:R-:W-:Y:S02]  /*11bd0*/  ISETP.GT.AND P0, PT, R2, 0x19, PT ;  /* 0x000000190200780c */ /* 0x000fe40003f04270 */
[----:B-1----:R-:W-:Y:S02]  /*11be0*/  F2FP.PACK_AB R4, R208, R212 ;  /* 0x000000d4d004723e */ /* 0x002fe400000000ff */
[----:B---3--:R-:W-:Y:S02]  /*11bf0*/  F2FP.PACK_AB R5, R204, R189 ;  /* 0x000000bdcc05723e */ /* 0x008fe400000000ff */
[----:B------:R-:W-:Y:S02]  /*11c00*/  F2FP.PACK_AB R6, R211, R210 ;  /* 0x000000d2d306723e */ /* 0x000fe400000000ff */
[----:B--2---:R-:W-:-:S02]  /*11c10*/  F2FP.PACK_AB R7, R188, R190 ;  /* 0x000000bebc07723e */ /* 0x004fc400000000ff */
[----:B------:R-:W-:Y:S02]  /*11c20*/  FSEL R17, R110, -INF , P1 ;  /* 0xff8000006e117808 */ /* 0x000fe40000800000 */
[----:B------:R-:W-:Y:S02]  /*11c30*/  FMNMX.FTZ R8, R11, R8, !PT ;  /* 0x000000080b087209 */ /* 0x000fe40007810000 */
[----:B------:R-:W-:Y:S02]  /*11c40*/  FSEL R19, R109, -INF , P0 ;  /* 0xff8000006d137808 */ /* 0x000fe40000000000 */
[C---:B------:R-:W-:Y:S02]  /*11c50*/  ISETP.GT.AND P3, PT, R2.reuse, 0x20, PT ;  /* 0x000000200200780c */ /* 0x040fe40003f64270 */
[C---:B------:R-:W-:Y:S02]  /*11c60*/  ISETP.GT.AND P2, PT, R2.reuse, 0x21, PT ;  /* 0x000000210200780c */ /* 0x040fe40003f44270 */
[----:B------:R-:W-:-:S02]  /*11c70*/  ISETP.GT.AND P1, PT, R2, 0x28, PT ;  /* 0x000000280200780c */ /* 0x000fc40003f24270 */
[----:B------:R-:W-:Y:S02]  /*11c80*/  ISETP.GT.AND P0, PT, R2, 0x29, PT ;  /* 0x000000290200780c */ /* 0x000fe40003f04270 */
[----:B------:R-:W-:Y:S01]  /*11c90*/  FMNMX.FTZ R2, R17, R8, !PT ;  /* 0x0000000811027209 */ /* 0x000fe20007810000 */
[----:B------:R-:W-:Y:S03]  /*11ca0*/  HMMA.16816.F32 R168, R4, R56, R44 ;  /* 0x0000003804a8723c */ /* 0x000fe6000000182c */
[----:B------:R-:W-:-:S04]  /*11cb0*/  FMNMX.FTZ R2, R19, R2, !PT ;  /* 0x0000000213027209 */ /* 0x000fc80007810000 */
[----:B------:R-:W-:Y:S02]  /*11cc0*/  FSEL R47, R107, -INF , P3 ;  /* 0xff8000006b2f7808 */ /* 0x000fe40001800000 */
[----:B------:R-:W-:Y:S02]  /*11cd0*/  FSEL R46, R106, -INF , P2 ;  /* 0xff8000006a2e7808 */ /* 0x000fe40001000000 */
[----:B------:R-:W-:Y:S01]  /*11ce0*/  FMNMX.FTZ R2, R47, R2, !PT ;  /* 0x000000022f027209 */ /* 0x000fe20007810000 */
[----:B------:R-:W-:Y:S01]  /*11cf0*/  HMMA.16816.F32 R152, R4, R68, R40 ;  /* 0x000000440498723c */ /* 0x000fe20000001828 */
[----:B------:R-:W-:Y:S01]  /*11d00*/  FSEL R45, R101, -INF , P1 ;  /* 0xff800000652d7808 */ /* 0x000fe20000800000 */
[----:B------:R-:W-:Y:S01]  /*11d10*/  LDSM.16.MT88.4 R40, [R167+0x1c00] ;  /* 0x001c0000a728783b */ /* 0x000fe20000004200 */
[----:B------:R-:W-:Y:S02]  /*11d20*/  FMNMX.FTZ R2, R46, R2, !PT ;  /* 0x000000022e027209 */ /* 0x000fe40007810000 */
[----:B----4-:R-:W-:-:S02]  /*11d30*/  FMNMX.FTZ R0, R0, R9, !PT ;  /* 0x0000000900007209 */ /* 0x010fc40007810000 */
[----:B------:R-:W-:Y:S02]  /*11d40*/  FSEL R44, R100, -INF , P0 ;  /* 0xff800000642c7808 */ /* 0x000fe40000000000 */
[----:B------:R-:W-:Y:S01]  /*11d50*/  FMNMX.FTZ R2, R45, R2, !PT ;  /* 0x000000022d027209 */ /* 0x000fe20007810000 */
[----:B------:R-:W1:Y:S03]  /*11d60*/  SHFL.BFLY PT, R9, R0, 0x1, 0x1f ;  /* 0x0c201f0000097f89 */ /* 0x000e6600000e0000 */
[----:B------:R-:W-:-:S05]  /*11d70*/  FMNMX.FTZ R8, R44, R2, !PT ;  /* 0x000000022c087209 */ /* 0x000fca0007810000 */
[----:B------:R-:W2:Y:S01]  /*11d80*/  SHFL.BFLY PT, R10, R8, 0x2, 0x1f ;  /* 0x0c401f00080a7f89 */ /* 0x000ea200000e0000 */
[----:B------:R-:W-:Y:S01]  /*11d90*/  HMMA.16816.F32 R240, R4, R52, R80 ;  /* 0x0000003404f0723c */ /* 0x000fe20000001850 */
[----:B-1----:R-:W-:-:S07]  /*11da0*/  FMNMX.FTZ R110, R0, R9, !PT ;  /* 0x00000009006e7209 */ /* 0x002fce0007810000 */
[----:B------:R-:W-:Y:S01]  /*11db0*/  HMMA.16816.F32 R220, R4, R72, R48 ;  /* 0x0000004804dc723c */ /* 0x000fe20000001830 */
[C---:B------:R-:W-:Y:S01]  /*11dc0*/  FSETP.NEU.FTZ.AND P0, PT, R110.reuse, -INF , PT ;  /* 0xff8000006e00780b */ /* 0x040fe20003f1d000 */
[----:B------:R-:W-:Y:S01]  /*11dd0*/  FMUL.FTZ R2, R110, c[0x0][0x2d0] ;  /* 0x0000b4006e027a20 */ /* 0x000fe20000410000 */
[----:B--2---:R-:W-:-:S05]  /*11de0*/  FMNMX.FTZ R0, R8, R10, !PT ;  /* 0x0000000a08007209 */ /* 0x004fca0007810000 */
[----:B------:R-:W-:Y:S01]  /*11df0*/  HMMA.16816.F32 R232, R4, R60, R124 ;  /* 0x0000003c04e8723c */ /* 0x000fe2000000187c */
[----:B------:R-:W-:-:S07]  /*11e00*/  FSEL R2, R2, RZ, P0 ;  /* 0x000000ff02027208 */ /* 0x000fce0000000000 */
[C---:B------:R-:W-:Y:S08]  /*11e10*/  HMMA.16816.F32 R236, R4.reuse, R40, R128 ;  /* 0x0000002804ec723c */ /* 0x040ff00000001880 */
[C---:B------:R-:W-:Y:S08]  /*11e20*/  HMMA.16816.F32 R136, R4.reuse, R70, R136 ;  /* 0x000000460488723c */ /* 0x040ff00000001888 */
[C---:B------:R-:W-:Y:S08]  /*11e30*/  HMMA.16816.F32 R80, R4.reuse, R74, R132 ;  /* 0x0000004a0450723c */ /* 0x040ff00000001884 */
[C---:B------:R-:W-:Y:S08]  /*11e40*/  HMMA.16816.F32 R156, R4.reuse, R62, R120 ;  /* 0x0000003e049c723c */ /* 0x040ff00000001878 */
[C---:B------:R-:W-:Y:S08]  /*11e50*/  HMMA.16816.F32 R228, R4.reuse, R58, R36 ;  /* 0x0000003a04e4723c */ /* 0x040ff00000001824 */
[C---:B------:R-:W-:Y:S08]  /*11e60*/  HMMA.16816.F32 R224, R4.reuse, R54, R32 ;  /* 0x0000003604e0723c */ /* 0x040ff00000001820 */
[----:B------:R-:W-:Y:S01]  /*11e70*/  HMMA.16816.F32 R216, R4, R42, R28 ;  /* 0x0000002a04d8723c */ /* 0x000fe2000000181c */
[----:B------:R-:W1:Y:S01]  /*11e80*/  SHFL.BFLY PT, R5, R0, 0x1, 0x1f ;  /* 0x0c201f0000057f89 */ /* 0x000e6200000e0000 */
[----:B------:R-:W-:-:S02]  /*11e90*/  IMAD.MOV.U32 R127, RZ, RZ, R168 ;  /* 0x000000ffff7f7224 */ /* 0x000fc400078e00a8 */
[----:B------:R-:W-:Y:S01]  /*11ea0*/  IMAD.MOV.U32 R126, RZ, RZ, R169 ;  /* 0x000000ffff7e7224 */ /* 0x000fe200078e00a9 */
[----:B------:R-:W-:Y:S02]  /*11eb0*/  LDSM.16.MT88.4 R128, [R166+0x800] ;  /* 0x00080000a680783b */ /* 0x000fe40000004200 */
[----:B------:R-:W-:-:S04]  /*11ec0*/  FFMA.FTZ R4, R20, c[0x0][0x2d0], -R2 ;  /* 0x0000b40014047a23 */ /* 0x000fc80000010802 */
[----:B------:R2:W-:Y:S01]  /*11ed0*/  MUFU.EX2 R168, R4 ;  /* 0x0000000400a87308 */ /* 0x0005e20000000800 */
[----:B------:R-:W-:Y:S02]  /*11ee0*/  IMAD.MOV.U32 R125, RZ, RZ, R170 ;  /* 0x000000ffff7d7224 */ /* 0x000fe400078e00aa */
[----:B--2---:R-:W-:-:S05]  /*11ef0*/  FFMA.FTZ R4, R21, c[0x0][0x2d0], -R2 ;  /* 0x0000b40015047a23 */ /* 0x004fca0000010802 */
[----:B------:R2:W3:Y:S01]  /*11f00*/  MUFU.EX2 R102, R4 ;  /* 0x0000000400667308 */ /* 0x0004e20000000800 */
[----:B-1----:R-:W-:Y:S01]  /*11f10*/  FMNMX.FTZ R109, R0, R5, !PT ;  /* 0x00000005006d7209 */ /* 0x002fe20007810000 */
[--C-:B------:R-:W-:Y:S02]  /*11f20*/  FFMA.FTZ R0, R25, c[0x0][0x2d0], -R2.reuse ;  /* 0x0000b40019007a23 */ /* 0x100fe40000010802 */
[----:B--2---:R-:W-:-:S04]  /*11f30*/  FFMA.FTZ R4, R23, c[0x0][0x2d0], -R2 ;  /* 0x0000b40017047a23 */ /* 0x004fc80000010802 */
[----:B------:R1:W-:Y:S01]  /*11f40*/  MUFU.EX2 R169, R4 ;  /* 0x0000000400a97308 */ /* 0x0003e20000000800 */
[----:B------:R-:W-:Y:S01]  /*11f50*/  IMAD.MOV.U32 R124, RZ, RZ, R171 ;  /* 0x000000ffff7c7224 */ /* 0x000fe200078e00ab */
[----:B------:R-:W-:Y:S01]  /*11f60*/  FSETP.NEU.FTZ.AND P0, PT, R109, -INF , PT ;  /* 0xff8000006d00780b */ /* 0x000fe20003f1d000 */
[----:B-1----:R-:W-:-:S05]  /*11f70*/  FFMA.FTZ R4, R22, c[0x0][0x2d0], -R2 ;  /* 0x0000b40016047a23 */ /* 0x002fca0000010802 */
        /* <DEDUP_REMOVED lines=22> */
[----:B------:R1:W-:Y:S02]  /*120e0*/  MUFU.EX2 R100, R4 ;  /* 0x0000000400647308 */ /* 0x0003e40000000800 */
[----:B-1----:R-:W-:Y:S01]  /*120f0*/  FFMA.FTZ R4, R11, c[0x0][0x2d0], -R0 ;  /* 0x0000b4000b047a23 */ /* 0x002fe20000010800 */
[----:B-----5:R-:W-:-:S05]  /*12100*/  F2FP.PACK_AB R11, R51, R50 ;  /* 0x00000032330b723e */ /* 0x020fca00000000ff */
[----:B------:R1:W2:Y:S02]  /*12110*/  MUFU.EX2 R101, R4 ;  /* 0x0000000400657308 */ /* 0x0002a40000000800 */
[----:B------:R-:W-:Y:S01]  /*12120*/  HMMA.16816.F32 R20, R8, R64, RZ ;  /* 0x000000400814723c */ /* 0x000fe200000018ff */
[----:B-1----:R-:W-:-:S05]  /*12130*/  FFMA.FTZ R4, R17, c[0x0][0x2d0], -R0 ;  /* 0x0000b40011047a23 */ /* 0x002fca0000010800 */
[----:B------:R1:W-:Y:S02]  /*12140*/  MUFU.EX2 R107, R4 ;  /* 0x00000004006b7308 */ /* 0x0003e40000000800 */
[----:B-1----:R-:W-:Y:S02]  /*12150*/  FFMA.FTZ R4, R19, c[0x0][0x2d0], -R0 ;  /* 0x0000b40013047a23 */ /* 0x002fe40000010800 */
[C---:B------:R-:W-:Y:S04]  /*12160*/  HMMA.16816.F32 R16, R8.reuse, R76, RZ ;  /* 0x0000004c0810723c */ /* 0x040fe800000018ff */
[----:B------:R1:W3:Y:S01]  /*12170*/  MUFU.EX2 R106, R4 ;  /* 0x00000004006a7308 */ /* 0x0002e20000000800 */
[----:B--2---:R-:W-:Y:S02]  /*12180*/  F2FP.PACK_AB R5, R101, R100 ;  /* 0x000000646505723e */ /* 0x004fe400000000ff */
[----:B------:R-:W-:Y:S01]  /*12190*/  F2FP.PACK_AB R6, R174, R173 ;  /* 0x000000adae06723e */ /* 0x000fe200000000ff */
[----:B------:R-:W-:Y:S01]  /*121a0*/  HMMA.16816.F32 R28, R8, R84, RZ ;  /* 0x00000054081c723c */ /* 0x000fe200000018ff */
[----:B-1----:R-:W-:-:S02]  /*121b0*/  F2FP.PACK_AB R4, R171, R172 ;  /* 0x000000acab04723e */ /* 0x002fc400000000ff */
[----:B---3--:R-:W-:-:S05]  /*121c0*/  F2FP.PACK_AB R7, R106, R107 ;  /* 0x0000006b6a07723e */ /* 0x008fca00000000ff */
[----:B------:R-:W-:Y:S08]  /*121d0*/  HMMA.16816.F32 R24, R8, R88, RZ ;  /* 0x000000580818723c */ /* 0x000ff000000018ff */
[C---:B------:R-:W-:Y:S08]  /*121e0*/  HMMA.16816.F32 R120, R4.reuse, R68, R20 ;  /* 0x000000440478723c */ /* 0x040ff00000001814 */
[----:B------:R-:W-:Y:S08]  /*121f0*/  HMMA.16816.F32 R132, R4, R72, R16 ;  /* 0x000000480484723c */ /* 0x000ff00000001810 */
[C---:B------:R-:W-:Y:S08]  /*12200*/  HMMA.16816.F32 R20, R8.reuse, R92, RZ ;  /* 0x0000005c0814723c */ /* 0x040ff000000018ff */
[----:B------:R-:W-:Y:S08]  /*12210*/  HMMA.16816.F32 R16, R8, R116, RZ ;  /* 0x000000740810723c */ /* 0x000ff000000018ff */
[C---:B------:R-:W-:Y:S08]  /*12220*/  HMMA.16816.F32 R148, R4.reuse, R60, R28 ;  /* 0x0000003c0494723c */ /* 0x040ff0000000181c */
[C---:B------:R-:W-:Y:S08]  /*12230*/  HMMA.16816.F32 R176, R4.reuse, R56, R24 ;  /* 0x0000003804b0723c */ /* 0x040ff00000001818 */
[C---:B------:R-:W-:Y:S08]  /*12240*/  HMMA.16816.F32 R180, R4.reuse, R52, R20 ;  /* 0x0000003404b4723c */ /* 0x040ff00000001814 */
[----:B------:R-:W-:Y:S08]  /*12250*/  HMMA.16816.F32 R184, R4, R40, R16 ;  /* 0x0000002804b8723c */ /* 0x000ff00000001810 */
[C---:B------:R-:W-:Y:S01]  /*12260*/  HMMA.16816.F32 R32, R8.reuse, R66, RZ ;  /* 0x000000420820723c */ /* 0x040fe200000018ff */
[----:B------:R-:W-:Y:S07]  /*12270*/  LDSM.16.MT88.4 R64, [R167+0x1400] ;  /* 0x00140000a740783b */ /* 0x000fee0000004200 */
[C---:B------:R-:W-:Y:S08]  /*12280*/  HMMA.16816.F32 R28, R8.reuse, R78, RZ ;  /* 0x0000004e081c723c */ /* 0x040ff000000018ff */
[C---:B------:R-:W-:Y:S08]  /*12290*/  HMMA.16816.F32 R24, R8.reuse, R86, RZ ;  /* 0x000000560818723c */ /* 0x040ff000000018ff */
[C---:B------:R-:W-:Y:S08]  /*122a0*/  HMMA.16816.F32 R20, R8.reuse, R90, RZ ;  /* 0x0000005a0814723c */ /* 0x040ff000000018ff */
[C---:B------:R-:W-:Y:S08]  /*122b0*/  HMMA.16816.F32 R16, R8.reuse, R94, RZ ;  /* 0x0000005e0810723c */ /* 0x040ff000000018ff */
[----:B------:R-:W-:Y:S08]  /*122c0*/  HMMA.16816.F32 R8, R8, R118, RZ ;  /* 0x000000760808723c */ /* 0x000ff000000018ff */
[C---:B------:R-:W-:Y:S08]  /*122d0*/  HMMA.16816.F32 R32, R4.reuse, R70, R32 ;  /* 0x000000460420723c */ /* 0x040ff00000001820 */
[C---:B------:R-:W-:Y:S08]  /*122e0*/  HMMA.16816.F32 R28, R4.reuse, R74, R28 ;  /* 0x0000004a041c723c */ /* 0x040ff0000000181c */
[C---:B------:R-:W-:Y:S08]  /*122f0*/  HMMA.16816.F32 R60, R4.reuse, R62, R24 ;  /* 0x0000003e043c723c */ /* 0x040ff00000001818 */
[C---:B------:R-:W-:Y:S08]  /*12300*/  HMMA.16816.F32 R36, R4.reuse, R58, R20 ;  /* 0x0000003a0424723c */ /* 0x040ff00000001814 */
[C---:B------:R-:W-:Y:S08]  /*12310*/  HMMA.16816.F32 R84, R4.reuse, R54, R16 ;  /* 0x000000360454723c */ /* 0x040ff00000001810 */
[----:B------:R-:W-:Y:S07]  /*12320*/  HMMA.16816.F32 R40, R4, R42, R8 ;  /* 0x0000002a0428723c */ /* 0x000fee0000001808 */
[----:B------:R-:W-:-:S04]  /*12330*/  FFMA.FTZ R4, R99, c[0x0][0x2d0], -R2 ;  /* 0x0000b40063047a23 */ /* 0x000fc80000010802 */
[----:B------:R1:W-:Y:S02]  /*12340*/  MUFU.EX2 R19, R4 ;  /* 0x0000000400137308 */ /* 0x0003e40000000800 */
[----:B-1----:R-:W-:-:S06]  /*12350*/  FFMA.FTZ R4, R96, c[0x0][0x2d0], -R2 ;  /* 0x0000b40060047a23 */ /* 0x002fcc0000010802 */
[----:B------:R1:W-:Y:S02]  /*12360*/  MUFU.EX2 R22, R4 ;  /* 0x0000000400167308 */ /* 0x0003e40000000800 */
[--C-:B-1----:R-:W-:Y:S02]  /*12370*/  FFMA.FTZ R4, R97, c[0x0][0x2d0], -R2.reuse ;  /* 0x0000b40061047a23 */ /* 0x102fe40000010802 */
[----:B------:R-:W-:-:S04]  /*12380*/  FFMA.FTZ R2, R98, c[0x0][0x2d0], -R2 ;  /* 0x0000b40062027a23 */ /* 0x000fc80000010802 */
[----:B------:R1:W-:Y:S02]  /*12390*/  MUFU.EX2 R24, R2 ;  /* 0x0000000200187308 */ /* 0x0003e40000000800 */
[----:B-1----:R-:W-:-:S06]  /*123a0*/  FFMA.FTZ R2, R47, c[0x0][0x2d0], -R0 ;  /* 0x0000b4002f027a23 */ /* 0x002fcc0000010800 */
        /* <DEDUP_REMOVED lines=9> */
[----:B------:R1:W2:Y:S02]  /*12440*/  MUFU.EX2 R10, R0 ;  /* 0x00000000000a7308 */ /* 0x0002a40000000800 */
[----:B-1----:R-:W-:-:S06]  /*12450*/  FFMA.FTZ R0, R144, c[0x0][0x2d0], -R12 ;  /* 0x0000b40090007a23 */ /* 0x002fcc000001080c */
[----:B------:R1:W-:Y:S02]  /*12460*/  MUFU.EX2 R15, R0 ;  /* 0x00000000000f7308 */ /* 0x0003e40000000800 */
[----:B-1----:R-:W-:Y:S02]  /*12470*/  FFMA.FTZ R0, R146, c[0x0][0x2d0], -R12 ;  /* 0x0000b40092007a23 */ /* 0x002fe4000001080c */
[----:B------:R-:W1:Y:S04]  /*12480*/  LDSM.16.MT88.4 R144, [R167+0x800] ;  /* 0x00080000a790783b */ /* 0x000e680000004200 */
[----:B------:R3:W-:Y:S02]  /*12490*/  MUFU.EX2 R18, R0 ;  /* 0x0000000000127308 */ /* 0x0007e40000000800 */
[----:B---3--:R-:W-:-:S06]  /*124a0*/  FFMA.FTZ R0, R140, c[0x0][0x2d0], -R3 ;  /* 0x0000b4008c007a23 */ /* 0x008fcc0000010803 */
[----:B------:R3:W-:Y:S02]  /*124b0*/  MUFU.EX2 R9, R0 ;  /* 0x0000000000097308 */ /* 0x0007e40000000800 */
[----:B---3--:R-:W-:-:S06]  /*124c0*/  FFMA.FTZ R0, R143, c[0x0][0x2d0], -R3 ;  /* 0x0000b4008f007a23 */ /* 0x008fcc0000010803 */
[----:B------:R3:W4:Y:S08]  /*124d0*/  MUFU.EX2 R8, R0 ;  /* 0x0000000000087308 */ /* 0x0007300000000800 */
[----:B------:R-:W-:Y:S01]  /*124e0*/  MUFU.EX2 R20, R2 ;  /* 0x0000000200147308 */ /* 0x000fe20000000800 */
[--C-:B---3--:R-:W-:Y:S02]  /*124f0*/  FFMA.FTZ R0, R142, c[0x0][0x2d0], -R3.reuse ;  /* 0x0000b4008e007a23 */ /* 0x108fe40000010803 */
[----:B------:R-:W-:-:S05]  /*12500*/  FFMA.FTZ R3, R141, c[0x0][0x2d0], -R3 ;  /* 0x0000b4008d037a23 */ /* 0x000fca0000010803 */
[----:B------:R-:W-:Y:S08]  /*12510*/  MUFU.EX2 R2, R0 ;  /* 0x0000000000027308 */ /* 0x000ff00000000800 */
[----:B------:R-:W3:Y:S01]  /*12520*/  MUFU.EX2 R3, R3 ;  /* 0x0000000300037308 */ /* 0x000ee20000000800 */
[----:B--2---:R-:W-:Y:S02]  /*12530*/  F2FP.PACK_AB R92, R10, R11 ;  /* 0x0000000b0a5c723e */ /* 0x004fe400000000ff */
[----:B----4-:R-:W-:-:S02]  /*12540*/  F2FP.PACK_AB R93, R8, R9 ;  /* 0x00000009085d723e */ /* 0x010fc400000000ff */
[----:B------:R-:W-:Y:S02]  /*12550*/  F2FP.PACK_AB R94, R18, R15 ;  /* 0x0000000f125e723e */ /* 0x000fe400000000ff */
[----:B---3--:R-:W-:Y:S01]  /*12560*/  F2FP.PACK_AB R95, R3, R2 ;  /* 0x00000002035f723e */ /* 0x008fe200000000ff */
[----:B------:R2:W3:Y:S06]  /*12570*/  MUFU.EX2 R23, R4 ;  /* 0x0000000400177308 */ /* 0x0004ec0000000800 */
[----:B-1----:R-:W-:Y:S01]  /*12580*/  HMMA.16816.F32 R140, R92, R146, R80 ;  /* 0x000000925c8c723c */ /* 0x002fe20000001850 */
[----:B------:R-:W1:Y:S01]  /*12590*/  LDSM.16.MT88.4 R80, [R166+0x2000] ;  /* 0x00200000a650783b */ /* 0x000e620000004200 */
[----:B------:R-:W-:-:S03]  /*125a0*/  IMAD.MOV.U32 R27, RZ, RZ, R160 ;  /* 0x000000ffff1b7224 */ /* 0x000fc600078e00a0 */
[----:B------:R-:W-:Y:S04]  /*125b0*/  LDSM.16.MT88.4 R160, [R166+0x1400] ;  /* 0x00140000a6a0783b */ /* 0x000fe80000004200 */
[----:B--2---:R-:W2:Y:S01]  /*125c0*/  LDSM.16.MT88.4 R4, [R167+0x2000] ;  /* 0x00200000a704783b */ /* 0x004ea20000004200 */
[----:B------:R-:W-:Y:S01]  /*125d0*/  @P4 IMAD.HI.U32 R12, R27, c[0x0][0x2c8], RZ ;  /* 0x0000b2001b0c4a27 */ /* 0x000fe200078e00ff */
[----:B------:R-:W-:-:S03]  /*125e0*/  F2FP.PACK_AB R96, R22, R19 ;  /* 0x000000131660723e */ /* 0x000fc600000000ff */
[----:B------:R-:W-:Y:S01]  /*125f0*/  IMAD.MOV.U32 R0, RZ, RZ, R27 ;  /* 0x000000ffff007224 */ /* 0x000fe200078e001b */
[----:B------:R-:W-:Y:S01]  /*12600*/  @P4 SHF.R.U32.HI R0, RZ, c[0x0][0x2cc], R12 ;  /* 0x0000b300ff004a19 */ /* 0x000fe2000001160c */
[----:B------:R-:W-:Y:S01]  /*12610*/  IMAD.MOV.U32 R76, RZ, RZ, R127 ;  /* 0x000000ffff4c7224 */ /* 0x000fe200078e007f */
[----:B------:R-:W-:Y:S01]  /*12620*/  F2FP.PACK_AB R97, R17, R16 ;  /* 0x000000101161723e */ /* 0x000fe200000000ff */
[----:B------:R-:W-:Y:S01]  /*12630*/  IMAD.MOV.U32 R77, RZ, RZ, R126 ;  /* 0x000000ffff4d7224 */ /* 0x000fe200078e007e */
[----:B---3--:R-:W-:Y:S01]  /*12640*/  F2FP.PACK_AB R98, R24, R23 ;  /* 0x000000171862723e */ /* 0x008fe200000000ff */
[----:B------:R-:W-:Y:S01]  /*12650*/  IMAD.MOV.U32 R78, RZ, RZ, R125 ;  /* 0x000000ffff4e7224 */ /* 0x000fe200078e007d */
[----:B------:R-:W-:Y:S01]  /*12660*/  F2FP.PACK_AB R99, R21, R20 ;  /* 0x000000141563723e */ /* 0x000fe200000000ff */
[----:B------:R-:W-:Y:S01]  /*12670*/  IMAD.MOV.U32 R79, RZ, RZ, R124 ;  /* 0x000000ffff4f7224 */ /* 0x000fe200078e007c */
[----:B------:R-:W-:Y:S01]  /*12680*/  IADD3 R0, R0, R247, -R250 ;  /* 0x000000f700007210 */ /* 0x000fe20007ffe8fa */
[----:B------:R-:W-:-:S02]  /*12690*/  FADD.FTZ R12, R168, R102 ;  /* 0x00000066a80c7221 */ /* 0x000fc40000010000 */
[----:B------:R-:W-:Y:S02]  /*126a0*/  FADD.FTZ R13, R49, R48 ;  /* 0x00000030310d7221 */ /* 0x000fe40000010000 */
[----:B------:R-:W-:Y:S01]  /*126b0*/  FADD.FTZ R14, R209, R205 ;  /* 0x000000cdd10e7221 */ /* 0x000fe20000010000 */
[----:B------:R-:W-:Y:S01]  /*126c0*/  HMMA.16816.F32 R56, R92, R64, R76 ;  /* 0x000000405c38723c */ /* 0x000fe2000000184c */
[----:B------:R-:W-:-:S04]  /*126d0*/  IMAD.HI R25, R0, 0x2aaaaaab, RZ ;  /* 0x2aaaaaab00197827 */ /* 0x000fc800078e02ff */
[----:B------:R-:W-:Y:S02]  /*126e0*/  FADD.FTZ R0, R191, R175 ;  /* 0x000000afbf007221 */ /* 0x000fe40000010000 */
[----:B------:R-:W-:Y:S01]  /*126f0*/  FADD.FTZ R12, R169, R12 ;  /* 0x0000000ca90c7221 */ /* 0x000fe20000010000 */
[----:B-1----:R-:W-:Y:S01]  /*12700*/  HMMA.16816.F32 R72, R92, R80, R240 ;  /* 0x000000505c48723c */ /* 0x002fe200000018f0 */
[----:B------:R-:W-:-:S07]  /*12710*/  FADD.FTZ R0, R206, R0 ;  /* 0x00000000ce007221 */ /* 0x000fce0000010000 */
[----:B------:R-:W-:Y:S08]  /*12720*/  HMMA.16816.F32 R76, R92, R82, R224 ;  /* 0x000000525c4c723c */ /* 0x000ff000000018e0 */
[----:B------:R-:W-:Y:S01]  /*12730*/  HMMA.16816.F32 R68, R96, R80, R180 ;  /* 0x000000506044723c */ /* 0x000fe200000018b4 */
[----:B------:R-:W-:-:S07]  /*12740*/  SHF.R.U32.HI R26, RZ, 0x1f, R25 ;  /* 0x0000001fff1a7819 */ /* 0x000fce0000011619 */
[----:B------:R-:W-:Y:S08]  /*12750*/  HMMA.16816.F32 R80, R96, R82, R84 ;  /* 0x000000526050723c */ /* 0x000ff00000001854 */
[-C--:B--2---:R-:W-:Y:S08]  /*12760*/  HMMA.16816.F32 R88, R92, R4.reuse, R236 ;  /* 0x000000045c58723c */ /* 0x084ff000000018ec */
[----:B------:R-:W-:Y:S07]  /*12770*/  HMMA.16816.F32 R84, R96, R4, R184 ;  /* 0x000000046054723c */ /* 0x000fee00000018b8 */
[----:B------:R-:W-:-:S02]  /*12780*/  FADD.FTZ R5, R50, R13 ;  /* 0x0000000d32057221 */ /* 0x000fc40000010000 */
[----:B------:R-:W-:Y:S01]  /*12790*/  FADD.FTZ R4, R213, R14 ;  /* 0x0000000ed5047221 */ /* 0x000fe20000010000 */
[----:B------:R-:W-:Y:S01]  /*127a0*/  HMMA.16816.F32 R116, R92, R128, R152 ;  /* 0x000000805c74723c */ /* 0x000fe20000001898 */
[----:B------:R-:W-:Y:S02]  /*127b0*/  FADD.FTZ R13, R170, R12 ;  /* 0x0000000caa0d7221 */ /* 0x000fe40000010000 */
[----:B------:R-:W-:Y:S02]  /*127c0*/  FADD.FTZ R5, R51, R5 ;  /* 0x0000000533057221 */ /* 0x000fe40000010000 */
[----:B------:R-:W-:-:S03]  /*127d0*/  FADD.FTZ R12, R214, R4 ;  /* 0x00000004d60c7221 */ /* 0x000fc60000010000 */
[----:B------:R-:W-:Y:S01]  /*127e0*/  HMMA.16816.F32 R148, R96, R160, R148 ;  /* 0x000000a06094723c */ /* 0x000fe20000001894 */
[----:B------:R-:W-:Y:S02]  /*127f0*/  FADD.FTZ R4, R207, R0 ;  /* 0x00000000cf047221 */ /* 0x000fe40000010000 */
[----:B------:R-:W-:-:S05]  /*12800*/  FADD.FTZ R0, R172, R13 ;  /* 0x0000000dac007221 */ /* 0x000fca0000010000 */
[----:B------:R-:W-:Y:S01]  /*12810*/  HMMA.16816.F32 R152, R92, R160, R232 ;  /* 0x000000a05c98723c */ /* 0x000fe200000018e8 */
[----:B------:R-:W-:Y:S01]  /*12820*/  FADD.FTZ R5, R100, R5 ;  /* 0x0000000564057221 */ /* 0x000fe20000010000 */
[----:B------:R-:W-:-:S06]  /*12830*/  LEA.HI.SX32 R26, R25, R26, 0x1d ;  /* 0x0000001a191a7211 */ /* 0x000fcc00078feaff */
[----:B------:R-:W-:Y:S01]  /*12840*/  HMMA.16816.F32 R156, R92, R162, R156 ;  /* 0x000000a25c9c723c */ /* 0x000fe2000000189c */
[----:B------:R-:W-:-:S07]  /*12850*/  FADD.FTZ R0, R171, R0 ;  /* 0x00000000ab007221 */ /* 0x000fce0000010000 */
[----:B------:R-:W-:Y:S01]  /*12860*/  HMMA.16816.F32 R124, R92, R130, R136 ;  /* 0x000000825c7c723c */ /* 0x000fe20000001888 */
[----:B------:R-:W-:-:S07]  /*12870*/  FADD.FTZ R5, R101, R5 ;  /* 0x0000000565057221 */ /* 0x000fce0000010000 */
[C---:B------:R-:W-:Y:S08]  /*12880*/  HMMA.16816.F32 R160, R96.reuse, R162, R60 ;  /* 0x000000a260a0723c */ /* 0x040ff0000000183c */
[C---:B------:R-:W-:Y:S08]  /*12890*/  HMMA.16816.F32 R120, R96.reuse, R128, R120 ;  /* 0x000000806078723c */ /* 0x040ff00000001878 */
[-C--:B------:R-:W-:Y:S08]  /*128a0*/  HMMA.16816.F32 R132, R96, R144.reuse, R132 ;  /* 0x000000906084723c */ /* 0x080ff00000001884 */
[C---:B------:R-:W-:Y:S08]  /*128b0*/  HMMA.16816.F32 R136, R92.reuse, R144, R220 ;  /* 0x000000905c88723c */ /* 0x040ff000000018dc */
[----:B------:R-:W-:Y:S08]  /*128c0*/  HMMA.16816.F32 R60, R92, R66, R228 ;  /* 0x000000425c3c723c */ /* 0x000ff000000018e4 */
[C---:B------:R-:W-:Y:S08]  /*128d0*/  HMMA.16816.F32 R52, R96.reuse, R64, R176 ;  /* 0x000000406034723c */ /* 0x040ff000000018b0 */
[C---:B------:R-:W-:Y:S08]  /*128e0*/  HMMA.16816.F32 R128, R96.reuse, R130, R32 ;  /* 0x000000826080723c */ /* 0x040ff00000001820 */
[C---:B------:R-:W-:Y:S08]  /*128f0*/  HMMA.16816.F32 R144, R96.reuse, R146, R28 ;  /* 0x000000926090723c */ /* 0x040ff0000000181c */
[----:B------:R-:W-:Y:S01]  /*12900*/  HMMA.16816.F32 R64, R96, R66, R36 ;  /* 0x000000426040723c */ /* 0x000fe20000001824 */
[----:B------:R-:W-:-:S07]  /*12910*/  IMNMX R28, R246, R26, !PT ;  /* 0x0000001af61c7217 */ /* 0x000fce0007800200 */
[-C--:B------:R-:W-:Y:S08]  /*12920*/  HMMA.16816.F32 R92, R92, R6.reuse, R216 ;  /* 0x000000065c5c723c */ /* 0x080ff000000018d8 */
[----:B------:R-:W-:Y:S07]  /*12930*/  HMMA.16816.F32 R96, R96, R6, R40 ;  /* 0x000000066060723c */ /* 0x000fee0000001828 */
[----:B------:R-:W-:-:S02]  /*12940*/  FADD.FTZ R6, R212, R12 ;  /* 0x0000000cd4067221 */ /* 0x000fc40000010000 */
[----:B------:R-:W-:Y:S02]  /*12950*/  FADD.FTZ R7, R189, R4 ;  /* 0x00000004bd077221 */ /* 0x000fe40000010000 */
[----:B------:R-:W-:Y:S02]  /*12960*/  FADD.FTZ R6, R208, R6 ;  /* 0x00000006d0067221 */ /* 0x000fe40000010000 */
[----:B------:R-:W-:Y:S02]  /*12970*/  FADD.FTZ R7, R204, R7 ;  /* 0x00000007cc077221 */ /* 0x000fe40000010000 */
[----:B------:R-:W-:Y:S02]  /*12980*/  FADD.FTZ R4, R173, R0 ;  /* 0x00000000ad047221 */ /* 0x000fe40000010000 */
[----:B------:R-:W-:Y:S01]  /*12990*/  FADD.FTZ R0, R107, R5 ;  /* 0x000000056b007221 */ /* 0x000fe20000010000 */
[----:B------:R1:W-:Y:S01]  /*129a0*/  STL [R1+0x10], R28 ;  /* 0x0000101c01007387 */ /* 0x0003e20000100800 */
[----:B------:R-:W-:Y:S01]  /*129b0*/  FADD.FTZ R6, R210, R6 ;  /* 0x00000006d2067221 */ /* 0x000fe20000010000 */
[----:B------:R-:W-:Y:S01]  /*129c0*/  IADD3 R204, R215, -0x2, RZ ;  /* 0xfffffffed7cc7810 */ /* 0x000fe20007ffe0ff */
[----:B------:R-:W-:-:S02]  /*129d0*/  FADD.FTZ R7, R190, R7 ;  /* 0x00000007be077221 */ /* 0x000fc40000010000 */
[----:B------:R-:W-:Y:S02]  /*129e0*/  FADD.FTZ R5, R174, R4 ;  /* 0x00000004ae057221 */ /* 0x000fe40000010000 */
[----:B------:R-:W-:Y:S02]  /*129f0*/  FADD.FTZ R4, R106, R0 ;  /* 0x000000006a047221 */ /* 0x000fe40000010000 */
[----:B------:R-:W-:Y:S01]  /*12a00*/  FADD.FTZ R0, R211, R6 ;  /* 0x00000006d3007221 */ /* 0x000fe20000010000 */
[----:B------:R-:W-:Y:S01]  /*12a10*/  ISETP.GE.AND P0, PT, R204, R28, PT ;  /* 0x0000001ccc00720c */ /* 0x000fe20003f06270 */
        /* <DEDUP_REMOVED lines=17> */
[----:B------:R-:W-:Y:S05]  /*12b30*/  @!P0 BRA `(.L_x_1305) ;  /* 0x0000369000008947 */ /* 0x000fea0003800000 */
[----:B-1----:R-:W-:Y:S01]  /*12b40*/  IADD3 R248, R248, R27, RZ ;  /* 0x0000001bf8f87210 */ /* 0x002fe20007ffe0ff */
[----:B------:R-:W-:Y:S01]  /*12b50*/  IMAD.MOV.U32 R3, RZ, RZ, R110 ;  /* 0x000000ffff037224 */ /* 0x000fe200078e006e */
[----:B------:R-:W-:Y:S01]  /*12b60*/  MOV R100, R109 ;  /* 0x0000006d00647202 */ /* 0x000fe20000000f00 */
[----:B------:R-:W-:Y:S01]  /*12b70*/  IMAD.MOV.U32 R106, RZ, RZ, R108 ;  /* 0x000000ffff6a7224 */ /* 0x000fe200078e006c */
[----:B------:R-:W-:Y:S01]  /*12b80*/  MOV R107, R103 ;  /* 0x00000067006b7202 */ /* 0x000fe20000000f00 */
[----:B------:R-:W-:-:S05]  /*12b90*/  @P4 IMAD.HI.U32 R0, R248, c[0x0][0x2c8], RZ ;  /* 0x0000b200f8004a27 */ /* 0x000fca00078e00ff */
[----:B------:R-:W-:-:S05]  /*12ba0*/  @P4 SHF.R.U32.HI R0, RZ, c[0x0][0x2cc], R0 ;  /* 0x0000b300ff004a19 */ /* 0x000fca0000011600 */
[----:B------:R1:W-:Y:S02]  /*12bb0*/  @P4 STL [R1+0x14], R0 ;  /* 0x0000140001004387 */ /* 0x0003e40000100800 */
.L_x_1310:
[----:B------:R-:W2:Y:S01]  /*12bc0*/  LDL R206, [R1+0x1c] ;  /* 0x00001c0001ce7983 */ /* 0x000ea20000100800 */
[----:B------:R-:W-:Y:S04]  /*12bd0*/  DEPBAR.LE SB0, 0x0 ;  /* 0x000080000000791a */ /* 0x000fe80000000000 */
[----:B-1----:R-:W3:Y:S01]  /*12be0*/  LDL R0, [R1+0x20] ;  /* 0x0000200001007983 */ /* 0x002ee20000100800 */
[----:B------:R-:W-:Y:S01]  /*12bf0*/  WARPSYNC 0xffffffff ;  /* 0xffffffff00007948 */ /* 0x000fe20003800000 */
[----:B------:R-:W-:Y:S02]  /*12c00*/  BSSY B0, `(.L_x_1306) ;  /* 0x000002e000007945 */ /* 0x000fe40003800000 */
[----:B------:R-:W-:Y:S06]  /*12c10*/  BAR.SYNC.DEFER_BLOCKING 0x0 ;  /* 0x0000000000007b1d */ /* 0x000fec0000010000 */
[----:B------:R-:W1:Y:S04]  /*12c20*/  S2R R205, SR_TID.X ;  /* 0x0000000000cd7919 */ /* 0x000e680000002100 */
        /* <DEDUP_REMOVED lines=10> */
[----:B--2---:R-:W-:Y:S02]  /*12cd0*/  ISETP.GT.AND P0, PT, R206, R204, PT ;  /* 0x000000ccce00720c */ /* 0x004fe40003f04270 */
[----:B---3--:R-:W-:Y:S11]  /*12ce0*/  LOP3.LUT P3, RZ, R0, 0x1, RZ, 0xc0, !PT ;  /* 0x0000000100ff7812 */ /* 0x008ff6000786c0ff */
[----:B------:R-:W-:-:S05]  /*12cf0*/  @P0 BRA `(.L_x_1307) ;  /* 0x000001e000000947 */ /* 0x000fca0003800000 */
[----:B-1--4-:R-:W-:Y:S01]  /*12d00*/  SHF.R.S32.HI R0, RZ, 0x1f, R204 ;  /* 0x0000001fff007819 */ /* 0x012fe200000114cc */
[----:B------:R-:W-:Y:S01]  /*12d10*/  IMAD.WIDE.U32 R4, R204, c[0x0][0x208], RZ ;  /* 0x00008200cc047a25 */ /* 0x000fe200078e00ff */
[----:B------:R-:W-:Y:S03]  /*12d20*/  ISETP.GT.AND P2, PT, R205, 0x3f, PT ;  /* 0x0000003fcd00780c */ /* 0x000fe60003f44270 */
[----:B------:R-:W-:Y:S04]  /*12d30*/  IMAD R0, R0, c[0x0][0x208], RZ ;  /* 0x0000820000007a24 */ /* 0x000fe800078e02ff */
[----:B------:R-:W-:Y:S04]  /*12d40*/  IMAD R0, R204, c[0x0][0x20c], R0 ;  /* 0x00008300cc007a24 */ /* 0x000fe800078e0200 */
[----:B------:R-:W-:Y:S02]  /*12d50*/  IMAD.IADD R0, R5, 0x1, R0 ;  /* 0x0000000105007824 */ /* 0x000fe400078e0200 */
[----:B------:R-:W-:Y:S04]  /*12d60*/  IMAD.WIDE.U32 R4, R4, 0x30, RZ ;  /* 0x0000003004047825 */ /* 0x000fe800078e00ff */
[----:B------:R-:W-:Y:S01]  /*12d70*/  IMAD R0, R0, 0x30, RZ ;  /* 0x0000003000007824 */ /* 0x000fe200078e02ff */
[----:B------:R-:W-:Y:S01]  /*12d80*/  IADD3 R2, P1, R244, R4, RZ ;  /* 0x00000004f4027210 */ /* 0x000fe20007f3e0ff */
[----:B------:R-:W-:Y:S02]  /*12d90*/  @!P2 IMAD.MOV.U32 R7, RZ, RZ, c[0x0][0x208] ;  /* 0x00008200ff07a624 */ /* 0x000fe400078e00ff */
[----:B------:R-:W-:Y:S01]  /*12da0*/  @!P2 IMAD.MOV.U32 R8, RZ, RZ, c[0x0][0x20c] ;  /* 0x00008300ff08a624 */ /* 0x000fe200078e00ff */
[----:B------:R-:W-:Y:S02]  /*12db0*/  IADD3 R0, R5, R0, RZ ;  /* 0x0000000005007210 */ /* 0x000fe40007ffe0ff */
        /* <DEDUP_REMOVED lines=18> */
.L_x_1307:
[----:B-1--4-:R-:W-:Y:S05]  /*12ee0*/  BSYNC B0 ;  /* 0x0000000000007941 */ /* 0x012fea0003800000 */
.L_x_1306:
        /* <DEDUP_REMOVED lines=197> */
[----:B------:R-:W2:Y:S03]  /*13b40*/  LDL.64 R206, [R1+0x8] ;  /* 0x0000080001ce7983 */ /* 0x000ea60000100a00 */
[----:B------:R-:W-:Y:S02]  /*13b50*/  LEA.HI R208, R208, R205, RZ, 0x2 ;  /* 0x000000cdd0d07211 */ /* 0x000fe400078f10ff */
[----:B------:R-:W3:Y:S02]  /*13b60*/  LDL R205, [R1+0x4] ;  /* 0x0000040001cd7983 */ /* 0x000ee40000100800 */
[----:B------:R-:W-:Y:S04]  /*13b70*/  SHF.R.S32.HI R208, RZ, 0x2, R208 ;  /* 0x00000002ffd07819 */ /* 0x000fe800000114d0 */
[----:B-1----:R-:W-:Y:S04]  /*13b80*/  IADD3 R0, -R208, 0x30, RZ ;  /* 0x00000030d0007810 */ /* 0x002fe80007ffe1ff */
        /* <DEDUP_REMOVED lines=9> */
[----:B------:R-:W-:Y:S02]  /*13c20*/  @P0 IMAD R4, R4, c[0x0][0x1e0], RZ ;  /* 0x0000780004040a24 */ /* 0x000fe400078e02ff */
[----:B------:R-:W-:Y:S02]  /*13c30*/  @P1 IMAD R8, R5, c[0x0][0x1e0], RZ ;  /* 0x0000780005081a24 */ /* 0x000fe400078e02ff */
[C---:B------:R-:W-:Y:S02]  /*13c40*/  @P0 IMAD R10, R0.reuse, c[0x0][0x1e4], R4 ;  /* 0x00007900000a0a24 */ /* 0x040fe400078e0204 */
[----:B------:R-:W-:Y:S04]  /*13c50*/  @P0 IMAD.WIDE.U32 R4, R0, c[0x0][0x1e0], RZ ;  /* 0x0000780000040a25 */ /* 0x000fe800078e00ff */
[C---:B------:R-:W-:Y:S02]  /*13c60*/  @P1 IMAD R0, R2.reuse, c[0x0][0x1e4], R8 ;  /* 0x0000790002001a24 */ /* 0x040fe400078e0208 */
[----:B------:R-:W-:Y:S04]  /*13c70*/  @P1 IMAD.WIDE.U32 R8, R2, c[0x0][0x1e0], RZ ;  /* 0x0000780002081a25 */ /* 0x000fe800078e00ff */
[----:B------:R-:W-:Y:S01]  /*13c80*/  @P0 IMAD.SHL.U32 R6, R6, 0x20, RZ ;  /* 0x0000002006060824 */ /* 0x000fe200078e00ff */
[----:B------:R-:W-:Y:S01]  /*13c90*/  @P1 IADD3 R9, R9, R0, RZ ;  /* 0x0000000009091210 */ /* 0x000fe20007ffe0ff */
[----:B------:R-:W-:Y:S02]  /*13ca0*/  @P0 IMAD.IADD R2, R5, 0x1, R10 ;  /* 0x0000000105020824 */ /* 0x000fe400078e020a */
[----:B------:R-:W-:Y:S04]  /*13cb0*/  @P0 IMAD.WIDE.U32 R6, R4, 0x30, R6 ;  /* 0x0000003004060825 */ /* 0x000fe800078e0006 */
[----:B------:R-:W-:Y:S02]  /*13cc0*/  @P0 IMAD R2, R2, 0x30, RZ ;  /* 0x0000003002020824 */ /* 0x000fe400078e02ff */
[----:B---3--:R-:W-:Y:S01]  /*13cd0*/  @P1 IMAD.MOV.U32 R5, RZ, RZ, R205 ;  /* 0x000000ffff051224 */ /* 0x008fe200078e00cd */
[----:B--2---:R-:W-:Y:S01]  /*13ce0*/  @P0 IADD3 R0, P2, R206, R6, RZ ;  /* 0x00000006ce000210 */ /* 0x004fe20007f5e0ff */
[----:B------:R-:W-:Y:S04]  /*13cf0*/  @P1 IMAD.MOV.U32 R4, RZ, RZ, R206 ;  /* 0x000000ffff041224 */ /* 0x000fe800078e00ce */
        /* <DEDUP_REMOVED lines=17> */
.L_x_1309:
[----:B--234-:R-:W-:Y:S05]  /*13e10*/  BSYNC B0 ;  /* 0x0000000000007941 */ /* 0x01cfea0003800000 */
.L_x_1308:
[----:B-1----:R-:W2:Y:S01]  /*13e20*/  LDL R0, [R1+0x14] ;  /* 0x0000140001007983 */ /* 0x002ea20000100800 */
[----:B------:R-:W-:Y:S02]  /*13e30*/  MOV R2, c[0x0][0x2c4] ;  /* 0x0000b10000027a02 */ /* 0x000fe40000000f00 */
[----:B------:R-:W-:Y:S01]  /*13e40*/  MOV R4, R248 ;  /* 0x000000f800047202 */ /* 0x000fe20000000f00 */
[----:B------:R-:W3:Y:S01]  /*13e50*/  LDL R7, [R1+0x24] ;  /* 0x0000240001077983 */ /* 0x000ee20000100800 */
[----:B------:R-:W-:Y:S03]  /*13e60*/  ISETP.NE.AND P0, PT, R2, 0x1, PT ;  /* 0x000000010200780c */ /* 0x000fe60003f05270 */
[----:B------:R-:W4:Y:S04]  /*13e70*/  LDL R6, [R1+0x3c] ;  /* 0x00003c0001067983 */ /* 0x000f280000100800 */
[----:B------:R-:W4:Y:S04]  /*13e80*/  LDL R5, [R1+0x4c] ;  /* 0x00004c0001057983 */ /* 0x000f280000100800 */
[----:B------:R-:W-:Y:S08]  /*13e90*/  LDSM.16.MT88.4 R36, [R167] ;  /* 0x00000000a724783b */ /* 0x000ff00000004200 */
[----:B------:R-:W0:Y:S01]  /*13ea0*/  LDGDEPBAR ;  /* 0x00000000000079af */ /* 0x000e220000000000 */
[----:B--2---:R-:W-:Y:S01]  /*13eb0*/  @P0 MOV R4, R0 ;  /* 0x0000000000040202 */ /* 0x004fe20000000f00 */
[----:B------:R-:W-:Y:S06]  /*13ec0*/  IMAD R0, R204, -0x30, RZ ;  /* 0xffffffd0cc007824 */ /* 0x000fec00078e02ff */
[----:B------:R-:W1:Y:S01]  /*13ed0*/  SHFL.IDX PT, R2, R4, RZ, 0x1c1f ;  /* 0x001c1fff04027589 */ /* 0x000e6200000e0000 */
[----:B---3--:R-:W-:Y:S04]  /*13ee0*/  IADD3 R0, -R7, 0x1, R0 ;  /* 0x0000000107007810 */ /* 0x008fe80007ffe100 */
[----:B----4-:R-:W-:Y:S03]  /*13ef0*/  IADD3 R5, -R5, R0, R6 ;  /* 0x0000000005057210 */ /* 0x010fe60007ffe106 */
        /* <DEDUP_REMOVED lines=8> */
[----:B------:R-:W-:Y:S02]  /*13f80*/  ISETP.GT.AND P1, PT, R0, 0x9, PT ;  /* 0x000000090000780c */ /* 0x000fe40003f24270 */
[----:B------:R-:W-:Y:S02]  /*13f90*/  FSEL R10, R103, -INF , P0 ;  /* 0xff800000670a7808 */ /* 0x000fe40000000000 */
[----:B------:R-:W-:Y:S02]  /*13fa0*/  FMNMX.FTZ R2, R8, R2, !PT ;  /* 0x0000000208027209 */ /* 0x000fe40007810000 */
[----:B------:R-:W-:Y:S02]  /*13fb0*/  ISETP.GT.AND P0, PT, R0, 0x10, PT ;  /* 0x000000100000780c */ /* 0x000fe40003f04270 */
[----:B------:R-:W-:Y:S02]  /*13fc0*/  FSEL R15, R15, -INF , P1 ;  /* 0xff8000000f0f7808 */ /* 0x000fe40000800000 */
[----:B------:R-:W-:Y:S02]  /*13fd0*/  FMNMX.FTZ R2, R10, R2, !PT ;  /* 0x000000020a027209 */ /* 0x000fe40007810000 */
[----:B------:R-:W-:Y:S02]  /*13fe0*/  ISETP.GT.AND P1, PT, R0, 0x11, PT ;  /* 0x000000110000780c */ /* 0x000fe40003f24270 */
[----:B------:R-:W-:Y:S02]  /*13ff0*/  FSEL R207, R102, -INF , P0 ;  /* 0xff80000066cf7808 */ /* 0x000fe40000000000 */
[----:B------:R-:W-:Y:S02]  /*14000*/  FMNMX.FTZ R2, R15, R2, !PT ;  /* 0x000000020f027209 */ /* 0x000fe40007810000 */
[C---:B------:R-:W-:Y:S02]  /*14010*/  ISETP.GT.AND P0, PT, R0.reuse, 0x18, PT ;  /* 0x000000180000780c */ /* 0x040fe40003f04270 */
[----:B------:R-:W-:Y:S02]  /*14020*/  FSEL R206, R101, -INF , P1 ;  /* 0xff80000065ce7808 */ /* 0x000fe40000800000 */
[----:B------:R-:W-:Y:S02]  /*14030*/  FMNMX.FTZ R2, R207, R2, !PT ;  /* 0x00000002cf027209 */ /* 0x000fe40007810000 */
[----:B------:R-:W-:Y:S02]  /*14040*/  ISETP.GT.AND P1, PT, R0, 0x19, PT ;  /* 0x000000190000780c */ /* 0x000fe40003f24270 */
[----:B------:R-:W-:Y:S02]  /*14050*/  FSEL R210, R18, -INF , P0 ;  /* 0xff80000012d27808 */ /* 0x000fe40000000000 */
[----:B------:R-:W-:Y:S02]  /*14060*/  FMNMX.FTZ R2, R206, R2, !PT ;  /* 0x00000002ce027209 */ /* 0x000fe40007810000 */
[----:B------:R-:W-:Y:S02]  /*14070*/  ISETP.GT.AND P0, PT, R0, 0x20, PT ;  /* 0x000000200000780c */ /* 0x000fe40003f04270 */
[----:B------:R-:W-:Y:S02]  /*14080*/  FSEL R208, R16, -INF , P1 ;  /* 0xff80000010d07808 */ /* 0x000fe40000800000 */
[----:B------:R-:W-:Y:S01]  /*14090*/  FMNMX.FTZ R2, R210, R2, !PT ;  /* 0x00000002d2027209 */ /* 0x000fe20007810000 */
[----:B------:R-:W-:Y:S01]  /*140a0*/  SHFL.IDX PT, R16, R4, 0x3, 0x1c1f ;  /* 0x007c1f0004107f89 */ /* 0x000fe200000e0000 */
[----:B------:R-:W-:Y:S02]  /*140b0*/  FSEL R234, R12, -INF , P0 ;  /* 0xff8000000cea7808 */ /* 0x000fe40000000000 */
[C---:B------:R-:W-:Y:S02]  /*140c0*/  ISETP.GT.AND P3, PT, R0.reuse, 0x21, PT ;  /* 0x000000210000780c */ /* 0x040fe40003f64270 */
[C---:B------:R-:W-:Y:S02]  /*140d0*/  ISETP.GT.AND P2, PT, R0.reuse, 0x28, PT ;  /* 0x000000280000780c */ /* 0x040fe40003f44270 */
        /* <DEDUP_REMOVED lines=15> */
[C---:B------:R-:W-:Y:S02]  /*141d0*/  ISETP.GT.AND P0, PT, R2.reuse, 0x8, PT ;  /* 0x000000080200780c */ /* 0x040fe40003f04270 */
[----:B-1----:R-:W-:Y:S02]  /*141e0*/  FMNMX.FTZ R4, R9, R100, !PT ;  /* 0x0000006409047209 */ /* 0x002fe40007810000 */
[----:B------:R-:W-:Y:S02]  /*141f0*/  FSEL R11, R187, -INF , P2 ;  /* 0xff800000bb0b7808 */ /* 0x000fe40001000000 */
        /* <DEDUP_REMOVED lines=8> */
[----:B------:R-:W-:Y:S02]  /*14280*/  ISETP.GT.AND P0, PT, R2, 0x18, PT ;  /* 0x000000180200780c */ /* 0x000fe40003f04270 */
[----:B------:R-:W-:Y:S02]  /*14290*/  FMNMX.FTZ R4, R18, R0, !PT ;  /* 0x0000000012047209 */ /* 0x000fe40007810000 */
[----:B------:R-:W-:Y:S02]  /*142a0*/  FSEL R189, R109, -INF , P1 ;  /* 0xff8000006dbd7808 */ /* 0x000fe40000800000 */
[----:B---3--:R-:W-:Y:S02]  /*142b0*/  IADD3 R0, R5, R12, RZ ;  /* 0x0000000c05007210 */ /* 0x008fe40007ffe0ff */
        /* <DEDUP_REMOVED lines=17> */
[----:B------:R-:W-:Y:S02]  /*143d0*/  FMNMX.FTZ R19, R6, R106, !PT ;  /* 0x0000006a06137209 */ /* 0x000fe40007810000 */
[----:B------:R-:W-:Y:S02]  /*143e0*/  FSEL R13, R214, -INF , P1 ;  /* 0xff800000d60d7808 */ /* 0x000fe40000800000 */
[----:B------:R-:W-:Y:S02]  /*143f0*/  ISETP.GT.AND P3, PT, R0, 0x9, PT ;  /* 0x000000090000780c */ /* 0x000fe40003f64270 */
[----:B------:R-:W-:Y:S02]  /*14400*/  FMNMX.FTZ R19, R13, R19, !PT ;  /* 0x000000130d137209 */ /* 0x000fe40007810000 */
[----:B------:R-:W-:Y:S02]  /*14410*/  FMNMX.FTZ R12, R205, R4, !PT ;  /* 0x00000004cd0c7209 */ /* 0x000fe40007810000 */
[----:B------:R-:W-:Y:S02]  /*14420*/  IADD3 R4, R5, R16, RZ ;  /* 0x0000001005047210 */ /* 0x000fe40007ffe0ff */
[----:B------:R-:W-:Y:S02]  /*14430*/  FSEL R16, R211, -INF , P0 ;  /* 0xff800000d3107808 */ /* 0x000fe40000000000 */
[----:B------:R-:W-:Y:S02]  /*14440*/  FSEL R17, R209, -INF , P3 ;  /* 0xff800000d1117808 */ /* 0x000fe40001800000 */
[----:B------:R-:W-:Y:S02]  /*14450*/  FMNMX.FTZ R21, R16, R19, !PT ;  /* 0x0000001310157209 */ /* 0x000fe40007810000 */
[----:B------:R-:W-:Y:S02]  /*14460*/  ISETP.GT.AND P2, PT, R0, 0x10, PT ;  /* 0x000000100000780c */ /* 0x000fe40003f44270 */
[----:B------:R-:W-:Y:S02]  /*14470*/  FMNMX.FTZ R5, R189, R12, !PT ;  /* 0x0000000cbd057209 */ /* 0x000fe40007810000 */
[----:B------:R-:W-:Y:S02]  /*14480*/  FSEL R182, R176, -INF , P2 ;  /* 0xff800000b0b67808 */ /* 0x000fe40001000000 */
[----:B------:R-:W-:Y:S02]  /*14490*/  ISETP.GT.AND P2, PT, R4, 0x1, PT ;  /* 0x000000010400780c */ /* 0x000fe40003f44270 */
[----:B------:R-:W-:Y:S02]  /*144a0*/  FMNMX.FTZ R21, R17, R21, !PT ;  /* 0x0000001511157209 */ /* 0x000fe40007810000 */
[----:B------:R-:W-:Y:S02]  /*144b0*/  ISETP.GT.AND P1, PT, R0, 0x11, PT ;  /* 0x000000110000780c */ /* 0x000fe40003f24270 */
[----:B------:R-:W-:Y:S02]  /*144c0*/  ISETP.GT.AND P0, PT, R4, RZ, PT ;  /* 0x000000ff0400720c */ /* 0x000fe40003f04270 */
[----:B------:R-:W-:Y:S02]  /*144d0*/  FMNMX.FTZ R5, R191, R5, !PT ;  /* 0x00000005bf057209 */ /* 0x000fe40007810000 */
[----:B------:R-:W-:Y:S02]  /*144e0*/  FSEL R20, R217, -INF , P2 ;  /* 0xff800000d9147808 */ /* 0x000fe40001000000 */
[----:B------:R-:W-:Y:S02]  /*144f0*/  FSEL R184, R171, -INF , P1 ;  /* 0xff800000abb87808 */ /* 0x000fe40000800000 */
[----:B------:R-:W-:Y:S02]  /*14500*/  FMNMX.FTZ R21, R182, R21, !PT ;  /* 0x00000015b6157209 */ /* 0x000fe40007810000 */
[----:B------:R-:W-:Y:S02]  /*14510*/  ISETP.GT.AND P3, PT, R0, 0x18, PT ;  /* 0x000000180000780c */ /* 0x000fe40003f64270 */
[----:B------:R-:W-:Y:S02]  /*14520*/  FSEL R12, R216, -INF , P0 ;  /* 0xff800000d80c7808 */ /* 0x000fe40000000000 */
[----:B------:R-:W-:Y:S02]  /*14530*/  ISETP.GT.AND P1, PT, R4, 0x8, PT ;  /* 0x000000080400780c */ /* 0x000fe40003f24270 */
[----:B------:R-:W-:Y:S02]  /*14540*/  ISETP.GT.AND P2, PT, R0, 0x20, PT ;  /* 0x000000200000780c */ /* 0x000fe40003f44270 */
[----:B------:R-:W-:Y:S02]  /*14550*/  FMNMX.FTZ R5, R190, R5, !PT ;  /* 0x00000005be057209 */ /* 0x000fe40007810000 */
[----:B------:R-:W-:Y:S02]  /*14560*/  FSEL R19, R212, -INF , P1 ;  /* 0xff800000d4137808 */ /* 0x000fe40000800000 */
[----:B------:R-:W-:Y:S02]  /*14570*/  ISETP.GT.AND P0, PT, R0, 0x19, PT ;  /* 0x000000190000780c */ /* 0x000fe40003f04270 */
[----:B------:R-:W-:Y:S02]  /*14580*/  FSEL R187, R168, -INF , P3 ;  /* 0xff800000a8bb7808 */ /* 0x000fe40001800000 */
[C---:B------:R-:W-:Y:S02]  /*14590*/  ISETP.GT.AND P1, PT, R0.reuse, 0x21, PT ;  /* 0x000000210000780c */ /* 0x040fe40003f24270 */
[----:B------:R-:W-:Y:S02]  /*145a0*/  ISETP.GT.AND P3, PT, R0, 0x29, PT ;  /* 0x000000290000780c */ /* 0x000fe40003f64270 */
[----:B------:R-:W-:Y:S02]  /*145b0*/  FSEL R226, R24, -INF , P2 ;  /* 0xff80000018e27808 */ /* 0x000fe40001000000 */
[----:B------:R-:W-:Y:S02]  /*145c0*/  ISETP.GT.AND P2, PT, R0, 0x28, PT ;  /* 0x000000280000780c */ /* 0x000fe40003f44270 */
[----:B------:R-:W-:Y:S02]  /*145d0*/  FMNMX.FTZ R0, R184, R21, !PT ;  /* 0x00000015b8007209 */ /* 0x000fe40007810000 */
[----:B------:R-:W-:Y:S02]  /*145e0*/  FMNMX.FTZ R21, R12, R107, !PT ;  /* 0x0000006b0c157209 */ /* 0x000fe40007810000 */
[----:B------:R-:W-:Y:S02]  /*145f0*/  FMNMX.FTZ R5, R230, R5, !PT ;  /* 0x00000005e6057209 */ /* 0x000fe40007810000 */
[----:B------:R-:W-:Y:S02]  /*14600*/  FSEL R185, R108, -INF , P0 ;  /* 0xff8000006cb97808 */ /* 0x000fe40000000000 */
[----:B-1----:R-:W-:Y:S02]  /*14610*/  FMNMX.FTZ R110, R2, R23, !PT ;  /* 0x00000017026e7209 */ /* 0x002fe40007810000 */
[----:B------:R-:W-:Y:S02]  /*14620*/  FMNMX.FTZ R2, R187, R0, !PT ;  /* 0x00000000bb027209 */ /* 0x000fe40007810000 */
[----:B------:R-:W-:Y:S02]  /*14630*/  FMNMX.FTZ R0, R20, R21, !PT ;  /* 0x0000001514007209 */ /* 0x000fe40007810000 */
[C---:B------:R-:W-:Y:S02]  /*14640*/  ISETP.GT.AND P0, PT, R4.reuse, 0x9, PT ;  /* 0x000000090400780c */ /* 0x040fe40003f04270 */
[----:B------:R-:W-:Y:S02]  /*14650*/  FMNMX.FTZ R5, R229, R5, !PT ;  /* 0x00000005e5057209 */ /* 0x000fe40007810000 */
[----:B------:R-:W-:Y:S02]  /*14660*/  FMNMX.FTZ R0, R19, R0, !PT ;  /* 0x0000000013007209 */ /* 0x000fe40007810000 */
[----:B------:R-:W-:Y:S02]  /*14670*/  FSEL R24, R213, -INF , P0 ;  /* 0xff800000d5187808 */ /* 0x000fe40000000000 */
[----:B------:R-:W-:Y:S02]  /*14680*/  ISETP.GT.AND P0, PT, R4, 0x10, PT ;  /* 0x000000100400780c */ /* 0x000fe40003f04270 */
[----:B------:R-:W-:Y:S02]  /*14690*/  FMNMX.FTZ R5, R228, R5, !PT ;  /* 0x00000005e4057209 */ /* 0x000fe40007810000 */
[----:B------:R-:W-:Y:S02]  /*146a0*/  FMNMX.FTZ R0, R24, R0, !PT ;  /* 0x0000000018007209 */ /* 0x000fe40007810000 */
[----:B------:R-:W-:Y:S02]  /*146b0*/  FSEL R181, R178, -INF , P0 ;  /* 0xff800000b2b57808 */ /* 0x000fe40000000000 */
[----:B------:R-:W-:Y:S02]  /*146c0*/  ISETP.GT.AND P0, PT, R4, 0x18, PT ;  /* 0x000000180400780c */ /* 0x000fe40003f04270 */
[----:B------:R-:W-:Y:S02]  /*146d0*/  FMNMX.FTZ R5, R227, R5, !PT ;  /* 0x00000005e3057209 */ /* 0x000fe40007810000 */
[----:B------:R-:W-:Y:S01]  /*146e0*/  FMNMX.FTZ R21, R181, R0, !PT ;  /* 0x00000000b5157209 */ /* 0x000fe20007810000 */
[C---:B------:R-:W-:Y:S01]  /*146f0*/  FMUL.FTZ R0, R110.reuse, c[0x0][0x2d0] ;  /* 0x0000b4006e007a20 */ /* 0x040fe20000410000 */
[----:B------:R-:W-:Y:S01]  /*14700*/  FSEL R183, R177, -INF , P0 ;  /* 0xff800000b1b77808 */ /* 0x000fe20000000000 */
[----:B------:R-:W1:Y:S01]  /*14710*/  SHFL.BFLY PT, R22, R5, 0x2, 0x1f ;  /* 0x0c401f0005167f89 */ /* 0x000e6200000e0000 */
[----:B------:R-:W-:Y:S02]  /*14720*/  FSETP.NEU.FTZ.AND P0, PT, R110, -INF , PT ;  /* 0xff8000006e00780b */ /* 0x000fe40003f1d000 */
[----:B------:R-:W-:Y:S02]  /*14730*/  FSEL R225, R26, -INF , P1 ;  /* 0xff8000001ae17808 */ /* 0x000fe40000800000 */
[----:B------:R-:W-:Y:S02]  /*14740*/  FSEL R174, R0, RZ, P0 ;  /* 0x000000ff00ae7208 */ /* 0x000fe40000000000 */
[----:B------:R-:W-:Y:S02]  /*14750*/  ISETP.GT.AND P1, PT, R4, 0x11, PT ;  /* 0x000000110400780c */ /* 0x000fe40003f24270 */
[----:B------:R-:W-:Y:S01]  /*14760*/  FMNMX.FTZ R2, R185, R2, !PT ;  /* 0x00000002b9027209 */ /* 0x000fe20007810000 */
[--C-:B------:R-:W-:Y:S01]  /*14770*/  FFMA.FTZ R0, R7, c[0x0][0x2d0], -R174.reuse ;  /* 0x0000b40007007a23 */ /* 0x100fe200000108ae */
[----:B------:R-:W-:Y:S02]  /*14780*/  FSEL R180, R186, -INF , P1 ;  /* 0xff800000bab47808 */ /* 0x000fe40000800000 */
[----:B------:R-:W-:Y:S01]  /*14790*/  FSEL R224, R27, -INF , P2 ;  /* 0xff8000001be07808 */ /* 0x000fe20001000000 */
[----:B------:R2:W-:Y:S01]  /*147a0*/  MUFU.EX2 R215, R0 ;  /* 0x0000000000d77308 */ /* 0x0005e20000000800 */
[----:B------:R-:W-:Y:S02]  /*147b0*/  FMNMX.FTZ R21, R180, R21, !PT ;  /* 0x00000015b4157209 */ /* 0x000fe40007810000 */
[----:B------:R-:W-:Y:S02]  /*147c0*/  ISETP.GT.AND P2, PT, R4, 0x19, PT ;  /* 0x000000190400780c */ /* 0x000fe40003f44270 */
[----:B------:R-:W-:Y:S02]  /*147d0*/  FMNMX.FTZ R2, R226, R2, !PT ;  /* 0x00000002e2027209 */ /* 0x000fe40007810000 */
[----:B------:R-:W-:Y:S02]  /*147e0*/  FMNMX.FTZ R21, R183, R21, !PT ;  /* 0x00000015b7157209 */ /* 0x000fe40007810000 */
[----:B------:R-:W-:Y:S02]  /*147f0*/  FSEL R188, R179, -INF , P2 ;  /* 0xff800000b3bc7808 */ /* 0x000fe40001000000 */
[----:B-1----:R-:W-:Y:S02]  /*14800*/  FMNMX.FTZ R5, R5, R22, !PT ;  /* 0x0000001605057209 */ /* 0x002fe40007810000 */
[----:B------:R-:W-:Y:S02]  /*14810*/  ISETP.GT.AND P1, PT, R4, 0x20, PT ;  /* 0x000000200400780c */ /* 0x000fe40003f24270 */
[----:B------:R-:W-:Y:S01]  /*14820*/  FMNMX.FTZ R2, R225, R2, !PT ;  /* 0x00000002e1027209 */ /* 0x000fe20007810000 */
[----:B------:R-:W1:Y:S01]  /*14830*/  SHFL.BFLY PT, R23, R5, 0x1, 0x1f ;  /* 0x0c201f0005177f89 */ /* 0x000e6200000e0000 */
[----:B------:R-:W-:Y:S02]  /*14840*/  FMNMX.FTZ R7, R188, R21, !PT ;  /* 0x00000015bc077209 */ /* 0x000fe40007810000 */
[----:B------:R-:W-:Y:S02]  /*14850*/  FSEL R220, R25, -INF , P3 ;  /* 0xff80000019dc7808 */ /* 0x000fe40001800000 */
[----:B------:R-:W-:Y:S02]  /*14860*/  ISETP.GT.AND P3, PT, R4, 0x21, PT ;  /* 0x000000210400780c */ /* 0x000fe40003f64270 */
[----:B------:R-:W-:Y:S01]  /*14870*/  FSEL R223, R31, -INF , P1 ;  /* 0xff8000001fdf7808 */ /* 0x000fe20000800000 */
[--C-:B--2---:R-:W-:Y:S01]  /*14880*/  FFMA.FTZ R0, R8, c[0x0][0x2d0], -R174.reuse ;  /* 0x0000b40008007a23 */ /* 0x104fe200000108ae */
[----:B------:R-:W-:Y:S02]  /*14890*/  FMNMX.FTZ R2, R224, R2, !PT ;  /* 0x00000002e0027209 */ /* 0x000fe40007810000 */
[----:B------:R-:W-:Y:S01]  /*148a0*/  FSEL R221, R30, -INF , P3 ;  /* 0xff8000001edd7808 */ /* 0x000fe20001800000 */
[----:B------:R2:W3:Y:S01]  /*148b0*/  MUFU.EX2 R222, R0 ;  /* 0x0000000000de7308 */ /* 0x0004e20000000800 */
[----:B------:R-:W-:Y:S02]  /*148c0*/  FMNMX.FTZ R7, R223, R7, !PT ;  /* 0x00000007df077209 */ /* 0x000fe40007810000 */
[----:B------:R-:W-:Y:S02]  /*148d0*/  FMNMX.FTZ R2, R220, R2, !PT ;  /* 0x00000002dc027209 */ /* 0x000fe40007810000 */
[C---:B------:R-:W-:Y:S02]  /*148e0*/  ISETP.GT.AND P2, PT, R4.reuse, 0x28, PT ;  /* 0x000000280400780c */ /* 0x040fe40003f44270 */
[----:B------:R-:W-:Y:S01]  /*148f0*/  ISETP.GT.AND P1, PT, R4, 0x29, PT ;  /* 0x000000290400780c */ /* 0x000fe20003f24270 */
[----:B------:R-:W4:Y:S01]  /*14900*/  SHFL.BFLY PT, R22, R2, 0x2, 0x1f ;  /* 0x0c401f0002167f89 */ /* 0x000f2200000e0000 */
[----:B------:R-:W-:Y:S01]  /*14910*/  FMNMX.FTZ R4, R221, R7, !PT ;  /* 0x00000007dd047209 */ /* 0x000fe20007810000 */
[--C-:B------:R-:W-:Y:S01]  /*14920*/  FFMA.FTZ R7, R10, c[0x0][0x2d0], -R174.reuse ;  /* 0x0000b4000a077a23 */ /* 0x100fe200000108ae */
[----:B------:R-:W-:Y:S02]  /*14930*/  FSEL R219, R29, -INF , P2 ;  /* 0xff8000001ddb7808 */ /* 0x000fe40001000000 */
[----:B-1----:R-:W-:Y:S01]  /*14940*/  FMNMX.FTZ R109, R5, R23, !PT ;  /* 0x00000017056d7209 */ /* 0x002fe20007810000 */
[----:B------:R1:W-:Y:S01]  /*14950*/  MUFU.EX2 R242, R7 ;  /* 0x0000000700f27308 */ /* 0x0003e20000000800 */
[----:B------:R-:W-:Y:S01]  /*14960*/  FFMA.FTZ R5, R15, c[0x0][0x2d0], -R174 ;  /* 0x0000b4000f057a23 */ /* 0x000fe200000108ae */
[----:B------:R-:W-:Y:S02]  /*14970*/  FSEL R103, R28, -INF , P1 ;  /* 0xff8000001c677808 */ /* 0x000fe40000800000 */
[----:B------:R-:W-:Y:S06]  /*14980*/  FSETP.NEU.FTZ.AND P2, PT, R109, -INF , PT ;  /* 0xff8000006d00780b */ /* 0x000fec0003f5d000 */
[----:B------:R5:W5:Y:S01]  /*14990*/  MUFU.EX2 R243, R5 ;  /* 0x0000000500f37308 */ /* 0x000b620000000800 */
[----:B--2---:R-:W-:Y:S02]  /*149a0*/  FMNMX.FTZ R0, R219, R4, !PT ;  /* 0x00000004db007209 */ /* 0x004fe40007810000 */
[----:B---3--:R-:W-:Y:S02]  /*149b0*/  F2FP.PACK_AB R168, R222, R215 ;  /* 0x000000d7dea8723e */ /* 0x008fe400000000ff */
[----:B------:R-:W-:Y:S02]  /*149c0*/  FMNMX.FTZ R0, R103, R0, !PT ;  /* 0x0000000067007209 */ /* 0x000fe40007810000 */
[----:B----4-:R-:W-:Y:S03]  /*149d0*/  FMNMX.FTZ R4, R2, R22, !PT ;  /* 0x0000001602047209 */ /* 0x010fe60007810000 */
[----:B------:R-:W2:Y:S01]  /*149e0*/  SHFL.BFLY PT, R2, R0, 0x2, 0x1f ;  /* 0x0c401f0000027f89 */ /* 0x000ea200000e0000 */
[----:B-1----:R-:W-:Y:S07]  /*149f0*/  FMUL.FTZ R7, R109, c[0x0][0x2d0] ;  /* 0x0000b4006d077a20 */ /* 0x002fee0000410000 */
[----:B------:R-:W1:Y:S01]  /*14a00*/  SHFL.BFLY PT, R8, R4, 0x1, 0x1f ;  /* 0x0c201f0004087f89 */ /* 0x000e6200000e0000 */
[----:B------:R-:W-:Y:S05]  /*14a10*/  FSEL R173, R7, RZ, P2 ;  /* 0x000000ff07ad7208 */ /* 0x000fea0001000000 */
[--C-:B-----5:R-:W-:Y:S01]  /*14a20*/  FFMA.FTZ R5, R9, c[0x0][0x2d0], -R173.reuse ;  /* 0x0000b40009057a23 */ /* 0x120fe200000108ad */
[----:B------:R-:W-:Y:S03]  /*14a30*/  F2FP.PACK_AB R170, R243, R242 ;  /* 0x000000f2f3aa723e */ /* 0x000fe600000000ff */
[----:B------:R3:W-:Y:S01]  /*14a40*/  MUFU.EX2 R178, R5 ;  /* 0x0000000500b27308 */ /* 0x0007e20000000800 */
[----:B--2---:R-:W-:Y:S01]  /*14a50*/  FMNMX.FTZ R0, R0, R2, !PT ;  /* 0x0000000200007209 */ /* 0x004fe20007810000 */
[--C-:B------:R-:W-:Y:S08]  /*14a60*/  FFMA.FTZ R2, R14, c[0x0][0x2d0], -R173.reuse ;  /* 0x0000b4000e027a23 */ /* 0x100ff000000108ad */
[----:B------:R2:W-:Y:S01]  /*14a70*/  MUFU.EX2 R240, R2 ;  /* 0x0000000200f07308 */ /* 0x0005e20000000800 */
[----:B-1----:R-:W-:Y:S01]  /*14a80*/  FMNMX.FTZ R108, R4, R8, !PT ;  /* 0x00000008046c7209 */ /* 0x002fe20007810000 */
[--C-:B------:R-:W-:Y:S03]  /*14a90*/  FFMA.FTZ R4, R18, c[0x0][0x2d0], -R173.reuse ;  /* 0x0000b40012047a23 */ /* 0x100fe600000108ad */
[C---:B------:R-:W-:Y:S05]  /*14aa0*/  FSETP.NEU.FTZ.AND P1, PT, R108.reuse, -INF , PT ;  /* 0xff8000006c00780b */ /* 0x040fea0003f3d000 */
[----:B------:R-:W1:Y:S01]  /*14ab0*/  MUFU.EX2 R241, R4 ;  /* 0x0000000400f17308 */ /* 0x000e620000000800 */
[----:B---3--:R-:W-:Y:S09]  /*14ac0*/  FFMA.FTZ R5, R11, c[0x0][0x2d0], -R173 ;  /* 0x0000b4000b057a23 */ /* 0x008ff200000108ad */
        /* <DEDUP_REMOVED lines=24> */
[C---:B-1----:R-:W-:Y:S02]  /*14c50*/  FMUL.FTZ R4, R101.reuse, R120 ;  /* 0x0000007865047220 */ /* 0x042fe40000410000 */
[C---:B------:R-:W-:Y:S02]  /*14c60*/  FMUL.FTZ R5, R101.reuse, R121 ;  /* 0x0000007965057220 */ /* 0x040fe40000410000 */
[C---:B------:R-:W-:Y:S02]  /*14c70*/  FMUL.FTZ R16, R101.reuse, R128 ;  /* 0x0000008065107220 */ /* 0x040fe40000410000 */
[C---:B------:R-:W-:Y:S02]  /*14c80*/  FMUL.FTZ R17, R101.reuse, R129 ;  /* 0x0000008165117220 */ /* 0x040fe40000410000 */
[C---:B------:R-:W-:Y:S02]  /*14c90*/  FMUL.FTZ R32, R101.reuse, R144 ;  /* 0x0000009065207220 */ /* 0x040fe40000410000 */
[--C-:B--2---:R-:W-:Y:S02]  /*14ca0*/  FFMA.FTZ R2, R20, c[0x0][0x2d0], -R175.reuse ;  /* 0x0000b40014027a23 */ /* 0x104fe400000108af */
[----:B------:R-:W1:Y:S01]  /*14cb0*/  LDSM.16.MT88.4 R20, [R166] ;  /* 0x00000000a614783b */ /* 0x000e620000004200 */
[C---:B------:R-:W-:Y:S01]  /*14cc0*/  FMUL.FTZ R33, R101.reuse, R145 ;  /* 0x0000009165217220 */ /* 0x040fe20000410000 */
[----:B------:R2:W-:Y:S01]  /*14cd0*/  MUFU.EX2 R235, R2 ;  /* 0x0000000200eb7308 */ /* 0x0005e20000000800 */
[C---:B------:R-:W-:Y:S02]  /*14ce0*/  FMUL.FTZ R48, R101.reuse, R160 ;  /* 0x000000a065307220 */ /* 0x040fe40000410000 */
[C---:B------:R-:W-:Y:S02]  /*14cf0*/  FMUL.FTZ R49, R101.reuse, R161 ;  /* 0x000000a165317220 */ /* 0x040fe40000410000 */
[C---:B------:R-:W-:Y:S02]  /*14d00*/  FMUL.FTZ R52, R101.reuse, R52 ;  /* 0x0000003465347220 */ /* 0x040fe40000410000 */
[----:B------:R-:W-:Y:S02]  /*14d10*/  FMUL.FTZ R53, R101, R53 ;  /* 0x0000003565357220 */ /* 0x000fe40000410000 */
[--C-:B------:R-:W-:Y:S02]  /*14d20*/  FFMA.FTZ R144, R219, c[0x0][0x2d0], -R175.reuse ;  /* 0x0000b400db907a23 */ /* 0x100fe400000108af */
[C---:B------:R-:W-:Y:S02]  /*14d30*/  FMUL.FTZ R64, R101.reuse, R64 ;  /* 0x0000004065407220 */ /* 0x040fe40000410000 */
[C---:B------:R-:W-:Y:S02]  /*14d40*/  FMUL.FTZ R65, R101.reuse, R65 ;  /* 0x0000004165417220 */ /* 0x040fe40000410000 */
[C---:B------:R-:W-:Y:S02]  /*14d50*/  FMUL.FTZ R68, R101.reuse, R68 ;  /* 0x0000004465447220 */ /* 0x040fe40000410000 */
[C---:B------:R-:W-:Y:S02]  /*14d60*/  FMUL.FTZ R69, R101.reuse, R69 ;  /* 0x0000004565457220 */ /* 0x040fe40000410000 */
[C---:B------:R-:W-:Y:S02]  /*14d70*/  FMUL.FTZ R80, R101.reuse, R80 ;  /* 0x0000005065507220 */ /* 0x040fe40000410000 */
[C---:B------:R-:W-:Y:S02]  /*14d80*/  FMUL.FTZ R81, R101.reuse, R81 ;  /* 0x0000005165517220 */ /* 0x040fe40000410000 */
[----:B------:R-:W-:Y:S02]  /*14d90*/  FMUL.FTZ R84, R101, R84 ;  /* 0x0000005465547220 */ /* 0x000fe40000410000 */
[----:B--2---:R-:W-:Y:S02]  /*14da0*/  FFMA.FTZ R2, R19, c[0x0][0x2d0], -R175 ;  /* 0x0000b40013027a23 */ /* 0x004fe400000108af */
[C---:B------:R-:W-:Y:S02]  /*14db0*/  FMUL.FTZ R85, R101.reuse, R85 ;  /* 0x0000005565557220 */ /* 0x040fe40000410000 */
[----:B------:R2:W-:Y:S01]  /*14dc0*/  MUFU.EX2 R236, R2 ;  /* 0x0000000200ec7308 */ /* 0x0005e20000000800 */
[C---:B------:R-:W-:Y:S02]  /*14dd0*/  FMUL.FTZ R96, R101.reuse, R96 ;  /* 0x0000006065607220 */ /* 0x040fe40000410000 */
        /* <DEDUP_REMOVED lines=8> */
[----:B---3--:R-:W-:Y:S02]  /*14e60*/  FMUL.FTZ R6, R100, R122 ;  /* 0x0000007a64067220 */ /* 0x008fe40000410000 */
[----:B------:R-:W-:Y:S02]  /*14e70*/  FMUL.FTZ R0, R0, c[0x0][0x2d0] ;  /* 0x0000b40000007a20 */ /* 0x000fe40000410000 */
[C---:B------:R-:W-:Y:S02]  /*14e80*/  FMUL.FTZ R7, R100.reuse, R123 ;  /* 0x0000007b64077220 */ /* 0x040fe40000410000 */
[----:B------:R2:W3:Y:S01]  /*14e90*/  MUFU.EX2 R3, R0 ;  /* 0x0000000000037308 */ /* 0x0004e20000000800 */
[----:B------:R-:W4:Y:S01]  /*14ea0*/  LDSM.16.MT88.4 R120, [R166+0xc00] ;  /* 0x000c0000a678783b */ /* 0x000f220000004200 */
[C---:B------:R-:W-:Y:S02]  /*14eb0*/  FMUL.FTZ R18, R100.reuse, R130 ;  /* 0x0000008264127220 */ /* 0x040fe40000410000 */
[C---:B------:R-:W-:Y:S01]  /*14ec0*/  FMUL.FTZ R19, R100.reuse, R131 ;  /* 0x0000008364137220 */ /* 0x040fe20000410000 */
[-C--:B-1----:R-:W-:Y:S01]  /*14ed0*/  HMMA.16816.F32 R4, R168, R20.reuse, R4 ;  /* 0x00000014a804723c */ /* 0x082fe20000001804 */
[C---:B------:R-:W-:Y:S02]  /*14ee0*/  FMUL.FTZ R35, R100.reuse, R147 ;  /* 0x0000009364237220 */ /* 0x040fe40000410000 */
[C---:B------:R-:W-:Y:S01]  /*14ef0*/  FMUL.FTZ R34, R100.reuse, R146 ;  /* 0x0000009264227220 */ /* 0x040fe20000410000 */
[----:B------:R-:W-:Y:S01]  /*14f00*/  LDSM.16.MT88.4 R128, [R167+0x400] ;  /* 0x00040000a780783b */ /* 0x000fe20000004200 */
[C---:B------:R-:W-:Y:S02]  /*14f10*/  FMUL.FTZ R50, R100.reuse, R162 ;  /* 0x000000a264327220 */ /* 0x040fe40000410000 */
[C---:B------:R-:W-:Y:S02]  /*14f20*/  FMUL.FTZ R51, R100.reuse, R163 ;  /* 0x000000a364337220 */ /* 0x040fe40000410000 */
[C---:B------:R-:W-:Y:S03]  /*14f30*/  FMUL.FTZ R54, R100.reuse, R54 ;  /* 0x0000003664367220 */ /* 0x040fe60000410000 */
[----:B------:R-:W-:Y:S01]  /*14f40*/  FMUL.FTZ R55, R100, R55 ;  /* 0x0000003764377220 */ /* 0x000fe20000410000 */
[----:B------:R-:W-:Y:S01]  /*14f50*/  LDSM.16.MT88.4 R160, [R166+0x1400] ;  /* 0x00140000a6a0783b */ /* 0x000fe20000004200 */
[--C-:B------:R-:W-:Y:S02]  /*14f60*/  FFMA.FTZ R106, R208, c[0x0][0x2d0], -R174.reuse ;  /* 0x0000b400d06a7a23 */ /* 0x100fe400000108ae */
[C---:B------:R-:W-:Y:S02]  /*14f70*/  FMUL.FTZ R66, R100.reuse, R66 ;  /* 0x0000004264427220 */ /* 0x040fe40000410000 */
[----:B------:R-:W-:Y:S01]  /*14f80*/  FMUL.FTZ R67, R100, R67 ;  /* 0x0000004364437220 */ /* 0x000fe20000410000 */
[----:B------:R-:W-:Y:S01]  /*14f90*/  MUFU.EX2 R218, R106 ;  /* 0x0000006a00da7308 */ /* 0x000fe20000000800 */
[----:B--2---:R-:W-:Y:S02]  /*14fa0*/  FADD.FTZ R0, -R2, R107 ;  /* 0x0000006b02007221 */ /* 0x004fe40000010100 */
[----:B------:R-:W-:Y:S02]  /*14fb0*/  FFMA.FTZ R2, R24, c[0x0][0x2d0], -R175 ;  /* 0x0000b40018027a23 */ /* 0x000fe400000108af */
[----:B------:R-:W-:Y:S02]  /*14fc0*/  FMUL.FTZ R0, R0, c[0x0][0x2d0] ;  /* 0x0000b40000007a20 */ /* 0x000fe40000410000 */
[----:B---3--:R-:W-:Y:S01]  /*14fd0*/  FMUL.FTZ R8, R3, R116 ;  /* 0x0000007403087220 */ /* 0x008fe20000410000 */
[----:B------:R-:W-:Y:S01]  /*14fe0*/  F2FP.PACK_AB R116, R179, R177 ;  /* 0x000000b1b374723e */ /* 0x000fe200000000ff */
[----:B------:R-:W-:Y:S01]  /*14ff0*/  FMUL.FTZ R9, R3, R117 ;  /* 0x0000007503097220 */ /* 0x000fe20000410000 */
[----:B------:R1:W-:Y:S01]  /*15000*/  MUFU.EX2 R238, R2 ;  /* 0x0000000200ee7308 */ /* 0x0003e20000000800 */
[----:B------:R-:W-:Y:S01]  /*15010*/  F2FP.PACK_AB R117, R235, R176 ;  /* 0x000000b0eb75723e */ /* 0x000fe200000000ff */
[C---:B------:R-:W-:Y:S02]  /*15020*/  FMUL.FTZ R12, R3.reuse, R124 ;  /* 0x0000007c030c7220 */ /* 0x040fe40000410000 */
[C---:B------:R-:W-:Y:S02]  /*15030*/  FMUL.FTZ R13, R3.reuse, R125 ;  /* 0x0000007d030d7220 */ /* 0x040fe40000410000 */
[C---:B------:R-:W-:Y:S02]  /*15040*/  FMUL.FTZ R24, R3.reuse, R136 ;  /* 0x0000008803187220 */ /* 0x040fe40000410000 */
[C---:B------:R-:W-:Y:S02]  /*15050*/  FMUL.FTZ R25, R3.reuse, R137 ;  /* 0x0000008903197220 */ /* 0x040fe40000410000 */
[----:B------:R-:W2:Y:S01]  /*15060*/  MUFU.EX2 R0, R0 ;  /* 0x0000000000007308 */ /* 0x000ea20000000800 */
[C---:B------:R-:W-:Y:S02]  /*15070*/  FMUL.FTZ R29, R3.reuse, R141 ;  /* 0x0000008d031d7220 */ /* 0x040fe40000410000 */
[C---:B------:R-:W-:Y:S02]  /*15080*/  FMUL.FTZ R28, R3.reuse, R140 ;  /* 0x0000008c031c7220 */ /* 0x040fe40000410000 */
[C---:B------:R-:W-:Y:S02]  /*15090*/  FMUL.FTZ R40, R3.reuse, R152 ;  /* 0x0000009803287220 */ /* 0x040fe40000410000 */
[C---:B------:R-:W-:Y:S02]  /*150a0*/  FMUL.FTZ R41, R3.reuse, R153 ;  /* 0x0000009903297220 */ /* 0x040fe40000410000 */
[C---:B------:R-:W-:Y:S02]  /*150b0*/  FMUL.FTZ R44, R3.reuse, R156 ;  /* 0x0000009c032c7220 */ /* 0x040fe40000410000 */
[C---:B------:R-:W-:Y:S02]  /*150c0*/  FMUL.FTZ R45, R3.reuse, R157 ;  /* 0x0000009d032d7220 */ /* 0x040fe40000410000 */
[----:B------:R-:W-:Y:S02]  /*150d0*/  FMUL.FTZ R56, R3, R56 ;  /* 0x0000003803387220 */ /* 0x000fe40000410000 */
[--C-:B-1----:R-:W-:Y:S02]  /*150e0*/  FFMA.FTZ R2, R207, c[0x0][0x2d0], -R174.reuse ;  /* 0x0000b400cf027a23 */ /* 0x102fe400000108ae */
[C---:B------:R-:W-:Y:S02]  /*150f0*/  FMUL.FTZ R57, R3.reuse, R57 ;  /* 0x0000003903397220 */ /* 0x040fe40000410000 */
[----:B------:R1:W-:Y:S01]  /*15100*/  MUFU.EX2 R209, R2 ;  /* 0x0000000200d17308 */ /* 0x0003e20000000800 */
[C---:B------:R-:W-:Y:S02]  /*15110*/  FMUL.FTZ R60, R3.reuse, R60 ;  /* 0x0000003c033c7220 */ /* 0x040fe40000410000 */
[----:B------:R-:W-:Y:S02]  /*15120*/  FMUL.FTZ R61, R3, R61 ;  /* 0x0000003d033d7220 */ /* 0x000fe40000410000 */
[C---:B--2---:R-:W-:Y:S01]  /*15130*/  FMUL.FTZ R10, R0.reuse, R118 ;  /* 0x00000076000a7220 */ /* 0x044fe20000410000 */
[----:B------:R-:W-:Y:S01]  /*15140*/  F2FP.PACK_AB R118, R239, R237 ;  /* 0x000000edef76723e */ /* 0x000fe200000000ff */
[----:B------:R-:W-:Y:S01]  /*15150*/  FMUL.FTZ R11, R0, R119 ;  /* 0x00000077000b7220 */ /* 0x000fe20000410000 */
[----:B------:R-:W-:Y:S01]  /*15160*/  F2FP.PACK_AB R119, R238, R236 ;  /* 0x000000ecee77723e */ /* 0x000fe200000000ff */
[--C-:B------:R-:W-:Y:S02]  /*15170*/  FFMA.FTZ R141, R234, c[0x0][0x2d0], -R174.reuse ;  /* 0x0000b400ea8d7a23 */ /* 0x100fe400000108ae */
[----:B------:R-:W2:Y:S01]  /*15180*/  LDL R234, [R1+0x10] ;  /* 0x0000100001ea7983 */ /* 0x000ea20000100800 */
[--C-:B------:R-:W-:Y:S02]  /*15190*/  FFMA.FTZ R137, R229, c[0x0][0x2d0], -R173.reuse ;  /* 0x0000b400e5897a23 */ /* 0x100fe400000108ad */
[--C-:B------:R-:W-:Y:S01]  /*151a0*/  FFMA.FTZ R136, R228, c[0x0][0x2d0], -R173.reuse ;  /* 0x0000b400e4887a23 */ /* 0x100fe200000108ad */
[C---:B------:R-:W-:Y:S01]  /*151b0*/  HMMA.16816.F32 R8, R116.reuse, R20, R8 ;  /* 0x000000147408723c */ /* 0x040fe20000001808 */
[C---:B------:R-:W-:Y:S02]  /*151c0*/  FMUL.FTZ R14, R0.reuse, R126 ;  /* 0x0000007e000e7220 */ /* 0x040fe40000410000 */
[C---:B------:R-:W-:Y:S02]  /*151d0*/  FMUL.FTZ R15, R0.reuse, R127 ;  /* 0x0000007f000f7220 */ /* 0x040fe40000410000 */
[----:B------:R-:W-:Y:S02]  /*151e0*/  FMUL.FTZ R26, R0, R138 ;  /* 0x0000008a001a7220 */ /* 0x000fe40000410000 */
[C---:B------:R-:W-:Y:S02]  /*151f0*/  FMUL.FTZ R20, R101.reuse, R132 ;  /* 0x0000008465147220 */ /* 0x040fe40000410000 */
[--C-:B-1----:R-:W-:Y:S01]  /*15200*/  FFMA.FTZ R2, R206, c[0x0][0x2d0], -R174.reuse ;  /* 0x0000b400ce027a23 */ /* 0x102fe200000108ae */
[-C--:B------:R-:W-:Y:S02]  /*15210*/  HMMA.16816.F32 R12, R116, R22.reuse, R12 ;  /* 0x00000016740c723c */ /* 0x080fe4000000180c */
[----:B------:R-:W-:Y:S01]  /*15220*/  FMUL.FTZ R21, R101, R133 ;  /* 0x0000008565157220 */ /* 0x000fe20000410000 */
[----:B------:R1:W-:Y:S01]  /*15230*/  MUFU.EX2 R213, R2 ;  /* 0x0000000200d57308 */ /* 0x0003e20000000800 */
[--C-:B------:R-:W-:Y:S02]  /*15240*/  FFMA.FTZ R138, R230, c[0x0][0x2d0], -R173.reuse ;  /* 0x0000b400e68a7a23 */ /* 0x100fe400000108ad */
        /* <DEDUP_REMOVED lines=8> */
[--C-:B------:R-:W-:Y:S02]  /*152d0*/  FFMA.FTZ R139, R232, c[0x0][0x2d0], -R174.reuse ;  /* 0x0000b400e88b7a23 */ /* 0x100fe400000108ae */
[C---:B------:R-:W-:Y:S02]  /*152e0*/  FMUL.FTZ R43, R0.reuse, R155 ;  /* 0x0000009b002b7220 */ /* 0x040fe40000410000 */
[-C--:B------:R-:W-:Y:S01]  /*152f0*/  HMMA.16816.F32 R20, R168, R36.reuse, R20 ;  /* 0x00000024a814723c */ /* 0x080fe20000001814 */
[--C-:B-1----:R-:W-:Y:S02]  /*15300*/  FFMA.FTZ R2, R205, c[0x0][0x2d0], -R173.reuse ;  /* 0x0000b400cd027a23 */ /* 0x102fe400000108ad */
[C---:B------:R-:W-:Y:S02]  /*15310*/  FMUL.FTZ R46, R0.reuse, R158 ;  /* 0x0000009e002e7220 */ /* 0x040fe40000410000 */
[----:B------:R1:W-:Y:S01]  /*15320*/  MUFU.EX2 R207, R2 ;  /* 0x0000000200cf7308 */ /* 0x0003e20000000800 */
[C---:B------:R-:W-:Y:S02]  /*15330*/  FMUL.FTZ R47, R0.reuse, R159 ;  /* 0x0000009f002f7220 */ /* 0x040fe40000410000 */
[C---:B------:R-:W-:Y:S01]  /*15340*/  HMMA.16816.F32 R24, R116.reuse, R36, R24 ;  /* 0x000000247418723c */ /* 0x040fe20000001818 */
[C---:B------:R-:W-:Y:S03]  /*15350*/  FMUL.FTZ R58, R0.reuse, R58 ;  /* 0x0000003a003a7220 */ /* 0x040fe60000410000 */
[C---:B------:R-:W-:Y:S02]  /*15360*/  FMUL.FTZ R59, R0.reuse, R59 ;  /* 0x0000003b003b7220 */ /* 0x040fe40000410000 */
[C---:B------:R-:W-:Y:S02]  /*15370*/  FMUL.FTZ R62, R0.reuse, R62 ;  /* 0x0000003e003e7220 */ /* 0x040fe40000410000 */
[-C--:B------:R-:W-:Y:S01]  /*15380*/  HMMA.16816.F32 R28, R116, R38.reuse, R28 ;  /* 0x00000026741c723c */ /* 0x080fe2000000181c */
[C---:B------:R-:W-:Y:S03]  /*15390*/  FMUL.FTZ R36, R101.reuse, R148 ;  /* 0x0000009465247220 */ /* 0x040fe60000410000 */
[----:B------:R-:W-:Y:S02]  /*153a0*/  FMUL.FTZ R37, R101, R149 ;  /* 0x0000009565257220 */ /* 0x000fe40000410000 */
[----:B------:R-:W-:Y:S02]  /*153b0*/  FMUL.FTZ R63, R0, R63 ;  /* 0x0000003f003f7220 */ /* 0x000fe40000410000 */
[C---:B------:R-:W-:Y:S01]  /*153c0*/  HMMA.16816.F32 R32, R168.reuse, R38, R32 ;  /* 0x00000026a820723c */ /* 0x040fe20000001820 */
[--C-:B------:R-:W-:Y:S03]  /*153d0*/  FFMA.FTZ R107, R210, c[0x0][0x2d0], -R174.reuse ;  /* 0x0000b400d26b7a23 */ /* 0x100fe600000108ae */
[C---:B------:R-:W-:Y:S01]  /*153e0*/  FMUL.FTZ R70, R100.reuse, R70 ;  /* 0x0000004664467220 */ /* 0x040fe20000410000 */
[----:B------:R-:W-:Y:S01]  /*153f0*/  MUFU.EX2 R214, R107 ;  /* 0x0000006b00d67308 */ /* 0x000fe20000000800 */
[--C-:B-1----:R-:W-:Y:S02]  /*15400*/  FFMA.FTZ R2, R189, c[0x0][0x2d0], -R173.reuse ;  /* 0x0000b400bd027a23 */ /* 0x102fe400000108ad */
[C---:B------:R-:W-:Y:S04]  /*15410*/  FMUL.FTZ R38, R100.reuse, R150 ;  /* 0x0000009664267220 */ /* 0x040fe80000410000 */
[C---:B------:R-:W-:Y:S02]  /*15420*/  FMUL.FTZ R39, R100.reuse, R151 ;  /* 0x0000009764277220 */ /* 0x040fe40000410000 */
[----:B------:R-:W-:Y:S01]  /*15430*/  FMUL.FTZ R71, R100, R71 ;  /* 0x0000004764477220 */ /* 0x000fe20000410000 */
[----:B------:R1:W-:Y:S01]  /*15440*/  MUFU.EX2 R211, R2 ;  /* 0x0000000200d37308 */ /* 0x0003e20000000800 */
[C---:B------:R-:W-:Y:S02]  /*15450*/  FMUL.FTZ R72, R3.reuse, R72 ;  /* 0x0000004803487220 */ /* 0x040fe40000410000 */
[C---:B------:R-:W-:Y:S01]  /*15460*/  FMUL.FTZ R73, R3.reuse, R73 ;  /* 0x0000004903497220 */ /* 0x040fe20000410000 */
[-C--:B----4-:R-:W-:Y:S01]  /*15470*/  HMMA.16816.F32 R36, R168, R120.reuse, R36 ;  /* 0x00000078a824723c */ /* 0x090fe20000001824 */
[C---:B------:R-:W-:Y:S02]  /*15480*/  FMUL.FTZ R74, R0.reuse, R74 ;  /* 0x0000004a004a7220 */ /* 0x040fe40000410000 */
[C---:B------:R-:W-:Y:S02]  /*15490*/  FMUL.FTZ R75, R0.reuse, R75 ;  /* 0x0000004b004b7220 */ /* 0x040fe40000410000 */
[C---:B------:R-:W-:Y:S02]  /*154a0*/  FMUL.FTZ R76, R3.reuse, R76 ;  /* 0x0000004c034c7220 */ /* 0x040fe40000410000 */
[----:B------:R-:W-:Y:S01]  /*154b0*/  FMUL.FTZ R77, R3, R77 ;  /* 0x0000004d034d7220 */ /* 0x000fe20000410000 */
[C---:B------:R-:W-:Y:S01]  /*154c0*/  HMMA.16816.F32 R40, R116.reuse, R120, R40 ;  /* 0x000000787428723c */ /* 0x040fe20000001828 */
[C---:B------:R-:W-:Y:S03]  /*154d0*/  FMUL.FTZ R78, R0.reuse, R78 ;  /* 0x0000004e004e7220 */ /* 0x040fe60000410000 */
[----:B------:R-:W-:Y:S02]  /*154e0*/  FMUL.FTZ R79, R0, R79 ;  /* 0x0000004f004f7220 */ /* 0x000fe40000410000 */
[C---:B------:R-:W-:Y:S02]  /*154f0*/  FMUL.FTZ R82, R100.reuse, R82 ;  /* 0x0000005264527220 */ /* 0x040fe40000410000 */
[-C--:B------:R-:W-:Y:S01]  /*15500*/  HMMA.16816.F32 R44, R116, R122.reuse, R44 ;  /* 0x0000007a742c723c */ /* 0x080fe2000000182c */
[C---:B------:R-:W-:Y:S03]  /*15510*/  FMUL.FTZ R83, R100.reuse, R83 ;  /* 0x0000005364537220 */ /* 0x040fe60000410000 */
[--C-:B-1----:R-:W-:Y:S02]  /*15520*/  FFMA.FTZ R2, R191, c[0x0][0x2d0], -R173.reuse ;  /* 0x0000b400bf027a23 */ /* 0x102fe400000108ad */
[C---:B------:R-:W-:Y:S02]  /*15530*/  FMUL.FTZ R86, R100.reuse, R86 ;  /* 0x0000005664567220 */ /* 0x040fe40000410000 */
[C---:B------:R-:W-:Y:S01]  /*15540*/  HMMA.16816.F32 R48, R168.reuse, R122, R48 ;  /* 0x0000007aa830723c */ /* 0x040fe20000001830 */
[----:B------:R1:W-:Y:S01]  /*15550*/  MUFU.EX2 R216, R2 ;  /* 0x0000000200d87308 */ /* 0x0003e20000000800 */
[----:B------:R-:W3:Y:S02]  /*15560*/  LDSM.16.MT88.4 R120, [R167+0xc00] ;  /* 0x000c0000a778783b */ /* 0x000ee40000004200 */
[----:B------:R-:W-:Y:S02]  /*15570*/  FMUL.FTZ R87, R100, R87 ;  /* 0x0000005764577220 */ /* 0x000fe40000410000 */
[C---:B------:R-:W-:Y:S02]  /*15580*/  FMUL.FTZ R88, R3.reuse, R88 ;  /* 0x0000005803587220 */ /* 0x040fe40000410000 */
[C---:B------:R-:W-:Y:S04]  /*15590*/  FMUL.FTZ R89, R3.reuse, R89 ;  /* 0x0000005903597220 */ /* 0x040fe80000410000 */
[C---:B------:R-:W-:Y:S02]  /*155a0*/  FMUL.FTZ R90, R0.reuse, R90 ;  /* 0x0000005a005a7220 */ /* 0x040fe40000410000 */
[C---:B------:R-:W-:Y:S02]  /*155b0*/  FMUL.FTZ R91, R0.reuse, R91 ;  /* 0x0000005b005b7220 */ /* 0x040fe40000410000 */
[C---:B------:R-:W-:Y:S02]  /*155c0*/  FMUL.FTZ R92, R3.reuse, R92 ;  /* 0x0000005c035c7220 */ /* 0x040fe40000410000 */
[C---:B------:R-:W-:Y:S02]  /*155d0*/  FMUL.FTZ R93, R3.reuse, R93 ;  /* 0x0000005d035d7220 */ /* 0x040fe40000410000 */
[C---:B------:R-:W-:Y:S02]  /*155e0*/  FMUL.FTZ R94, R0.reuse, R94 ;  /* 0x0000005e005e7220 */ /* 0x040fe40000410000 */
[----:B------:R-:W-:Y:S02]  /*155f0*/  FMUL.FTZ R95, R0, R95 ;  /* 0x0000005f005f7220 */ /* 0x000fe40000410000 */
[----:B------:R-:W-:Y:S02]  /*15600*/  FMUL.FTZ R98, R100, R98 ;  /* 0x0000006264627220 */ /* 0x000fe40000410000 */
[----:B-1----:R-:W-:Y:S02]  /*15610*/  FFMA.FTZ R2, R190, c[0x0][0x2d0], -R173 ;  /* 0x0000b400be027a23 */ /* 0x002fe400000108ad */
[----:B------:R-:W-:Y:S02]  /*15620*/  FMUL.FTZ R99, R100, R99 ;  /* 0x0000006364637220 */ /* 0x000fe40000410000 */
[----:B------:R1:W-:Y:S01]  /*15630*/  MUFU.EX2 R217, R2 ;  /* 0x0000000200d97308 */ /* 0x0003e20000000800 */
[----:B------:R-:W-:Y:S02]  /*15640*/  FFMA.FTZ R3, R3, R251, R177 ;  /* 0x000000fb03037223 */ /* 0x000fe400000100b1 */
[----:B------:R-:W-:Y:S02]  /*15650*/  FFMA.FTZ R101, R101, R247, R215 ;  /* 0x000000f765657223 */ /* 0x000fe400000100d7 */
[----:B------:R-:W-:Y:S02]  /*15660*/  FFMA.FTZ R173, R227, c[0x0][0x2d0], -R173 ;  /* 0x0000b400e3ad7a23 */ /* 0x000fe400000108ad */
[----:B------:R-:W-:Y:S02]  /*15670*/  FADD.FTZ R146, R222, R101 ;  /* 0x00000065de927221 */ /* 0x000fe40000010000 */
[--C-:B------:R-:W-:Y:S02]  /*15680*/  FFMA.FTZ R142, R221, c[0x0][0x2d0], -R175.reuse ;  /* 0x0000b400dd8e7a23 */ /* 0x100fe400000108af */
[--C-:B------:R-:W-:Y:S01]  /*15690*/  FFMA.FTZ R140, R233, c[0x0][0x2d0], -R174.reuse ;  /* 0x0000b400e98c7a23 */ /* 0x100fe200000108ae */
[-C--:B---3--:R-:W-:Y:S01]  /*156a0*/  HMMA.16816.F32 R52, R168, R120.reuse, R52 ;  /* 0x00000078a834723c */ /* 0x088fe20000001834 */
[----:B------:R-:W-:Y:S02]  /*156b0*/  FFMA.FTZ R174, R231, c[0x0][0x2d0], -R174 ;  /* 0x0000b400e7ae7a23 */ /* 0x000fe400000108ae */
[--C-:B------:R-:W-:Y:S02]  /*156c0*/  FFMA.FTZ R107, R226, c[0x0][0x2d0], -R172.reuse ;  /* 0x0000b400e26b7a23 */ /* 0x100fe400000108ac */
[--C-:B------:R-:W-:Y:S02]  /*156d0*/  FFMA.FTZ R106, R225, c[0x0][0x2d0], -R172.reuse ;  /* 0x0000b400e16a7a23 */ /* 0x100fe400000108ac */
[----:B------:R-:W-:Y:S01]  /*156e0*/  FFMA.FTZ R143, R224, c[0x0][0x2d0], -R172 ;  /* 0x0000b400e08f7a23 */ /* 0x000fe200000108ac */
[C---:B------:R-:W-:Y:S01]  /*156f0*/  HMMA.16816.F32 R56, R116.reuse, R120, R56 ;  /* 0x000000787438723c */ /* 0x040fe20000001838 */
[----:B------:R-:W-:Y:S02]  /*15700*/  FFMA.FTZ R0, R0, R250, R176 ;  /* 0x000000fa00007223 */ /* 0x000fe400000100b0 */
[----:B------:R-:W-:Y:S01]  /*15710*/  MUFU.EX2 R176, R142 ;  /* 0x0000008e00b07308 */ /* 0x000fe20000000800 */
[----:B-1----:R-:W-:Y:S02]  /*15720*/  FFMA.FTZ R2, R182, c[0x0][0x2d0], -R172 ;  /* 0x0000b400b6027a23 */ /* 0x002fe400000108ac */
[----:B------:R-:W-:Y:S02]  /*15730*/  FADD.FTZ R0, R235, R0 ;  /* 0x00000000eb007221 */ /* 0x000fe40000010000 */
[-C--:B------:R-:W-:Y:S05]  /*15740*/  HMMA.16816.F32 R60, R116, R122.reuse, R60 ;  /* 0x0000007a743c723c */ /* 0x080fea000000183c */
[----:B------:R1:W-:Y:S03]  /*15750*/  MUFU.EX2 R206, R2 ;  /* 0x0000000200ce7308 */ /* 0x0003e60000000800 */
[C---:B------:R-:W-:Y:S01]  /*15760*/  HMMA.16816.F32 R64, R168.reuse, R122, R64 ;  /* 0x0000007aa840723c */ /* 0x040fe20000001840 */
[----:B------:R-:W3:Y:S06]  /*15770*/  LDSM.16.MT88.4 R120, [R166+0x1800] ;  /* 0x00180000a678783b */ /* 0x000eec0000004200 */
[----:B------:R-:W-:Y:S01]  /*15780*/  MUFU.EX2 R182, R137 ;  /* 0x0000008900b67308 */ /* 0x000fe20000000800 */
[--C-:B-1----:R-:W-:Y:S09]  /*15790*/  FFMA.FTZ R2, R184, c[0x0][0x2d0], -R172.reuse ;  /* 0x0000b400b8027a23 */ /* 0x102ff200000108ac */
[----:B------:R-:W-:Y:S10]  /*157a0*/  MUFU.EX2 R184, R136 ;  /* 0x0000008800b87308 */ /* 0x000ff40000000800 */
[----:B------:R1:W4:Y:S01]  /*157b0*/  MUFU.EX2 R208, R2 ;  /* 0x0000000200d07308 */ /* 0x0003220000000800 */
[-C--:B---3--:R-:W-:Y:S08]  /*157c0*/  HMMA.16816.F32 R68, R168, R120.reuse, R68 ;  /* 0x00000078a844723c */ /* 0x088ff00000001844 */
[C---:B------:R-:W-:Y:S08]  /*157d0*/  HMMA.16816.F32 R72, R116.reuse, R120, R72 ;  /* 0x000000787448723c */ /* 0x040ff00000001848 */
[-C--:B------:R-:W-:Y:S01]  /*157e0*/  HMMA.16816.F32 R76, R116, R122.reuse, R76 ;  /* 0x0000007a744c723c */ /* 0x080fe2000000184c */
[--C-:B-1----:R-:W-:Y:S02]  /*157f0*/  FFMA.FTZ R2, R187, c[0x0][0x2d0], -R172.reuse ;  /* 0x0000b400bb027a23 */ /* 0x102fe400000108ac */
[----:B------:R-:W-:Y:S01]  /*15800*/  MUFU.EX2 R187, R174 ;  /* 0x000000ae00bb7308 */ /* 0x000fe20000000800 */
[----:B----4-:R-:W-:Y:S04]  /*15810*/  F2FP.PACK_AB R124, R208, R206 ;  /* 0x000000ced07c723e */ /* 0x010fe800000000ff */
[C---:B------:R-:W-:Y:S01]  /*15820*/  HMMA.16816.F32 R80, R168.reuse, R122, R80 ;  /* 0x0000007aa850723c */ /* 0x040fe20000001850 */
[----:B------:R-:W1:Y:S04]  /*15830*/  LDSM.16.MT88.4 R120, [R167+0x1800] ;  /* 0x00180000a778783b */ /* 0x000e680000004200 */
[----:B------:R3:W-:Y:S02]  /*15840*/  MUFU.EX2 R210, R2 ;  /* 0x0000000200d27308 */ /* 0x0007e40000000800 */
[--C-:B---3--:R-:W-:Y:S08]  /*15850*/  FFMA.FTZ R2, R185, c[0x0][0x2d0], -R172.reuse ;  /* 0x0000b400b9027a23 */ /* 0x108ff000000108ac */
[----:B------:R-:W-:Y:S01]  /*15860*/  MUFU.EX2 R185, R139 ;  /* 0x0000008b00b97308 */ /* 0x000fe20000000800 */
[----:B------:R-:W-:Y:S01]  /*15870*/  FFMA.FTZ R172, R220, c[0x0][0x2d0], -R172 ;  /* 0x0000b400dcac7a23 */ /* 0x000fe200000108ac */
[-C--:B-1----:R-:W-:Y:S08]  /*15880*/  HMMA.16816.F32 R84, R168, R120.reuse, R84 ;  /* 0x00000078a854723c */ /* 0x082ff00000001854 */
[----:B------:R1:W3:Y:S01]  /*15890*/  MUFU.EX2 R212, R2 ;  /* 0x0000000200d47308 */ /* 0x0002e20000000800 */
[C---:B------:R-:W-:Y:S08]  /*158a0*/  HMMA.16816.F32 R88, R116.reuse, R120, R88 ;  /* 0x000000787458723c */ /* 0x040ff00000001858 */
[-C--:B------:R-:W-:Y:S01]  /*158b0*/  HMMA.16816.F32 R92, R116, R122.reuse, R92 ;  /* 0x0000007a745c723c */ /* 0x080fe2000000185c */
[C---:B--2---:R-:W-:Y:S03]  /*158c0*/  ISETP.GT.AND P0, PT, R204.reuse, R234, PT ;  /* 0x000000eacc00720c */ /* 0x044fe60003f04270 */
[----:B------:R-:W-:Y:S04]  /*158d0*/  IADD3 R204, R204, -0x1, RZ ;  /* 0xffffffffcccc7810 */ /* 0x000fe80007ffe0ff */
[----:B------:R-:W-:Y:S01]  /*158e0*/  HMMA.16816.F32 R96, R168, R122, R96 ;  /* 0x0000007aa860723c */ /* 0x000fe20000001860 */
[--C-:B-1----:R-:W-:Y:S01]  /*158f0*/  FFMA.FTZ R2, R181, c[0x0][0x2d0], -R175.reuse ;  /* 0x0000b400b5027a23 */ /* 0x102fe200000108af */
[----:B------:R-:W1:Y:S01]  /*15900*/  LDSM.16.MT88.4 R120, [R166+0x400] ;  /* 0x00040000a678783b */ /* 0x000e620000004200 */
[----:B------:R-:W-:Y:S01]  /*15910*/  MUFU.EX2 R181, R141 ;  /* 0x0000008d00b57308 */ /* 0x000fe20000000800 */
[----:B------:R-:W-:Y:S02]  /*15920*/  F2FP.PACK_AB R116, R213, R209 ;  /* 0x000000d1d574723e */ /* 0x000fe400000000ff */
[----:B------:R-:W-:Y:S02]  /*15930*/  F2FP.PACK_AB R117, R211, R207 ;  /* 0x000000cfd375723e */ /* 0x000fe400000000ff */
[----:B------:R-:W-:Y:S04]  /*15940*/  F2FP.PACK_AB R118, R218, R214 ;  /* 0x000000d6da76723e */ /* 0x000fe800000000ff */
[----:B------:R-:W-:Y:S01]  /*15950*/  F2FP.PACK_AB R119, R217, R216 ;  /* 0x000000d8d977723e */ /* 0x000fe200000000ff */
[----:B------:R2:W-:Y:S01]  /*15960*/  MUFU.EX2 R205, R2 ;  /* 0x0000000200cd7308 */ /* 0x0005e20000000800 */
[----:B---3--:R-:W-:Y:S02]  /*15970*/  F2FP.PACK_AB R126, R212, R210 ;  /* 0x000000d2d47e723e */ /* 0x008fe400000000ff */
[----:B------:R-:W-:Y:S01]  /*15980*/  F2FP.PACK_AB R170, R187, R185 ;  /* 0x000000b9bbaa723e */ /* 0x000fe200000000ff */
[--C-:B--2---:R-:W-:Y:S06]  /*15990*/  FFMA.FTZ R2, R180, c[0x0][0x2d0], -R175.reuse ;  /* 0x0000b400b4027a23 */ /* 0x104fec00000108af */
[----:B------:R2:W3:Y:S01]  /*159a0*/  MUFU.EX2 R180, R138 ;  /* 0x0000008a00b47308 */ /* 0x0004e20000000800 */
[-C--:B-1----:R-:W-:Y:S09]  /*159b0*/  HMMA.16816.F32 R4, R116, R120.reuse, R4 ;  /* 0x000000787404723c */ /* 0x082ff20000001804 */
[----:B------:R1:W4:Y:S01]  /*159c0*/  MUFU.EX2 R191, R2 ;  /* 0x0000000200bf7308 */ /* 0x0003220000000800 */
[----:B--2---:R-:W-:Y:S02]  /*159d0*/  LDSM.16.MT88.4 R136, [R166+0x800] ;  /* 0x00080000a688783b */ /* 0x004fe40000004200 */
[----:B---3--:R-:W-:Y:S01]  /*159e0*/  F2FP.PACK_AB R169, R182, R180 ;  /* 0x000000b4b6a9723e */ /* 0x008fe200000000ff */
[--C-:B-1----:R-:W-:Y:S01]  /*159f0*/  FFMA.FTZ R2, R183, c[0x0][0x2d0], -R175.reuse ;  /* 0x0000b400b7027a23 */ /* 0x102fe200000108af */
[----:B----4-:R-:W-:Y:S05]  /*15a00*/  F2FP.PACK_AB R125, R191, R205 ;  /* 0x000000cdbf7d723e */ /* 0x010fea00000000ff */
[----:B------:R-:W1:Y:S10]  /*15a10*/  MUFU.EX2 R183, R140 ;  /* 0x0000008c00b77308 */ /* 0x000e740000000800 */
[----:B------:R2:W-:Y:S01]  /*15a20*/  MUFU.EX2 R189, R2 ;  /* 0x0000000200bd7308 */ /* 0x0005e20000000800 */
[----:B-1----:R-:W-:Y:S01]  /*15a30*/  F2FP.PACK_AB R168, R183, R181 ;  /* 0x000000b5b7a8723e */ /* 0x002fe200000000ff */
[--C-:B--2---:R-:W-:Y:S02]  /*15a40*/  FFMA.FTZ R2, R188, c[0x0][0x2d0], -R175.reuse ;  /* 0x0000b400bc027a23 */ /* 0x104fe400000108af */
[----:B------:R-:W-:Y:S06]  /*15a50*/  FADD.FTZ R188, R236, R0 ;  /* 0x00000000ecbc7221 */ /* 0x000fec0000010000 */
[----:B------:R-:W1:Y:S02]  /*15a60*/  MUFU.EX2 R190, R2 ;  /* 0x0000000200be7308 */ /* 0x000e640000000800 */
[----:B-1----:R-:W-:Y:S01]  /*15a70*/  F2FP.PACK_AB R127, R190, R189 ;  /* 0x000000bdbe7f723e */ /* 0x002fe200000000ff */
[----:B------:R-:W-:Y:S02]  /*15a80*/  FFMA.FTZ R2, R100, R246, R178 ;  /* 0x000000f664027223 */ /* 0x000fe400000100b2 */
[--C-:B------:R-:W-:Y:S05]  /*15a90*/  FFMA.FTZ R100, R223, c[0x0][0x2d0], -R175.reuse ;  /* 0x0000b400df647a23 */ /* 0x100fea00000108af */
[----:B------:R-:W-:Y:S01]  /*15aa0*/  MUFU.EX2 R178, R107 ;  /* 0x0000006b00b27308 */ /* 0x000fe20000000800 */
[----:B------:R-:W-:Y:S01]  /*15ab0*/  FADD.FTZ R145, R186, R2 ;  /* 0x00000002ba917221 */ /* 0x000fe20000010000 */
[C---:B------:R-:W-:Y:S01]  /*15ac0*/  HMMA.16816.F32 R8, R124.reuse, R120, R8 ;  /* 0x000000787c08723c */ /* 0x040fe20000001808 */
[----:B------:R-:W-:Y:S02]  /*15ad0*/  FFMA.FTZ R175, R103, c[0x0][0x2d0], -R175 ;  /* 0x0000b40067af7a23 */ /* 0x000fe400000108af */
[----:B------:R-:W-:Y:S02]  /*15ae0*/  FADD.FTZ R2, R179, R3 ;  /* 0x00000003b3027221 */ /* 0x000fe40000010000 */
[----:B------:R-:W-:Y:S03]  /*15af0*/  FADD.FTZ R3, R240, R145 ;  /* 0x00000091f0037221 */ /* 0x000fe60000010000 */
[----:B------:R-:W-:Y:S01]  /*15b00*/  MUFU.EX2 R103, R144 ;  /* 0x0000009000677308 */ /* 0x000fe20000000800 */
[-C--:B------:R-:W-:Y:S03]  /*15b10*/  HMMA.16816.F32 R12, R124, R122.reuse, R12 ;  /* 0x0000007a7c0c723c */ /* 0x080fe6000000180c */
[----:B------:R-:W-:Y:S02]  /*15b20*/  FADD.FTZ R2, R237, R2 ;  /* 0x00000002ed027221 */ /* 0x000fe40000010000 */
[----:B------:R-:W-:Y:S03]  /*15b30*/  FADD.FTZ R3, R241, R3 ;  /* 0x00000003f1037221 */ /* 0x000fe60000010000 */
[C---:B------:R-:W-:Y:S01]  /*15b40*/  HMMA.16816.F32 R16, R116.reuse, R122, R16 ;  /* 0x0000007a7410723c */ /* 0x040fe20000001810 */
[----:B------:R-:W1:Y:S01]  /*15b50*/  LDSM.16.MT88.4 R120, [R167+0x1000] ;  /* 0x00100000a778783b */ /* 0x000e620000004200 */
[----:B------:R2:W-:Y:S06]  /*15b60*/  MUFU.EX2 R177, R100 ;  /* 0x0000006400b17308 */ /* 0x0005ec0000000800 */
[-C--:B------:R-:W-:Y:S04]  /*15b70*/  HMMA.16816.F32 R20, R116, R128.reuse, R20 ;  /* 0x000000807414723c */ /* 0x080fe80000001814 */
[----:B------:R-:W3:Y:S04]  /*15b80*/  MUFU.EX2 R186, R173 ;  /* 0x000000ad00ba7308 */ /* 0x000ee80000000800 */
[C---:B------:R-:W-:Y:S06]  /*15b90*/  HMMA.16816.F32 R24, R124.reuse, R128, R24 ;  /* 0x000000807c18723c */ /* 0x040fec0000001818 */
[----:B------:R-:W4:Y:S02]  /*15ba0*/  MUFU.EX2 R179, R106 ;  /* 0x0000006a00b37308 */ /* 0x000f240000000800 */
[-C--:B------:R-:W-:Y:S01]  /*15bb0*/  HMMA.16816.F32 R28, R124, R130.reuse, R28 ;  /* 0x000000827c1c723c */ /* 0x080fe2000000181c */
[----:B--2---:R-:W-:Y:S02]  /*15bc0*/  FADD.FTZ R100, R242, R146 ;  /* 0x00000092f2647221 */ /* 0x004fe40000010000 */
[----:B------:R-:W-:Y:S05]  /*15bd0*/  LDSM.16.MT88.4 R144, [R167+0x800] ;  /* 0x00080000a790783b */ /* 0x000fea0000004200 */
[C---:B------:R-:W-:Y:S01]  /*15be0*/  HMMA.16816.F32 R32, R116.reuse, R130, R32 ;  /* 0x000000827420723c */ /* 0x040fe20000001820 */
[----:B------:R-:W-:Y:S03]  /*15bf0*/  MUFU.EX2 R107, R143 ;  /* 0x0000008f006b7308 */ /* 0x000fe60000000800 */
[----:B---3--:R-:W-:Y:S01]  /*15c00*/  F2FP.PACK_AB R171, R186, R184 ;  /* 0x000000b8baab723e */ /* 0x008fe200000000ff */
[----:B------:R-:W-:Y:S01]  /*15c10*/  FADD.FTZ R0, R243, R100 ;  /* 0x00000064f3007221 */ /* 0x000fe20000010000 */
[----:B------:R-:W2:Y:S01]  /*15c20*/  LDSM.16.MT88.4 R128, [R166+0x1c00] ;  /* 0x001c0000a680783b */ /* 0x000ea20000004200 */
[----:B------:R-:W-:Y:S01]  /*15c30*/  F2FP.PACK_AB R173, R176, R177 ;  /* 0x000000b1b0ad723e */ /* 0x000fe200000000ff */
[-C--:B------:R-:W-:Y:S01]  /*15c40*/  HMMA.16816.F32 R36, R116, R132.reuse, R36 ;  /* 0x000000847424723c */ /* 0x080fe20000001824 */
[----:B------:R-:W-:Y:S02]  /*15c50*/  FADD.FTZ R100, R239, R2 ;  /* 0x00000002ef647221 */ /* 0x000fe40000010000 */
[----:B------:R4:W3:Y:S01]  /*15c60*/  MUFU.EX2 R106, R172 ;  /* 0x000000ac006a7308 */ /* 0x0008e20000000800 */
[----:B------:R-:W-:Y:S02]  /*15c70*/  FADD.FTZ R2, R238, R188 ;  /* 0x000000bcee027221 */ /* 0x000fe40000010000 */
[----:B------:R-:W-:Y:S02]  /*15c80*/  FADD.FTZ R0, R209, R0 ;  /* 0x00000000d1007221 */ /* 0x000fe40000010000 */
[C---:B------:R-:W-:Y:S01]  /*15c90*/  HMMA.16816.F32 R40, R124.reuse, R132, R40 ;  /* 0x000000847c28723c */ /* 0x040fe20000001828 */
[----:B------:R-:W-:Y:S03]  /*15ca0*/  FADD.FTZ R2, R205, R2 ;  /* 0x00000002cd027221 */ /* 0x000fe60000010000 */
[----:B------:R-:W-:Y:S01]  /*15cb0*/  FADD.FTZ R0, R213, R0 ;  /* 0x00000000d5007221 */ /* 0x000fe20000010000 */
[----:B------:R-:W5:Y:S03]  /*15cc0*/  MUFU.EX2 R101, R175 ;  /* 0x000000af00657308 */ /* 0x000f660000000800 */
[-C--:B------:R-:W-:Y:S08]  /*15cd0*/  HMMA.16816.F32 R44, R124, R134.reuse, R44 ;  /* 0x000000867c2c723c */ /* 0x080ff0000000182c */
[C---:B------:R-:W-:Y:S01]  /*15ce0*/  HMMA.16816.F32 R48, R116.reuse, R134, R48 ;  /* 0x000000867430723c */ /* 0x040fe20000001830 */
[----:B------:R-:W2:Y:S03]  /*15cf0*/  LDSM.16.MT88.4 R132, [R167+0x1c00] ;  /* 0x001c0000a784783b */ /* 0x000ea60000004200 */
[----:B----4-:R-:W-:Y:S02]  /*15d00*/  F2FP.PACK_AB R172, R179, R178 ;  /* 0x000000b2b3ac723e */ /* 0x010fe400000000ff */
[----:B---3--:R-:W-:Y:S02]  /*15d10*/  F2FP.PACK_AB R174, R106, R107 ;  /* 0x0000006b6aae723e */ /* 0x008fe400000000ff */
[-C--:B-1----:R-:W-:Y:S01]  /*15d20*/  HMMA.16816.F32 R52, R116, R120.reuse, R52 ;  /* 0x000000787434723c */ /* 0x082fe20000001834 */
[----:B-----5:R-:W-:Y:S07]  /*15d30*/  F2FP.PACK_AB R175, R101, R103 ;  /* 0x0000006765af723e */ /* 0x020fee00000000ff */
        /* <DEDUP_REMOVED lines=31> */
[----:B------:R-:W-:Y:S01]  /*15f30*/  MOV R100, R109 ;  /* 0x0000006d00647202 */ /* 0x000fe20000000f00 */
[----:B------:R-:W-:Y:S03]  /*15f40*/  FADD.FTZ R5, R191, R2 ;  /* 0x00000002bf057221 */ /* 0x000fe60000010000 */
[C---:B------:R-:W-:Y:S07]  /*15f50*/  HMMA.16816.F32 R64, R168.reuse, R6, R64 ;  /* 0x00000006a840723c */ /* 0x040fee0000001840 */
        /* <DEDUP_REMOVED lines=28> */
[-C--:B------:R-:W-:Y:S01]  /*16120*/  MOV R107, R102.reuse ;  /* 0x00000066006b7202 */ /* 0x080fe20000000f00 */
[----:B------:R-:W-:Y:S01]  /*16130*/  FADD.FTZ R0, R103, R0 ;  /* 0x0000000067007221 */ /* 0x000fe20000010000 */
[----:B------:R-:W-:Y:S01]  /*16140*/  MOV R103, R102 ;  /* 0x0000006600677202 */ /* 0x000fe20000000f00 */
        /* <DEDUP_REMOVED lines=8> */
.L_x_1305:
[----:B-1----:R-:W2:Y:S02]  /*161d0*/  LDL R0, [R1+0x1c] ;  /* 0x00001c0001007983 */ /* 0x002ea40000100800 */
[----:B--2---:R-:W-:-:S13]  /*161e0*/  ISETP.GE.AND P0, PT, R204, R0, PT ;  /* 0x00000000cc00720c */ /* 0x004fda0003f06270 */
[----:B------:R-:W-:Y:S05]  /*161f0*/  @!P0 BRA `(.L_x_1311) ;  /* 0x0000301000008947 */ /* 0x000fea0003800000 */
.L_x_1314:
[----:B------:R-:W2:Y:S01]  /*16200*/  LDL R101, [R1+0x20] ;  /* 0x0000200001657983 */ /* 0x000ea20000100800 */
[----:B------:R-:W-:Y:S04]  /*16210*/  DEPBAR.LE SB0, 0x0 ;  /* 0x000080000000791a */ /* 0x000fe80000000000 */
[----:B------:R-:W-:Y:S01]  /*16220*/  WARPSYNC 0xffffffff ;  /* 0xffffffff00007948 */ /* 0x000fe20003800000 */
[----:B------:R-:W-:Y:S01]  /*16230*/  BAR.SYNC.DEFER_BLOCKING 0x0 ;  /* 0x0000000000007b1d */ /* 0x000fe20000010000 */
[----:B------:R-:W-:Y:S01]  /*16240*/  SHF.R.S32.HI R0, RZ, 0x1f, R204 ;  /* 0x0000001fff007819 */ /* 0x000fe200000114cc */
[----:B------:R-:W-:Y:S04]  /*16250*/  IMAD.WIDE.U32 R2, R204, c[0x0][0x208], RZ ;  /* 0x00008200cc027a25 */ /* 0x000fe800078e00ff */
[----:B------:R-:W-:Y:S04]  /*16260*/  IMAD R0, R0, c[0x0][0x208], RZ ;  /* 0x0000820000007a24 */ /* 0x000fe800078e02ff */
[----:B------:R-:W-:Y:S05]  /*16270*/  IMAD R0, R204, c[0x0][0x20c], R0 ;  /* 0x00008300cc007a24 */ /* 0x000fea00078e0200 */
[----:B------:R-:W-:Y:S01]  /*16280*/  IADD3 R0, R3, R0, RZ ;  /* 0x0000000003007210 */ /* 0x000fe20007ffe0ff */
[----:B------:R-:W-:Y:S04]  /*16290*/  IMAD.WIDE.U32 R2, R2, 0x30, RZ ;  /* 0x0000003002027825 */ /* 0x000fe800078e00ff */
[----:B------:R-:W-:Y:S01]  /*162a0*/  IMAD R0, R0, 0x30, RZ ;  /* 0x0000003000007824 */ /* 0x000fe200078e02ff */
[----:B------:R-:W-:Y:S01]  /*162b0*/  IADD3 R12, P2, R244, R2, RZ ;  /* 0x00000002f40c7210 */ /* 0x000fe20007f5e0ff */
[----:B------:R-:W-:Y:S03]  /*162c0*/  LDSM.16.M88.4 R48, [R192] ;  /* 0x00000000c030783b */ /* 0x000fe60000000200 */
[----:B------:R-:W-:Y:S01]  /*162d0*/  IADD3 R0, R3, R0, RZ ;  /* 0x0000000003007210 */ /* 0x000fe20007ffe0ff */
[----:B------:R-:W-:Y:S03]  /*162e0*/  BSSY B0, `(.L_x_1312) ;  /* 0x000013c000007945 */ /* 0x000fe60003800000 */
[-C--:B------:R-:W-:Y:S02]  /*162f0*/  IADD3.X R13, R0, R249.reuse, RZ, P2, !PT ;  /* 0x000000f9000d7210 */ /* 0x080fe400017fe4ff */
[C---:B------:R-:W-:Y:S01]  /*16300*/  LEA R26, P2, R12.reuse, c[0x0][0x1f8], 0x1 ;  /* 0x00007e000c1a7a11 */ /* 0x040fe200078408ff */
[----:B------:R-:W1:Y:S03]  /*16310*/  S2R R100, SR_TID.X ;  /* 0x0000000000647919 */ /* 0x000e660000002100 */
[----:B------:R-:W-:Y:S05]  /*16320*/  LEA.HI.X R27, R12, c[0x0][0x1fc], R13, 0x1, P2 ;  /* 0x00007f000c1b7a11 */ /* 0x000fea00010f0c0d */
[----:B------:R-:W3:Y:S08]  /*16330*/  LDSM.16.M88.4 R16, [R165] ;  /* 0x00000000a510783b */ /* 0x000ef00000000200 */
[----:B------:R-:W4:Y:S08]  /*16340*/  LDSM.16.M88.4 R44, [R192+0x1000] ;  /* 0x00100000c02c783b */ /* 0x000f300000000200 */
[----:B------:R-:W5:Y:S08]  /*16350*/  LDSM.16.M88.4 R32, [R165+0x400] ;  /* 0x00040000a520783b */ /* 0x000f700000000200 */
[----:B------:R-:W2:Y:S08]  /*16360*/  LDSM.16.M88.4 R168, [R165+0x800] ;  /* 0x00080000a5a8783b */ /* 0x000eb00000000200 */
[----:B------:R-:W-:Y:S01]  /*16370*/  LDSM.16.M88.4 R172, [R193] ;  /* 0x00000000c1ac783b */ /* 0x000fe20000000200 */
[-C--:B---3--:R-:W-:Y:S07]  /*16380*/  HMMA.16816.F32 R4, R48, R16.reuse, RZ ;  /* 0x000000103004723c */ /* 0x088fee00000018ff */
[----:B------:R-:W3:Y:S01]  /*16390*/  LDSM.16.M88.4 R176, [R194] ;  /* 0x00000000c2b0783b */ /* 0x000ee20000000200 */
[----:B-1----:R-:W-:Y:S07]  /*163a0*/  ISETP.GT.AND P4, PT, R100, 0x3f, PT ;  /* 0x0000003f6400780c */ /* 0x002fee0003f84270 */
[----:B------:R-:W1:Y:S06]  /*163b0*/  LDSM.16.M88.4 R180, [R193+0x1000] ;  /* 0x00100000c1b4783b */ /* 0x000e6c0000000200 */
[----:B------:R-:W-:Y:S02]  /*163c0*/  @!P4 MOV R8, c[0x0][0x208] ;  /* 0x000082000008ca02 */ /* 0x000fe40000000f00 */
[----:B------:R-:W1:Y:S01]  /*163d0*/  LDSM.16.M88.4 R184, [R202] ;  /* 0x00000000cab8783b */ /* 0x000e620000000200 */
[----:B------:R-:W-:Y:S02]  /*163e0*/  @!P4 MOV R9, c[0x0][0x20c] ;  /* 0x000083000009ca02 */ /* 0x000fe40000000f00 */
[C---:B------:R-:W-:Y:S04]  /*163f0*/  @!P4 LEA R28, P0, R8.reuse, R2, 0x5 ;  /* 0x00000002081cc211 */ /* 0x040fe800078028ff */
[----:B------:R-:W-:Y:S01]  /*16400*/  @!P4 LEA.HI.X R3, R8, R0, R9, 0x5, P0 ;  /* 0x000000000803c211 */ /* 0x000fe200000f2c09 */
[----:B------:R-:W1:Y:S01]  /*16410*/  LDSM.16.M88.4 R188, [R201] ;  /* 0x00000000c9bc783b */ /* 0x000e620000000200 */
[C---:B----4-:R-:W-:Y:S02]  /*16420*/  HMMA.16816.F32 R8, R44.reuse, R16, RZ ;  /* 0x000000102c08723c */ /* 0x050fe400000018ff */
[--C-:B------:R-:W-:Y:S04]  /*16430*/  IADD3 R21, P1, P0, R2, 0x20, R244.reuse ;  /* 0x0000002002157810 */ /* 0x100fe8000783e0f4 */
[C---:B------:R-:W-:Y:S01]  /*16440*/  LEA R24, P2, R21.reuse, c[0x0][0x1f8], 0x1 ;  /* 0x00007e0015187a11 */ /* 0x040fe200078408ff */
[----:B------:R-:W4:Y:S01]  /*16450*/  LDL R102, [R1+0x1c] ;  /* 0x00001c0001667983 */ /* 0x000f220000100800 */
[-C--:B------:R-:W-:Y:S01]  /*16460*/  HMMA.16816.F32 R12, R44, R18.reuse, RZ ;  /* 0x000000122c0c723c */ /* 0x080fe200000018ff */
[----:B------:R-:W-:Y:S03]  /*16470*/  IADD3.X R23, R0, RZ, R249, P1, P0 ;  /* 0x000000ff00177210 */ /* 0x000fe60000fe04f9 */
[----:B------:R-:W-:Y:S02]  /*16480*/  IADD3 R20, P1, P0, R2, 0x40, R244 ;  /* 0x0000004002147810 */ /* 0x000fe4000783e0f4 */
[----:B------:R-:W-:Y:S02]  /*16490*/  LEA.HI.X R25, R21, c[0x0][0x1fc], R23, 0x1, P2 ;  /* 0x00007f0015197a11 */ /* 0x000fe400010f0c17 */
[C---:B------:R-:W-:Y:S04]  /*164a0*/  HMMA.16816.F32 R16, R48.reuse, R18, RZ ;  /* 0x000000123010723c */ /* 0x040fe800000018ff */
[----:B------:R-:W-:Y:S02]  /*164b0*/  @!P4 IADD3 R2, P3, R28, R244, RZ ;  /* 0x000000f41c02c210 */ /* 0x000fe40007f7e0ff */
[--C-:B------:R-:W-:Y:S02]  /*164c0*/  IADD3.X R0, R0, RZ, R249.reuse, P1, P0 ;  /* 0x000000ff00007210 */ /* 0x100fe40000fe04f9 */
[----:B------:R-:W-:Y:S04]  /*164d0*/  LEA R30, P1, R20, c[0x0][0x1f8], 0x1 ;  /* 0x00007e00141e7a11 */ /* 0x000fe800078208ff */
[----:B------:R-:W-:Y:S02]  /*164e0*/  @!P4 LEA R36, P0, R2, c[0x0][0x1f8], 0x1 ;  /* 0x00007e000224ca11 */ /* 0x000fe400078008ff */
[----:B------:R-:W-:Y:S02]  /*164f0*/  @!P4 IADD3.X R22, R3, R249, RZ, P3, !PT ;  /* 0x000000f90316c210 */ /* 0x000fe40001ffe4ff */
[----:B------:R-:W-:Y:S02]  /*16500*/  LEA.HI.X R31, R20, c[0x0][0x1fc], R0, 0x1, P1 ;  /* 0x00007f00141f7a11 */ /* 0x000fe400008f0c00 */
[----:B------:R-:W-:Y:S02]  /*16510*/  @!P4 LEA.HI.X R37, R2, c[0x0][0x1fc], R22, 0x1, P0 ;  /* 0x00007f000225ca11 */ /* 0x000fe400000f0c16 */
[-C--:B-----5:R-:W-:Y:S01]  /*16520*/  HMMA.16816.F32 R20, R48, R32.reuse, RZ ;  /* 0x000000203014723c */ /* 0x0a0fe200000018ff */
[--C-:B------:R-:W-:Y:S02]  /*16530*/  @!P4 IADD3 R2, P1, P0, R28, 0x20, R244.reuse ;  /* 0x000000201c02c810 */ /* 0x100fe4000783e0f4 */
[----:B--2---:R-:W-:Y:S11]  /*16540*/  LOP3.LUT P2, RZ, R101, 0x1, RZ, 0xc0, !PT ;  /* 0x0000000165ff7812 */ /* 0x004ff6000784c0ff */
[----:B------:R-:W-:Y:S02]  /*16550*/  @!UPT UIADD3 URZ, URZ, URZ, URZ ;  /* 0x0000003f3f3ff290 */ /* 0x000fe4000fffe03f */
[----:B------:R-:W-:Y:S01]  /*16560*/  @!PT LDS RZ, [RZ] ;  /* 0x00000000fffff984 */ /* 0x000fe20000000800 */
[----:B------:R-:W-:Y:S01]  /*16570*/  @!PT LDS RZ, [RZ] ;  /* 0x00000000fffff984 */ /* 0x000fe20000000800 */
[----:B------:R-:W-:Y:S01]  /*16580*/  @!PT LDS RZ, [RZ] ;  /* 0x00000000fffff984 */ /* 0x000fe20000000800 */
[----:B------:R2:W-:Y:S08]  /*16590*/  LDGSTS.E.BYPASS.LTC128B.128 [R203+0x1880], [R26.64], !P2 ;  /* 0x018800001acb7fae */ /* 0x0005f0000d101d46 */
[----:B------:R2:W-:Y:S08]  /*165a0*/  LDGSTS.E.BYPASS.LTC128B.128 [R203+0x2480], [R24.64], !P6 ;  /* 0x0248000018cb7fae */ /* 0x0005f0000f101d46 */
[----:B------:R5:W-:Y:S08]  /*165b0*/  LDGSTS.E.BYPASS.LTC128B.128 [R203+0x3080], [R30.64], !P5 ;  /* 0x030800001ecb7fae */ /* 0x000bf0000e901d46 */
[----:B------:R1:W-:Y:S01]  /*165c0*/  @!P4 LDGSTS.E.BYPASS.LTC128B.128 [R203+0x2080], [R36.64], !P2 ;  /* 0x0208000024cbcfae */ /* 0x0003e2000d101d46 */
[C---:B--2---:R-:W-:Y:S07]  /*165d0*/  HMMA.16816.F32 R24, R44.reuse, R32, RZ ;  /* 0x000000202c18723c */ /* 0x044fee00000018ff */
[----:B------:R-:W-:Y:S02]  /*165e0*/  @!P4 LEA R32, P3, R2, c[0x0][0x1f8], 0x1 ;  /* 0x00007e000220ca11 */ /* 0x000fe400078608ff */
[C---:B------:R-:W-:Y:S03]  /*165f0*/  @!P4 IADD3.X R33, R3.reuse, RZ, R249, P1, P0 ;  /* 0x000000ff0321c210 */ /* 0x040fe60000fe04f9 */
[----:B------:R-:W-:Y:S02]  /*16600*/  @!P4 IADD3 R0, P2, P1, R28, 0x40, R244 ;  /* 0x000000401c00c810 */ /* 0x000fe4000795e0f4 */
[-C--:B-----5:R-:W-:Y:S01]  /*16610*/  HMMA.16816.F32 R28, R44, R34.reuse, RZ ;  /* 0x000000222c1c723c */ /* 0x0a0fe200000018ff */
[----:B------:R-:W-:Y:S02]  /*16620*/  @!P4 LEA.HI.X R33, R2, c[0x0][0x1fc], R33, 0x1, P3 ;  /* 0x00007f000221ca11 */ /* 0x000fe400018f0c21 */
[C---:B------:R-:W-:Y:S02]  /*16630*/  @!P4 LEA R2, P0, R0.reuse, c[0x0][0x1f8], 0x1 ;  /* 0x00007e000002ca11 */ /* 0x040fe400078008ff */
[----:B------:R-:W-:Y:S01]  /*16640*/  @!P4 IADD3.X R3, R3, RZ, R249, P2, P1 ;  /* 0x000000ff0303c210 */ /* 0x000fe200017e24f9 */
[----:B------:R2:W-:Y:S03]  /*16650*/  @!P4 LDGSTS.E.BYPASS.LTC128B.128 [R203+0x2c80], [R32.64], !P6 ;  /* 0x02c8000020cbcfae */ /* 0x0005e6000f101d46 */
[----:B------:R-:W-:Y:S05]  /*16660*/  @!P4 LEA.HI.X R3, R0, c[0x0][0x1fc], R3, 0x1, P0 ;  /* 0x00007f000003ca11 */ /* 0x000fea00000f0c03 */
[----:B------:R5:W-:Y:S08]  /*16670*/  @!P4 LDGSTS.E.BYPASS.LTC128B.128 [R203+0x3880], [R2.64], !P5 ;  /* 0x0388000002cbcfae */ /* 0x000bf0000e901d46 */
[----:B------:R-:W0:Y:S01]  /*16680*/  LDGDEPBAR ;  /* 0x00000000000079af */ /* 0x000e220000000000 */
[C---:B--2---:R-:W-:Y:S08]  /*16690*/  HMMA.16816.F32 R32, R48.reuse, R34, RZ ;  /* 0x000000223020723c */ /* 0x044ff000000018ff */
[-C--:B-1----:R-:W-:Y:S08]  /*166a0*/  HMMA.16816.F32 R36, R48, R168.reuse, RZ ;  /* 0x000000a83024723c */ /* 0x082ff000000018ff */
[C---:B------:R-:W-:Y:S08]  /*166b0*/  HMMA.16816.F32 R40, R44.reuse, R168, RZ ;  /* 0x000000a82c28723c */ /* 0x040ff000000018ff */
[-C--:B------:R-:W-:Y:S01]  /*166c0*/  HMMA.16816.F32 R44, R44, R170.reuse, RZ ;  /* 0x000000aa2c2c723c */ /* 0x080fe200000018ff */
[----:B----4-:R-:W-:Y:S07]  /*166d0*/  ISETP.GT.AND P4, PT, R204, R102, PT ;  /* 0x00000066cc00720c */ /* 0x010fee0003f84270 */
[----:B------:R-:W-:Y:S01]  /*166e0*/  HMMA.16816.F32 R48, R48, R170, RZ ;  /* 0x000000aa3030723c */ /* 0x000fe200000018ff */
[----:B------:R-:W-:Y:S07]  /*166f0*/  LDSM.16.M88.4 R168, [R192+0x2000] ;  /* 0x00200000c0a8783b */ /* 0x000fee0000000200 */
[-C--:B---3--:R-:W-:Y:S08]  /*16700*/  HMMA.16816.F32 R4, R172, R176.reuse, R4 ;  /* 0x000000b0ac04723c */ /* 0x088ff00000001804 */
        /* <DEDUP_REMOVED lines=72> */
[----:B-----5:R-:W-:Y:S04]  /*16b90*/  FMUL.FTZ R3, R10, c[0x0][0x320] ;  /* 0x0000c8000a037a20 */ /* 0x020fe80000410000 */
        /* <DEDUP_REMOVED lines=110> */
[----:B--234-:R-:W-:Y:S01]  /*17280*/  SHF.R.S32.HI R102, RZ, 0x1f, R100 ;  /* 0x0000001fff667819 */ /* 0x01cfe20000011464 */
[----:B------:R-:W2:Y:S03]  /*17290*/  LDL.64 R230, [R1+0x8] ;  /* 0x0000080001e67983 */ /* 0x000ea60000100a00 */
[----:B------:R-:W-:Y:S03]  /*172a0*/  LEA.HI R102, R102, R100, RZ, 0x2 ;  /* 0x0000006466667211 */ /* 0x000fe600078f10ff */
[----:B------:R-:W3:Y:S01]  /*172b0*/  LDL R100, [R1+0x4] ;  /* 0x0000040001647983 */ /* 0x000ee20000100800 */
[----:B------:R-:W-:Y:S04]  /*172c0*/  SHF.R.S32.HI R102, RZ, 0x2, R102 ;  /* 0x00000002ff667819 */ /* 0x000fe80000011466 */
[----:B------:R-:W-:Y:S04]  /*172d0*/  IADD3 R3, -R102, 0x30, RZ ;  /* 0x0000003066037810 */ /* 0x000fe80007ffe1ff */
        /* <DEDUP_REMOVED lines=13> */
[----:B------:R-:W-:Y:S04]  /*173b0*/  @P0 IMAD R5, R5, 0x30, RZ ;  /* 0x0000003005050824 */ /* 0x000fe800078e02ff */
[----:B------:R-:W-:Y:S01]  /*173c0*/  @P0 IMAD.IADD R7, R5, 0x1, R7 ;  /* 0x0000000105070824 */ /* 0x000fe200078e0207 */
[C---:B--2---:R-:W-:Y:S04]  /*173d0*/  @P0 IADD3 R18, P2, P1, R6.reuse, 0x20, R230 ;  /* 0x0000002006120810 */ /* 0x044fe8000795e0e6 */
[C---:B---3--:R-:W-:Y:S02]  /*173e0*/  @P0 IADD3.X R20, R7.reuse, RZ, R100, P2, P1 ;  /* 0x000000ff07140210 */ /* 0x048fe400017e2464 */
        /* <DEDUP_REMOVED lines=24> */
[----:B------:R-:W-:Y:S03]  /*17570*/  LOP3.LUT P3, RZ, R101, 0x1, RZ, 0xc0, !PT ;  /* 0x0000000165ff7812 */ /* 0x000fe6000786c0ff */
        /* <DEDUP_REMOVED lines=12> */
[----:B------:R-:W-:Y:S05]  /*17640*/  @P0 LEA.HI.X R7, R19, c[0x0][0x1cc], R21, 0x1, P2 ;  /* 0x0000730013070a11 */ /* 0x000fea00010f0c15 */
[----:B------:R1:W-:Y:S06]  /*17650*/  @P1 LDGSTS.E.BYPASS.LTC128B.128 [R203+0x4880], [R16.64], !P6 ;  /* 0x0488000010cb1fae */ /* 0x0003ec000f101d46 */
[----:B------:R1:W-:Y:S06]  /*17660*/  @P1 LDGSTS.E.BYPASS.LTC128B.128 [R203+0x5480], [R14.64], !P5 ;  /* 0x054800000ecb1fae */ /* 0x0003ec000e901d46 */
[----:B------:R1:W-:Y:S06]  /*17670*/  @P0 LDGSTS.E.BYPASS.LTC128B.128 [R203+0x4480], [R12.64], !P3 ;  /* 0x044800000ccb0fae */ /* 0x0003ec000d901d46 */
[----:B------:R1:W-:Y:S06]  /*17680*/  @P0 LDGSTS.E.BYPASS.LTC128B.128 [R203+0x5080], [R10.64], !P6 ;  /* 0x050800000acb0fae */ /* 0x0003ec000f101d46 */
[----:B------:R1:W-:Y:S02]  /*17690*/  @P0 LDGSTS.E.BYPASS.LTC128B.128 [R203+0x5c80], [R6.64], !P5 ;  /* 0x05c8000006cb0fae */ /* 0x0003e4000e901d46 */
.L_x_1313:
[----:B--234-:R-:W-:Y:S05]  /*176a0*/  BSYNC B0 ;  /* 0x0000000000007941 */ /* 0x01cfea0003800000 */
.L_x_1312:
        /* <DEDUP_REMOVED lines=55> */
[C---:B------:R-:W-:Y:S01]  /*17a20*/  FADD.FTZ R0, -R110.reuse, R0 ;  /* 0x000000006e007221 */ /* 0x040fe20000010100 */
[----:B------:R-:W-:Y:S01]  /*17a30*/  FMNMX.FTZ R3, R227, R3, !PT ;  /* 0x00000003e3037209 */ /* 0x000fe20007810000 */
[----:B------:R-:W-:Y:S01]  /*17a40*/  FMUL.FTZ R173, R110, c[0x0][0x2d0] ;  /* 0x0000b4006ead7a20 */ /* 0x000fe20000410000 */
[----:B--2---:R-:W-:Y:S02]  /*17a50*/  FMNMX.FTZ R109, R5, R8, !PT ;  /* 0x00000008056d7209 */ /* 0x004fe40007810000 */
[----:B------:R-:W-:Y:S01]  /*17a60*/  FMNMX.FTZ R5, R220, R3, !PT ;  /* 0x00000003dc057209 */ /* 0x000fe20007810000 */
[----:B------:R-:W-:Y:S02]  /*17a70*/  FMUL.FTZ R3, R0, c[0x0][0x2d0] ;  /* 0x0000b40000037a20 */ /* 0x000fe40000410000 */
[----:B------:R-:W-:Y:S01]  /*17a80*/  FADD.FTZ R2, -R109, R2 ;  /* 0x000000026d027221 */ /* 0x000fe20000010100 */
[----:B------:R-:W-:Y:S01]  /*17a90*/  FMNMX.FTZ R0, R216, R5, !PT ;  /* 0x00000005d8007209 */ /* 0x000fe20007810000 */
[----:B------:R1:W2:Y:S01]  /*17aa0*/  MUFU.EX2 R101, R3 ;  /* 0x0000000300657308 */ /* 0x0002a20000000800 */
[----:B---3--:R-:W-:Y:S01]  /*17ab0*/  FMNMX.FTZ R6, R6, R9, !PT ;  /* 0x0000000906067209 */ /* 0x008fe20007810000 */
[----:B------:R-:W-:Y:S01]  /*17ac0*/  FMUL.FTZ R2, R2, c[0x0][0x2d0] ;  /* 0x0000b40002027a20 */ /* 0x000fe20000410000 */
[----:B------:R-:W-:Y:S01]  /*17ad0*/  FMNMX.FTZ R0, R107, R0, !PT ;  /* 0x000000006b007209 */ /* 0x000fe20007810000 */
[----:B------:R-:W-:Y:S02]  /*17ae0*/  FMUL.FTZ R172, R109, c[0x0][0x2d0] ;  /* 0x0000b4006dac7a20 */ /* 0x000fe40000410000 */
[----:B------:R-:W3:Y:S01]  /*17af0*/  SHFL.BFLY PT, R9, R6, 0x1, 0x1f ;  /* 0x0c201f0006097f89 */ /* 0x000ee200000e0000 */
[----:B------:R-:W-:Y:S03]  /*17b00*/  FMNMX.FTZ R0, R106, R0, !PT ;  /* 0x000000006a007209 */ /* 0x000fe60007810000 */
[----:B------:R4:W5:Y:S04]  /*17b10*/  MUFU.EX2 R100, R2 ;  /* 0x0000000200647308 */ /* 0x0009680000000800 */
[----:B-1----:R-:W1:Y:S01]  /*17b20*/  SHFL.BFLY PT, R3, R0, 0x2, 0x1f ;  /* 0x0c401f0000037f89 */ /* 0x002e6200000e0000 */
[C---:B--2---:R-:W-:Y:S02]  /*17b30*/  FMUL.FTZ R5, R101.reuse, R121 ;  /* 0x0000007965057220 */ /* 0x044fe40000410000 */
[C---:B------:R-:W-:Y:S02]  /*17b40*/  FMUL.FTZ R17, R101.reuse, R129 ;  /* 0x0000008165117220 */ /* 0x040fe40000410000 */
[C---:B------:R-:W-:Y:S01]  /*17b50*/  FMUL.FTZ R16, R101.reuse, R128 ;  /* 0x0000008065107220 */ /* 0x040fe20000410000 */
[----:B---3--:R-:W-:Y:S01]  /*17b60*/  FMNMX.FTZ R108, R6, R9, !PT ;  /* 0x00000009066c7209 */ /* 0x008fe20007810000 */
[C---:B------:R-:W-:Y:S02]  /*17b70*/  FMUL.FTZ R32, R101.reuse, R144 ;  /* 0x0000009065207220 */ /* 0x040fe40000410000 */
[----:B------:R-:W-:Y:S02]  /*17b80*/  FMUL.FTZ R33, R101, R145 ;  /* 0x0000009165217220 */ /* 0x000fe40000410000 */
[----:B----4-:R-:W-:Y:S02]  /*17b90*/  FADD.FTZ R2, -R108, R4 ;  /* 0x000000046c027221 */ /* 0x010fe40000010100 */
[--C-:B------:R-:W-:Y:S02]  /*17ba0*/  FFMA.FTZ R4, R185, c[0x0][0x2d0], -R173.reuse ;  /* 0x0000b400b9047a23 */ /* 0x100fe400000108ad */
[----:B------:R-:W-:Y:S02]  /*17bb0*/  FMUL.FTZ R2, R2, c[0x0][0x2d0] ;  /* 0x0000b40002027a20 */ /* 0x000fe40000410000 */
[----:B------:R-:W-:Y:S01]  /*17bc0*/  MUFU.EX2 R185, R4 ;  /* 0x0000000400b97308 */ /* 0x000fe20000000800 */
[C---:B-----5:R-:W-:Y:S02]  /*17bd0*/  FMUL.FTZ R6, R100.reuse, R122 ;  /* 0x0000007a64067220 */ /* 0x060fe40000410000 */
[C---:B------:R-:W-:Y:S02]  /*17be0*/  FMUL.FTZ R7, R100.reuse, R123 ;  /* 0x0000007b64077220 */ /* 0x040fe40000410000 */
[----:B------:R-:W-:Y:S01]  /*17bf0*/  FMUL.FTZ R18, R100, R130 ;  /* 0x0000008264127220 */ /* 0x000fe20000410000 */
[----:B-1----:R-:W-:Y:S01]  /*17c00*/  FMNMX.FTZ R0, R0, R3, !PT ;  /* 0x0000000300007209 */ /* 0x002fe20007810000 */
[--C-:B------:R-:W-:Y:S03]  /*17c10*/  FFMA.FTZ R3, R188, c[0x0][0x2d0], -R172.reuse ;  /* 0x0000b400bc037a23 */ /* 0x100fe600000108ac */
[----:B------:R1:W2:Y:S01]  /*17c20*/  MUFU.EX2 R102, R2 ;  /* 0x0000000200667308 */ /* 0x0002a20000000800 */
[C---:B------:R-:W-:Y:S02]  /*17c30*/  FMUL.FTZ R19, R100.reuse, R131 ;  /* 0x0000008364137220 */ /* 0x040fe40000410000 */
[C---:B------:R-:W-:Y:S02]  /*17c40*/  FMUL.FTZ R34, R100.reuse, R146 ;  /* 0x0000009264227220 */ /* 0x040fe40000410000 */
[C---:B------:R-:W-:Y:S02]  /*17c50*/  FMUL.FTZ R35, R100.reuse, R147 ;  /* 0x0000009364237220 */ /* 0x040fe40000410000 */
[C---:B------:R-:W-:Y:S02]  /*17c60*/  FMUL.FTZ R48, R101.reuse, R160 ;  /* 0x000000a065307220 */ /* 0x040fe40000410000 */
[C---:B------:R-:W-:Y:S01]  /*17c70*/  FMUL.FTZ R49, R101.reuse, R161 ;  /* 0x000000a165317220 */ /* 0x040fe20000410000 */
[----:B------:R3:W-:Y:S01]  /*17c80*/  MUFU.EX2 R235, R3 ;  /* 0x0000000300eb7308 */ /* 0x0007e20000000800 */
[C---:B------:R-:W-:Y:S02]  /*17c90*/  FMUL.FTZ R50, R100.reuse, R162 ;  /* 0x000000a264327220 */ /* 0x040fe40000410000 */
[C---:B------:R-:W-:Y:S02]  /*17ca0*/  FMUL.FTZ R51, R100.reuse, R163 ;  /* 0x000000a364337220 */ /* 0x040fe40000410000 */
[C---:B------:R-:W-:Y:S01]  /*17cb0*/  FMUL.FTZ R52, R101.reuse, R52 ;  /* 0x0000003465347220 */ /* 0x040fe20000410000 */
[----:B------:R-:W-:Y:S01]  /*17cc0*/  LDSM.16.MT88.4 R160, [R166+0x1400] ;  /* 0x00140000a6a0783b */ /* 0x000fe20000004200 */
[----:B------:R-:W-:Y:S02]  /*17cd0*/  FMUL.FTZ R53, R101, R53 ;  /* 0x0000003565357220 */ /* 0x000fe40000410000 */
[C---:B------:R-:W-:Y:S02]  /*17ce0*/  FMUL.FTZ R54, R100.reuse, R54 ;  /* 0x0000003664367220 */ /* 0x040fe40000410000 */
[----:B------:R-:W-:Y:S02]  /*17cf0*/  FMUL.FTZ R55, R100, R55 ;  /* 0x0000003764377220 */ /* 0x000fe40000410000 */
[--C-:B------:R-:W-:Y:S02]  /*17d00*/  FFMA.FTZ R128, R210, c[0x0][0x2d0], -R172.reuse ;  /* 0x0000b400d2807a23 */ /* 0x100fe400000108ac */
[--C-:B-1----:R-:W-:Y:S02]  /*17d10*/  FFMA.FTZ R2, R184, c[0x0][0x2d0], -R173.reuse ;  /* 0x0000b400b8027a23 */ /* 0x102fe400000108ad */
[C---:B--2---:R-:W-:Y:S01]  /*17d20*/  FMUL.FTZ R8, R102.reuse, R116 ;  /* 0x0000007466087220 */ /* 0x044fe20000410000 */
[----:B------:R1:W-:Y:S01]  /*17d30*/  MUFU.EX2 R210, R128 ;  /* 0x0000008000d27308 */ /* 0x0003e20000000800 */
[C---:B------:R-:W-:Y:S02]  /*17d40*/  FMUL.FTZ R9, R102.reuse, R117 ;  /* 0x0000007566097220 */ /* 0x040fe40000410000 */
[C---:B------:R-:W-:Y:S02]  /*17d50*/  FMUL.FTZ R12, R102.reuse, R124 ;  /* 0x0000007c660c7220 */ /* 0x040fe40000410000 */
[C---:B------:R-:W-:Y:S02]  /*17d60*/  FMUL.FTZ R13, R102.reuse, R125 ;  /* 0x0000007d660d7220 */ /* 0x040fe40000410000 */
[--C-:B---3--:R-:W-:Y:S02]  /*17d70*/  FFMA.FTZ R3, R171, c[0x0][0x2d0], -R173.reuse ;  /* 0x0000b400ab037a23 */ /* 0x108fe400000108ad */
[C---:B------:R-:W-:Y:S01]  /*17d80*/  FMUL.FTZ R24, R102.reuse, R136 ;  /* 0x0000008866187220 */ /* 0x040fe20000410000 */
[----:B------:R2:W-:Y:S01]  /*17d90*/  MUFU.EX2 R236, R2 ;  /* 0x0000000200ec7308 */ /* 0x0005e20000000800 */
[C---:B------:R-:W-:Y:S02]  /*17da0*/  FMUL.FTZ R25, R102.reuse, R137 ;  /* 0x0000008966197220 */ /* 0x040fe40000410000 */
[C---:B------:R-:W-:Y:S02]  /*17db0*/  FMUL.FTZ R28, R102.reuse, R140 ;  /* 0x0000008c661c7220 */ /* 0x040fe40000410000 */
[C---:B------:R-:W-:Y:S02]  /*17dc0*/  FMUL.FTZ R29, R102.reuse, R141 ;  /* 0x0000008d661d7220 */ /* 0x040fe40000410000 */
[C---:B------:R-:W-:Y:S02]  /*17dd0*/  FMUL.FTZ R40, R102.reuse, R152 ;  /* 0x0000009866287220 */ /* 0x040fe40000410000 */
[C---:B------:R-:W-:Y:S01]  /*17de0*/  FMUL.FTZ R41, R102.reuse, R153 ;  /* 0x0000009966297220 */ /* 0x040fe20000410000 */
[----:B------:R3:W-:Y:S01]  /*17df0*/  MUFU.EX2 R238, R3 ;  /* 0x0000000300ee7308 */ /* 0x0007e20000000800 */
[C---:B------:R-:W-:Y:S02]  /*17e00*/  FMUL.FTZ R44, R102.reuse, R156 ;  /* 0x0000009c662c7220 */ /* 0x040fe40000410000 */
[C---:B------:R-:W-:Y:S01]  /*17e10*/  FMUL.FTZ R45, R102.reuse, R157 ;  /* 0x0000009d662d7220 */ /* 0x040fe20000410000 */
[----:B-1----:R-:W-:Y:S01]  /*17e20*/  LDSM.16.MT88.4 R128, [R166+0x400] ;  /* 0x00040000a680783b */ /* 0x002fe20000004200 */
[C---:B------:R-:W-:Y:S02]  /*17e30*/  FMUL.FTZ R56, R102.reuse, R56 ;  /* 0x0000003866387220 */ /* 0x040fe40000410000 */
[C---:B------:R-:W-:Y:S02]  /*17e40*/  FMUL.FTZ R57, R102.reuse, R57 ;  /* 0x0000003966397220 */ /* 0x040fe40000410000 */
[--C-:B------:R-:W-:Y:S02]  /*17e50*/  FFMA.FTZ R144, R223, c[0x0][0x2d0], -R173.reuse ;  /* 0x0000b400df907a23 */ /* 0x100fe400000108ad */
[C---:B------:R-:W-:Y:S02]  /*17e60*/  FMUL.FTZ R60, R102.reuse, R60 ;  /* 0x0000003c663c7220 */ /* 0x040fe40000410000 */
[----:B------:R-:W-:Y:S02]  /*17e70*/  FMUL.FTZ R61, R102, R61 ;  /* 0x0000003d663d7220 */ /* 0x000fe40000410000 */
[--C-:B--2---:R-:W-:Y:S02]  /*17e80*/  FFMA.FTZ R2, R187, c[0x0][0x2d0], -R172.reuse ;  /* 0x0000b400bb027a23 */ /* 0x104fe400000108ac */
[C---:B------:R-:W-:Y:S02]  /*17e90*/  FMUL.FTZ R64, R101.reuse, R64 ;  /* 0x0000004065407220 */ /* 0x040fe40000410000 */
[----:B------:R1:W2:Y:S01]  /*17ea0*/  MUFU.EX2 R184, R2 ;  /* 0x0000000200b87308 */ /* 0x0002a20000000800 */
[----:B------:R-:W-:Y:S02]  /*17eb0*/  FMUL.FTZ R65, R101, R65 ;  /* 0x0000004165417220 */ /* 0x000fe40000410000 */
[C---:B------:R-:W-:Y:S02]  /*17ec0*/  FMUL.FTZ R66, R100.reuse, R66 ;  /* 0x0000004264427220 */ /* 0x040fe40000410000 */
[--C-:B---3--:R-:W-:Y:S02]  /*17ed0*/  FFMA.FTZ R3, R169, c[0x0][0x2d0], -R173.reuse ;  /* 0x0000b400a9037a23 */ /* 0x108fe400000108ad */
[C---:B------:R-:W-:Y:S02]  /*17ee0*/  FMUL.FTZ R67, R100.reuse, R67 ;  /* 0x0000004364437220 */ /* 0x040fe40000410000 */
[C---:B------:R-:W-:Y:S01]  /*17ef0*/  FMUL.FTZ R68, R101.reuse, R68 ;  /* 0x0000004465447220 */ /* 0x040fe20000410000 */
[----:B------:R3:W4:Y:S01]  /*17f00*/  MUFU.EX2 R248, R3 ;  /* 0x0000000300f87308 */ /* 0x0007220000000800 */
[----:B------:R-:W-:Y:S02]  /*17f10*/  FMUL.FTZ R69, R101, R69 ;  /* 0x0000004565457220 */ /* 0x000fe40000410000 */
[C---:B------:R-:W-:Y:S02]  /*17f20*/  FMUL.FTZ R70, R100.reuse, R70 ;  /* 0x0000004664467220 */ /* 0x040fe40000410000 */
[----:B------:R-:W-:Y:S02]  /*17f30*/  FMUL.FTZ R71, R100, R71 ;  /* 0x0000004764477220 */ /* 0x000fe40000410000 */
[C---:B------:R-:W-:Y:S02]  /*17f40*/  FMUL.FTZ R72, R102.reuse, R72 ;  /* 0x0000004866487220 */ /* 0x040fe40000410000 */
[C---:B------:R-:W-:Y:S02]  /*17f50*/  FMUL.FTZ R73, R102.reuse, R73 ;  /* 0x0000004966497220 */ /* 0x040fe40000410000 */
[C---:B------:R-:W-:Y:S02]  /*17f60*/  FMUL.FTZ R76, R102.reuse, R76 ;  /* 0x0000004c664c7220 */ /* 0x040fe40000410000 */
[----:B------:R-:W-:Y:S01]  /*17f70*/  FMUL.FTZ R77, R102, R77 ;  /* 0x0000004d664d7220 */ /* 0x000fe20000410000 */
[----:B-1----:R-:W1:Y:S01]  /*17f80*/  SHFL.BFLY PT, R2, R0, 0x1, 0x1f ;  /* 0x0c201f0000027f89 */ /* 0x002e6200000e0000 */
[----:B--2---:R-:W-:Y:S01]  /*17f90*/  F2FP.PACK_AB R121, R235, R184 ;  /* 0x000000b8eb79723e */ /* 0x004fe200000000ff */
[C---:B------:R-:W-:Y:S02]  /*17fa0*/  FMUL.FTZ R80, R101.reuse, R80 ;  /* 0x0000005065507220 */ /* 0x040fe40000410000 */
[C---:B------:R-:W-:Y:S02]  /*17fb0*/  FMUL.FTZ R81, R101.reuse, R81 ;  /* 0x0000005165517220 */ /* 0x040fe40000410000 */
[C---:B------:R-:W-:Y:S02]  /*17fc0*/  FMUL.FTZ R82, R100.reuse, R82 ;  /* 0x0000005264527220 */ /* 0x040fe40000410000 */
[----:B------:R-:W-:Y:S02]  /*17fd0*/  FMUL.FTZ R83, R100, R83 ;  /* 0x0000005364537220 */ /* 0x000fe40000410000 */
[----:B---3--:R-:W-:Y:S01]  /*17fe0*/  FFMA.FTZ R3, R168, c[0x0][0x2d0], -R172 ;  /* 0x0000b400a8037a23 */ /* 0x008fe200000108ac */
[----:B----4-:R-:W-:Y:S01]  /*17ff0*/  F2FP.PACK_AB R122, R248, R238 ;  /* 0x000000eef87a723e */ /* 0x010fe200000000ff */
[----:B------:R-:W-:Y:S02]  /*18000*/  FMUL.FTZ R168, R108, c[0x0][0x2d0] ;  /* 0x0000b4006ca87a20 */ /* 0x000fe40000410000 */
[----:B------:R2:W-:Y:S01]  /*18010*/  MUFU.EX2 R237, R3 ;  /* 0x0000000300ed7308 */ /* 0x0005e20000000800 */
[C---:B------:R-:W-:Y:S02]  /*18020*/  FMUL.FTZ R84, R101.reuse, R84 ;  /* 0x0000005465547220 */ /* 0x040fe40000410000 */
[----:B------:R-:W-:Y:S02]  /*18030*/  FFMA.FTZ R147, R182, c[0x0][0x2d0], -R168 ;  /* 0x0000b400b6937a23 */ /* 0x000fe400000108a8 */
[C---:B------:R-:W-:Y:S02]  /*18040*/  FMUL.FTZ R85, R101.reuse, R85 ;  /* 0x0000005565557220 */ /* 0x040fe40000410000 */
[C---:B------:R-:W-:Y:S02]  /*18050*/  FMUL.FTZ R86, R100.reuse, R86 ;  /* 0x0000005664567220 */ /* 0x040fe40000410000 */
[----:B------:R-:W-:Y:S01]  /*18060*/  FMUL.FTZ R87, R100, R87 ;  /* 0x0000005764577220 */ /* 0x000fe20000410000 */
[----:B-1----:R-:W-:Y:S01]  /*18070*/  FMNMX.FTZ R2, R0, R2, !PT ;  /* 0x0000000200027209 */ /* 0x002fe20007810000 */
[----:B------:R-:W-:Y:S02]  /*18080*/  FFMA.FTZ R0, R170, c[0x0][0x2d0], -R172 ;  /* 0x0000b400aa007a23 */ /* 0x000fe400000108ac */
[C---:B------:R-:W-:Y:S02]  /*18090*/  FMUL.FTZ R88, R102.reuse, R88 ;  /* 0x0000005866587220 */ /* 0x040fe40000410000 */
[----:B------:R1:W3:Y:S01]  /*180a0*/  MUFU.EX2 R243, R0 ;  /* 0x0000000000f37308 */ /* 0x0002e20000000800 */
[C---:B------:R-:W-:Y:S02]  /*180b0*/  FMUL.FTZ R89, R102.reuse, R89 ;  /* 0x0000005966597220 */ /* 0x040fe40000410000 */
[C---:B------:R-:W-:Y:S02]  /*180c0*/  FMUL.FTZ R92, R102.reuse, R92 ;  /* 0x0000005c665c7220 */ /* 0x040fe40000410000 */
[----:B------:R-:W-:Y:S02]  /*180d0*/  FMUL.FTZ R93, R102, R93 ;  /* 0x0000005d665d7220 */ /* 0x000fe40000410000 */
[C---:B------:R-:W-:Y:S02]  /*180e0*/  FMUL.FTZ R96, R101.reuse, R96 ;  /* 0x0000006065607220 */ /* 0x040fe40000410000 */
[----:B--2---:R-:W-:Y:S02]  /*180f0*/  FFMA.FTZ R3, R190, c[0x0][0x2d0], -R168 ;  /* 0x0000b400be037a23 */ /* 0x004fe400000108a8 */
[----:B------:R-:W-:Y:S02]  /*18100*/  FMUL.FTZ R97, R101, R97 ;  /* 0x0000006165617220 */ /* 0x000fe40000410000 */
[----:B------:R2:W-:Y:S01]  /*18110*/  MUFU.EX2 R170, R3 ;  /* 0x0000000300aa7308 */ /* 0x0005e20000000800 */
[C---:B------:R-:W-:Y:S02]  /*18120*/  FMUL.FTZ R98, R100.reuse, R98 ;  /* 0x0000006264627220 */ /* 0x040fe40000410000 */
[----:B------:R-:W-:Y:S02]  /*18130*/  FMUL.FTZ R99, R100, R99 ;  /* 0x0000006364637220 */ /* 0x000fe40000410000 */
[----:B------:R-:W-:Y:S02]  /*18140*/  FFMA.FTZ R137, R175, c[0x0][0x2d0], -R172 ;  /* 0x0000b400af897a23 */ /* 0x000fe400000108ac */
[----:B------:R-:W-:Y:S02]  /*18150*/  FFMA.FTZ R136, R217, c[0x0][0x2d0], -R168 ;  /* 0x0000b400d9887a23 */ /* 0x000fe400000108a8 */
[----:B------:R-:W-:Y:S01]  /*18160*/  FFMA.FTZ R141, R180, c[0x0][0x2d0], -R173 ;  /* 0x0000b400b48d7a23 */ /* 0x000fe200000108ad */
[----:B------:R-:W-:Y:S01]  /*18170*/  MUFU.EX2 R187, R137 ;  /* 0x0000008900bb7308 */ /* 0x000fe20000000800 */
[----:B-1----:R-:W-:Y:S01]  /*18180*/  FADD.FTZ R0, -R2, R103 ;  /* 0x0000006702007221 */ /* 0x002fe20000010100 */
[----:B---3--:R-:W-:Y:S01]  /*18190*/  F2FP.PACK_AB R123, R243, R237 ;  /* 0x000000edf37b723e */ /* 0x008fe200000000ff */
[--C-:B------:R-:W-:Y:S02]  /*181a0*/  FFMA.FTZ R103, R211, c[0x0][0x2d0], -R173.reuse ;  /* 0x0000b400d3677a23 */ /* 0x100fe400000108ad */
[----:B------:R-:W-:Y:S02]  /*181b0*/  FMUL.FTZ R0, R0, c[0x0][0x2d0] ;  /* 0x0000b40000007a20 */ /* 0x000fe40000410000 */
[----:B------:R-:W-:Y:S03]  /*181c0*/  FFMA.FTZ R140, R222, c[0x0][0x2d0], -R172 ;  /* 0x0000b400de8c7a23 */ /* 0x000fe600000108ac */
[----:B------:R1:W-:Y:S01]  /*181d0*/  MUFU.EX2 R232, R103 ;  /* 0x0000006700e87308 */ /* 0x0003e20000000800 */
[--C-:B--2---:R-:W-:Y:S09]  /*181e0*/  FFMA.FTZ R3, R189, c[0x0][0x2d0], -R168.reuse ;  /* 0x0000b400bd037a23 */ /* 0x104ff200000108a8 */
[----:B------:R2:W3:Y:S10]  /*181f0*/  MUFU.EX2 R171, R3 ;  /* 0x0000000300ab7308 */ /* 0x0004f40000000800 */
[----:B------:R-:W4:Y:S01]  /*18200*/  MUFU.EX2 R0, R0 ;  /* 0x0000000000007308 */ /* 0x000f220000000800 */
[----:B-1----:R-:W-:Y:S09]  /*18210*/  FFMA.FTZ R103, R209, c[0x0][0x2d0], -R173 ;  /* 0x0000b400d1677a23 */ /* 0x002ff200000108ad */
[----:B------:R1:W-:Y:S01]  /*18220*/  MUFU.EX2 R233, R103 ;  /* 0x0000006700e97308 */ /* 0x0003e20000000800 */
[----:B--2---:R-:W-:Y:S01]  /*18230*/  FFMA.FTZ R3, R177, c[0x0][0x2d0], -R168 ;  /* 0x0000b400b1037a23 */ /* 0x004fe200000108a8 */
[----:B---3--:R-:W-:Y:S08]  /*18240*/  F2FP.PACK_AB R116, R171, R170 ;  /* 0x000000aaab74723e */ /* 0x008ff000000000ff */
[----:B------:R2:W-:Y:S01]  /*18250*/  MUFU.EX2 R241, R3 ;  /* 0x0000000300f17308 */ /* 0x0005e20000000800 */
[C---:B----4-:R-:W-:Y:S02]  /*18260*/  FMUL.FTZ R10, R0.reuse, R118 ;  /* 0x00000076000a7220 */ /* 0x050fe40000410000 */
[C---:B------:R-:W-:Y:S02]  /*18270*/  FMUL.FTZ R11, R0.reuse, R119 ;  /* 0x00000077000b7220 */ /* 0x040fe40000410000 */
[C---:B------:R-:W-:Y:S02]  /*18280*/  FMUL.FTZ R14, R0.reuse, R126 ;  /* 0x0000007e000e7220 */ /* 0x040fe40000410000 */
[C---:B------:R-:W-:Y:S03]  /*18290*/  FMUL.FTZ R15, R0.reuse, R127 ;  /* 0x0000007f000f7220 */ /* 0x040fe60000410000 */
[----:B------:R-:W-:Y:S01]  /*182a0*/  MUFU.EX2 R182, R140 ;  /* 0x0000008c00b67308 */ /* 0x000fe20000000800 */
[----:B------:R-:W3:Y:S01]  /*182b0*/  LDSM.16.MT88.4 R124, [R166+0xc00] ;  /* 0x000c0000a67c783b */ /* 0x000ee20000004200 */
[C---:B------:R-:W-:Y:S02]  /*182c0*/  FMUL.FTZ R26, R0.reuse, R138 ;  /* 0x0000008a001a7220 */ /* 0x040fe40000410000 */
[----:B-1----:R-:W-:Y:S02]  /*182d0*/  FFMA.FTZ R103, R207, c[0x0][0x2d0], -R172 ;  /* 0x0000b400cf677a23 */ /* 0x002fe400000108ac */
[C---:B------:R-:W-:Y:S02]  /*182e0*/  FMUL.FTZ R27, R0.reuse, R139 ;  /* 0x0000008b001b7220 */ /* 0x040fe40000410000 */
[C---:B------:R-:W-:Y:S02]  /*182f0*/  FMUL.FTZ R30, R0.reuse, R142 ;  /* 0x0000008e001e7220 */ /* 0x040fe40000410000 */
[----:B------:R1:W-:Y:S01]  /*18300*/  MUFU.EX2 R231, R103 ;  /* 0x0000006700e77308 */ /* 0x0003e20000000800 */
[----:B------:R-:W-:Y:S02]  /*18310*/  FMUL.FTZ R31, R0, R143 ;  /* 0x0000008f001f7220 */ /* 0x000fe40000410000 */
[----:B--2---:R-:W-:Y:S02]  /*18320*/  FFMA.FTZ R3, R176, c[0x0][0x2d0], -R168 ;  /* 0x0000b400b0037a23 */ /* 0x004fe400000108a8 */
        /* <DEDUP_REMOVED lines=12> */
[--C-:B-1----:R-:W-:Y:S02]  /*183f0*/  FFMA.FTZ R103, R212, c[0x0][0x2d0], -R172.reuse ;  /* 0x0000b400d4677a23 */ /* 0x102fe400000108ac */
[C---:B------:R-:W-:Y:S02]  /*18400*/  FMUL.FTZ R78, R0.reuse, R78 ;  /* 0x0000004e004e7220 */ /* 0x040fe40000410000 */
[C---:B------:R-:W-:Y:S01]  /*18410*/  FMUL.FTZ R79, R0.reuse, R79 ;  /* 0x0000004f004f7220 */ /* 0x040fe20000410000 */
[----:B------:R1:W-:Y:S01]  /*18420*/  MUFU.EX2 R230, R103 ;  /* 0x0000006700e67308 */ /* 0x0003e20000000800 */
[C---:B------:R-:W-:Y:S02]  /*18430*/  FMUL.FTZ R90, R0.reuse, R90 ;  /* 0x0000005a005a7220 */ /* 0x040fe40000410000 */
[----:B------:R-:W-:Y:S01]  /*18440*/  FMUL.FTZ R91, R0, R91 ;  /* 0x0000005b005b7220 */ /* 0x000fe20000410000 */
[----:B--2---:R-:W-:Y:S01]  /*18450*/  F2FP.PACK_AB R118, R242, R241 ;  /* 0x000000f1f276723e */ /* 0x004fe200000000ff */
[----:B------:R-:W-:Y:S02]  /*18460*/  FMUL.FTZ R3, R2, c[0x0][0x2d0] ;  /* 0x0000b40002037a20 */ /* 0x000fe40000410000 */
[----:B------:R-:W-:Y:S02]  /*18470*/  FMUL.FTZ R94, R0, R94 ;  /* 0x0000005e005e7220 */ /* 0x000fe40000410000 */
[--C-:B------:R-:W-:Y:S02]  /*18480*/  FFMA.FTZ R4, R186, c[0x0][0x2d0], -R3.reuse ;  /* 0x0000b400ba047a23 */ /* 0x100fe40000010803 */
[--C-:B------:R-:W-:Y:S02]  /*18490*/  FFMA.FTZ R145, R220, c[0x0][0x2d0], -R3.reuse ;  /* 0x0000b400dc917a23 */ /* 0x100fe40000010803 */
[----:B------:R2:W4:Y:S01]  /*184a0*/  MUFU.EX2 R169, R4 ;  /* 0x0000000400a97308 */ /* 0x0005220000000800 */
[----:B------:R-:W-:Y:S02]  /*184b0*/  FFMA.FTZ R146, R216, c[0x0][0x2d0], -R3 ;  /* 0x0000b400d8927a23 */ /* 0x000fe40000010803 */
[----:B------:R-:W-:Y:S02]  /*184c0*/  FMUL.FTZ R95, R0, R95 ;  /* 0x0000005f005f7220 */ /* 0x000fe40000410000 */
[--C-:B------:R-:W-:Y:S02]  /*184d0*/  FFMA.FTZ R138, R181, c[0x0][0x2d0], -R172.reuse ;  /* 0x0000b400b58a7a23 */ /* 0x100fe400000108ac */
[--C-:B------:R-:W-:Y:S02]  /*184e0*/  FFMA.FTZ R143, R213, c[0x0][0x2d0], -R173.reuse ;  /* 0x0000b400d58f7a23 */ /* 0x100fe400000108ad */
[--C-:B------:R-:W-:Y:S01]  /*184f0*/  FFMA.FTZ R142, R174, c[0x0][0x2d0], -R173.reuse ;  /* 0x0000b400ae8e7a23 */ /* 0x100fe200000108ad */
[----:B------:R-:W-:Y:S01]  /*18500*/  MUFU.EX2 R181, R144 ;  /* 0x0000009000b57308 */ /* 0x000fe20000000800 */
[----:B-1----:R-:W-:Y:S02]  /*18510*/  FFMA.FTZ R103, R205, c[0x0][0x2d0], -R173 ;  /* 0x0000b400cd677a23 */ /* 0x002fe400000108ad */
[----:B------:R-:W-:Y:S02]  /*18520*/  FFMA.FTZ R139, R218, c[0x0][0x2d0], -R172 ;  /* 0x0000b400da8b7a23 */ /* 0x000fe400000108ac */
[--C-:B------:R-:W-:Y:S05]  /*18530*/  FFMA.FTZ R107, R107, c[0x0][0x2d0], -R3.reuse ;  /* 0x0000b4006b6b7a23 */ /* 0x100fea0000010803 */
[----:B------:R1:W-:Y:S01]  /*18540*/  MUFU.EX2 R229, R103 ;  /* 0x0000006700e57308 */ /* 0x0003e20000000800 */
[----:B--2---:R-:W-:Y:S02]  /*18550*/  FFMA.FTZ R4, R191, c[0x0][0x2d0], -R3 ;  /* 0x0000b400bf047a23 */ /* 0x004fe40000010803 */
[----:B----4-:R-:W-:Y:S07]  /*18560*/  FFMA.FTZ R0, R0, R250, R169 ;  /* 0x000000fa00007223 */ /* 0x010fee00000100a9 */
[----:B------:R2:W4:Y:S10]  /*18570*/  MUFU.EX2 R234, R4 ;  /* 0x0000000400ea7308 */ /* 0x0005340000000800 */
[----:B------:R-:W-:Y:S01]  /*18580*/  MUFU.EX2 R175, R145 ;  /* 0x0000009100af7308 */ /* 0x000fe20000000800 */
[----:B-1----:R-:W-:Y:S09]  /*18590*/  FFMA.FTZ R103, R206, c[0x0][0x2d0], -R173 ;  /* 0x0000b400ce677a23 */ /* 0x002ff200000108ad */
[----:B------:R1:W-:Y:S01]  /*185a0*/  MUFU.EX2 R212, R103 ;  /* 0x0000006700d47308 */ /* 0x0003e20000000800 */
[--C-:B--2---:R-:W-:Y:S01]  /*185b0*/  FFMA.FTZ R4, R179, c[0x0][0x2d0], -R3.reuse ;  /* 0x0000b400b3047a23 */ /* 0x104fe20000010803 */
[C---:B----4-:R-:W-:Y:S01]  /*185c0*/  F2FP.PACK_AB R117, R234.reuse, R169 ;  /* 0x000000a9ea75723e */ /* 0x050fe200000000ff */
[----:B------:R-:W-:Y:S07]  /*185d0*/  FADD.FTZ R0, R234, R0 ;  /* 0x00000000ea007221 */ /* 0x000fee0000010000 */
[----:B------:R2:W4:Y:S10]  /*185e0*/  MUFU.EX2 R239, R4 ;  /* 0x0000000400ef7308 */ /* 0x0005340000000800 */
[----:B------:R-:W5:Y:S01]  /*185f0*/  MUFU.EX2 R176, R146 ;  /* 0x0000009200b07308 */ /* 0x000f620000000800 */
[----:B-1----:R-:W-:Y:S09]  /*18600*/  FFMA.FTZ R103, R208, c[0x0][0x2d0], -R172 ;  /* 0x0000b400d0677a23 */ /* 0x002ff200000108ac */
[----:B------:R1:W-:Y:S01]  /*18610*/  MUFU.EX2 R211, R103 ;  /* 0x0000006700d37308 */ /* 0x0003e20000000800 */
[--C-:B--2---:R-:W-:Y:S02]  /*18620*/  FFMA.FTZ R4, R178, c[0x0][0x2d0], -R3.reuse ;  /* 0x0000b400b2047a23 */ /* 0x104fe40000010803 */
[----:B----4-:R-:W-:Y:S07]  /*18630*/  FADD.FTZ R0, R239, R0 ;  /* 0x00000000ef007221 */ /* 0x010fee0000010000 */
[----:B------:R2:W4:Y:S01]  /*18640*/  MUFU.EX2 R240, R4 ;  /* 0x0000000400f07308 */ /* 0x0005220000000800 */
[----:B-----5:R-:W-:Y:S09]  /*18650*/  F2FP.PACK_AB R169, R176, R175 ;  /* 0x000000afb0a9723e */ /* 0x020ff200000000ff */
[----:B------:R5:W-:Y:S01]  /*18660*/  MUFU.EX2 R178, R147 ;  /* 0x0000009300b27308 */ /* 0x000be20000000800 */
[----:B-1----:R-:W-:Y:S09]  /*18670*/  FFMA.FTZ R103, R224, c[0x0][0x2d0], -R168 ;  /* 0x0000b400e0677a23 */ /* 0x002ff200000108a8 */
[----:B------:R1:W-:Y:S01]  /*18680*/  MUFU.EX2 R208, R103 ;  /* 0x0000006700d07308 */ /* 0x0003e20000000800 */
[----:B--2---:R-:W-:Y:S01]  /*18690*/  FMUL.FTZ R4, R101, R120 ;  /* 0x0000007865047220 */ /* 0x004fe20000410000 */
[----:B------:R-:W-:Y:S01]  /*186a0*/  F2FP.PACK_AB R120, R236, R185 ;  /* 0x000000b9ec78723e */ /* 0x000fe200000000ff */
[C---:B----4-:R-:W-:Y:S01]  /*186b0*/  FADD.FTZ R0, R240.reuse, R0 ;  /* 0x00000000f0007221 */ /* 0x050fe20000010000 */
[----:B------:R-:W-:Y:S06]  /*186c0*/  F2FP.PACK_AB R119, R240, R239 ;  /* 0x000000eff077723e */ /* 0x000fec00000000ff */
[----:B------:R-:W-:Y:S01]  /*186d0*/  MUFU.EX2 R186, R142 ;  /* 0x0000008e00ba7308 */ /* 0x000fe20000000800 */
[-C--:B------:R-:W-:Y:S01]  /*186e0*/  HMMA.16816.F32 R4, R120, R20.reuse, R4 ;  /* 0x000000147804723c */ /* 0x080fe20000001804 */
[----:B-----5:R-:W-:Y:S07]  /*186f0*/  LDSM.16.MT88.4 R144, [R167+0x800] ;  /* 0x00080000a790783b */ /* 0x020fee0000004200 */
[C---:B------:R-:W-:Y:S01]  /*18700*/  HMMA.16816.F32 R8, R116.reuse, R20, R8 ;  /* 0x000000147408723c */ /* 0x040fe20000001808 */
[----:B------:R-:W-:Y:S03]  /*18710*/  MUFU.EX2 R174, R107 ;  /* 0x0000006b00ae7308 */ /* 0x000fe60000000800 */
[--C-:B-1----:R-:W-:Y:S03]  /*18720*/  FFMA.FTZ R103, R219, c[0x0][0x2d0], -R168.reuse ;  /* 0x0000b400db677a23 */ /* 0x102fe600000108a8 */
[C---:B------:R-:W-:Y:S01]  /*18730*/  FMUL.FTZ R20, R101.reuse, R132 ;  /* 0x0000008465147220 */ /* 0x040fe20000410000 */
[-C--:B------:R-:W-:Y:S03]  /*18740*/  HMMA.16816.F32 R12, R116, R22.reuse, R12 ;  /* 0x00000016740c723c */ /* 0x080fe6000000180c */
[----:B------:R1:W-:Y:S01]  /*18750*/  MUFU.EX2 R209, R103 ;  /* 0x0000006700d17308 */ /* 0x0003e20000000800 */
[----:B------:R-:W-:Y:S04]  /*18760*/  FMUL.FTZ R21, R101, R133 ;  /* 0x0000008565157220 */ /* 0x000fe80000410000 */
[C---:B------:R-:W-:Y:S05]  /*18770*/  HMMA.16816.F32 R16, R120.reuse, R22, R16 ;  /* 0x000000167810723c */ /* 0x040fea0000001810 */
[----:B------:R-:W-:Y:S02]  /*18780*/  MUFU.EX2 R179, R136 ;  /* 0x0000008800b37308 */ /* 0x000fe40000000800 */
[C---:B------:R-:W-:Y:S02]  /*18790*/  FMUL.FTZ R22, R100.reuse, R134 ;  /* 0x0000008664167220 */ /* 0x040fe40000410000 */
[C---:B------:R-:W-:Y:S02]  /*187a0*/  FMUL.FTZ R23, R100.reuse, R135 ;  /* 0x0000008764177220 */ /* 0x040fe40000410000 */
[----:B------:R-:W-:Y:S05]  /*187b0*/  LDSM.16.MT88.4 R132, [R166+0x1000] ;  /* 0x00100000a684783b */ /* 0x000fea0000004200 */
[-C--:B------:R-:W-:Y:S03]  /*187c0*/  HMMA.16816.F32 R20, R120, R36.reuse, R20 ;  /* 0x000000247814723c */ /* 0x080fe60000001814 */
[----:B-1----:R-:W-:Y:S04]  /*187d0*/  FFMA.FTZ R103, R215, c[0x0][0x2d0], -R3 ;  /* 0x0000b400d7677a23 */ /* 0x002fe80000010803 */
[----:B------:R1:W-:Y:S01]  /*187e0*/  MUFU.EX2 R206, R103 ;  /* 0x0000006700ce7308 */ /* 0x0003e20000000800 */
[C---:B------:R-:W-:Y:S07]  /*187f0*/  HMMA.16816.F32 R24, R116.reuse, R36, R24 ;  /* 0x000000247418723c */ /* 0x040fee0000001818 */
[C---:B------:R-:W-:Y:S01]  /*18800*/  FMUL.FTZ R36, R101.reuse, R148 ;  /* 0x0000009465247220 */ /* 0x040fe20000410000 */
[-C--:B------:R-:W-:Y:S04]  /*18810*/  HMMA.16816.F32 R28, R116, R38.reuse, R28 ;  /* 0x00000026741c723c */ /* 0x080fe8000000181c */
[----:B------:R-:W-:Y:S02]  /*18820*/  FMUL.FTZ R37, R101, R149 ;  /* 0x0000009565257220 */ /* 0x000fe40000410000 */
[----:B------:R-:W-:Y:S02]  /*18830*/  FFMA.FTZ R148, R183, c[0x0][0x2d0], -R168 ;  /* 0x0000b400b7947a23 */ /* 0x000fe400000108a8 */
[C---:B------:R-:W-:Y:S01]  /*18840*/  HMMA.16816.F32 R32, R120.reuse, R38, R32 ;  /* 0x000000267820723c */ /* 0x040fe20000001820 */
[----:B------:R-:W2:Y:S03]  /*18850*/  MUFU.EX2 R183, R139 ;  /* 0x0000008b00b77308 */ /* 0x000ea60000000800 */
[----:B------:R-:W-:Y:S03]  /*18860*/  FFMA.FTZ R101, R101, R247, R185 ;  /* 0x000000f765657223 */ /* 0x000fe600000100b9 */
[C---:B------:R-:W-:Y:S02]  /*18870*/  FMUL.FTZ R38, R100.reuse, R150 ;  /* 0x0000009664267220 */ /* 0x040fe40000410000 */
[C---:B------:R-:W-:Y:S02]  /*18880*/  FMUL.FTZ R39, R100.reuse, R151 ;  /* 0x0000009764277220 */ /* 0x040fe40000410000 */
[----:B------:R-:W-:Y:S01]  /*18890*/  MUFU.EX2 R185, R143 ;  /* 0x0000008f00b97308 */ /* 0x000fe20000000800 */
[----:B------:R-:W-:Y:S02]  /*188a0*/  FFMA.FTZ R100, R100, R246, R184 ;  /* 0x000000f664647223 */ /* 0x000fe400000100b8 */
[----:B------:R-:W-:Y:S02]  /*188b0*/  FADD.FTZ R107, R236, R101 ;  /* 0x00000065ec6b7221 */ /* 0x000fe40000010000 */
[-C--:B---3--:R-:W-:Y:S03]  /*188c0*/  HMMA.16816.F32 R36, R120, R124.reuse, R36 ;  /* 0x0000007c7824723c */ /* 0x088fe60000001824 */
[--C-:B-1----:R-:W-:Y:S02]  /*188d0*/  FFMA.FTZ R103, R214, c[0x0][0x2d0], -R3.reuse ;  /* 0x0000b400d6677a23 */ /* 0x102fe40000010803 */
[----:B------:R-:W1:Y:S03]  /*188e0*/  MUFU.EX2 R184, R138 ;  /* 0x0000008a00b87308 */ /* 0x000e660000000800 */
[C---:B------:R-:W-:Y:S04]  /*188f0*/  HMMA.16816.F32 R40, R116.reuse, R124, R40 ;  /* 0x0000007c7428723c */ /* 0x040fe80000001828 */
[----:B--2---:R-:W-:Y:S03]  /*18900*/  F2FP.PACK_AB R101, R183, R182 ;  /* 0x000000b6b765723e */ /* 0x004fe600000000ff */
[----:B------:R2:W-:Y:S01]  /*18910*/  MUFU.EX2 R207, R103 ;  /* 0x0000006700cf7308 */ /* 0x0005e20000000800 */
[-C--:B------:R-:W-:Y:S08]  /*18920*/  HMMA.16816.F32 R44, R116, R126.reuse, R44 ;  /* 0x0000007e742c723c */ /* 0x080ff0000000182c */
[C---:B------:R-:W-:Y:S01]  /*18930*/  HMMA.16816.F32 R48, R120.reuse, R126, R48 ;  /* 0x0000007e7830723c */ /* 0x040fe20000001830 */
[----:B------:R-:W3:Y:S01]  /*18940*/  LDSM.16.MT88.4 R124, [R167+0xc00] ;  /* 0x000c0000a77c783b */ /* 0x000ee20000004200 */
[----:B------:R-:W-:Y:S02]  /*18950*/  MUFU.EX2 R177, R148 ;  /* 0x0000009400b17308 */ /* 0x000fe40000000800 */
[--C-:B--2---:R-:W-:Y:S08]  /*18960*/  FFMA.FTZ R103, R225, c[0x0][0x2d0], -R168.reuse ;  /* 0x0000b400e1677a23 */ /* 0x104ff000000108a8 */
[----:B------:R2:W-:Y:S01]  /*18970*/  MUFU.EX2 R191, R103 ;  /* 0x0000006700bf7308 */ /* 0x0005e20000000800 */
[-C--:B---3--:R-:W-:Y:S03]  /*18980*/  HMMA.16816.F32 R52, R120, R124.reuse, R52 ;  /* 0x0000007c7834723c */ /* 0x088fe60000001834 */
[--C-:B--2---:R-:W-:Y:S06]  /*18990*/  FFMA.FTZ R103, R226, c[0x0][0x2d0], -R168.reuse ;  /* 0x0000b400e2677a23 */ /* 0x104fec00000108a8 */
[----:B------:R2:W-:Y:S01]  /*189a0*/  MUFU.EX2 R205, R103 ;  /* 0x0000006700cd7308 */ /* 0x0005e20000000800 */
[C---:B------:R-:W-:Y:S08]  /*189b0*/  HMMA.16816.F32 R56, R116.reuse, R124, R56 ;  /* 0x0000007c7438723c */ /* 0x040ff00000001838 */
[-C--:B------:R-:W-:Y:S08]  /*189c0*/  HMMA.16816.F32 R60, R116, R126.reuse, R60 ;  /* 0x0000007e743c723c */ /* 0x080ff0000000183c */
[C---:B------:R-:W-:Y:S01]  /*189d0*/  HMMA.16816.F32 R64, R120.reuse, R126, R64 ;  /* 0x0000007e7840723c */ /* 0x040fe20000001840 */
[----:B------:R-:W3:Y:S03]  /*189e0*/  LDSM.16.MT88.4 R124, [R166+0x1800] ;  /* 0x00180000a67c783b */ /* 0x000ee60000004200 */
[--C-:B--2---:R-:W-:Y:S04]  /*189f0*/  FFMA.FTZ R103, R228, c[0x0][0x2d0], -R3.reuse ;  /* 0x0000b400e4677a23 */ /* 0x104fe80000010803 */
[----:B------:R2:W-:Y:S04]  /*18a00*/  MUFU.EX2 R190, R103 ;  /* 0x0000006700be7308 */ /* 0x0005e80000000800 */
[----:B--2---:R-:W-:Y:S06]  /*18a10*/  FFMA.FTZ R103, R221, c[0x0][0x2d0], -R168 ;  /* 0x0000b400dd677a23 */ /* 0x004fec00000108a8 */
[----:B------:R1:W2:Y:S01]  /*18a20*/  MUFU.EX2 R180, R103 ;  /* 0x0000006700b47308 */ /* 0x0002a20000000800 */
[-C--:B---3--:R-:W-:Y:S08]  /*18a30*/  HMMA.16816.F32 R68, R120, R124.reuse, R68 ;  /* 0x0000007c7844723c */ /* 0x088ff00000001844 */
[C---:B------:R-:W-:Y:S08]  /*18a40*/  HMMA.16816.F32 R72, R116.reuse, R124, R72 ;  /* 0x0000007c7448723c */ /* 0x040ff00000001848 */
[-C--:B------:R-:W-:Y:S04]  /*18a50*/  HMMA.16816.F32 R76, R116, R126.reuse, R76 ;  /* 0x0000007e744c723c */ /* 0x080fe8000000184c */
[----:B-1----:R-:W-:Y:S04]  /*18a60*/  F2FP.PACK_AB R103, R187, R184 ;  /* 0x000000b8bb67723e */ /* 0x002fe800000000ff */
[C---:B------:R-:W-:Y:S01]  /*18a70*/  HMMA.16816.F32 R80, R120.reuse, R126, R80 ;  /* 0x0000007e7850723c */ /* 0x040fe20000001850 */
[----:B------:R-:W1:Y:S03]  /*18a80*/  LDSM.16.MT88.4 R124, [R167+0x1800] ;  /* 0x00180000a77c783b */ /* 0x000e660000004200 */
[----:B--2---:R-:W-:Y:S04]  /*18a90*/  F2FP.PACK_AB R168, R179, R180 ;  /* 0x000000b4b3a8723e */ /* 0x004fe800000000ff */
[-C--:B-1----:R-:W-:Y:S08]  /*18aa0*/  HMMA.16816.F32 R84, R120, R124.reuse, R84 ;  /* 0x0000007c7854723c */ /* 0x082ff00000001854 */
[C---:B------:R-:W-:Y:S08]  /*18ab0*/  HMMA.16816.F32 R88, R116.reuse, R124, R88 ;  /* 0x0000007c7458723c */ /* 0x040ff00000001858 */
[-C--:B------:R-:W-:Y:S07]  /*18ac0*/  HMMA.16816.F32 R92, R116, R126.reuse, R92 ;  /* 0x0000007e745c723c */ /* 0x080fee000000185c */
[--C-:B------:R-:W-:Y:S01]  /*18ad0*/  FFMA.FTZ R116, R227, c[0x0][0x2d0], -R3.reuse ;  /* 0x0000b400e3747a23 */ /* 0x100fe20000010803 */
[----:B------:R-:W-:Y:S01]  /*18ae0*/  HMMA.16816.F32 R96, R120, R126, R96 ;  /* 0x0000007e7860723c */ /* 0x000fe20000001860 */
[----:B------:R-:W1:Y:S02]  /*18af0*/  LDSM.16.MT88.4 R124, [R167+0x400] ;  /* 0x00040000a77c783b */ /* 0x000e640000004200 */
[----:B------:R2:W3:Y:S01]  /*18b00*/  MUFU.EX2 R189, R116 ;  /* 0x0000007400bd7308 */ /* 0x0004e20000000800 */
[----:B------:R-:W-:Y:S01]  /*18b10*/  F2FP.PACK_AB R117, R230, R231 ;  /* 0x000000e7e675723e */ /* 0x000fe200000000ff */
[----:B------:R-:W-:Y:S01]  /*18b20*/  FFMA.FTZ R3, R106, c[0x0][0x2d0], -R3 ;  /* 0x0000b4006a037a23 */ /* 0x000fe20000010803 */
[----:B------:R-:W-:Y:S01]  /*18b30*/  F2FP.PACK_AB R118, R212, R229 ;  /* 0x000000e5d476723e */ /* 0x000fe200000000ff */
[----:B------:R-:W-:Y:S01]  /*18b40*/  FADD.FTZ R106, R235, R100 ;  /* 0x00000064eb6a7221 */ /* 0x000fe20000010000 */
[----:B------:R-:W-:Y:S04]  /*18b50*/  F2FP.PACK_AB R119, R211, R210 ;  /* 0x000000d2d377723e */ /* 0x000fe800000000ff */
[----:B------:R-:W-:Y:S01]  /*18b60*/  F2FP.PACK_AB R120, R209, R208 ;  /* 0x000000d0d178723e */ /* 0x000fe200000000ff */
[----:B------:R4:W5:Y:S01]  /*18b70*/  MUFU.EX2 R173, R3 ;  /* 0x0000000300ad7308 */ /* 0x0009620000000800 */
[----:B------:R-:W-:Y:S01]  /*18b80*/  F2FP.PACK_AB R121, R207, R206 ;  /* 0x000000cecf79723e */ /* 0x000fe200000000ff */
[----:B------:R-:W-:Y:S01]  /*18b90*/  FADD.FTZ R106, R237, R106 ;  /* 0x0000006aed6a7221 */ /* 0x000fe20000010000 */
[----:B------:R-:W-:Y:S02]  /*18ba0*/  F2FP.PACK_AB R122, R205, R191 ;  /* 0x000000bfcd7a723e */ /* 0x000fe400000000ff */
[----:B------:R-:W-:Y:S02]  /*18bb0*/  F2FP.PACK_AB R100, R185, R181 ;  /* 0x000000b5b964723e */ /* 0x000fe400000000ff */
[----:B--2---:R-:W-:Y:S02]  /*18bc0*/  F2FP.PACK_AB R116, R233, R232 ;  /* 0x000000e8e974723e */ /* 0x004fe400000000ff */
[----:B---3--:R-:W-:Y:S05]  /*18bd0*/  F2FP.PACK_AB R123, R189, R190 ;  /* 0x000000bebd7b723e */ /* 0x008fea00000000ff */
[-C--:B------:R-:W-:Y:S05]  /*18be0*/  HMMA.16816.F32 R4, R116, R128.reuse, R4 ;  /* 0x000000807404723c */ /* 0x080fea0000001804 */
[----:B----4-:R-:W-:Y:S01]  /*18bf0*/  FFMA.FTZ R3, R102, R251, R170 ;  /* 0x000000fb66037223 */ /* 0x010fe200000100aa */
[----:B------:R-:W-:Y:S02]  /*18c00*/  F2FP.PACK_AB R102, R188, R186 ;  /* 0x000000babc66723e */ /* 0x000fe400000000ff */
[C---:B------:R-:W-:Y:S04]  /*18c10*/  HMMA.16816.F32 R8, R120.reuse, R128, R8 ;  /* 0x000000807808723c */ /* 0x040fe80000001808 */
[----:B------:R-:W-:Y:S01]  /*18c20*/  F2FP.PACK_AB R170, R178, R177 ;  /* 0x000000b1b2aa723e */ /* 0x000fe200000000ff */
[----:B------:R-:W-:Y:S01]  /*18c30*/  FADD.FTZ R172, R171, R3 ;  /* 0x00000003abac7221 */ /* 0x000fe20000010000 */
[----:B-----5:R-:W-:Y:S01]  /*18c40*/  F2FP.PACK_AB R171, R173, R174 ;  /* 0x000000aeadab723e */ /* 0x020fe200000000ff */
[----:B------:R-:W-:Y:S01]  /*18c50*/  FADD.FTZ R3, R238, R107 ;  /* 0x0000006bee037221 */ /* 0x000fe20000010000 */
[-C--:B------:R-:W-:Y:S04]  /*18c60*/  HMMA.16816.F32 R12, R120, R130.reuse, R12 ;  /* 0x00000082780c723c */ /* 0x080fe8000000180c */
[----:B------:R-:W-:Y:S04]  /*18c70*/  FADD.FTZ R3, R248, R3 ;  /* 0x00000003f8037221 */ /* 0x000fe80000010000 */
[C---:B------:R-:W-:Y:S01]  /*18c80*/  HMMA.16816.F32 R16, R116.reuse, R130, R16 ;  /* 0x000000827410723c */ /* 0x040fe20000001810 */
[----:B------:R-:W2:Y:S03]  /*18c90*/  LDSM.16.MT88.4 R128, [R167+0x1000] ;  /* 0x00100000a780783b */ /* 0x000ea60000004200 */
[----:B------:R-:W-:Y:S04]  /*18ca0*/  FADD.FTZ R3, R232, R3 ;  /* 0x00000003e8037221 */ /* 0x000fe80000010000 */
[-C--:B-1----:R-:W-:Y:S04]  /*18cb0*/  HMMA.16816.F32 R20, R116, R124.reuse, R20 ;  /* 0x0000007c7414723c */ /* 0x082fe80000001814 */
[----:B------:R-:W-:Y:S04]  /*18cc0*/  FADD.FTZ R3, R233, R3 ;  /* 0x00000003e9037221 */ /* 0x000fe80000010000 */
        /* <DEDUP_REMOVED lines=44> */
[----:B------:R-:W-:Y:S02]  /*18f90*/  FADD.FTZ R0, R230, R5 ;  /* 0x00000005e6007221 */ /* 0x000fe40000010000 */
[----:B------:R-:W-:Y:S02]  /*18fa0*/  FADD.FTZ R5, R229, R3 ;  /* 0x00000003e5057221 */ /* 0x000fe40000010000 */
[-C--:B--2---:R-:W-:Y:S04]  /*18fb0*/  HMMA.16816.F32 R68, R100, R8.reuse, R68 ;  /* 0x000000086444723c */ /* 0x084fe80000001844 */
[----:B------:R-:W-:Y:S02]  /*18fc0*/  FADD.FTZ R6, R241, R172 ;  /* 0x000000acf1067221 */ /* 0x000fe40000010000 */
[----:B------:R-:W-:Y:S02]  /*18fd0*/  FADD.FTZ R7, R207, R4 ;  /* 0x00000004cf077221 */ /* 0x000fe40000010000 */
[C---:B------:R-:W-:Y:S04]  /*18fe0*/  HMMA.16816.F32 R72, R168.reuse, R8, R72 ;  /* 0x00000008a848723c */ /* 0x040fe80000001848 */
[----:B------:R-:W-:Y:S02]  /*18ff0*/  FADD.FTZ R6, R242, R6 ;  /* 0x00000006f2067221 */ /* 0x000fe40000010000 */
[----:B------:R-:W-:Y:S02]  /*19000*/  FADD.FTZ R3, R190, R7 ;  /* 0x00000007be037221 */ /* 0x000fe40000010000 */
[-C--:B------:R-:W-:Y:S04]  /*19010*/  HMMA.16816.F32 R76, R168, R10.reuse, R76 ;  /* 0x0000000aa84c723c */ /* 0x080fe8000000184c */
[----:B------:R-:W-:Y:S04]  /*19020*/  FADD.FTZ R6, R208, R6 ;  /* 0x00000006d0067221 */ /* 0x000fe80000010000 */
        /* <DEDUP_REMOVED lines=29> */
[----:B------:R-:W-:-:S05]  /*19200*/  @P4 BRA `(.L_x_1314) ;  /* 0xffffcff000004947 */ /* 0x000fca000383ffff */
.L_x_1311:
[----:B------:R-:W-:Y:S02]  /*19210*/  MOV R9, 0x1f ;  /* 0x0000001f00097802 */ /* 0x000fe40000000f00 */
[----:B------:R-:W-:Y:S01]  /*19220*/  MOV R8, 0xffffffff ;  /* 0xffffffff00087802 */ /* 0x000fe20000000f00 */
[----:B------:R-:W-:Y:S05]  /*19230*/  BRA.DIV ~URZ, `(.L_x_1315) ;  /* 0x000059a27f007947 */ /* 0x000fea000b800000 */
[----:B------:R1:W2:Y:S02]  /*19240*/  SHFL.BFLY PT, R0, R247, 0x2, 0x1f ;  /* 0x0c401f00f7007f89 */ /* 0x0002a400000e0000 */
.L_x_1395:
        /* <DEDUP_REMOVED lines=15> */
.L_x_1396:
        /* <DEDUP_REMOVED lines=11> */
[----:B------:R-:W-:Y:S02]  /*193f0*/  MOV R20, 0xff800000 ;  /* 0xff80000000147802 */ /* 0x000fe40000000f00 */
[----:B------:R-:W-:Y:S02]  /*19400*/  @P1 MOV R11, 0x3f317218 ;  /* 0x3f317218000b1802 */ /* 0x000fe40000000f00 */
[----:B------:R-:W-:Y:S01]  /*19410*/  @P2 MOV R10, 0x3f317218 ;  /* 0x3f317218000a2802 */ /* 0x000fe20000000f00 */
[----:B------:R-:W2:Y:S01]  /*19420*/  @P3 MUFU.LG2 R7, R7 ;  /* 0x0000000700073308 */ /* 0x000ea20000000c00 */
[----:B-1----:R-:W-:-:S07]  /*19430*/  FMUL.FTZ R168, R0, R120 ;  /* 0x0000007800a87220 */ /* 0x002fce0000410000 */
[----:B------:R-:W1:Y:S01]  /*19440*/  @P2 MUFU.RCP R3, R4 ;  /* 0x0000000400032308 */ /* 0x000e620000001000 */
        /* <DEDUP_REMOVED lines=25> */
[----:B------:R-:W3:Y:S01]  /*195e0*/  @P1 MUFU.LG2 R0, R6 ;  /* 0x0000000600001308 */ /* 0x000ee20000000c00 */
[----:B--2---:R-:W-:-:S02]  /*195f0*/  @P3 FMUL.FTZ R9, R7, 0.69314718246459960938 ;  /* 0x3f31721807093820 */ /* 0x004fc40000410000 */
[C---:B-1----:R-:W-:Y:S02]  /*19600*/  FMUL.FTZ R144, R3.reuse, R122 ;  /* 0x0000007a03907220 */ /* 0x042fe40000410000 */
[C---:B------:R-:W-:Y:S02]  /*19610*/  FMUL.FTZ R145, R3.reuse, R123 ;  /* 0x0000007b03917220 */ /* 0x040fe40000410000 */
[C---:B------:R-:W-:Y:S02]  /*19620*/  FMUL.FTZ R148, R3.reuse, R130 ;  /* 0x0000008203947220 */ /* 0x040fe40000410000 */
[C---:B------:R-:W-:Y:S02]  /*19630*/  FMUL.FTZ R149, R3.reuse, R131 ;  /* 0x0000008303957220 */ /* 0x040fe40000410000 */
[C---:B------:R-:W-:Y:S02]  /*19640*/  FMUL.FTZ R122, R3.reuse, R150 ;  /* 0x00000096037a7220 */ /* 0x040fe40000410000 */
[----:B------:R-:W-:-:S02]  /*19650*/  FMUL.FTZ R123, R3, R151 ;  /* 0x00000097037b7220 */ /* 0x000fc40000410000 */
[C---:B------:R-:W-:Y:S02]  /*19660*/  FMUL.FTZ R120, R3.reuse, R146 ;  /* 0x0000009203787220 */ /* 0x040fe40000410000 */
        /* <DEDUP_REMOVED lines=46> */
[----:B------:R-:W-:Y:S02]  /*19950*/  @P3 FMUL.FTZ R6, R3, c[0x0][0x2d0] ;  /* 0x0000b40003063a20 */ /* 0x000fe40000410000 */
[----:B------:R-:W-:Y:S02]  /*19960*/  @P1 FMUL.FTZ R3, R11, c[0x0][0x2d0] ;  /* 0x0000b4000b031a20 */ /* 0x000fe40000410000 */
[----:B------:R-:W-:Y:S02]  /*19970*/  @P2 FMUL.FTZ R8, R4, 0.69314718246459960938 ;  /* 0x3f31721804082820 */ /* 0x000fe40000410000 */
[----:B------:R-:W-:Y:S01]  /*19980*/  @P1 FFMA.FTZ R23, R3, R108, R7 ;  /* 0x0000006c03171223 */ /* 0x000fe20000010007 */
[----:B------:R-:W-:Y:S01]  /*19990*/  @P0 MOV R3, 0x3f317218 ;  /* 0x3f31721800030802 */ /* 0x000fe20000000f00 */
[----:B------:R-:W-:-:S02]  /*199a0*/  @P2 FMUL.FTZ R4, R10, c[0x0][0x2d0] ;  /* 0x0000b4000a042a20 */ /* 0x000fc40000410000 */
[----:B-1----:R-:W-:Y:S02]  /*199b0*/  FMUL.FTZ R84, R0, R58 ;  /* 0x0000003a00547220 */ /* 0x002fe40000410000 */
[----:B------:R-:W-:Y:S01]  /*199c0*/  @P2 FFMA.FTZ R22, R4, R109, R8 ;  /* 0x0000006d04162223 */ /* 0x000fe20000010008 */
[----:B------:R-:W-:Y:S01]  /*199d0*/  MOV R4, 0x1 ;  /* 0x0000000100047802 */ /* 0x000fe20000000f00 */
[----:B------:R-:W-:Y:S02]  /*199e0*/  @P0 FMUL.FTZ R3, R3, c[0x0][0x2d0] ;  /* 0x0000b40003030a20 */ /* 0x000fe40000410000 */
[----:B--2---:R-:W-:Y:S02]  /*199f0*/  @P0 FMUL.FTZ R2, R2, 0.69314718246459960938 ;  /* 0x3f31721802020820 */ /* 0x004fe40000410000 */
        /* <DEDUP_REMOVED lines=22> */
[----:B------:R-:W-:Y:S01]  /*19b60*/  FMUL.FTZ R39, R0, R95 ;  /* 0x0000005f00277220 */ /* 0x000fe20000410000 */
[----:B------:R-:W-:Y:S01]  /*19b70*/  PRMT R0, R4, 0x7610, R0 ;  /* 0x0000761004007816 */ /* 0x000fe20000000000 */
[----:B------:R-:W-:Y:S02]  /*19b80*/  @P3 FFMA.FTZ R21, R6, R110, R9 ;  /* 0x0000006e06153223 */ /* 0x000fe40000010009 */
[----:B------:R-:W-:Y:S02]  /*19b90*/  @P0 FFMA.FTZ R20, R3, R103, R2 ;  /* 0x0000006703140223 */ /* 0x000fe40000010002 */
.L_x_1246:
        /* <DEDUP_REMOVED lines=19> */
.L_x_1318:
[----:B--2---:R-:W-:Y:S05]  /*19cd0*/  BSYNC B0 ;  /* 0x0000000000007941 */ /* 0x004fea0003800000 */
.L_x_1317:
        /* <DEDUP_REMOVED lines=130> */
.L_x_1321:
        /* <DEDUP_REMOVED lines=24> */
[----:B---3--:R-:W-:-:S04]  /*1a680*/  IMAD.IADD R3, R3, 0x1, R78 ;  /* 0x0000000103037824 */ /* 0x008fc800078e024e */
        /* <DEDUP_REMOVED lines=42> */
[----:B---3--:R-:W-:-:S05]  /*1a930*/  IMAD.IADD R5, R26, 0x1, R78 ;  /* 0x000000011a057824 */ /* 0x008fca00078e024e */
        /* <DEDUP_REMOVED lines=22> */
[----:B------:R-:W3:Y:S04]  /*1aaa0*/  LDL R18, [R1+0x18] ;  /* 0x0000180001127983 */ /* 0x000ee80000100800 */
[----:B------:R-:W1:Y:S01]  /*1aab0*/  S2R R26, SR_TID.X ;  /* 0x00000000001a7919 */ /* 0x000e620000002100 */
[----:B------:R-:W-:Y:S02]  /*1aac0*/  IMAD R14, R14, c[0x0][0x3a0], RZ ;  /* 0x0000e8000e0e7a24 */ /* 0x000fe400078e02ff */
[----:B--2---:R-:W-:-:S04]  /*1aad0*/  IMAD.WIDE.U32 R6, R2, c[0x0][0x3a0], RZ ;  /* 0x0000e80002067a25 */ /* 0x004fc800078e00ff */
[----:B------:R-:W-:Y:S01]  /*1aae0*/  IMAD R2, R2, c[0x0][0x3a4], R14 ;  /* 0x0000e90002027a24 */ /* 0x000fe200078e020e */
[--C-:B-1----:R-:W-:Y:S02]  /*1aaf0*/  SHF.R.S32.HI R25, RZ, 0x1f, R26.reuse ;  /* 0x0000001fff197819 */ /* 0x102fe4000001141a */
        /* <DEDUP_REMOVED lines=26> */
[----:B---3--:R-:W-:-:S05]  /*1aca0*/  IMAD.SHL.U32 R3, R18, 0x2, RZ ;  /* 0x0000000212037824 */ /* 0x008fca00078e00ff */
        /* <DEDUP_REMOVED lines=23> */
.L_x_1397:
[----:B------:R-:W-:Y:S05]  /*1ae20*/  BRA.DIV ~URZ, `(.L_x_1324) ;  /* 0x000040b27f007947 */ /* 0x000fea000b800000 */
[----:B------:R3:W4:Y:S02]  /*1ae30*/  SHFL.IDX PT, R0, R13, RZ, 0x1c1f ;  /* 0x001c1fff0d007589 */ /* 0x00072400000e0000 */
.L_x_1398:
        /* <DEDUP_REMOVED lines=20> */
.L_x_1326:
[----:B------:R-:W-:Y:S05]  /*1af80*/  BSYNC B0 ;  /* 0x0000000000007941 */ /* 0x000fea0003800000 */
.L_x_1325:
[----:B------:R-:W-:Y:S05]  /*1af90*/  BRA.DIV ~URZ, `(.L_x_1327) ;  /* 0x00003fa27f007947 */ /* 0x000fea000b800000 */
[----:B--2---:R2:W1:Y:S04]  /*1afa0*/  SHFL.IDX PT, R10, R12, 0x1, 0x1c1f ;  /* 0x003c1f000c0a7f89 */ /* 0x00446800000e0000 */
[----:B----4-:R2:W4:Y:S02]  /*1afb0*/  SHFL.IDX PT, R0, R13, 0x1, 0x1c1f ;  /* 0x003c1f000d007f89 */ /* 0x01052400000e0000 */
.L_x_1399:
        /* <DEDUP_REMOVED lines=21> */
.L_x_1329:
[----:B------:R-:W-:Y:S05]  /*1b110*/  BSYNC B0 ;  /* 0x0000000000007941 */ /* 0x000fea0003800000 */
.L_x_1328:
[----:B------:R-:W-:Y:S05]  /*1b120*/  BRA.DIV ~URZ, `(.L_x_1330) ;  /* 0x00003ed27f007947 */ /* 0x000fea000b800000 */
[----:B-1----:R1:W2:Y:S02]  /*1b130*/  SHFL.IDX PT, R10, R12, 0x2, 0x1c1f ;  /* 0x005c1f000c0a7f89 */ /* 0x0022a400000e0000 */
.L_x_1400:
[----:B------:R-:W-:Y:S05]  /*1b140*/  BRA.DIV ~URZ, `(.L_x_1331) ;  /* 0x00003f227f007947 */ /* 0x000fea000b800000 */
[----:B----4-:R4:W1:Y:S02]  /*1b150*/  SHFL.IDX PT, R0, R13, 0x2, 0x1c1f ;  /* 0x005c1f000d007f89 */ /* 0x01086400000e0000 */
.L_x_1401:
        /* <DEDUP_REMOVED lines=21> */
.L_x_1333:
[----:B------:R-:W-:Y:S05]  /*1b2b0*/  BSYNC B0 ;  /* 0x0000000000007941 */ /* 0x000fea0003800000 */
.L_x_1332:
[----:B------:R-:W-:Y:S05]  /*1b2c0*/  BRA.DIV ~URZ, `(.L_x_1334) ;  /* 0x00003e027f007947 */ /* 0x000fea000b800000 */
[----:B-1----:R1:W3:Y:S04]  /*1b2d0*/  SHFL.IDX PT, R6, R12, 0x3, 0x1c1f ;  /* 0x007c1f000c067f89 */ /* 0x0022e800000e0000 */
[----:B------:R1:W4:Y:S02]  /*1b2e0*/  SHFL.IDX PT, R0, R13, 0x3, 0x1c1f ;  /* 0x007c1f000d007f89 */ /* 0x00032400000e0000 */
.L_x_1402:
        /* <DEDUP_REMOVED lines=22> */
.L_x_1322:
        /* <DEDUP_REMOVED lines=34> */
.L_x_1403:
[----:B------:R-:W-:Y:S05]  /*1b670*/  BRA.DIV ~URZ, `(.L_x_1337) ;  /* 0x00003b827f007947 */ /* 0x000fea000b800000 */
[----:B------:R3:W4:Y:S02]  /*1b680*/  SHFL.IDX PT, R0, R25, RZ, 0x1c1f ;  /* 0x001c1fff19007589 */ /* 0x00072400000e0000 */
.L_x_1404:
        /* <DEDUP_REMOVED lines=30> */
[----:B----4-:R-:W-:-:S04]  /*1b870*/  @!P1 LEA R2, P0, R5, R0, 0x2 ;  /* 0x0000000005029211 */ /* 0x010fc800078010ff */
        /* <DEDUP_REMOVED lines=12> */
[----:B------:R-:W-:-:S05]  /*1b940*/  @!P3 LEA.HI.X R19, R14, R4, R29, 0x2, P0 ;  /* 0x000000040e13b211 */ /* 0x000fca00000f141d */
        /* <DEDUP_REMOVED lines=20> */
[----:B------:R-:W-:-:S03]  /*1ba90*/  @!P3 LEA R20, P0, R8, R0, 0x2 ;  /* 0x000000000814b211 */ /* 0x000fc600078010ff */
[----:B------:R2:W-:Y:S01]  /*1baa0*/  @!P4 ST.E.64 [R2.64], R100 ;  /* 0x000000640200c985 */ /* 0x0005e2000c101b06 */
[----:B------:R-:W-:Y:S02]  /*1bab0*/  @!P3 LEA.HI.X R21, R8, R4, R34, 0x2, P0 ;  /* 0x000000040815b211 */ /* 0x000fe400000f1422 */
[----:B----4-:R-:W-:-:S03]  /*1bac0*/  @!P2 LEA R18, P0, R7, R0, 0x2 ;  /* 0x000000000712a211 */ /* 0x010fc600078010ff */
[----:B------:R4:W-:Y:S01]  /*1bad0*/  @!P3 ST.E.64 [R20.64], R184 ;  /* 0x000000b81400b985 */ /* 0x0009e2000c101b06 */
[----:B------:R-:W-:-:S05]  /*1bae0*/  @!P2 LEA.HI.X R19, R7, R4, R35, 0x2, P0 ;  /* 0x000000040713a211 */ /* 0x000fca00000f1423 */
[----:B------:R4:W-:Y:S01]  /*1baf0*/  @!P2 ST.E.64 [R18.64], R182 ;  /* 0x000000b61200a985 */ /* 0x0009e2000c101b06 */
[----:B--2---:R-:W-:-:S04]  /*1bb00*/  @!P1 LEA R2, P0, R6, R0, 0x2 ;  /* 0x0000000006029211 */ /* 0x004fc800078010ff */
[----:B------:R-:W-:-:S05]  /*1bb10*/  @!P1 LEA.HI.X R3, R6, R4, R36, 0x2, P0 ;  /* 0x0000000406039211 */ /* 0x000fca00000f1424 */
[----:B------:R4:W-:Y:S04]  /*1bb20*/  @!P1 ST.E.64 [R2.64], R96 ;  /* 0x0000006002009985 */ /* 0x0009e8000c101b06 */
.L_x_1339:
[----:B------:R-:W-:Y:S05]  /*1bb30*/  BSYNC B0 ;  /* 0x0000000000007941 */ /* 0x000fea0003800000 */
.L_x_1338:
[----:B------:R-:W-:Y:S05]  /*1bb40*/  BRA.DIV ~URZ, `(.L_x_1340) ;  /* 0x000037127f007947 */ /* 0x000fea000b800000 */
[----:B--2---:R2:W1:Y:S04]  /*1bb50*/  SHFL.IDX PT, R4, R17, 0x1, 0x1c1f ;  /* 0x003c1f0011047f89 */ /* 0x00446800000e0000 */
[----:B----4-:R2:W4:Y:S02]  /*1bb60*/  SHFL.IDX PT, R0, R25, 0x1, 0x1c1f ;  /* 0x003c1f0019007f89 */ /* 0x01052400000e0000 */
.L_x_1405:
[----:B------:R-:W-:Y:S01]  /*1bb70*/  BSSY B0, `(.L_x_1341) ;  /* 0x0000033000007945 */ /* 0x000fe20003800000 */
[----:B------:R-:W-:Y:S05]  /*1bb80*/  @P6 BRA `(.L_x_1342) ;  /* 0x0000031000006947 */ /* 0x000fea0003800000 */
[----:B------:R-:W5:Y:S01]  /*1bb90*/  LDL R5, [R1+0x24] ;  /* 0x0000240001057983 */ /* 0x000f620000100800 */
[----:B------:R-:W-:Y:S02]  /*1bba0*/  ISETP.GE.AND P0, PT, R16, c[0x0][0x3c8], PT ;  /* 0x0000f20010007a0c */ /* 0x000fe40003f06270 */
[----:B------:R-:W-:Y:S02]  /*1bbb0*/  ISETP.GE.AND P3, PT, R15, c[0x0][0x3c8], PT ;  /* 0x0000f2000f007a0c */ /* 0x000fe40003f66270 */
[----:B------:R-:W-:-:S02]  /*1bbc0*/  ISETP.GE.AND P5, PT, R14, c[0x0][0x3c8], PT ;  /* 0x0000f2000e007a0c */ /* 0x000fc40003fa6270 */
[----:B-----5:R-:W-:-:S13]  /*1bbd0*/  ISETP.GE.AND P1, PT, R5, c[0x0][0x3c8], PT ;  /* 0x0000f20005007a0c */ /* 0x020fda0003f26270 */
[----:B----4-:R-:W-:-:S04]  /*1bbe0*/  @!P1 LEA R2, P2, R5, R0, 0x2 ;  /* 0x0000000005029211 */ /* 0x010fc800078410ff */
[----:B-1----:R-:W-:Y:S02]  /*1bbf0*/  @!P1 LEA.HI.X R3, R5, R4, R27, 0x2, P2 ;  /* 0x0000000405039211 */ /* 0x002fe400010f141b */
[----:B------:R-:W-:-:S03]  /*1bc00*/  @!P0 LEA R18, P2, R16, R0, 0x2 ;  /* 0x0000000010128211 */ /* 0x000fc600078410ff */
[----:B------:R1:W-:Y:S01]  /*1bc10*/  @!P1 ST.E.64 [R2.64], R144 ;  /* 0x0000009002009985 */ /* 0x0003e2000c101b06 */
[----:B------:R-:W-:Y:S02]  /*1bc20*/  @!P0 LEA.HI.X R19, R16, R4, R24, 0x2, P2 ;  /* 0x0000000410138211 */ /* 0x000fe400010f1418 */
[----:B------:R-:W-:Y:S02]  /*1bc30*/  ISETP.GE.AND P2, PT, R13, c[0x0][0x3c8], PT ;  /* 0x0000f2000d007a0c */ /* 0x000fe40003f46270 */
[----:B------:R-:W-:Y:S01]  /*1bc40*/  ISETP.GE.AND P1, PT, R12, c[0x0][0x3c8], PT ;  /* 0x0000f2000c007a0c */ /* 0x000fe20003f26270 */
[----:B------:R4:W-:Y:S01]  /*1bc50*/  @!P0 ST.E.64 [R18.64], R148 ;  /* 0x0000009412008985 */ /* 0x0009e2000c101b06 */
[----:B-1----:R-:W-:-:S04]  /*1bc60*/  @!P3 LEA R2, P4, R15, R0, 0x2 ;  /* 0x000000000f02b211 */ /* 0x002fc800078810ff */
[----:B------:R-:W-:Y:S02]  /*1bc70*/  @!P3 LEA.HI.X R3, R15, R4, R26, 0x2, P4 ;  /* 0x000000040f03b211 */ /* 0x000fe400020f141a */
[----:B----4-:R-:W-:Y:S02]  /*1bc80*/  @!P5 LEA R18, P0, R14, R0, 0x2 ;  /* 0x000000000e12d211 */ /* 0x010fe400078010ff */
[----:B------:R-:W-:Y:S01]  /*1bc90*/  ISETP.GE.AND P4, PT, R10, c[0x0][0x3c8], PT ;  /* 0x0000f2000a007a0c */ /* 0x000fe20003f86270 */
        /* <DEDUP_REMOVED lines=9> */
[C---:B----4-:R-:W-:Y:S02]  /*1bd30*/  @!P0 LEA R18, P2, R11.reuse, R0, 0x2 ;  /* 0x000000000b128211 */ /* 0x050fe400078410ff */
        /* <DEDUP_REMOVED lines=10> */
[----:B------:R-:W-:Y:S02]  /*1bde0*/  ISETP.GE.AND P1, PT, R6, c[0x0][0x3c8], PT ;  /* 0x0000f20006007a0c */ /* 0x000fe40003f26270 */
[C---:B----4-:R-:W-:Y:S01]  /*1bdf0*/  @!P3 LEA R20, P0, R8.reuse, R0, 0x2 ;  /* 0x000000000814b211 */ /* 0x050fe200078010ff */
[----:B------:R1:W-:Y:S03]  /*1be00*/  @!P4 ST.E.64 [R2.64], R132 ;  /* 0x000000840200c985 */ /* 0x0003e6000c101b06 */
[----:B------:R-:W-:Y:S01]  /*1be10*/  @!P3 LEA.HI.X R21, R8, R4, R34, 0x2, P0 ;  /* 0x000000040815b211 */ /* 0x000fe200000f1422 */
[----:B------:R4:W-:Y:S01]  /*1be20*/  @!P5 ST.E.64 [R22.64], R150 ;  /* 0x000000961600d985 */ /* 0x0009e2000c101b06 */
[----:B-----5:R-:W-:-:S03]  /*1be30*/  @!P2 LEA R18, P0, R7, R0, 0x2 ;  /* 0x000000000712a211 */ /* 0x020fc600078010ff */
[----:B------:R4:W-:Y:S01]  /*1be40*/  @!P3 ST.E.64 [R20.64], R146 ;  /* 0x000000921400b985 */ /* 0x0009e2000c101b06 */
[----:B------:R-:W-:-:S05]  /*1be50*/  @!P2 LEA.HI.X R19, R7, R4, R35, 0x2, P0 ;  /* 0x000000040713a211 */ /* 0x000fca00000f1423 */
[----:B------:R4:W-:Y:S01]  /*1be60*/  @!P2 ST.E.64 [R18.64], R106 ;  /* 0x0000006a1200a985 */ /* 0x0009e2000c101b06 */
[----:B-1----:R-:W-:-:S04]  /*1be70*/  @!P1 LEA R2, P0, R6, R0, 0x2 ;  /* 0x0000000006029211 */ /* 0x002fc800078010ff */
[----:B------:R-:W-:-:S05]  /*1be80*/  @!P1 LEA.HI.X R3, R6, R4, R36, 0x2, P0 ;  /* 0x0000000406039211 */ /* 0x000fca00000f1424 */
[----:B------:R4:W-:Y:S04]  /*1be90*/  @!P1 ST.E.64 [R2.64], R98 ;  /* 0x0000006202009985 */ /* 0x0009e8000c101b06 */
.L_x_1342:
[----:B------:R-:W-:Y:S05]  /*1bea0*/  BSYNC B0 ;  /* 0x0000000000007941 */ /* 0x000fea0003800000 */
.L_x_1341:
[----:B------:R-:W-:Y:S05]  /*1beb0*/  BRA.DIV ~URZ, `(.L_x_1343) ;  /* 0x000034627f007947 */ /* 0x000fea000b800000 */
[----:B-1----:R1:W2:Y:S02]  /*1bec0*/  SHFL.IDX PT, R4, R17, 0x2, 0x1c1f ;  /* 0x005c1f0011047f89 */ /* 0x0022a400000e0000 */
.L_x_1406:
[----:B------:R-:W-:Y:S05]  /*1bed0*/  BRA.DIV ~URZ, `(.L_x_1344) ;  /* 0x000034b27f007947 */ /* 0x000fea000b800000 */
[----:B----4-:R4:W1:Y:S02]  /*1bee0*/  SHFL.IDX PT, R0, R25, 0x2, 0x1c1f ;  /* 0x005c1f0019007f89 */ /* 0x01086400000e0000 */
.L_x_1407:
[----:B------:R-:W5:Y:S01]  /*1bef0*/  LDL R2, [R1+0x20] ;  /* 0x0000200001027983 */ /* 0x000f620000100800 */
[----:B------:R-:W-:Y:S01]  /*1bf00*/  BSSY B0, `(.L_x_1345) ;  /* 0x0000034000007945 */ /* 0x000fe20003800000 */
[----:B-----5:R-:W-:-:S13]  /*1bf10*/  LOP3.LUT P0, RZ, R2, 0x1, RZ, 0xc0, !PT ;  /* 0x0000000102ff7812 */ /* 0x020fda000780c0ff */
[----:B------:R-:W-:Y:S05]  /*1bf20*/  @P0 BRA `(.L_x_1346) ;  /* 0x0000031000000947 */ /* 0x000fea0003800000 */
[----:B------:R-:W5:Y:S01]  /*1bf30*/  LDL R5, [R1+0x24] ;  /* 0x0000240001057983 */ /* 0x000f620000100800 */
[----:B------:R-:W-:Y:S02]  /*1bf40*/  ISETP.GE.AND P2, PT, R16, c[0x0][0x3c8], PT ;  /* 0x0000f20010007a0c */ /* 0x000fe40003f46270 */
[----:B------:R-:W-:Y:S02]  /*1bf50*/  ISETP.GE.AND P4, PT, R15, c[0x0][0x3c8], PT ;  /* 0x0000f2000f007a0c */ /* 0x000fe40003f86270 */
[----:B------:R-:W-:Y:S02]  /*1bf60*/  ISETP.GE.AND P3, PT, R14, c[0x0][0x3c8], PT ;  /* 0x0000f2000e007a0c */ /* 0x000fe40003f66270 */
[----:B------:R-:W-:-:S07]  /*1bf70*/  ISETP.GE.AND P6, PT, R11, c[0x0][0x3c8], PT ;  /* 0x0000f2000b007a0c */ /* 0x000fce0003fc6270 */
[----:B-1----:R-:W-:-:S04]  /*1bf80*/  @!P2 LEA R20, P1, R16, R0, 0x2 ;  /* 0x000000001014a211 */ /* 0x002fc800078210ff */
[----:B--2---:R-:W-:Y:S02]  /*1bf90*/  @!P2 LEA.HI.X R21, R16, R4, R24, 0x2, P1 ;  /* 0x000000041015a211 */ /* 0x004fe400008f1418 */
[----:B------:R-:W-:Y:S02]  /*1bfa0*/  ISETP.GE.AND P1, PT, R13, c[0x0][0x3c8], PT ;  /* 0x0000f2000d007a0c */ /* 0x000fe40003f26270 */
[----:B-----5:R-:W-:-:S13]  /*1bfb0*/  ISETP.GE.AND P0, PT, R5, c[0x0][0x3c8], PT ;  /* 0x0000f20005007a0c */ /* 0x020fda0003f06270 */
[----:B------:R-:W-:-:S04]  /*1bfc0*/  @!P0 LEA R2, P5, R5, R0, 0x2 ;  /* 0x0000000005028211 */ /* 0x000fc800078a10ff */
[----:B------:R-:W-:Y:S02]  /*1bfd0*/  @!P0 LEA.HI.X R3, R5, R4, R27, 0x2, P5 ;  /* 0x0000000405038211 */ /* 0x000fe400028f141b */
[----:B------:R-:W-:-:S03]  /*1bfe0*/  @!P4 LEA R18, P5, R15, R0, 0x2 ;  /* 0x000000000f12c211 */ /* 0x000fc600078a10ff */
[----:B------:R1:W-:Y:S01]  /*1bff0*/  @!P0 ST.E.64 [R2.64], R46 ;  /* 0x0000002e02008985 */ /* 0x0003e2000c101b06 */
[----:B------:R-:W-:Y:S02]  /*1c000*/  ISETP.GE.AND P0, PT, R12, c[0x0][0x3c8], PT ;  /* 0x0000f2000c007a0c */ /* 0x000fe40003f06270 */
[----:B------:R-:W-:Y:S01]  /*1c010*/  @!P4 LEA.HI.X R19, R15, R4, R26, 0x2, P5 ;  /* 0x000000040f13c211 */ /* 0x000fe200028f141a */
[----:B------:R2:W-:Y:S04]  /*1c020*/  @!P2 ST.E.64 [R20.64], R48 ;  /* 0x000000301400a985 */ /* 0x0005e8000c101b06 */
[----:B------:R5:W-:Y:S01]  /*1c030*/  @!P4 ST.E.64 [R18.64], R50 ;  /* 0x000000321200c985 */ /* 0x000be2000c101b06 */
[----:B------:R-:W-:Y:S02]  /*1c040*/  ISETP.GE.AND P4, PT, R10, c[0x0][0x3c8], PT ;  /* 0x0000f2000a007a0c */ /* 0x000fe40003f86270 */
[----:B-1----:R-:W-:-:S04]  /*1c050*/  @!P3 LEA R2, P2, R14, R0, 0x2 ;  /* 0x000000000e02b211 */ /* 0x002fc800078410ff */
[----:B------:R-:W-:Y:S02]  /*1c060*/  @!P3 LEA.HI.X R3, R14, R4, R29, 0x2, P2 ;  /* 0x000000040e03b211 */ /* 0x000fe400010f141d */
[----:B--2---:R-:W-:-:S03]  /*1c070*/  @!P1 LEA R20, P5, R13, R0, 0x2 ;  /* 0x000000000d149211 */ /* 0x004fc600078a10ff */
[----:B------:R1:W-:Y:S01]  /*1c080*/  @!P3 ST.E.64 [R2.64], R52 ;  /* 0x000000340200b985 */ /* 0x0003e2000c101b06 */
[----:B------:R-:W-:Y:S02]  /*1c090*/  @!P1 LEA.HI.X R21, R13, R4, R28, 0x2, P5 ;  /* 0x000000040d159211 */ /* 0x000fe400028f141c */
[----:B-----5:R-:W-:Y:S02]  /*1c0a0*/  @!P6 LEA R18, P5, R11, R0, 0x2 ;  /* 0x000000000b12e211 */ /* 0x020fe400078a10ff */
        /* <DEDUP_REMOVED lines=25> */
.L_x_1346:
[----:B------:R-:W-:Y:S05]  /*1c240*/  BSYNC B0 ;  /* 0x0000000000007941 */ /* 0x000fea0003800000 */
.L_x_1345:
[----:B------:R-:W-:Y:S05]  /*1c250*/  BRA.DIV ~URZ, `(.L_x_1347) ;  /* 0x000031927f007947 */ /* 0x000fea000b800000 */
[----:B--2---:R2:W3:Y:S04]  /*1c260*/  SHFL.IDX PT, R4, R17, 0x3, 0x1c1f ;  /* 0x007c1f0011047f89 */ /* 0x0044e800000e0000 */
[----:B-1----:R2:W1:Y:S02]  /*1c270*/  SHFL.IDX PT, R0, R25, 0x3, 0x1c1f ;  /* 0x007c1f0019007f89 */ /* 0x00246400000e0000 */
.L_x_1408:
[----:B------:R-:W5:Y:S02]  /*1c280*/  LDL R2, [R1+0x20] ;  /* 0x0000200001027983 */ /* 0x000f640000100800 */
        /* <DEDUP_REMOVED lines=8> */
[----:B---3--:R-:W-:Y:S02]  /*1c310*/  @!P3 LEA.HI.X R23, R16, R4, R24, 0x2, P5 ;  /* 0x000000041017b211 */ /* 0x008fe400028f1418 */
[----:B------:R-:W-:-:S04]  /*1c320*/  @!P2 LEA R18, P5, R15, R0, 0x2 ;  /* 0x000000000f12a211 */ /* 0x000fc800078a10ff */
[----:B------:R-:W-:Y:S02]  /*1c330*/  @!P2 LEA.HI.X R19, R15, R4, R26, 0x2, P5 ;  /* 0x000000040f13a211 */ /* 0x000fe400028f141a */
[----:B-----5:R-:W-:-:S13]  /*1c340*/  ISETP.GE.AND P4, PT, R2, c[0x0][0x3c8], PT ;  /* 0x0000f20002007a0c */ /* 0x020fda0003f86270 */
[----:B------:R-:W-:-:S04]  /*1c350*/  @!P4 LEA R20, P6, R2, R0, 0x2 ;  /* 0x000000000214c211 */ /* 0x000fc800078c10ff */
[----:B------:R-:W-:Y:S02]  /*1c360*/  @!P4 LEA.HI.X R21, R2, R4, R27, 0x2, P6 ;  /* 0x000000040215c211 */ /* 0x000fe400030f141b */
[CC--:B------:R-:W-:Y:S02]  /*1c370*/  @!P1 LEA R16, P6, R14.reuse, R0.reuse, 0x2 ;  /* 0x000000000e109211 */ /* 0x0c0fe400078c10ff */
[C---:B------:R-:W-:Y:S01]  /*1c380*/  @!P0 LEA R2, P5, R13.reuse, R0, 0x2 ;  /* 0x000000000d028211 */ /* 0x040fe200078a10ff */
[----:B------:R-:W-:Y:S01]  /*1c390*/  @!P4 ST.E.64 [R20.64], R86 ;  /* 0x000000561400c985 */ /* 0x000fe2000c101b06 */
[-C--:B--2---:R-:W-:Y:S02]  /*1c3a0*/  @!P1 LEA.HI.X R17, R14, R4.reuse, R29, 0x2, P6 ;  /* 0x000000040e119211 */ /* 0x084fe400030f141d */
[----:B------:R-:W-:Y:S01]  /*1c3b0*/  ISETP.GE.AND P6, PT, R12, c[0x0][0x3c8], PT ;  /* 0x0000f2000c007a0c */ /* 0x000fe20003fc6270 */
[----:B------:R-:W-:Y:S01]  /*1c3c0*/  @!P3 ST.E.64 [R22.64], R82 ;  /* 0x000000521600b985 */ /* 0x000fe2000c101b06 */
[----:B------:R-:W-:-:S02]  /*1c3d0*/  @!P0 LEA.HI.X R3, R13, R4, R28, 0x2, P5 ;  /* 0x000000040d038211 */ /* 0x000fc400028f141c */
[----:B------:R-:W-:Y:S01]  /*1c3e0*/  ISETP.GE.AND P5, PT, R11, c[0x0][0x3c8], PT ;  /* 0x0000f2000b007a0c */ /* 0x000fe20003fa6270 */
[----:B------:R1:W-:Y:S01]  /*1c3f0*/  @!P2 ST.E.64 [R18.64], R72 ;  /* 0x000000481200a985 */ /* 0x0003e2000c101b06 */
[----:B------:R-:W-:Y:S02]  /*1c400*/  ISETP.GE.AND P4, PT, R10, c[0x0][0x3c8], PT ;  /* 0x0000f2000a007a0c */ /* 0x000fe40003f86270 */
[----:B------:R-:W-:Y:S01]  /*1c410*/  ISETP.GE.AND P3, PT, R9, c[0x0][0x3c8], PT ;  /* 0x0000f20009007a0c */ /* 0x000fe20003f66270 */
[----:B------:R2:W-:Y:S01]  /*1c420*/  @!P1 ST.E.64 [R16.64], R66 ;  /* 0x0000004210009985 */ /* 0x0005e2000c101b06 */
[----:B------:R-:W-:-:S03]  /*1c430*/  ISETP.GE.AND P2, PT, R8, c[0x0][0x3c8], PT ;  /* 0x0000f20008007a0c */ /* 0x000fc60003f46270 */
[----:B------:R3:W-:Y:S01]  /*1c440*/  @!P0 ST.E.64 [R2.64], R42 ;  /* 0x0000002a02008985 */ /* 0x0007e2000c101b06 */
[----:B-1----:R-:W-:-:S03]  /*1c450*/  @!P6 LEA R18, P0, R12, R0, 0x2 ;  /* 0x000000000c12e211 */ /* 0x002fc600078010ff */
[C---:B--2---:R-:W-:Y:S02]  /*1c460*/  @!P5 LEA R16, P1, R11.reuse, R0, 0x2 ;  /* 0x000000000b10d211 */ /* 0x044fe400078210ff */
[----:B------:R-:W-:Y:S02]  /*1c470*/  @!P6 LEA.HI.X R19, R12, R4, R30, 0x2, P0 ;  /* 0x000000040c13e211 */ /* 0x000fe400000f141e */
[C---:B------:R-:W-:Y:S02]  /*1c480*/  @!P4 LEA R14, P0, R10.reuse, R0, 0x2 ;  /* 0x000000000a0ec211 */ /* 0x040fe400078010ff */
[-C--:B------:R-:W-:Y:S01]  /*1c490*/  @!P5 LEA.HI.X R17, R11, R4.reuse, R32, 0x2, P1 ;  /* 0x000000040b11d211 */ /* 0x080fe200008f1420 */
[----:B------:R1:W-:Y:S01]  /*1c4a0*/  @!P6 ST.E.64 [R18.64], R88 ;  /* 0x000000581200e985 */ /* 0x0003e2000c101b06 */
[----:B------:R-:W-:Y:S02]  /*1c4b0*/  ISETP.GE.AND P1, PT, R7, c[0x0][0x3c8], PT ;  /* 0x0000f20007007a0c */ /* 0x000fe40003f26270 */
[----:B------:R-:W-:Y:S01]  /*1c4c0*/  @!P4 LEA.HI.X R15, R10, R4, R31, 0x2, P0 ;  /* 0x000000040a0fc211 */ /* 0x000fe200000f141f */
[----:B------:R1:W-:Y:S01]  /*1c4d0*/  @!P5 ST.E.64 [R16.64], R84 ;  /* 0x000000541000d985 */ /* 0x0003e2000c101b06 */
[----:B------:R-:W-:-:S03]  /*1c4e0*/  @!P3 LEA R12, P0, R9, R0, 0x2 ;  /* 0x00000000090cb211 */ /* 0x000fc600078010ff */
[----:B------:R1:W-:Y:S01]  /*1c4f0*/  @!P4 ST.E.64 [R14.64], R76 ;  /* 0x0000004c0e00c985 */ /* 0x0003e2000c101b06 */
[----:B------:R-:W-:Y:S02]  /*1c500*/  @!P3 LEA.HI.X R13, R9, R4, R33, 0x2, P0 ;  /* 0x00000004090db211 */ /* 0x000fe400000f1421 */
[----:B------:R-:W-:-:S03]  /*1c510*/  @!P2 LEA R10, P0, R8, R0, 0x2 ;  /* 0x00000000080aa211 */ /* 0x000fc600078010ff */
        /* <DEDUP_REMOVED lines=12> */
.L_x_1320:
        /* <DEDUP_REMOVED lines=22> */
.L_x_1348:
        /* <DEDUP_REMOVED lines=57> */
.L_x_1350:
[----:B------:R-:W-:Y:S05]  /*1cad0*/  BSYNC B0 ;  /* 0x0000000000007941 */ /* 0x000fea0003800000 */
.L_x_1349:
        /* <DEDUP_REMOVED lines=47> */
.L_x_1409:
[----:B------:R-:W-:Y:S05]  /*1cdd0*/  BRA.DIV ~URZ, `(.L_x_1352) ;  /* 0x000027427f007947 */ /* 0x000fea000b800000 */
[----:B------:R3:W4:Y:S02]  /*1cde0*/  SHFL.IDX PT, R0, R12, RZ, 0x1c1f ;  /* 0x001c1fff0c007589 */ /* 0x00072400000e0000 */
.L_x_1410:
        /* <DEDUP_REMOVED lines=21> */
.L_x_1354:
[----:B------:R-:W-:Y:S05]  /*1cf40*/  BSYNC B0 ;  /* 0x0000000000007941 */ /* 0x000fea0003800000 */
.L_x_1353:
[----:B------:R-:W-:Y:S05]  /*1cf50*/  BRA.DIV ~URZ, `(.L_x_1355) ;  /* 0x000026227f007947 */ /* 0x000fea000b800000 */
[----:B--2---:R2:W1:Y:S04]  /*1cf60*/  SHFL.IDX PT, R8, R9, 0x1, 0x1c1f ;  /* 0x003c1f0009087f89 */ /* 0x00446800000e0000 */
[----:B----4-:R2:W4:Y:S02]  /*1cf70*/  SHFL.IDX PT, R0, R12, 0x1, 0x1c1f ;  /* 0x003c1f000c007f89 */ /* 0x01052400000e0000 */
.L_x_1411:
        /* <DEDUP_REMOVED lines=21> */
.L_x_1357:
[----:B------:R-:W-:Y:S05]  /*1d0d0*/  BSYNC B0 ;  /* 0x0000000000007941 */ /* 0x000fea0003800000 */
.L_x_1356:
[----:B------:R-:W-:Y:S05]  /*1d0e0*/  BRA.DIV ~URZ, `(.L_x_1358) ;  /* 0x000025527f007947 */ /* 0x000fea000b800000 */
[----:B-1----:R1:W2:Y:S02]  /*1d0f0*/  SHFL.IDX PT, R8, R9, 0x2, 0x1c1f ;  /* 0x005c1f0009087f89 */ /* 0x0022a400000e0000 */
.L_x_1412:
[----:B------:R-:W-:Y:S05]  /*1d100*/  BRA.DIV ~URZ, `(.L_x_1359) ;  /* 0x000025a27f007947 */ /* 0x000fea000b800000 */
[----:B----4-:R4:W1:Y:S02]  /*1d110*/  SHFL.IDX PT, R0, R12, 0x2, 0x1c1f ;  /* 0x005c1f000c007f89 */ /* 0x01086400000e0000 */
.L_x_1413:
        /* <DEDUP_REMOVED lines=21> */
.L_x_1361:
[----:B------:R-:W-:Y:S05]  /*1d270*/  BSYNC B0 ;  /* 0x0000000000007941 */ /* 0x000fea0003800000 */
.L_x_1360:
[----:B------:R-:W-:Y:S05]  /*1d280*/  BRA.DIV ~URZ, `(.L_x_1362) ;  /* 0x000024827f007947 */ /* 0x000fea000b800000 */
[----:B--2---:R2:W3:Y:S04]  /*1d290*/  SHFL.IDX PT, R8, R9, 0x3, 0x1c1f ;  /* 0x007c1f0009087f89 */ /* 0x0044e800000e0000 */
[----:B-1----:R2:W1:Y:S02]  /*1d2a0*/  SHFL.IDX PT, R0, R12, 0x3, 0x1c1f ;  /* 0x007c1f000c007f89 */ /* 0x00246400000e0000 */
.L_x_1414:
        /* <DEDUP_REMOVED lines=20> */
.L_x_1335:
[----:B------:R-:W-:Y:S05]  /*1d3f0*/  BSYNC B1 ;  /* 0x0000000000017941 */ /* 0x000fea0003800000 */
.L_x_1319:
        /* <DEDUP_REMOVED lines=15> */
.L_x_1415:
[----:B------:R-:W-:Y:S05]  /*1d4f0*/  BRA.DIV ~URZ, `(.L_x_1365) ;  /* 0x000023427f007947 */ /* 0x000fea000b800000 */
[----:B------:R3:W4:Y:S02]  /*1d500*/  SHFL.IDX PT, R8, R74, 0x1, 0x1f ;  /* 0x00201f004a087f89 */ /* 0x00072400000e0000 */
.L_x_1416:
        /* <DEDUP_REMOVED lines=19> */
.L_x_1417:
        /* <DEDUP_REMOVED lines=16> */
.L_x_1418:
[----:B---3--:R-:W-:Y:S01]  /*1d740*/  IMAD R0, R0, c[0x0][0x538], RZ ;  /* 0x00014e0000007a24 */ /* 0x008fe200078e02ff */
[----:B------:R-:W-:Y:S04]  /*1d750*/  BSSY B1, `(.L_x_1368) ;  /* 0x00000ce000017945 */ /* 0x000fe80003800000 */
[----:B----4-:R-:W-:-:S04]  /*1d760*/  IADD3 R8, R0, R8, RZ ;  /* 0x0000000800087210 */ /* 0x010fc80007ffe0ff */
[----:B--2---:R-:W-:-:S13]  /*1d770*/  ISETP.GT.AND P0, PT, R8, R9, PT ;  /* 0x000000090800720c */ /* 0x004fda0003f04270 */
[----:B------:R-:W-:Y:S05]  /*1d780*/  @P0 BRA `(.L_x_1369) ;  /* 0x0000025000000947 */ /* 0x000fea0003800000 */
.L_x_1373:
        /* <DEDUP_REMOVED lines=17> */
.L_x_1419:
        /* <DEDUP_REMOVED lines=16> */
.L_x_1420:
[----:B--2---:R-:W-:-:S05]  /*1d9a0*/  IMAD R0, R0, c[0x0][0x538], RZ ;  /* 0x00014e0000007a24 */ /* 0x004fca00078e02ff */
[----:B------:R-:W-:-:S04]  /*1d9b0*/  IADD3 R8, R0, R8, RZ ;  /* 0x0000000800087210 */ /* 0x000fc80007ffe0ff */
[----:B------:R-:W-:-:S13]  /*1d9c0*/  ISETP.GT.AND P0, PT, R8, R9, PT ;  /* 0x000000090800720c */ /* 0x000fda0003f04270 */
[----:B-1----:R-:W-:Y:S05]  /*1d9d0*/  @!P0 BRA `(.L_x_1373) ;  /* 0xfffffdb000008947 */ /* 0x002fea000383ffff */
.L_x_1369:
[----:B------:R-:W-:-:S05]  /*1d9e0*/  IADD3 R11, -R0, R8, RZ ;  /* 0x00000008000b7210 */ /* 0x000fca0007ffe1ff */
[----:B------:R-:W-:-:S05]  /*1d9f0*/  IMAD R0, R4, c[0x0][0x538], R11 ;  /* 0x00014e0004007a24 */ /* 0x000fca00078e020b */
[----:B------:R-:W-:Y:S01]  /*1da00*/  ISETP.GT.AND P0, PT, R0, R9, PT ;  /* 0x000000090000720c */ /* 0x000fe20003f04270 */
[----:B------:R-:W-:-:S12]  /*1da10*/  BRA.DIV ~URZ, `(.L_x_1374) ;  /* 0x000022627f007947 */ /* 0x000fd8000b800000 */
[----:B------:R-:W-:-:S03]  /*1da20*/  VOTE.ANY R12, PT, !P0 ;  /* 0x00000000000c7806 */ /* 0x000fc600040e0100 */
.L_x_1421:
[----:B------:R-:W2:Y:S01]  /*1da30*/  LDL.LU R0, [R1+0x44] ;  /* 0x0000440001007983 */ /* 0x000ea20000300800 */
[----:B------:R-:W2:Y:S02]  /*1da40*/  POPC R8, R12 ;  /* 0x0000000c00087309 */ /* 0x000ea40000000000 */
[----:B--2---:R-:W-:-:S05]  /*1da50*/  IADD3 R0, R8, R0, RZ ;  /* 0x0000000008007210 */ /* 0x004fca0007ffe0ff */
[----:B------:R2:W-:Y:S01]  /*1da60*/  STL [R1+0x44], R0 ;  /* 0x0000440001007387 */ /* 0x0005e20000100800 */
[----:B------:R-:W-:Y:S05]  /*1da70*/  BRA.DIV ~URZ, `(.L_x_1375) ;  /* 0x000022527f007947 */ /* 0x000fea000b800000 */
[----:B------:R3:W4:Y:S04]  /*1da80*/  SHFL.IDX PT, R10, R6, R8, 0x1f ;  /* 0x00001f08060a7589 */ /* 0x00072800000e0000 */
[----:B------:R3:W1:Y:S02]  /*1da90*/  SHFL.IDX PT, R7, R7, R8, 0x1f ;  /* 0x00001f0807077589 */ /* 0x00066400000e0000 */
.L_x_1422:
[----:B------:R-:W-:Y:S01]  /*1daa0*/  ISETP.NE.AND P0, PT, R12, RZ, PT ;  /* 0x000000ff0c00720c */ /* 0x000fe20003f05270 */
[----:B------:R-:W-:-:S12]  /*1dab0*/  BSSY B0, `(.L_x_1376) ;  /* 0x0000005000007945 */ /* 0x000fd80003800000 */
[----:B------:R-:W-:Y:S05]  /*1dac0*/  @!P0 BRA `(.L_x_1377) ;  /* 0x0000003000008947 */ /* 0x000fea0003800000 */
[----:B------:R-:W-:Y:S01]  /*1dad0*/  IADD3 R3, R8, -0x1, RZ ;  /* 0xffffffff08037810 */ /* 0x000fe20007ffe0ff */
[----:B------:R-:W-:Y:S05]  /*1dae0*/  BRA.DIV ~URZ, `(.L_x_1378) ;  /* 0x000022b27f007947 */ /* 0x000fea000b800000 */
[----:B------:R2:W3:Y:S02]  /*1daf0*/  SHFL.IDX PT, R13, R4, R3, 0x1f ;  /* 0x00001f03040d7589 */ /* 0x0004e400000e0000 */
.L_x_1377:
[----:B------:R-:W-:Y:S05]  /*1db00*/  BSYNC B0 ;  /* 0x0000000000007941 */ /* 0x000fea0003800000 */
.L_x_1376:
        /* <DEDUP_REMOVED lines=68> */
.L_x_1380:
        /* <DEDUP_REMOVED lines=68> */
.L_x_1381:
[----:B------:R-:W-:Y:S05]  /*1e390*/  BSYNC B0 ;  /* 0x0000000000007941 */ /* 0x000fea0003800000 */
.L_x_1379:
[----:B------:R-:W-:-:S04]  /*1e3a0*/  LOP3.LUT R2, RZ, R2, RZ, 0x33, !PT ;  /* 0x00000002ff027212 */ /* 0x000fc800078e33ff */
[----:B-1----:R-:W-:-:S05]  /*1e3b0*/  IADD3 R0, R2, R10, RZ ;  /* 0x0000000a02007210 */ /* 0x002fca0007ffe0ff */
[----:B------:R1:W-:Y:S01]  /*1e3c0*/  STL [R1+0x3c], R0 ;  /* 0x00003c0001007387 */ /* 0x0003e20000100800 */
[----:B------:R-:W-:Y:S05]  /*1e3d0*/  BRA `(.L_x_1382) ;  /* 0x0000005000007947 */ /* 0x000fea0003800000 */
.L_x_1370:
[----:B------:R-:W-:Y:S01]  /*1e3e0*/  MOV R0, c[0x0][0x53c] ;  /* 0x00014f0000007a02 */ /* 0x000fe20000000f00 */
[----:B------:R2:W-:Y:S04]  /*1e3f0*/  STL [R1+0x38], R9 ;  /* 0x0000380901007387 */ /* 0x0005e80000100800 */
[----:B------:R2:W-:Y:S04]  /*1e400*/  STL [R1+0x3c], RZ ;  /* 0x00003cff01007387 */ /* 0x0005e80000100800 */
[----:B------:R2:W-:Y:S04]  /*1e410*/  STL [R1+0x40], RZ ;  /* 0x000040ff01007387 */ /* 0x0005e80000100800 */
[----:B------:R2:W-:Y:S02]  /*1e420*/  STL [R1+0x44], R0 ;  /* 0x0000440001007387 */ /* 0x0005e40000100800 */
.L_x_1382:
[----:B------:R-:W-:Y:S05]  /*1e430*/  BSYNC B1 ;  /* 0x0000000000017941 */ /* 0x000fea0003800000 */
.L_x_1368:
        /* <DEDUP_REMOVED lines=9> */
.L_x_1363:
[----:B--2---:R-:W2:Y:S02]  /*1e4d0*/  LDL R0, [R1+0x44] ;  /* 0x0000440001007983 */ /* 0x004ea40000100800 */
[----:B--2---:R-:W-:-:S13]  /*1e4e0*/  ISETP.GE.AND P0, PT, R0, c[0x0][0x53c], PT ;  /* 0x00014f0000007a0c */ /* 0x004fda0003f06270 */
[----:B-1----:R-:W-:Y:S01]  /*1e4f0*/  @P0 CALL.REL.NOINC `(.L_x_1383) ;  /* 0x0000001000000944 */ /* 0x002fe20003c00000 */
[----:B------:R-:W-:Y:S05]  /*1e500*/  BRA `(.L_x_1384) ;  /* 0xfffe3ab000007947 */ /* 0x000fea000383ffff */
.L_x_1383:
[----:B------:R-:W-:Y:S05]  /*1e510*/  EXIT ;  /* 0x000000000000794d */ /* 0x000fea0003800000 */
.L_x_1199:
[----:B------:R-:W-:Y:S01]  /*1e520*/  IMAD.MOV.U32 R0, RZ, RZ, R5 ;  /* 0x000000ffff007224 */ /* 0x000fe200078e0005 */
[----:B------:R-:W-:Y:S02]  /*1e530*/  MOV R2, 0x1 ;  /* 0x0000000100027802 */ /* 0x000fe40000000f00 */
[----:B------:R-:W-:Y:S02]  /*1e540*/  MOV R3, 0x1e560 ;  /* 0x0001e56000037802 */ /* 0x000fe40000000f00 */
[----:B------:R-:W-:Y:S05]  /*1e550*/  CALL.REL.NOINC `($__internal_24_$__cuda_sm70_shflsync_up_p) ;  /* 0x0000193000007944 */ /* 0x000fea0003c00000 */
[----:B------:R-:W-:Y:S01]  /*1e560*/  MOV R0, R4 ;  /* 0x0000000400007202 */ /* 0x000fe20000000f00 */
[----:B------:R-:W-:Y:S05]  /*1e570*/  BRA `(.L_x_1385) ;  /* 0xfffe1ee000007947 */ /* 0x000fea000383ffff */
.L_x_1200:
[----:B------:R-:W-:Y:S01]  /*1e580*/  IMAD.MOV.U32 R0, RZ, RZ, R5 ;  /* 0x000000ffff007224 */ /* 0x000fe200078e0005 */
[----:B------:R-:W-:Y:S02]  /*1e590*/  MOV R2, 0x2 ;  /* 0x0000000200027802 */ /* 0x000fe40000000f00 */
[----:B------:R-:W-:Y:S02]  /*1e5a0*/  MOV R3, 0x1e5c0 ;  /* 0x0001e5c000037802 */ /* 0x000fe40000000f00 */
[----:B------:R-:W-:Y:S05]  /*1e5b0*/  CALL.REL.NOINC `($__internal_24_$__cuda_sm70_shflsync_up_p) ;  /* 0x000018d000007944 */ /* 0x000fea0003c00000 */
[----:B------:R-:W-:Y:S01]  /*1e5c0*/  SEL R0, R4, RZ, P4 ;  /* 0x000000ff04007207 */ /* 0x000fe20002000000 */
[----:B------:R-:W-:Y:S01]  /*1e5d0*/  IMAD.MOV.U32 R2, RZ, RZ, 0x4 ;  /* 0x00000004ff027424 */ /* 0x000fe200078e00ff */
[----:B------:R-:W-:-:S03]  /*1e5e0*/  MOV R3, 0x1e610 ;  /* 0x0001e61000037802 */ /* 0x000fc60000000f00 */
[----:B------:R-:W-:Y:S02]  /*1e5f0*/  IMAD.IADD R0, R5, 0x1, R0 ;  /* 0x0000000105007824 */ /* 0x000fe400078e0200 */
        /* <DEDUP_REMOVED lines=14> */
[----:B------:R-:W-:Y:S01]  /*1e6e0*/  IMAD.IADD R4, R0, 0x1, R4 ;  /* 0x0000000100047824 */ /* 0x000fe200078e0204 */
[----:B------:R-:W-:-:S03]  /*1e6f0*/  MOV R0, 0x1f ;  /* 0x0000001f00007802 */ /* 0x000fc60000000f00 */
[----:B------:R-:W-:Y:S02]  /*1e700*/  IMAD.MOV.U32 R5, RZ, RZ, R4 ;  /* 0x000000ffff057224 */ /* 0x000fe400078e0004 */
[----:B------:R-:W-:Y:S05]  /*1e710*/  CALL.REL.NOINC `($__internal_23_$__cuda_sm70_shflsync_idx_p) ;  /* 0x0000172000007944 */ /* 0x000fea0003c00000 */
[----:B------:R-:W-:Y:S05]  /*1e720*/  BRA `(.L_x_1386) ;  /* 0xfffe1e3000007947 */ /* 0x000fea000383ffff */
.L_x_1202:
[----:B------:R-:W-:Y:S02]  /*1e730*/  SEL R0, RZ, 0x1, P0 ;  /* 0x00000001ff007807 */ /* 0x000fe40000000000 */
[----:B------:R-:W-:Y:S02]  /*1e740*/  MOV R2, 0x1e760 ;  /* 0x0001e76000027802 */ /* 0x000fe40000000f00 */
[----:B------:R-:W-:Y:S05]  /*1e750*/  CALL.REL.NOINC `($__internal_25_$__cuda_sm70_votesync_ballot) ;  /* 0x000017a000007944 */ /* 0x000fea0003c00000 */
[----:B------:R-:W-:Y:S01]  /*1e760*/  MOV R10, R0 ;  /* 0x00000000000a7202 */ /* 0x000fe20000000f00 */
[----:B------:R-:W-:Y:S05]  /*1e770*/  BRA `(.L_x_1387) ;  /* 0xfffe1e7000007947 */ /* 0x000fea000383ffff */
.L_x_1203:
[----:B------:R-:W-:Y:S01]  /*1e780*/  IMAD.MOV.U32 R5, RZ, RZ, R9 ;  /* 0x000000ffff057224 */ /* 0x000fe200078e0009 */
[----:B------:R-:W-:Y:S01]  /*1e790*/  MOV R3, R7 ;  /* 0x0000000700037202 */ /* 0x000fe20000000f00 */
[----:B-1----:R-:W-:Y:S01]  /*1e7a0*/  IMAD.MOV.U32 R0, RZ, RZ, 0x1f ;  /* 0x0000001fff007424 */ /* 0x002fe200078e00ff */
[----:B------:R-:W-:Y:S02]  /*1e7b0*/  MOV R2, 0x1e7d0 ;  /* 0x0001e7d000027802 */ /* 0x000fe40000000f00 */
[----:B------:R-:W-:Y:S05]  /*1e7c0*/  CALL.REL.NOINC `($__internal_23_$__cuda_sm70_shflsync_idx_p) ;  /* 0x0000167000007944 */ /* 0x000fea0003c00000 */
[----:B------:R-:W-:Y:S01]  /*1e7d0*/  IMAD.MOV.U32 R12, RZ, RZ, R0 ;  /* 0x000000ffff0c7224 */ /* 0x000fe200078e0000 */
[----:B------:R-:W-:Y:S01]  /*1e7e0*/  MOV R5, R8 ;  /* 0x0000000800057202 */ /* 0x000fe20000000f00 */
[----:B------:R-:W-:Y:S01]  /*1e7f0*/  IMAD.MOV.U32 R6, RZ, RZ, RZ ;  /* 0x000000ffff067224 */ /* 0x000fe200078e00ff */
[----:B------:R-:W-:Y:S01]  /*1e800*/  MOV R3, R7 ;  /* 0x0000000700037202 */ /* 0x000fe20000000f00 */
[----:B------:R-:W-:Y:S01]  /*1e810*/  IMAD.MOV.U32 R0, RZ, RZ, 0x1f ;  /* 0x0000001fff007424 */ /* 0x000fe200078e00ff */
[----:B------:R-:W-:-:S02]  /*1e820*/  MOV R2, 0x1e840 ;  /* 0x0001e84000027802 */ /* 0x000fc40000000f00 */
[----:B------:R-:W-:Y:S05]  /*1e830*/  CALL.REL.NOINC `($__internal_23_$__cuda_sm70_shflsync_idx_p) ;  /* 0x0000160000007944 */ /* 0x000fea0003c00000 */
[----:B------:R-:W-:Y:S01]  /*1e840*/  MOV R9, R0 ;  /* 0x0000000000097202 */ /* 0x000fe20000000f00 */
[----:B------:R-:W-:Y:S05]  /*1e850*/  BRA `(.L_x_1388) ;  /* 0xfffe1e0000007947 */ /* 0x000fea000383ffff */
.L_x_1206:
[----:B------:R-:W-:Y:S01]  /*1e860*/  IMAD.MOV.U32 R5, RZ, RZ, R4 ;  /* 0x000000ffff057224 */ /* 0x000fe200078e0004 */
[----:B-1----:R-:W-:-:S02]  /*1e870*/  MOV R0, 0x1f ;  /* 0x0000001f00007802 */ /* 0x002fc40000000f00 */
[----:B------:R-:W-:Y:S02]  /*1e880*/  MOV R2, 0x1e8a0 ;  /* 0x0001e8a000027802 */ /* 0x000fe40000000f00 */
[----:B--234-:R-:W-:Y:S05]  /*1e890*/  CALL.REL.NOINC `($__internal_23_$__cuda_sm70_shflsync_idx_p) ;  /* 0x000015a000007944 */ /* 0x01cfea0003c00000 */
[----:B------:R-:W-:Y:S01]  /*1e8a0*/  MOV R6, R0 ;  /* 0x0000000000067202 */ /* 0x000fe20000000f00 */
[----:B------:R-:W-:Y:S05]  /*1e8b0*/  BRA `(.L_x_1205) ;  /* 0xfffe1e0000007947 */ /* 0x000fea000383ffff */
.L_x_1247:
[----:B------:R-:W-:Y:S01]  /*1e8c0*/  IMAD.MOV.U32 R5, RZ, RZ, R10 ;  /* 0x000000ffff057224 */ /* 0x000fe200078e000a */
[----:B------:R-:W-:Y:S01]  /*1e8d0*/  MOV R3, RZ ;  /* 0x000000ff00037202 */ /* 0x000fe20000000f00 */
[----:B------:R-:W-:Y:S01]  /*1e8e0*/  IMAD.MOV.U32 R0, RZ, RZ, 0x1c1f ;  /* 0x00001c1fff007424 */ /* 0x000fe200078e00ff */
[----:B-1----:R-:W-:Y:S02]  /*1e8f0*/  MOV R2, 0x1e910 ;  /* 0x0001e91000027802 */ /* 0x002fe40000000f00 */
[----:B-----5:R-:W-:Y:S05]  /*1e900*/  CALL.REL.NOINC `($__internal_23_$__cuda_sm70_shflsync_idx_p) ;  /* 0x0000153000007944 */ /* 0x020fea0003c00000 */
[----:B------:R-:W-:Y:S01]  /*1e910*/  MOV R8, R0 ;  /* 0x0000000000087202 */ /* 0x000fe20000000f00 */
[----:B------:R-:W-:Y:S05]  /*1e920*/  BRA `(.L_x_1389) ;  /* 0xfffe9fc000007947 */ /* 0x000fea000383ffff */
.L_x_1248:
[----:B------:R-:W-:Y:S01]  /*1e930*/  IMAD.MOV.U32 R5, RZ, RZ, R11 ;  /* 0x000000ffff057224 */ /* 0x000fe200078e000b */
[----:B------:R-:W-:Y:S01]  /*1e940*/  MOV R3, RZ ;  /* 0x000000ff00037202 */ /* 0x000fe20000000f00 */
[----:B------:R-:W-:Y:S01]  /*1e950*/  IMAD.MOV.U32 R0, RZ, RZ, 0x1c1f ;  /* 0x00001c1fff007424 */ /* 0x000fe200078e00ff */
[----:B-1----:R-:W-:Y:S02]  /*1e960*/  MOV R2, 0x1e980 ;  /* 0x0001e98000027802 */ /* 0x002fe40000000f00 */
[----:B--23-5:R-:W-:Y:S05]  /*1e970*/  CALL.REL.NOINC `($__internal_23_$__cuda_sm70_shflsync_idx_p) ;  /* 0x000014c000007944 */ /* 0x02cfea0003c00000 */
[----:B------:R-:W-:Y:S05]  /*1e980*/  BRA `(.L_x_1390) ;  /* 0xfffe9f8000007947 */ /* 0x000fea000383ffff */
.L_x_1251:
[----:B-1----:R-:W-:Y:S01]  /*1e990*/  IMAD.MOV.U32 R5, RZ, RZ, R10 ;  /* 0x000000ffff057224 */ /* 0x002fe200078e000a */
[----:B------:R-:W-:Y:S01]  /*1e9a0*/  MOV R3, 0x1 ;  /* 0x0000000100037802 */ /* 0x000fe20000000f00 */
[----:B------:R-:W-:Y:S01]  /*1e9b0*/  IMAD.MOV.U32 R0, RZ, RZ, 0x1c1f ;  /* 0x00001c1fff007424 */ /* 0x000fe200078e00ff */
[----:B------:R-:W-:-:S02]  /*1e9c0*/  MOV R2, 0x1e9e0 ;  /* 0x0001e9e000027802 */ /* 0x000fc40000000f00 */
[----:B---345:R-:W-:Y:S05]  /*1e9d0*/  CALL.REL.NOINC `($__internal_23_$__cuda_sm70_shflsync_idx_p) ;  /* 0x0000146000007944 */ /* 0x038fea0003c00000 */
[----:B------:R-:W-:Y:S01]  /*1e9e0*/  IMAD.MOV.U32 R8, RZ, RZ, R0 ;  /* 0x000000ffff087224 */ /* 0x000fe200078e0000 */
[----:B------:R-:W-:Y:S01]  /*1e9f0*/  MOV R3, 0x1 ;  /* 0x0000000100037802 */ /* 0x000fe20000000f00 */
[----:B------:R-:W-:Y:S01]  /*1ea00*/  IMAD.MOV.U32 R5, RZ, RZ, R11 ;  /* 0x000000ffff057224 */ /* 0x000fe200078e000b */
[----:B------:R-:W-:-:S02]  /*1ea10*/  MOV R0, 0x1c1f ;  /* 0x00001c1f00007802 */ /* 0x000fc40000000f00 */
[----:B------:R-:W-:Y:S02]  /*1ea20*/  MOV R2, 0x1ea40 ;  /* 0x0001ea4000027802 */ /* 0x000fe40000000f00 */
[----:B------:R-:W-:Y:S05]  /*1ea30*/  CALL.REL.NOINC `($__internal_23_$__cuda_sm70_shflsync_idx_p) ;  /* 0x0000140000007944 */ /* 0x000fea0003c00000 */
[----:B------:R-:W-:Y:S05]  /*1ea40*/  BRA `(.L_x_1391) ;  /* 0xfffea08000007947 */ /* 0x000fea000383ffff */
.L_x_1254:
[----:B-1----:R-:W-:Y:S01]  /*1ea50*/  IMAD.MOV.U32 R5, RZ, RZ, R10 ;  /* 0x000000ffff057224 */ /* 0x002fe200078e000a */
[----:B------:R-:W-:Y:S01]  /*1ea60*/  MOV R3, 0x2 ;  /* 0x0000000200037802 */ /* 0x000fe20000000f00 */
[----:B------:R-:W-:Y:S01]  /*1ea70*/  IMAD.MOV.U32 R0, RZ, RZ, 0x1c1f ;  /* 0x00001c1fff007424 */ /* 0x000fe200078e00ff */
[----:B------:R-:W-:Y:S02]  /*1ea80*/  MOV R2, 0x1eaa0 ;  /* 0x0001eaa000027802 */ /* 0x000fe40000000f00 */
[----:B--2345:R-:W-:Y:S05]  /*1ea90*/  CALL.REL.NOINC `($__internal_23_$__cuda_sm70_shflsync_idx_p) ;  /* 0x000013a000007944 */ /* 0x03cfea0003c00000 */
[----:B------:R-:W-:Y:S01]  /*1eaa0*/  MOV R8, R0 ;  /* 0x0000000000087202 */ /* 0x000fe20000000f00 */
[----:B------:R-:W-:Y:S05]  /*1eab0*/  BRA `(.L_x_1392) ;  /* 0xfffea1b000007947 */ /* 0x000fea000383ffff */
.L_x_1255:
[----:B-1----:R-:W-:Y:S01]  /*1eac0*/  IMAD.MOV.U32 R5, RZ, RZ, R11 ;  /* 0x000000ffff057224 */ /* 0x002fe200078e000b */
[----:B------:R-:W-:Y:S01]  /*1ead0*/  MOV R3, 0x2 ;  /* 0x0000000200037802 */ /* 0x000fe20000000f00 */
[----:B------:R-:W-:Y:S01]  /*1eae0*/  IMAD.MOV.U32 R0, RZ, RZ, 0x1c1f ;  /* 0x00001c1fff007424 */ /* 0x000fe200078e00ff */
[----:B------:R-:W-:Y:S02]  /*1eaf0*/  MOV R2, 0x1eb10 ;  /* 0x0001eb1000027802 */ /* 0x000fe40000000f00 */
[----:B--2345:R-:W-:Y:S05]  /*1eb00*/  CALL.REL.NOINC `($__internal_23_$__cuda_sm70_shflsync_idx_p) ;  /* 0x0000133000007944 */ /* 0x03cfea0003c00000 */
[----:B------:R-:W-:Y:S05]  /*1eb10*/  BRA `(.L_x_1393) ;  /* 0xfffea17000007947 */ /* 0x000fea000383ffff */
.L_x_1258:
[----:B--2---:R-:W-:Y:S01]  /*1eb20*/  IMAD.MOV.U32 R5, RZ, RZ, R10 ;  /* 0x000000ffff057224 */ /* 0x004fe200078e000a */
[----:B------:R-:W-:Y:S01]  /*1eb30*/  MOV R3, 0x3 ;  /* 0x0000000300037802 */ /* 0x000fe20000000f00 */
[----:B---3--:R-:W-:Y:S01]  /*1eb40*/  IMAD.MOV.U32 R0, RZ, RZ, 0x1c1f ;  /* 0x00001c1fff007424 */ /* 0x008fe200078e00ff */
[----:B------:R-:W-:-:S02]  /*1eb50*/  MOV R2, 0x1eb70 ;  /* 0x0001eb7000027802 */ /* 0x000fc40000000f00 */
[----:B-1--45:R-:W-:Y:S05]  /*1eb60*/  CALL.REL.NOINC `($__internal_23_$__cuda_sm70_shflsync_idx_p) ;  /* 0x000012d000007944 */ /* 0x032fea0003c00000 */
[----:B------:R-:W-:Y:S01]  /*1eb70*/  IMAD.MOV.U32 R6, RZ, RZ, R0 ;  /* 0x000000ffff067224 */ /* 0x000fe200078e0000 */
[----:B------:R-:W-:Y:S01]  /*1eb80*/  MOV R3, 0x3 ;  /* 0x0000000300037802 */ /* 0x000fe20000000f00 */
[----:B------:R-:W-:Y:S01]  /*1eb90*/  IMAD.MOV.U32 R5, RZ, RZ, R11 ;  /* 0x000000ffff057224 */ /* 0x000fe200078e000b */
[----:B------:R-:W-:-:S02]  /*1eba0*/  MOV R0, 0x1c1f ;  /* 0x00001c1f00007802 */ /* 0x000fc40000000f00 */
[----:B------:R-:W-:Y:S02]  /*1ebb0*/  MOV R2, 0x1ebd0 ;  /* 0x0001ebd000027802 */ /* 0x000fe40000000f00 */
[----:B------:R-:W-:Y:S05]  /*1ebc0*/  CALL.REL.NOINC `($__internal_23_$__cuda_sm70_shflsync_idx_p) ;  /* 0x0000127000007944 */ /* 0x000fea0003c00000 */
[----:B------:R-:W-:Y:S05]  /*1ebd0*/  BRA `(.L_x_1394) ;  /* 0xfffea26000007947 */ /* 0x000fea000383ffff */
.L_x_1315:
[----:B------:R-:W-:Y:S01]  /*1ebe0*/  IMAD.MOV.U32 R0, RZ, RZ, R247 ;  /* 0x000000ffff007224 */ /* 0x000fe200078e00f7 */
[----:B------:R-:W-:Y:S02]  /*1ebf0*/  MOV R3, 0x2 ;  /* 0x0000000200037802 */ /* 0x000fe40000000f00 */
[----:B------:R-:W-:Y:S02]  /*1ec00*/  MOV R2, 0x1ec20 ;  /* 0x0001ec2000027802 */ /* 0x000fe40000000f00 */
[----:B------:R-:W-:Y:S05]  /*1ec10*/  CALL.REL.NOINC `($__internal_22_$__cuda_sm70_shflsync_bfly_p) ;  /* 0x000011e000007944 */ /* 0x000fea0003c00000 */
[----:B------:R-:W-:Y:S05]  /*1ec20*/  BRA `(.L_x_1395) ;  /* 0xffffa62000007947 */ /* 0x000fea000383ffff */
.L_x_1316:
[----:B------:R-:W-:Y:S01]  /*1ec30*/  IMAD.MOV.U32 R0, RZ, RZ, R7 ;  /* 0x000000ffff007224 */ /* 0x000fe200078e0007 */
[----:B------:R-:W-:Y:S02]  /*1ec40*/  MOV R3, 0x1 ;  /* 0x0000000100037802 */ /* 0x000fe40000000f00 */
[----:B------:R-:W-:Y:S02]  /*1ec50*/  MOV R2, 0x1ec70 ;  /* 0x0001ec7000027802 */ /* 0x000fe40000000f00 */
[----:B-1----:R-:W-:Y:S05]  /*1ec60*/  CALL.REL.NOINC `($__internal_22_$__cuda_sm70_shflsync_bfly_p) ;  /* 0x0000119000007944 */ /* 0x002fea0003c00000 */
[----:B------:R-:W-:Y:S01]  /*1ec70*/  FADD.FTZ R7, R7, R0 ;  /* 0x0000000007077221 */ /* 0x000fe20000010000 */
[----:B------:R-:W-:Y:S02]  /*1ec80*/  MOV R0, R246 ;  /* 0x000000f600007202 */ /* 0x000fe40000000f00 */
[----:B------:R-:W-:Y:S02]  /*1ec90*/  MOV R3, 0x2 ;  /* 0x0000000200037802 */ /* 0x000fe40000000f00 */
[----:B------:R-:W-:-:S02]  /*1eca0*/  MOV R2, 0x1ecc0 ;  /* 0x0001ecc000027802 */ /* 0x000fc40000000f00 */
[----:B------:R-:W-:Y:S05]  /*1ecb0*/  CALL.REL.NOINC `($__internal_22_$__cuda_sm70_shflsync_bfly_p) ;  /* 0x0000114000007944 */ /* 0x000fea0003c00000 */
[----:B------:R-:W-:Y:S01]  /*1ecc0*/  FADD.FTZ R5, R246, R0 ;  /* 0x00000000f6057221 */ /* 0x000fe20000010000 */
[----:B------:R-:W-:-:S02]  /*1ecd0*/  MOV R3, 0x1 ;  /* 0x0000000100037802 */ /* 0x000fc40000000f00 */
[----:B------:R-:W-:Y:S02]  /*1ece0*/  MOV R2, 0x1ed10 ;  /* 0x0001ed1000027802 */ /* 0x000fe40000000f00 */
[----:B------:R-:W-:Y:S02]  /*1ecf0*/  MOV R0, R5 ;  /* 0x0000000500007202 */ /* 0x000fe40000000f00 */
[----:B------:R-:W-:Y:S05]  /*1ed00*/  CALL.REL.NOINC `($__internal_22_$__cuda_sm70_shflsync_bfly_p) ;  /* 0x000010f000007944 */ /* 0x000fea0003c00000 */
[----:B------:R-:W-:Y:S01]  /*1ed10*/  FADD.FTZ R4, R5, R0 ;  /* 0x0000000005047221 */ /* 0x000fe20000010000 */
[----:B------:R-:W-:Y:S02]  /*1ed20*/  MOV R0, R251 ;  /* 0x000000fb00007202 */ /* 0x000fe40000000f00 */
[----:B------:R-:W-:Y:S02]  /*1ed30*/  MOV R3, 0x2 ;  /* 0x0000000200037802 */ /* 0x000fe40000000f00 */
[----:B------:R-:W-:Y:S02]  /*1ed40*/  MOV R2, 0x1ed60 ;  /* 0x0001ed6000027802 */ /* 0x000fe40000000f00 */
[----:B------:R-:W-:Y:S05]  /*1ed50*/  CALL.REL.NOINC `($__internal_22_$__cuda_sm70_shflsync_bfly_p) ;  /* 0x000010a000007944 */ /* 0x000fea0003c00000 */
[----:B------:R-:W-:Y:S01]  /*1ed60*/  FADD.FTZ R6, R251, R0 ;  /* 0x00000000fb067221 */ /* 0x000fe20000010000 */
[----:B------:R-:W-:Y:S02]  /*1ed70*/  MOV R3, 0x1 ;  /* 0x0000000100037802 */ /* 0x000fe40000000f00 */
[----:B------:R-:W-:-:S02]  /*1ed80*/  MOV R2, 0x1edb0 ;  /* 0x0001edb000027802 */ /* 0x000fc40000000f00 */
        /* <DEDUP_REMOVED lines=9> */
[----:B------:R-:W-:Y:S02]  /*1ee20*/  MOV R2, 0x1ee50 ;  /* 0x0001ee5000027802 */ /* 0x000fe40000000f00 */
[----:B------:R-:W-:-:S02]  /*1ee30*/  MOV R0, R5 ;  /* 0x0000000500007202 */ /* 0x000fc40000000f00 */
[----:B------:R-:W-:Y:S05]  /*1ee40*/  CALL.REL.NOINC `($__internal_22_$__cuda_sm70_shflsync_bfly_p) ;  /* 0x00000fb000007944 */ /* 0x000fea0003c00000 */
[----:B------:R-:W-:Y:S01]  /*1ee50*/  MOV R8, R0 ;  /* 0x0000000000087202 */ /* 0x000fe20000000f00 */
[----:B------:R-:W-:Y:S05]  /*1ee60*/  BRA `(.L_x_1396) ;  /* 0xffffa4d000007947 */ /* 0x000fea000383ffff */
.L_x_1323:
[----:B-1234-:R-:W-:Y:S01]  /*1ee70*/  IMAD.MOV.U32 R5, RZ, RZ, R12 ;  /* 0x000000ffff057224 */ /* 0x01efe200078e000c */
[----:B------:R-:W-:Y:S01]  /*1ee80*/  MOV R3, RZ ;  /* 0x000000ff00037202 */ /* 0x000fe20000000f00 */
[----:B------:R-:W-:Y:S01]  /*1ee90*/  IMAD.MOV.U32 R0, RZ, RZ, 0x1c1f ;  /* 0x00001c1fff007424 */ /* 0x000fe200078e00ff */
[----:B------:R-:W-:-:S02]  /*1eea0*/  MOV R2, 0x1eec0 ;  /* 0x0001eec000027802 */ /* 0x000fc40000000f00 */
[----:B------:R-:W-:Y:S05]  /*1eeb0*/  CALL.REL.NOINC `($__internal_23_$__cuda_sm70_shflsync_idx_p) ;  /* 0x00000f8000007944 */ /* 0x000fea0003c00000 */
[----:B------:R-:W-:Y:S01]  /*1eec0*/  MOV R10, R0 ;  /* 0x00000000000a7202 */ /* 0x000fe20000000f00 */
[----:B------:R-:W-:Y:S05]  /*1eed0*/  BRA `(.L_x_1397) ;  /* 0xffffbf4000007947 */ /* 0x000fea000383ffff */
.L_x_1324:
[----:B------:R-:W-:Y:S01]  /*1eee0*/  IMAD.MOV.U32 R5, RZ, RZ, R13 ;  /* 0x000000ffff057224 */ /* 0x000fe200078e000d */
[----:B------:R-:W-:Y:S01]  /*1eef0*/  MOV R3, RZ ;  /* 0x000000ff00037202 */ /* 0x000fe20000000f00 */
[----:B------:R-:W-:Y:S01]  /*1ef00*/  IMAD.MOV.U32 R0, RZ, RZ, 0x1c1f ;  /* 0x00001c1fff007424 */ /* 0x000fe200078e00ff */
[----:B------:R-:W-:-:S02]  /*1ef10*/  MOV R2, 0x1ef30 ;  /* 0x0001ef3000027802 */ /* 0x000fc40000000f00 */
[----:B-12---:R-:W-:Y:S05]  /*1ef20*/  CALL.REL.NOINC `($__internal_23_$__cuda_sm70_shflsync_idx_p) ;  /* 0x00000f1000007944 */ /* 0x006fea0003c00000 */
[----:B------:R-:W-:Y:S05]  /*1ef30*/  BRA `(.L_x_1398) ;  /* 0xffffbf0000007947 */ /* 0x000fea000383ffff */
.L_x_1327:
[----:B------:R-:W-:Y:S01]  /*1ef40*/  IMAD.MOV.U32 R5, RZ, RZ, R12 ;  /* 0x000000ffff057224 */ /* 0x000fe200078e000c */
[----:B--2---:R-:W-:Y:S01]  /*1ef50*/  MOV R3, 0x1 ;  /* 0x0000000100037802 */ /* 0x004fe20000000f00 */
[----:B----4-:R-:W-:Y:S01]  /*1ef60*/  IMAD.MOV.U32 R0, RZ, RZ, 0x1c1f ;  /* 0x00001c1fff007424 */ /* 0x010fe200078e00ff */
[----:B------:R-:W-:-:S02]  /*1ef70*/  MOV R2, 0x1ef90 ;  /* 0x0001ef9000027802 */ /* 0x000fc40000000f00 */
[----:B-1-3--:R-:W-:Y:S05]  /*1ef80*/  CALL.REL.NOINC `($__internal_23_$__cuda_sm70_shflsync_idx_p) ;  /* 0x00000eb000007944 */ /* 0x00afea0003c00000 */
[----:B------:R-:W-:Y:S01]  /*1ef90*/  IMAD.MOV.U32 R10, RZ, RZ, R0 ;  /* 0x000000ffff0a7224 */ /* 0x000fe200078e0000 */
[----:B------:R-:W-:Y:S01]  /*1efa0*/  MOV R3, 0x1 ;  /* 0x0000000100037802 */ /* 0x000fe20000000f00 */
[----:B------:R-:W-:Y:S01]  /*1efb0*/  IMAD.MOV.U32 R5, RZ, RZ, R13 ;  /* 0x000000ffff057224 */ /* 0x000fe200078e000d */
[----:B------:R-:W-:-:S02]  /*1efc0*/  MOV R0, 0x1c1f ;  /* 0x00001c1f00007802 */ /* 0x000fc40000000f00 */
[----:B------:R-:W-:Y:S02]  /*1efd0*/  MOV R2, 0x1eff0 ;  /* 0x0001eff000027802 */ /* 0x000fe40000000f00 */
[----:B------:R-:W-:Y:S05]  /*1efe0*/  CALL.REL.NOINC `($__internal_23_$__cuda_sm70_shflsync_idx_p) ;  /* 0x00000e5000007944 */ /* 0x000fea0003c00000 */
[----:B------:R-:W-:Y:S05]  /*1eff0*/  BRA `(.L_x_1399) ;  /* 0xffffbfc000007947 */ /* 0x000fea000383ffff */
.L_x_1330:
[----:B------:R-:W-:Y:S01]  /*1f000*/  IMAD.MOV.U32 R5, RZ, RZ, R12 ;  /* 0x000000ffff057224 */ /* 0x000fe200078e000c */
[----:B-1----:R-:W-:Y:S01]  /*1f010*/  MOV R3, 0x2 ;  /* 0x0000000200037802 */ /* 0x002fe20000000f00 */
[----:B----4-:R-:W-:Y:S01]  /*1f020*/  IMAD.MOV.U32 R0, RZ, RZ, 0x1c1f ;  /* 0x00001c1fff007424 */ /* 0x010fe200078e00ff */
[----:B------:R-:W-:Y:S02]  /*1f030*/  MOV R2, 0x1f050 ;  /* 0x0001f05000027802 */ /* 0x000fe40000000f00 */
[----:B--23--:R-:W-:Y:S05]  /*1f040*/  CALL.REL.NOINC `($__internal_23_$__cuda_sm70_shflsync_idx_p) ;  /* 0x00000df000007944 */ /* 0x00cfea0003c00000 */
[----:B------:R-:W-:Y:S01]  /*1f050*/  MOV R10, R0 ;  /* 0x00000000000a7202 */ /* 0x000fe20000000f00 */
[----:B------:R-:W-:Y:S05]  /*1f060*/  BRA `(.L_x_1400) ;  /* 0xffffc0d000007947 */ /* 0x000fea000383ffff */
.L_x_1331:
[----:B------:R-:W-:Y:S01]  /*1f070*/  IMAD.MOV.U32 R5, RZ, RZ, R13 ;  /* 0x000000ffff057224 */ /* 0x000fe200078e000d */
[----:B------:R-:W-:Y:S01]  /*1f080*/  MOV R3, 0x2 ;  /* 0x0000000200037802 */ /* 0x000fe20000000f00 */
[----:B----4-:R-:W-:Y:S01]  /*1f090*/  IMAD.MOV.U32 R0, RZ, RZ, 0x1c1f ;  /* 0x00001c1fff007424 */ /* 0x010fe200078e00ff */
[----:B------:R-:W-:Y:S02]  /*1f0a0*/  MOV R2, 0x1f0c0 ;  /* 0x0001f0c000027802 */ /* 0x000fe40000000f00 */
[----:B-123--:R-:W-:Y:S05]  /*1f0b0*/  CALL.REL.NOINC `($__internal_23_$__cuda_sm70_shflsync_idx_p) ;  /* 0x00000d8000007944 */ /* 0x00efea0003c00000 */
[----:B------:R-:W-:Y:S05]  /*1f0c0*/  BRA `(.L_x_1401) ;  /* 0xffffc09000007947 */ /* 0x000fea000383ffff */
.L_x_1334:
[----:B------:R-:W-:Y:S01]  /*1f0d0*/  IMAD.MOV.U32 R5, RZ, RZ, R12 ;  /* 0x000000ffff057224 */ /* 0x000fe200078e000c */
[----:B-1----:R-:W-:Y:S01]  /*1f0e0*/  MOV R3, 0x3 ;  /* 0x0000000300037802 */ /* 0x002fe20000000f00 */
[----:B------:R-:W-:Y:S01]  /*1f0f0*/  IMAD.MOV.U32 R0, RZ, RZ, 0x1c1f ;  /* 0x00001c1fff007424 */ /* 0x000fe200078e00ff */
[----:B------:R-:W-:-:S02]  /*1f100*/  MOV R2, 0x1f120 ;  /* 0x0001f12000027802 */ /* 0x000fc40000000f00 */
[----:B--234-:R-:W-:Y:S05]  /*1f110*/  CALL.REL.NOINC `($__internal_23_$__cuda_sm70_shflsync_idx_p) ;  /* 0x00000d2000007944 */ /* 0x01cfea0003c00000 */
[----:B------:R-:W-:Y:S01]  /*1f120*/  IMAD.MOV.U32 R6, RZ, RZ, R0 ;  /* 0x000000ffff067224 */ /* 0x000fe200078e0000 */
[----:B------:R-:W-:Y:S01]  /*1f130*/  MOV R3, 0x3 ;  /* 0x0000000300037802 */ /* 0x000fe20000000f00 */
[----:B------:R-:W-:Y:S01]  /*1f140*/  IMAD.MOV.U32 R5, RZ, RZ, R13 ;  /* 0x000000ffff057224 */ /* 0x000fe200078e000d */
[----:B------:R-:W-:-:S02]  /*1f150*/  MOV R0, 0x1c1f ;  /* 0x00001c1f00007802 */ /* 0x000fc40000000f00 */
[----:B------:R-:W-:Y:S02]  /*1f160*/  MOV R2, 0x1f180 ;  /* 0x0001f18000027802 */ /* 0x000fe40000000f00 */
[----:B------:R-:W-:Y:S05]  /*1f170*/  CALL.REL.NOINC `($__internal_23_$__cuda_sm70_shflsync_idx_p) ;  /* 0x00000cc000007944 */ /* 0x000fea0003c00000 */
[----:B------:R-:W-:Y:S05]  /*1f180*/  BRA `(.L_x_1402) ;  /* 0xffffc16000007947 */ /* 0x000fea000383ffff */
.L_x_1336:
[----:B------:R-:W-:Y:S01]  /*1f190*/  IMAD.MOV.U32 R5, RZ, RZ, R17 ;  /* 0x000000ffff057224 */ /* 0x000fe200078e0011 */
[----:B------:R-:W-:Y:S01]  /*1f1a0*/  MOV R3, RZ ;  /* 0x000000ff00037202 */ /* 0x000fe20000000f00 */
[----:B------:R-:W-:Y:S01]  /*1f1b0*/  IMAD.MOV.U32 R0, RZ, RZ, 0x1c1f ;  /* 0x00001c1fff007424 */ /* 0x000fe200078e00ff */
[----:B------:R-:W-:Y:S02]  /*1f1c0*/  MOV R2, 0x1f1e0 ;  /* 0x0001f1e000027802 */ /* 0x000fe40000000f00 */
[----:B------:R-:W-:Y:S05]  /*1f1d0*/  CALL.REL.NOINC `($__internal_23_$__cuda_sm70_shflsync_idx_p) ;  /* 0x00000c6000007944 */ /* 0x000fea0003c00000 */
[----:B------:R-:W-:Y:S01]  /*1f1e0*/  MOV R4, R0 ;  /* 0x0000000000047202 */ /* 0x000fe20000000f00 */
[----:B------:R-:W-:Y:S05]  /*1f1f0*/  BRA `(.L_x_1403) ;  /* 0xffffc47000007947 */ /* 0x000fea000383ffff */
.L_x_1337:
[----:B------:R-:W-:Y:S01]  /*1f200*/  IMAD.MOV.U32 R5, RZ, RZ, R25 ;  /* 0x000000ffff057224 */ /* 0x000fe200078e0019 */
[----:B------:R-:W-:Y:S01]  /*1f210*/  MOV R3, RZ ;  /* 0x000000ff00037202 */ /* 0x000fe20000000f00 */
[----:B------:R-:W-:Y:S01]  /*1f220*/  IMAD.MOV.U32 R0, RZ, RZ, 0x1c1f ;  /* 0x00001c1fff007424 */ /* 0x000fe200078e00ff */
[----:B------:R-:W-:Y:S02]  /*1f230*/  MOV R2, 0x1f250 ;  /* 0x0001f25000027802 */ /* 0x000fe40000000f00 */
[----:B-12---:R-:W-:Y:S05]  /*1f240*/  CALL.REL.NOINC `($__internal_23_$__cuda_sm70_shflsync_idx_p) ;  /* 0x00000bf000007944 */ /* 0x006fea0003c00000 */
[----:B------:R-:W-:Y:S05]  /*1f250*/  BRA `(.L_x_1404) ;  /* 0xffffc43000007947 */ /* 0x000fea000383ffff */
.L_x_1340:
[----:B------:R-:W-:Y:S01]  /*1f260*/  IMAD.MOV.U32 R5, RZ, RZ, R17 ;  /* 0x000000ffff057224 */ /* 0x000fe200078e0011 */
[----:B----4-:R-:W-:Y:S01]  /*1f270*/  MOV R3, 0x1 ;  /* 0x0000000100037802 */ /* 0x010fe20000000f00 */
[----:B------:R-:W-:Y:S01]  /*1f280*/  IMAD.MOV.U32 R0, RZ, RZ, 0x1c1f ;  /* 0x00001c1fff007424 */ /* 0x000fe200078e00ff */
[----:B------:R-:W-:-:S02]  /*1f290*/  MOV R2, 0x1f2b0 ;  /* 0x0001f2b000027802 */ /* 0x000fc40000000f00 */
[----:B-123--:R-:W-:Y:S05]  /*1f2a0*/  CALL.REL.NOINC `($__internal_23_$__cuda_sm70_shflsync_idx_p) ;  /* 0x00000b9000007944 */ /* 0x00efea0003c00000 */
[----:B------:R-:W-:Y:S01]  /*1f2b0*/  IMAD.MOV.U32 R4, RZ, RZ, R0 ;  /* 0x000000ffff047224 */ /* 0x000fe200078e0000 */
[----:B------:R-:W-:Y:S01]  /*1f2c0*/  MOV R3, 0x1 ;  /* 0x0000000100037802 */ /* 0x000fe20000000f00 */
[----:B------:R-:W-:Y:S01]  /*1f2d0*/  IMAD.MOV.U32 R5, RZ, RZ, R25 ;  /* 0x000000ffff057224 */ /* 0x000fe200078e0019 */
[----:B------:R-:W-:-:S02]  /*1f2e0*/  MOV R0, 0x1c1f ;  /* 0x00001c1f00007802 */ /* 0x000fc40000000f00 */
[----:B------:R-:W-:Y:S02]  /*1f2f0*/  MOV R2, 0x1f310 ;  /* 0x0001f31000027802 */ /* 0x000fe40000000f00 */
[----:B------:R-:W-:Y:S05]  /*1f300*/  CALL.REL.NOINC `($__internal_23_$__cuda_sm70_shflsync_idx_p) ;  /* 0x00000b3000007944 */ /* 0x000fea0003c00000 */
[----:B------:R-:W-:Y:S05]  /*1f310*/  BRA `(.L_x_1405) ;  /* 0xffffc85000007947 */ /* 0x000fea000383ffff */
.L_x_1343:
[----:B------:R-:W-:Y:S01]  /*1f320*/  IMAD.MOV.U32 R5, RZ, RZ, R17 ;  /* 0x000000ffff057224 */ /* 0x000fe200078e0011 */
[----:B----4-:R-:W-:Y:S01]  /*1f330*/  MOV R3, 0x2 ;  /* 0x0000000200037802 */ /* 0x010fe20000000f00 */
[----:B------:R-:W-:Y:S01]  /*1f340*/  IMAD.MOV.U32 R0, RZ, RZ, 0x1c1f ;  /* 0x00001c1fff007424 */ /* 0x000fe200078e00ff */
[----:B------:R-:W-:Y:S02]  /*1f350*/  MOV R2, 0x1f370 ;  /* 0x0001f37000027802 */ /* 0x000fe40000000f00 */
[----:B-123--:R-:W-:Y:S05]  /*1f360*/  CALL.REL.NOINC `($__internal_23_$__cuda_sm70_shflsync_idx_p) ;  /* 0x00000ad000007944 */ /* 0x00efea0003c00000 */
[----:B------:R-:W-:Y:S01]  /*1f370*/  MOV R4, R0 ;  /* 0x0000000000047202 */ /* 0x000fe20000000f00 */
[----:B------:R-:W-:Y:S05]  /*1f380*/  BRA `(.L_x_1406) ;  /* 0xffffcb4000007947 */ /* 0x000fea000383ffff */
.L_x_1344:
[----:B------:R-:W-:Y:S01]  /*1f390*/  IMAD.MOV.U32 R5, RZ, RZ, R25 ;  /* 0x000000ffff057224 */ /* 0x000fe200078e0019 */
[----:B----4-:R-:W-:Y:S01]  /*1f3a0*/  MOV R3, 0x2 ;  /* 0x0000000200037802 */ /* 0x010fe20000000f00 */
[----:B------:R-:W-:Y:S01]  /*1f3b0*/  IMAD.MOV.U32 R0, RZ, RZ, 0x1c1f ;  /* 0x00001c1fff007424 */ /* 0x000fe200078e00ff */
[----:B------:R-:W-:Y:S02]  /*1f3c0*/  MOV R2, 0x1f3e0 ;  /* 0x0001f3e000027802 */ /* 0x000fe40000000f00 */
[----:B-123--:R-:W-:Y:S05]  /*1f3d0*/  CALL.REL.NOINC `($__internal_23_$__cuda_sm70_shflsync_idx_p) ;  /* 0x00000a6000007944 */ /* 0x00efea0003c00000 */
[----:B------:R-:W-:Y:S05]  /*1f3e0*/  BRA `(.L_x_1407) ;  /* 0xffffcb0000007947 */ /* 0x000fea000383ffff */
.L_x_1347:
[----:B------:R-:W-:Y:S01]  /*1f3f0*/  IMAD.MOV.U32 R5, RZ, RZ, R17 ;  /* 0x000000ffff057224 */ /* 0x000fe200078e0011 */
[----:B--2---:R-:W-:Y:S01]  /*1f400*/  MOV R3, 0x3 ;  /* 0x0000000300037802 */ /* 0x004fe20000000f00 */
[----:B-1----:R-:W-:Y:S01]  /*1f410*/  IMAD.MOV.U32 R0, RZ, RZ, 0x1c1f ;  /* 0x00001c1fff007424 */ /* 0x002fe200078e00ff */
[----:B------:R-:W-:-:S02]  /*1f420*/  MOV R2, 0x1f440 ;  /* 0x0001f44000027802 */ /* 0x000fc40000000f00 */
[----:B---34-:R-:W-:Y:S05]  /*1f430*/  CALL.REL.NOINC `($__internal_23_$__cuda_sm70_shflsync_idx_p) ;  /* 0x00000a0000007944 */ /* 0x018fea0003c00000 */
[----:B------:R-:W-:Y:S01]  /*1f440*/  IMAD.MOV.U32 R4, RZ, RZ, R0 ;  /* 0x000000ffff047224 */ /* 0x000fe200078e0000 */
[----:B------:R-:W-:Y:S01]  /*1f450*/  MOV R3, 0x3 ;  /* 0x0000000300037802 */ /* 0x000fe20000000f00 */
[----:B------:R-:W-:Y:S01]  /*1f460*/  IMAD.MOV.U32 R5, RZ, RZ, R25 ;  /* 0x000000ffff057224 */ /* 0x000fe200078e0019 */
[----:B------:R-:W-:-:S02]  /*1f470*/  MOV R0, 0x1c1f ;  /* 0x00001c1f00007802 */ /* 0x000fc40000000f00 */
[----:B------:R-:W-:Y:S02]  /*1f480*/  MOV R2, 0x1f4a0 ;  /* 0x0001f4a000027802 */ /* 0x000fe40000000f00 */
[----:B------:R-:W-:Y:S05]  /*1f490*/  CALL.REL.NOINC `($__internal_23_$__cuda_sm70_shflsync_idx_p) ;  /* 0x000009a000007944 */ /* 0x000fea0003c00000 */
[----:B------:R-:W-:Y:S05]  /*1f4a0*/  BRA `(.L_x_1408) ;  /* 0xffffcdd000007947 */ /* 0x000fea000383ffff */
.L_x_1351:
[----:B------:R-:W-:Y:S01]  /*1f4b0*/  IMAD.MOV.U32 R5, RZ, RZ, R9 ;  /* 0x000000ffff057224 */ /* 0x000fe200078e0009 */
[----:B------:R-:W-:Y:S01]  /*1f4c0*/  MOV R3, RZ ;  /* 0x000000ff00037202 */ /* 0x000fe20000000f00 */
[----:B------:R-:W-:Y:S01]  /*1f4d0*/  IMAD.MOV.U32 R0, RZ, RZ, 0x1c1f ;  /* 0x00001c1fff007424 */ /* 0x000fe200078e00ff */
[----:B------:R-:W-:Y:S02]  /*1f4e0*/  MOV R2, 0x1f500 ;  /* 0x0001f50000027802 */ /* 0x000fe40000000f00 */
[----:B------:R-:W-:Y:S05]  /*1f4f0*/  CALL.REL.NOINC `($__internal_23_$__cuda_sm70_shflsync_idx_p) ;  /* 0x0000094000007944 */ /* 0x000fea0003c00000 */
[----:B------:R-:W-:Y:S01]  /*1f500*/  MOV R8, R0 ;  /* 0x0000000000087202 */ /* 0x000fe20000000f00 */
[----:B------:R-:W-:Y:S05]  /*1f510*/  BRA `(.L_x_1409) ;  /* 0xffffd8b000007947 */ /* 0x000fea000383ffff */
.L_x_1352:
[----:B------:R-:W-:Y:S01]  /*1f520*/  IMAD.MOV.U32 R5, RZ, RZ, R12 ;  /* 0x000000ffff057224 */ /* 0x000fe200078e000c */
[----:B------:R-:W-:Y:S01]  /*1f530*/  MOV R3, RZ ;  /* 0x000000ff00037202 */ /* 0x000fe20000000f00 */
[----:B------:R-:W-:Y:S01]  /*1f540*/  IMAD.MOV.U32 R0, RZ, RZ, 0x1c1f ;  /* 0x00001c1fff007424 */ /* 0x000fe200078e00ff */
[----:B------:R-:W-:Y:S02]  /*1f550*/  MOV R2, 0x1f570 ;  /* 0x0001f57000027802 */ /* 0x000fe40000000f00 */
[----:B-12---:R-:W-:Y:S05]  /*1f560*/  CALL.REL.NOINC `($__internal_23_$__cuda_sm70_shflsync_idx_p) ;  /* 0x000008d000007944 */ /* 0x006fea0003c00000 */
[----:B------:R-:W-:Y:S05]  /*1f570*/  BRA `(.L_x_1410) ;  /* 0xffffd87000007947 */ /* 0x000fea000383ffff */
.L_x_1355:
[----:B--2---:R-:W-:Y:S01]  /*1f580*/  IMAD.MOV.U32 R5, RZ, RZ, R9 ;  /* 0x000000ffff057224 */ /* 0x004fe200078e0009 */
[----:B------:R-:W-:Y:S01]  /*1f590*/  MOV R3, 0x1 ;  /* 0x0000000100037802 */ /* 0x000fe20000000f00 */
        /* <DEDUP_REMOVED lines=10> */
.L_x_1358:
[----:B-1----:R-:W-:Y:S01]  /*1f640*/  IMAD.MOV.U32 R5, RZ, RZ, R9 ;  /* 0x000000ffff057224 */ /* 0x002fe200078e0009 */
[----:B------:R-:W-:Y:S01]  /*1f650*/  MOV R3, 0x2 ;  /* 0x0000000200037802 */ /* 0x000fe20000000f00 */
[----:B----4-:R-:W-:Y:S01]  /*1f660*/  IMAD.MOV.U32 R0, RZ, RZ, 0x1c1f ;  /* 0x00001c1fff007424 */ /* 0x010fe200078e00ff */
[----:B------:R-:W-:Y:S02]  /*1f670*/  MOV R2, 0x1f690 ;  /* 0x0001f69000027802 */ /* 0x000fe40000000f00 */
[----:B--23--:R-:W-:Y:S05]  /*1f680*/  CALL.REL.NOINC `($__internal_23_$__cuda_sm70_shflsync_idx_p) ;  /* 0x000007b000007944 */ /* 0x00cfea0003c00000 */
[----:B------:R-:W-:Y:S01]  /*1f690*/  MOV R8, R0 ;  /* 0x0000000000087202 */ /* 0x000fe20000000f00 */
[----:B------:R-:W-:Y:S05]  /*1f6a0*/  BRA `(.L_x_1412) ;  /* 0xffffda5000007947 */ /* 0x000fea000383ffff */
.L_x_1359:
[----:B------:R-:W-:Y:S01]  /*1f6b0*/  IMAD.MOV.U32 R5, RZ, RZ, R12 ;  /* 0x000000ffff057224 */ /* 0x000fe200078e000c */
[----:B------:R-:W-:Y:S01]  /*1f6c0*/  MOV R3, 0x2 ;  /* 0x0000000200037802 */ /* 0x000fe20000000f00 */
[----:B----4-:R-:W-:Y:S01]  /*1f6d0*/  IMAD.MOV.U32 R0, RZ, RZ, 0x1c1f ;  /* 0x00001c1fff007424 */ /* 0x010fe200078e00ff */
[----:B------:R-:W-:Y:S02]  /*1f6e0*/  MOV R2, 0x1f700 ;  /* 0x0001f70000027802 */ /* 0x000fe40000000f00 */
[----:B-123--:R-:W-:Y:S05]  /*1f6f0*/  CALL.REL.NOINC `($__internal_23_$__cuda_sm70_shflsync_idx_p) ;  /* 0x0000074000007944 */ /* 0x00efea0003c00000 */
[----:B------:R-:W-:Y:S05]  /*1f700*/  BRA `(.L_x_1413) ;  /* 0xffffda1000007947 */ /* 0x000fea000383ffff */
.L_x_1362:
[----:B-1----:R-:W-:Y:S01]  /*1f710*/  IMAD.MOV.U32 R5, RZ, RZ, R9 ;  /* 0x000000ffff057224 */ /* 0x002fe200078e0009 */
[----:B------:R-:W-:Y:S01]  /*1f720*/  MOV R3, 0x3 ;  /* 0x0000000300037802 */ /* 0x000fe20000000f00 */
        /* <DEDUP_REMOVED lines=10> */
.L_x_1364:
[----:B------:R-:W-:Y:S01]  /*1f7d0*/  IMAD.MOV.U32 R5, RZ, RZ, R74 ;  /* 0x000000ffff057224 */ /* 0x000fe200078e004a */
[----:B------:R-:W-:Y:S01]  /*1f7e0*/  MOV R3, RZ ;  /* 0x000000ff00037202 */ /* 0x000fe20000000f00 */
[----:B------:R-:W-:Y:S01]  /*1f7f0*/  IMAD.MOV.U32 R0, RZ, RZ, 0x1f ;  /* 0x0000001fff007424 */ /* 0x000fe200078e00ff */
[----:B------:R-:W-:Y:S02]  /*1f800*/  MOV R2, 0x1f820 ;  /* 0x0001f82000027802 */ /* 0x000fe40000000f00 */
[----:B--2---:R-:W-:Y:S05]  /*1f810*/  CALL.REL.NOINC `($__internal_23_$__cuda_sm70_shflsync_idx_p) ;  /* 0x0000062000007944 */ /* 0x004fea0003c00000 */
[----:B------:R-:W-:Y:S01]  /*1f820*/  MOV R9, R0 ;  /* 0x0000000000097202 */ /* 0x000fe20000000f00 */
[----:B------:R-:W-:Y:S05]  /*1f830*/  BRA `(.L_x_1415) ;  /* 0xffffdcb000007947 */ /* 0x000fea000383ffff */
.L_x_1365:
[----:B------:R-:W-:Y:S01]  /*1f840*/  IMAD.MOV.U32 R5, RZ, RZ, R74 ;  /* 0x000000ffff057224 */ /* 0x000fe200078e004a */
[----:B------:R-:W-:Y:S01]  /*1f850*/  MOV R3, 0x1 ;  /* 0x0000000100037802 */ /* 0x000fe20000000f00 */
[----:B------:R-:W-:Y:S01]  /*1f860*/  IMAD.MOV.U32 R0, RZ, RZ, 0x1f ;  /* 0x0000001fff007424 */ /* 0x000fe200078e00ff */
[----:B------:R-:W-:Y:S02]  /*1f870*/  MOV R2, 0x1f890 ;  /* 0x0001f89000027802 */ /* 0x000fe40000000f00 */
[----:B-12---:R-:W-:Y:S05]  /*1f880*/  CALL.REL.NOINC `($__internal_23_$__cuda_sm70_shflsync_idx_p) ;  /* 0x000005b000007944 */ /* 0x006fea0003c00000 */
[----:B------:R-:W-:Y:S01]  /*1f890*/  MOV R8, R0 ;  /* 0x0000000000087202 */ /* 0x000fe20000000f00 */
[----:B------:R-:W-:Y:S05]  /*1f8a0*/  BRA `(.L_x_1416) ;  /* 0xffffdc6000007947 */ /* 0x000fea000383ffff */
.L_x_1366:
[----:B------:R-:W-:Y:S02]  /*1f8b0*/  MOV R2, 0x1 ;  /* 0x0000000100027802 */ /* 0x000fe40000000f00 */
[----:B------:R-:W-:-:S02]  /*1f8c0*/  MOV R3, 0x1f8e0 ;  /* 0x0001f8e000037802 */ /* 0x000fc40000000f00 */
[----:B-1234-:R-:W-:Y:S05]  /*1f8d0*/  CALL.REL.NOINC `($__internal_24_$__cuda_sm70_shflsync_up_p) ;  /* 0x000005b000007944 */ /* 0x01efea0003c00000 */
[----:B------:R-:W-:Y:S05]  /*1f8e0*/  BRA `(.L_x_1417) ;  /* 0xffffdd5000007947 */ /* 0x000fea000383ffff */
.L_x_1367:
[----:B------:R-:W-:Y:S02]  /*1f8f0*/  MOV R2, 0x2 ;  /* 0x0000000200027802 */ /* 0x000fe40000000f00 */
[----:B------:R-:W-:-:S02]  /*1f900*/  MOV R3, 0x1f920 ;  /* 0x0001f92000037802 */ /* 0x000fc40000000f00 */
[----:B--2-4-:R-:W-:Y:S05]  /*1f910*/  CALL.REL.NOINC `($__internal_24_$__cuda_sm70_shflsync_up_p) ;  /* 0x0000057000007944 */ /* 0x014fea0003c00000 */
        /* <DEDUP_REMOVED lines=23> */
.L_x_1371:
[----:B------:R-:W-:Y:S02]  /*1fa90*/  MOV R2, 0x1 ;  /* 0x0000000100027802 */ /* 0x000fe40000000f00 */
[----:B------:R-:W-:Y:S02]  /*1faa0*/  MOV R3, 0x1fac0 ;  /* 0x0001fac000037802 */ /* 0x000fe40000000f00 */
[----:B------:R-:W-:Y:S05]  /*1fab0*/  CALL.REL.NOINC `($__internal_24_$__cuda_sm70_shflsync_up_p) ;  /* 0x000003d000007944 */ /* 0x000fea0003c00000 */
[----:B------:R-:W-:Y:S01]  /*1fac0*/  MOV R2, R4 ;  /* 0x0000000400027202 */ /* 0x000fe20000000f00 */
[----:B------:R-:W-:Y:S05]  /*1fad0*/  BRA `(.L_x_1419) ;  /* 0xffffddc000007947 */ /* 0x000fea000383ffff */
.L_x_1372:
        /* <DEDUP_REMOVED lines=26> */
.L_x_1374:
[----:B------:R-:W-:Y:S02]  /*1fc80*/  SEL R0, RZ, 0x1, P0 ;  /* 0x00000001ff007807 */ /* 0x000fe40000000000 */
[----:B------:R-:W-:Y:S02]  /*1fc90*/  MOV R2, 0x1fcb0 ;  /* 0x0001fcb000027802 */ /* 0x000fe40000000f00 */
[----:B-1----:R-:W-:Y:S05]  /*1fca0*/  CALL.REL.NOINC `($__internal_25_$__cuda_sm70_votesync_ballot) ;  /* 0x0000025000007944 */ /* 0x002fea0003c00000 */
[----:B------:R-:W-:Y:S01]  /*1fcb0*/  MOV R12, R0 ;  /* 0x00000000000c7202 */ /* 0x000fe20000000f00 */
[----:B------:R-:W-:Y:S05]  /*1fcc0*/  BRA `(.L_x_1421) ;  /* 0xffffdd6000007947 */ /* 0x000fea000383ffff */
.L_x_1375:
[----:B------:R-:W-:Y:S01]  /*1fcd0*/  IMAD.MOV.U32 R5, RZ, RZ, R6 ;  /* 0x000000ffff057224 */ /* 0x000fe200078e0006 */
[----:B------:R-:W-:Y:S01]  /*1fce0*/  MOV R3, R8 ;  /* 0x0000000800037202 */ /* 0x000fe20000000f00 */
[----:B--2---:R-:W-:Y:S01]  /*1fcf0*/  IMAD.MOV.U32 R0, RZ, RZ, 0x1f ;  /* 0x0000001fff007424 */ /* 0x004fe200078e00ff */
[----:B------:R-:W-:Y:S02]  /*1fd00*/  MOV R2, 0x1fd20 ;  /* 0x0001fd2000027802 */ /* 0x000fe40000000f00 */
[----:B-1----:R-:W-:Y:S05]  /*1fd10*/  CALL.REL.NOINC `($__internal_23_$__cuda_sm70_shflsync_idx_p) ;  /* 0x0000012000007944 */ /* 0x002fea0003c00000 */
[----:B------:R-:W-:Y:S01]  /*1fd20*/  IMAD.MOV.U32 R10, RZ, RZ, R0 ;  /* 0x000000ffff0a7224 */ /* 0x000fe200078e0000 */
[----:B------:R-:W-:Y:S01]  /*1fd30*/  MOV R3, R8 ;  /* 0x0000000800037202 */ /* 0x000fe20000000f00 */
[----:B------:R-:W-:Y:S01]  /*1fd40*/  IMAD.MOV.U32 R5, RZ, RZ, R7 ;  /* 0x000000ffff057224 */ /* 0x000fe200078e0007 */
[----:B------:R-:W-:Y:S02]  /*1fd50*/  MOV R0, 0x1f ;  /* 0x0000001f00007802 */ /* 0x000fe40000000f00 */
[----:B------:R-:W-:-:S02]  /*1fd60*/  MOV R2, 0x1fd80 ;  /* 0x0001fd8000027802 */ /* 0x000fc40000000f00 */
[----:B------:R-:W-:Y:S05]  /*1fd70*/  CALL.REL.NOINC `($__internal_23_$__cuda_sm70_shflsync_idx_p) ;  /* 0x000000c000007944 */ /* 0x000fea0003c00000 */
[----:B------:R-:W-:Y:S01]  /*1fd80*/  MOV R7, R0 ;  /* 0x0000000000077202 */ /* 0x000fe20000000f00 */
[----:B------:R-:W-:Y:S05]  /*1fd90*/  BRA `(.L_x_1422) ;  /* 0xffffdd0000007947 */ /* 0x000fea000383ffff */
.L_x_1378:
[----:B------:R-:W-:Y:S01]  /*1fda0*/  IMAD.MOV.U32 R5, RZ, RZ, R4 ;  /* 0x000000ffff057224 */ /* 0x000fe200078e0004 */
[----:B--2---:R-:W-:-:S02]  /*1fdb0*/  MOV R0, 0x1f ;  /* 0x0000001f00007802 */ /* 0x004fc40000000f00 */
[----:B------:R-:W-:Y:S02]  /*1fdc0*/  MOV R2, 0x1fde0 ;  /* 0x0001fde000027802 */ /* 0x000fe40000000f00 */
[----:B-1-34-:R-:W-:Y:S05]  /*1fdd0*/  CALL.REL.NOINC `($__internal_23_$__cuda_sm70_shflsync_idx_p) ;  /* 0x0000006000007944 */ /* 0x01afea0003c00000 */
[----:B------:R-:W-:Y:S01]  /*1fde0*/  MOV R13, R0 ;  /* 0x00000000000d7202 */ /* 0x000fe20000000f00 */
[----:B------:R-:W-:Y:S05]  /*1fdf0*/  BRA `(.L_x_1377) ;  /* 0xffffdd0000007947 */ /* 0x000fea000383ffff */
        .weak           $__internal_22_$__cuda_sm70_shflsync_bfly_p
        .type           $__internal_22_$__cuda_sm70_shflsync_bfly_p,@function
        .size           $__internal_22_$__cuda_sm70_shflsync_bfly_p,($__internal_23_$__cuda_sm70_shflsync_idx_p - $__internal_22_$__cuda_sm70_shflsync_bfly_p)
$__internal_22_$__cuda_sm70_shflsync_bfly_p:
[----:B------:R-:W-:Y:S04]  /*1fe00*/  WARPSYNC R8 ;  /* 0x0000000800007348 */ /* 0x000fe80003800000 */
[----:B------:R1:W2:Y:S02]  /*1fe10*/  SHFL.BFLY PT, R0, R0, R3, R9 ;  /* 0x0c00000300007389 */ /* 0x0002a400000e0009 */
[----:B-1----:R-:W-:-:S04]  /*1fe20*/  MOV R3, 0x0 ;  /* 0x0000000000037802 */ /* 0x002fc80000000f00 */
[----:B--2---:R-:W-:Y:S05]  /*1fe30*/  RET.REL.NODEC R2 `(_ZN7cutlass13device_kernelIN5flash19enable_sm80_to_sm89INS1_16FlashAttnFwdSm80INS1_25CollectiveMainloopFwdSm80ILi4ELi1ELb0EN4cute5tupleIJNS5_1CILi128EEENS7_ILi48EEENS7_ILi96EEEEEELi96ENS_6half_tEfNS_4arch4Sm80ELb1ELb0ELb1ELb1ELb0ELb1ELb1ELb1EEENS1_21CollectiveEpilogueFwdINS6_IJS8_SA_S9_EEENS6_IJNS7_ILi1EEESI_SI_EEESC_SE_Li128ELb1ELb1ELb1ELb0EEENS1_36VarlenDynamicPersistentTileSchedulerILi128ELi48ELi128ELi128ELb1ELb1ELb0ELb1ELb1ELb1EEEEEEEEEvNT_6ParamsE) ;  /* 0xfffe01c002007950 */ /* 0x004fea0003c3ffff */
        .weak           $__internal_23_$__cuda_sm70_shflsync_idx_p
        .type           $__internal_23_$__cuda_sm70_shflsync_idx_p,@function
        .size           $__internal_23_$__cuda_sm70_shflsync_idx_p,($__internal_24_$__cuda_sm70_shflsync_up_p - $__internal_23_$__cuda_sm70_shflsync_idx_p)
$__internal_23_$__cuda_sm70_shflsync_idx_p:
[----:B------:R-:W-:-:S04]  /*1fe40*/  MOV R75, 0xffffffff ;  /* 0xffffffff004b7802 */ /* 0x000fc80000000f00 */
[----:B------:R-:W-:Y:S04]  /*1fe50*/  WARPSYNC R75 ;  /* 0x0000004b00007348 */ /* 0x000fe80003800000 */
[----:B------:R1:W2:Y:S02]  /*1fe60*/  SHFL.IDX PT, R0, R5, R3, R0 ;  /* 0x0000000305007389 */ /* 0x0002a400000e0000 */
[----:B-1----:R-:W-:-:S04]  /*1fe70*/  MOV R3, 0x0 ;  /* 0x0000000000037802 */ /* 0x002fc80000000f00 */
[----:B--2---:R-:W-:Y:S05]  /*1fe80*/  RET.REL.NODEC R2 `(_ZN7cutlass13device_kernelIN5flash19enable_sm80_to_sm89INS1_16FlashAttnFwdSm80INS1_25CollectiveMainloopFwdSm80ILi4ELi1ELb0EN4cute5tupleIJNS5_1CILi128EEENS7_ILi48EEENS7_ILi96EEEEEELi96ENS_6half_tEfNS_4arch4Sm80ELb1ELb0ELb1ELb1ELb0ELb1ELb1ELb1EEENS1_21CollectiveEpilogueFwdINS6_IJS8_SA_S9_EEENS6_IJNS7_ILi1EEESI_SI_EEESC_SE_Li128ELb1ELb1ELb1ELb0EEENS1_36VarlenDynamicPersistentTileSchedulerILi128ELi48ELi128ELi128ELb1ELb1ELb0ELb1ELb1ELb1EEEEEEEEEvNT_6ParamsE) ;  /* 0xfffe017002007950 */ /* 0x004fea0003c3ffff */
        .weak           $__internal_24_$__cuda_sm70_shflsync_up_p
        .type           $__internal_24_$__cuda_sm70_shflsync_up_p,@function
        .size           $__internal_24_$__cuda_sm70_shflsync_up_p,($__internal_25_$__cuda_sm70_votesync_ballot - $__internal_24_$__cuda_sm70_shflsync_up_p)
$__internal_24_$__cuda_sm70_shflsync_up_p:
[----:B------:R-:W-:Y:S02]  /*1fe90*/  IMAD.MOV.U32 R4, RZ, RZ, RZ ;  /* 0x000000ffff047224 */ /* 0x000fe400078e00ff */
[----:B------:R-:W-:-:S04]  /*1fea0*/  IMAD.MOV.U32 R10, RZ, RZ, -0x1 ;  /* 0xffffffffff0a7424 */ /* 0x000fc800078e00ff */
[----:B------:R-:W-:Y:S04]  /*1feb0*/  WARPSYNC R10 ;  /* 0x0000000a00007348 */ /* 0x000fe80003800000 */
[----:B------:R1:W2:Y:S02]  /*1fec0*/  SHFL.UP PT, R4, R0, R2, R4 ;  /* 0x0400000200047389 */ /* 0x0002a400000e0004 */
[----:B-1----:R-:W-:Y:S02]  /*1fed0*/  MOV R2, R3 ;  /* 0x0000000300027202 */ /* 0x002fe40000000f00 */
[----:B------:R-:W-:-:S04]  /*1fee0*/  MOV R3, 0x0 ;  /* 0x0000000000037802 */ /* 0x000fc80000000f00 */
[----:B--2---:R-:W-:Y:S05]  /*1fef0*/  RET.REL.NODEC R2 `(_ZN7cutlass13device_kernelIN5flash19enable_sm80_to_sm89INS1_16FlashAttnFwdSm80INS1_25CollectiveMainloopFwdSm80ILi4ELi1ELb0EN4cute5tupleIJNS5_1CILi128EEENS7_ILi48EEENS7_ILi96EEEEEELi96ENS_6half_tEfNS_4arch4Sm80ELb1ELb0ELb1ELb1ELb0ELb1ELb1ELb1EEENS1_21CollectiveEpilogueFwdINS6_IJS8_SA_S9_EEENS6_IJNS7_ILi1EEESI_SI_EEESC_SE_Li128ELb1ELb1ELb1ELb0EEENS1_36VarlenDynamicPersistentTileSchedulerILi128ELi48ELi128ELi128ELb1ELb1ELb0ELb1ELb1ELb1EEEEEEEEEvNT_6ParamsE) ;  /* 0xfffe010002007950 */ /* 0x004fea0003c3ffff */
        .weak           $__internal_25_$__cuda_sm70_votesync_ballot
        .type           $__internal_25_$__cuda_sm70_votesync_ballot,@function
        .size           $__internal_25_$__cuda_sm70_votesync_ballot,(.L_x_1454 - $__internal_25_$__cuda_sm70_votesync_ballot)
$__internal_25_$__cuda_sm70_votesync_ballot:
[----:B------:R-:W-:Y:S01]  /*1ff00*/  ISETP.NE.U32.AND P0, PT, R0, 0x1, PT ;  /* 0x000000010000780c */ /* 0x000fe20003f05070 */
[----:B------:R-:W-:-:S04]  /*1ff10*/  IMAD.MOV.U32 R3, RZ, RZ, -0x1 ;  /* 0xffffffffff037424 */ /* 0x000fc800078e00ff */
[----:B------:R-:W-:Y:S08]  /*1ff20*/  WARPSYNC R3 ;  /* 0x0000000300007348 */ /* 0x000ff00003800000 */
[----:B------:R-:W-:-:S04]  /*1ff30*/  VOTE.ANY R0, PT, !P0 ;  /* 0x0000000000007806 */ /* 0x000fc800040e0100 */
[----:B------:R-:W-:Y:S01]  /*1ff40*/  LOP3.LUT R0, R0, R3, RZ, 0xc0, !PT ;  /* 0x0000000300007212 */ /* 0x000fe200078ec0ff */
[----:B------:R-:W-:-:S04]  /*1ff50*/  IMAD.MOV.U32 R3, RZ, RZ, 0x0 ;  /* 0x00000000ff037424 */ /* 0x000fc800078e00ff */
[----:B------:R-:W-:Y:S05]  /*1ff60*/  RET.REL.NODEC R2 `(_ZN7cutlass13device_kernelIN5flash19enable_sm80_to_sm89INS1_16FlashAttnFwdSm80INS1_25CollectiveMainloopFwdSm80ILi4ELi1ELb0EN4cute5tupleIJNS5_1CILi128EEENS7_ILi48EEENS7_ILi96EEEEEELi96ENS_6half_tEfNS_4arch4Sm80ELb1ELb0ELb1ELb1ELb0ELb1ELb1ELb1EEENS1_21CollectiveEpilogueFwdINS6_IJS8_SA_S9_EEENS6_IJNS7_ILi1EEESI_SI_EEESC_SE_Li128ELb1ELb1ELb1ELb0EEENS1_36VarlenDynamicPersistentTileSchedulerILi128ELi48ELi128ELi128ELb1ELb1ELb0ELb1ELb1ELb1EEEEEEEEEvNT_6ParamsE) ;  /* 0xfffe009002007950 */ /* 0x000fea0003c3ffff */
.L_x_1423:
        /* <DEDUP_REMOVED lines=9> */
.L_x_1454:


//--------------------- .nv.shared._ZN7cutlass13device_kernelIN5flash19enable_sm80_to_sm89INS1_16FlashAttnFwdSm80INS1_25CollectiveMainloopFwdSm80ILi4ELi1ELb0EN4cute5tupleIJNS5_1CILi128EEENS7_ILi64EEENS7_ILi96EEEEEELi96ENS_6half_tEfNS_4arch4Sm80ELb0ELb0ELb1ELb0ELb0ELb0ELb1ELb1EEENS1_21CollectiveEpilogueFwdINS6_IJS8_SA_S9_EEENS6_IJNS7_ILi1EEESI_SI_EEESC_SE_Li128ELb0ELb1ELb1ELb0EEENS1_19SingleTileSchedulerILb0ELb1ELb1ELi128EEEEEEEEEvNT_6ParamsE --------------------------
	.section	.nv.shared._ZN7cutlass13device_kernelIN5flash19enable_sm80_to_sm89INS1_16FlashAttnFwdSm80INS1_25CollectiveMainloopFwdSm80ILi4ELi1ELb0EN4cute5tupleIJNS5_1CILi128EEENS7_ILi64EEENS7_ILi96EEEEEELi96ENS_6half_tEfNS_4arch4Sm80ELb0ELb0ELb1ELb0ELb0ELb0ELb1ELb1EEENS1_21CollectiveEpilogueFwdINS6_IJS8_SA_S9_EEENS6_IJNS7_ILi1EEESI_SI_EEESC_SE_Li128ELb0ELb1ELb1ELb0EEENS1_19SingleTileSchedulerILb0ELb1ELb1ELi128EEEEEEEEEvNT_6ParamsE,"aw",@nobits
	.sectionflags	@""
	.align	16


//--------------------- .nv.global                --------------------------
	.section	.nv.global,"aw",@nobits
.nv.global:
	.type		_ZN79_INTERNAL_f7b72895_43_flash_fwd_hdim96_fp16_split_softcap_sm80_cu_93b96ec2_36994cute1_E,@object
	.size		_ZN79_INTERNAL_f7b72895_43_flash_fwd_hdim96_fp16_split_softcap_sm80_cu_93b96ec2_36994cute1_E,(_ZN79_INTERNAL_f7b72895_43_flash_fwd_hdim96_fp16_split_softcap_sm80_cu_93b96ec2_36994cuda3std3__45__cpo6cbeginE - _ZN79_INTERNAL_f7b72895_43_flash_fwd_hdim96_fp16_split_softcap_sm80_cu_93b96ec2_36994cute1_E)
_ZN79_INTERNAL_f7b72895_43_flash_fwd_hdim96_fp16_split_softcap_sm80_cu_93b96ec2_36994cute1_E:
	.zero		1
	.type		_ZN79_INTERNAL_f7b72895_43_flash_fwd_hdim96_fp16_split_softcap_sm80_cu_93b96ec2_36994cuda3std3__45__cpo6cbeginE,@object
	.size		_ZN79_INTERNAL_f7b72895_43_flash_fwd_hdim96_fp16_split_softcap_sm80_cu_93b96ec2_36994cuda3std3__45__cpo6cbeginE,(_ZN79_INTERNAL_f7b72895_43_flash_fwd_hdim96_fp16_split_softcap_sm80_cu_93b96ec2_36994cuda3std3__48in_placeE - _ZN79_INTERNAL_f7b72895_43_flash_fwd_hdim96_fp16_split_softcap_sm80_cu_93b96ec2_36994cuda3std3__45__cpo6cbeginE)
_ZN79_INTERNAL_f7b72895_43_flash_fwd_hdim96_fp16_split_softcap_sm80_cu_93b96ec2_36994cuda3std3__45__cpo6cbeginE:
	.zero		1
	.type		_ZN79_INTERNAL_f7b72895_43_flash_fwd_hdim96_fp16_split_softcap_sm80_cu_93b96ec2_36994cuda3std3__48in_placeE,@object
	.size		_ZN79_INTERNAL_f7b72895_43_flash_fwd_hdim96_fp16_split_softcap_sm80_cu_93b96ec2_36994cuda3std3__48in_placeE,(_ZN79_INTERNAL_f7b72895_43_flash_fwd_hdim96_fp16_split_softcap_sm80_cu_93b96ec2_36994cuda3std6ranges3__45__cpo9iter_moveE - _ZN79_INTERNAL_f7b72895_43_flash_fwd_hdim96_fp16_split_softcap_sm80_cu_93b96ec2_36994cuda3std3__48in_placeE)
_ZN79_INTERNAL_f7b72895_43_flash_fwd_hdim96_fp16_split_softcap_sm80_cu_93b96ec2_36994cuda3std3__48in_placeE:
	.zero		1
	.type		_ZN79_INTERNAL_f7b72895_43_flash_fwd_hdim96_fp16_split_softcap_sm80_cu_93b96ec2_36994cuda3std6ranges3__45__cpo9iter_moveE,@object
	.size		_ZN79_INTERNAL_f7b72895_43_flash_fwd_hdim96_fp16_split_softcap_sm80_cu_93b96ec2_36994cuda3std6ranges3__45__cpo9iter_moveE,(_ZN79_INTERNAL_f7b72895_43_flash_fwd_hdim96_fp16_split_softcap_sm80_cu_93b96ec2_36994cuda3std3__45__cpo5beginE - _ZN79_INTERNAL_f7b72895_43_flash_fwd_hdim96_fp16_split_softcap_sm80_cu_93b96ec2_36994cuda3std6ranges3__45__cpo9iter_moveE)
_ZN79_INTERNAL_f7b72895_43_flash_fwd_hdim96_fp16_split_softcap_sm80_cu_93b96ec2_36994cuda3std6ranges3__45__cpo9iter_moveE:
	.zero		1
	.type		_ZN79_INTERNAL_f7b72895_43_flash_fwd_hdim96_fp16_split_softcap_sm80_cu_93b96ec2_36994cuda3std3__45__cpo5beginE,@object
	.size		_ZN79_INTERNAL_f7b72895_43_flash_fwd_hdim96_fp16_split_softcap_sm80_cu_93b96ec2_36994cuda3std3__45__cpo5beginE,(_ZN79_INTERNAL_f7b72895_43_flash_fwd_hdim96_fp16_split_softcap_sm80_cu_93b96ec2_36994cuda3std3__481_GLOBAL__N__f7b72895_43_flash_fwd_hdim96_fp16_split_softcap_sm80_cu_93b96ec2_36996ignoreE - _ZN79_INTERNAL_f7b72895_43_flash_fwd_hdim96_fp16_split_softcap_sm80_cu_93b96ec2_36994cuda3std3__45__cpo5beginE)
_ZN79_INTERNAL_f7b72895_43_flash_fwd_hdim96_fp16_split_softcap_sm80_cu_93b96ec2_36994cuda3std3__45__cpo5beginE:
	.zero		1
	.type		_ZN79_INTERNAL_f7b72895_43_flash_fwd_hdim96_fp16_split_softcap_sm80_cu_93b96ec2_36994cuda3std3__481_GLOBAL__N__f7b72895_43_flash_fwd_hdim96_fp16_split_softcap_sm80_cu_93b96ec2_36996ignoreE,@object
	.size		_ZN79_INTERNAL_f7b72895_43_flash_fwd_hdim96_fp16_split_softcap_sm80_cu_93b96ec2_36994cuda3std3__481_GLOBAL__N__f7b72895_43_flash_fwd_hdim96_fp16_split_softcap_sm80_cu_93b96ec2_36996ignoreE,(_ZN79_INTERNAL_f7b72895_43_flash_fwd_hdim96_fp16_split_softcap_sm80_cu_93b96ec2_36994cute7productE - _ZN79_INTERNAL_f7b72895_43_flash_fwd_hdim96_fp16_split_softcap_sm80_cu_93b96ec2_36994cuda3std3__481_GLOBAL__N__f7b72895_43_flash_fwd_hdim96_fp16_split_softcap_sm80_cu_93b96ec2_36996ignoreE)
_ZN79_INTERNAL_f7b72895_43_flash_fwd_hdim96_fp16_split_softcap_sm80_cu_93b96ec2_36994cuda3std3__481_GLOBAL__N__f7b72895_43_flash_fwd_hdim96_fp16_split_softcap_sm80_cu_93b96ec2_36996ignoreE:
	.zero		1
	.type		_ZN79_INTERNAL_f7b72895_43_flash_fwd_hdim96_fp16_split_softcap_sm80_cu_93b96ec2_36994cute7productE,@object
	.size		_ZN79_INTERNAL_f7b72895_43_flash_fwd_hdim96_fp16_split_softcap_sm80_cu_93b96ec2_36994cute7productE,(_ZN79_INTERNAL_f7b72895_43_flash_fwd_hdim96_fp16_split_softcap_sm80_cu_93b96ec2_36994cuda3std3__45__cpo3endE - _ZN79_INTERNAL_f7b72895_43_flash_fwd_hdim96_fp16_split_softcap_sm80_cu_93b96ec2_36994cute7productE)
_ZN79_INTERNAL_f7b72895_43_flash_fwd_hdim96_fp16_split_softcap_sm80_cu_93b96ec2_36994cute7productE:
	.zero		1
	.type		_ZN79_INTERNAL_f7b72895_43_flash_fwd_hdim96_fp16_split_softcap_sm80_cu_93b96ec2_36994cuda3std3__45__cpo3endE,@object
	.size		_ZN79_INTERNAL_f7b72895_43_flash_fwd_hdim96_fp16_split_softcap_sm80_cu_93b96ec2_36994cuda3std3__45__cpo3endE,(_ZN79_INTERNAL_f7b72895_43_flash_fwd_hdim96_fp16_split_softcap_sm80_cu_93b96ec2_36994cuda3std3__419piecewise_constructE - _ZN79_INTERNAL_f7b72895_43_flash_fwd_hdim96_fp16_split_softcap_sm80_cu_93b96ec2_36994cuda3std3__45__cpo3endE)
_ZN79_INTERNAL_f7b72895_43_flash_fwd_hdim96_fp16_split_softcap_sm80_cu_93b96ec2_36994cuda3std3__45__cpo3endE:
	.zero		1
	.type		_ZN79_INTERNAL_f7b72895_43_flash_fwd_hdim96_fp16_split_softcap_sm80_cu_93b96ec2_36994cuda3std3__419piecewise_constructE,@object
	.size		_ZN79_INTERNAL_f7b72895_43_flash_fwd_hdim96_fp16_split_softcap_sm80_cu_93b96ec2_36994cuda3std3__419piecewise_constructE,(_ZN79_INTERNAL_f7b72895_43_flash_fwd_hdim96_fp16_split_softcap_sm80_cu_93b96ec2_36994cuda3std3__45__cpo4cendE - _ZN79_INTERNAL_f7b72895_43_flash_fwd_hdim96_fp16_split_softcap_sm80_cu_93b96ec2_36994cuda3std3__419piecewise_constructE)
_ZN79_INTERNAL_f7b72895_43_flash_fwd_hdim96_fp16_split_softcap_sm80_cu_93b96ec2_36994cuda3std3__419piecewise_constructE:
	.zero		1
	.type		_ZN79_INTERNAL_f7b72895_43_flash_fwd_hdim96_fp16_split_softcap_sm80_cu_93b96ec2_36994cuda3std3__45__cpo4cendE,@object
	.size		_ZN79_INTERNAL_f7b72895_43_flash_fwd_hdim96_fp16_split_softcap_sm80_cu_93b96ec2_36994cuda3std3__45__cpo4cendE,(_ZN79_INTERNAL_f7b72895_43_flash_fwd_hdim96_fp16_split_softcap_sm80_cu_93b96ec2_36994cuda3std6ranges3__45__cpo4swapE - _ZN79_INTERNAL_f7b72895_43_flash_fwd_hdim96_fp16_split_softcap_sm80_cu_93b96ec2_36994cuda3std3__45__cpo4cendE)
_ZN79_INTERNAL_f7b72895_43_flash_fwd_hdim96_fp16_split_softcap_sm80_cu_93b96ec2_36994cuda3std3__45__cpo4cendE:
	.zero		1
	.type		_ZN79_INTERNAL_f7b72895_43_flash_fwd_hdim96_fp16_split_softcap_sm80_cu_93b96ec2_36994cuda3std6ranges3__45__cpo4swapE,@object
	.size		_ZN79_INTERNAL_f7b72895_43_flash_fwd_hdim96_fp16_split_softcap_sm80_cu_93b96ec2_36994cuda3std6ranges3__45__cpo4swapE,(.L_7 - _ZN79_INTERNAL_f7b72895_43_flash_fwd_hdim96_fp16_split_softcap_sm80_cu_93b96ec2_36994cuda3std6ranges3__45__cpo4swapE)
_ZN79_INTERNAL_f7b72895_43_flash_fwd_hdim96_fp16_split_softcap_sm80_cu_93b96ec2_36994cuda3std6ranges3__45__cpo4swapE:
	.zero		1
.L_7:


//--------------------- .nv.shared._ZN7cutlass13device_kernelIN5flash19enable_sm80_to_sm89INS1_16FlashAttnFwdSm80INS1_25CollectiveMainloopFwdSm80ILi4ELi1ELb0EN4cute5tupleIJNS5_1CILi128EEENS7_ILi48EEENS7_ILi96EEEEEELi96ENS_6half_tEfNS_4arch4Sm80ELb0ELb0ELb1ELb1ELb0ELb0ELb1ELb1EEENS1_21CollectiveEpilogueFwdINS6_IJS8_SA_S9_EEENS6_IJNS7_ILi1EEESI_SI_EEESC_SE_Li128ELb1ELb1ELb1ELb0EEENS1_36VarlenDynamicPersistentTileSchedulerILi128ELi48ELi128ELi128ELb1ELb1ELb0ELb0ELb1ELb1EEEEEEEEEvNT_6ParamsE --------------------------
	.section	.nv.shared._ZN7cutlass13device_kernelIN5flash19enable_sm80_to_sm89INS1_16FlashAttnFwdSm80INS1_25CollectiveMainloopFwdSm80ILi4ELi1ELb0EN4cute5tupleIJNS5_1CILi128EEENS7_ILi48EEENS7_ILi96EEEEEELi96ENS_6half_tEfNS_4arch4Sm80ELb0ELb0ELb1ELb1ELb0ELb0ELb1ELb1EEENS1_21CollectiveEpilogueFwdINS6_IJS8_SA_S9_EEENS6_IJNS7_ILi1EEESI_SI_EEESC_SE_Li128ELb1ELb1ELb1ELb0EEENS1_36VarlenDynamicPersistentTileSchedulerILi128ELi48ELi128ELi128ELb1ELb1ELb0ELb0ELb1ELb1EEEEEEEEEvNT_6ParamsE,"aw",@nobits
	.sectionflags	@""
	.align	16


//--------------------- .nv.shared._ZN7cutlass13device_kernelIN5flash19enable_sm80_to_sm89INS1_16FlashAttnFwdSm80INS1_25CollectiveMainloopFwdSm80ILi4ELi1ELb0EN4cute5tupleIJNS5_1CILi128EEENS7_ILi48EEENS7_ILi96EEEEEELi96ENS_6half_tEfNS_4arch4Sm80ELb0ELb0ELb1ELb1ELb0ELb1ELb1ELb1EEENS1_21CollectiveEpilogueFwdINS6_IJS8_SA_S9_EEENS6_IJNS7_ILi1EEESI_SI_EEESC_SE_Li128ELb1ELb1ELb1ELb0EEENS1_36VarlenDynamicPersistentTileSchedulerILi128ELi48ELi128ELi128ELb1ELb1ELb0ELb0ELb1ELb1EEEEEEEEEvNT_6ParamsE --------------------------
	.section	.nv.shared._ZN7cutlass13device_kernelIN5flash19enable_sm80_to_sm89INS1_16FlashAttnFwdSm80INS1_25CollectiveMainloopFwdSm80ILi4ELi1ELb0EN4cute5tupleIJNS5_1CILi128EEENS7_ILi48EEENS7_ILi96EEEEEELi96ENS_6half_tEfNS_4arch4Sm80ELb0ELb0ELb1ELb1ELb0ELb1ELb1ELb1EEENS1_21CollectiveEpilogueFwdINS6_IJS8_SA_S9_EEENS6_IJNS7_ILi1EEESI_SI_EEESC_SE_Li128ELb1ELb1ELb1ELb0EEENS1_36VarlenDynamicPersistentTileSchedulerILi128ELi48ELi128ELi128ELb1ELb1ELb0ELb0ELb1ELb1EEEEEEEEEvNT_6ParamsE,"aw",@nobits
	.sectionflags	@""
	.align	16


//--------------------- .nv.shared._ZN7cutlass13device_kernelIN5flash19enable_sm80_to_sm89INS1_16FlashAttnFwdSm80INS1_25CollectiveMainloopFwdSm80ILi4ELi1ELb0EN4cute5tupleIJNS5_1CILi128EEENS7_ILi48EEENS7_ILi96EEEEEELi96ENS_6half_tEfNS_4arch4Sm80ELb0ELb1ELb1ELb0ELb0ELb0ELb1ELb1EEENS1_21CollectiveEpilogueFwdINS6_IJS8_SA_S9_EEENS6_IJNS7_ILi1EEESI_SI_EEESC_SE_Li128ELb0ELb1ELb1ELb0EEENS1_19SingleTileSchedulerILb0ELb1ELb1ELi128EEEEEEEEEvNT_6ParamsE --------------------------
	.section	.nv.shared._ZN7cutlass13device_kernelIN5flash19enable_sm80_to_sm89INS1_16FlashAttnFwdSm80INS1_25CollectiveMainloopFwdSm80ILi4ELi1ELb0EN4cute5tupleIJNS5_1CILi128EEENS7_ILi48EEENS7_ILi96EEEEEELi96ENS_6half_tEfNS_4arch4Sm80ELb0ELb1ELb1ELb0ELb0ELb0ELb1ELb1EEENS1_21CollectiveEpilogueFwdINS6_IJS8_SA_S9_EEENS6_IJNS7_ILi1EEESI_SI_EEESC_SE_Li128ELb0ELb1ELb1ELb0EEENS1_19SingleTileSchedulerILb0ELb1ELb1ELi128EEEEEEEEEvNT_6ParamsE,"aw",@nobits
	.sectionflags	@""
	.align	16


//--------------------- .nv.shared._ZN7cutlass13device_kernelIN5flash19enable_sm80_to_sm89INS1_16FlashAttnFwdSm80INS1_25CollectiveMainloopFwdSm80ILi4ELi1ELb0EN4cute5tupleIJNS5_1CILi128EEENS7_ILi48EEENS7_ILi96EEEEEELi96ENS_6half_tEfNS_4arch4Sm80ELb0ELb1ELb1ELb1ELb0ELb0ELb1ELb1EEENS1_21CollectiveEpilogueFwdINS6_IJS8_SA_S9_EEENS6_IJNS7_ILi1EEESI_SI_EEESC_SE_Li128ELb1ELb1ELb1ELb0EEENS1_36VarlenDynamicPersistentTileSchedulerILi128ELi48ELi128ELi128ELb1ELb1ELb0ELb1ELb0ELb1EEEEEEEEEvNT_6ParamsE --------------------------
	.section	.nv.shared._ZN7cutlass13device_kernelIN5flash19enable_sm80_to_sm89INS1_16FlashAttnFwdSm80INS1_25CollectiveMainloopFwdSm80ILi4ELi1ELb0EN4cute5tupleIJNS5_1CILi128EEENS7_ILi48EEENS7_ILi96EEEEEELi96ENS_6half_tEfNS_4arch4Sm80ELb0ELb1ELb1ELb1ELb0ELb0ELb1ELb1EEENS1_21CollectiveEpilogueFwdINS6_IJS8_SA_S9_EEENS6_IJNS7_ILi1EEESI_SI_EEESC_SE_Li128ELb1ELb1ELb1ELb0EEENS1_36VarlenDynamicPersistentTileSchedulerILi128ELi48ELi128ELi128ELb1ELb1ELb0ELb1ELb0ELb1EEEEEEEEEvNT_6ParamsE,"aw",@nobits
	.sectionflags	@""
	.align	16


//--------------------- .nv.shared._ZN7cutlass13device_kernelIN5flash19enable_sm80_to_sm89INS1_16FlashAttnFwdSm80INS1_25CollectiveMainloopFwdSm80ILi4ELi1ELb0EN4cute5tupleIJNS5_1CILi128EEENS7_ILi48EEENS7_ILi96EEEEEELi96ENS_6half_tEfNS_4arch4Sm80ELb0ELb1ELb1ELb1ELb0ELb1ELb1ELb1EEENS1_21CollectiveEpilogueFwdINS6_IJS8_SA_S9_EEENS6_IJNS7_ILi1EEESI_SI_EEESC_SE_Li128ELb1ELb1ELb1ELb0EEENS1_36VarlenDynamicPersistentTileSchedulerILi128ELi48ELi128ELi128ELb1ELb1ELb0ELb1ELb0ELb1EEEEEEEEEvNT_6ParamsE --------------------------
	.section	.nv.shared._ZN7cutlass13device_kernelIN5flash19enable_sm80_to_sm89INS1_16FlashAttnFwdSm80INS1_25CollectiveMainloopFwdSm80ILi4ELi1ELb0EN4cute5tupleIJNS5_1CILi128EEENS7_ILi48EEENS7_ILi96EEEEEELi96ENS_6half_tEfNS_4arch4Sm80ELb0ELb1ELb1ELb1ELb0ELb1ELb1ELb1EEENS1_21CollectiveEpilogueFwdINS6_IJS8_SA_S9_EEENS6_IJNS7_ILi1EEESI_SI_EEESC_SE_Li128ELb1ELb1ELb1ELb0EEENS1_36VarlenDynamicPersistentTileSchedulerILi128ELi48ELi128ELi128ELb1ELb1ELb0ELb1ELb0ELb1EEEEEEEEEvNT_6ParamsE,"aw",@nobits
	.sectionflags	@""
	.align	16


//--------------------- .nv.shared._ZN7cutlass13device_kernelIN5flash19enable_sm80_to_sm89INS1_16FlashAttnFwdSm80INS1_25CollectiveMainloopFwdSm80ILi4ELi1ELb0EN4cute5tupleIJNS5_1CILi128EEENS7_ILi64EEENS7_ILi96EEEEEELi96ENS_6half_tEfNS_4arch4Sm80ELb1ELb0ELb1ELb0ELb0ELb0ELb1ELb1EEENS1_21CollectiveEpilogueFwdINS6_IJS8_SA_S9_EEENS6_IJNS7_ILi1EEESI_SI_EEESC_SE_Li128ELb0ELb1ELb1ELb0EEENS1_30DynamicPersistentTileSchedulerILi128ELi128ELb1ELb1ELb0EEEEEEEEEvNT_6ParamsE --------------------------
	.section	.nv.shared._ZN7cutlass13device_kernelIN5flash19enable_sm80_to_sm89INS1_16FlashAttnFwdSm80INS1_25CollectiveMainloopFwdSm80ILi4ELi1ELb0EN4cute5tupleIJNS5_1CILi128EEENS7_ILi64EEENS7_ILi96EEEEEELi96ENS_6half_tEfNS_4arch4Sm80ELb1ELb0ELb1ELb0ELb0ELb0ELb1ELb1EEENS1_21CollectiveEpilogueFwdINS6_IJS8_SA_S9_EEENS6_IJNS7_ILi1EEESI_SI_EEESC_SE_Li128ELb0ELb1ELb1ELb0EEENS1_30DynamicPersistentTileSchedulerILi128ELi128ELb1ELb1ELb0EEEEEEEEEvNT_6ParamsE,"aw",@nobits
	.sectionflags	@""
	.align	16


//--------------------- .nv.shared._ZN7cutlass13device_kernelIN5flash19enable_sm80_to_sm89INS1_16FlashAttnFwdSm80INS1_25CollectiveMainloopFwdSm80ILi4ELi1ELb0EN4cute5tupleIJNS5_1CILi128EEENS7_ILi48EEENS7_ILi96EEEEEELi96ENS_6half_tEfNS_4arch4Sm80ELb1ELb0ELb1ELb1ELb0ELb0ELb1ELb1EEENS1_21CollectiveEpilogueFwdINS6_IJS8_SA_S9_EEENS6_IJNS7_ILi1EEESI_SI_EEESC_SE_Li128ELb1ELb1ELb1ELb0EEENS1_36VarlenDynamicPersistentTileSchedulerILi128ELi48ELi128ELi128ELb1ELb1ELb0ELb1ELb1ELb1EEEEEEEEEvNT_6ParamsE --------------------------
	.section	.nv.shared._ZN7cutlass13device_kernelIN5flash19enable_sm80_to_sm89INS1_16FlashAttnFwdSm80INS1_25CollectiveMainloopFwdSm80ILi4ELi1ELb0EN4cute5tupleIJNS5_1CILi128EEENS7_ILi48EEENS7_ILi96EEEEEELi96ENS_6half_tEfNS_4arch4Sm80ELb1ELb0ELb1ELb1ELb0ELb0ELb1ELb1EEENS1_21CollectiveEpilogueFwdINS6_IJS8_SA_S9_EEENS6_IJNS7_ILi1EEESI_SI_EEESC_SE_Li128ELb1ELb1ELb1ELb0EEENS1_36VarlenDynamicPersistentTileSchedulerILi128ELi48ELi128ELi128ELb1ELb1ELb0ELb1ELb1ELb1EEEEEEEEEvNT_6ParamsE,"aw",@nobits
	.sectionflags	@""
	.align	16


//--------------------- .nv.shared._ZN7cutlass13device_kernelIN5flash19enable_sm80_to_sm89INS1_16FlashAttnFwdSm80INS1_25CollectiveMainloopFwdSm80ILi4ELi1ELb0EN4cute5tupleIJNS5_1CILi128EEENS7_ILi48EEENS7_ILi96EEEEEELi96ENS_6half_tEfNS_4arch4Sm80ELb1ELb0ELb1ELb1ELb0ELb1ELb1ELb1EEENS1_21CollectiveEpilogueFwdINS6_IJS8_SA_S9_EEENS6_IJNS7_ILi1EEESI_SI_EEESC_SE_Li128ELb1ELb1ELb1ELb0EEENS1_36VarlenDynamicPersistentTileSchedulerILi128ELi48ELi128ELi128ELb1ELb1ELb0ELb1ELb1ELb1EEEEEEEEEvNT_6ParamsE --------------------------
	.section	.nv.shared._ZN7cutlass13device_kernelIN5flash19enable_sm80_to_sm89INS1_16FlashAttnFwdSm80INS1_25CollectiveMainloopFwdSm80ILi4ELi1ELb0EN4cute5tupleIJNS5_1CILi128EEENS7_ILi48EEENS7_ILi96EEEEEELi96ENS_6half_tEfNS_4arch4Sm80ELb1ELb0ELb1ELb1ELb0ELb1ELb1ELb1EEENS1_21CollectiveEpilogueFwdINS6_IJS8_SA_S9_EEENS6_IJNS7_ILi1EEESI_SI_EEESC_SE_Li128ELb1ELb1ELb1ELb0EEENS1_36VarlenDynamicPersistentTileSchedulerILi128ELi48ELi128ELi128ELb1ELb1ELb0ELb1ELb1ELb1EEEEEEEEEvNT_6ParamsE,"aw",@nobits
	.sectionflags	@""
	.align	16
